	.target	sm_100a

	.elftype	@"ET_EXEC"


//--------------------- .note.nv.tkinfo           --------------------------
	.section	.note.nv.tkinfo,"",@"SHT_NOTE"
	.sectionflags	@"SHF_NOTE_NV_TKINFO"
	.tkinfo
        /*0018*/ 	.word	0x00000002
        /*0030*/ 	.string	""
        /*0030*/ 	.string	"ptxas"
        /*0030*/ 	.string	"Cuda compilation tools, release 13.0, V13.0.88"
        /*0030*/ 	.string	"Build cuda_13.0.r13.0/compiler.36424714_0"
        /*0030*/ 	.string	"-arch sm_100a -m 64 "



//--------------------- .note.nv.cuinfo           --------------------------
	.section	.note.nv.cuinfo,"",@"SHT_NOTE"
	.sectionflags	@"SHF_NOTE_NV_CUINFO"
        /*0018*/ 	.short	0x0002
        /*001a*/ 	.short	0x0064
        /*001c*/ 	.short	0x0082
	.zero		2


//--------------------- .nv.info                  --------------------------
	.section	.nv.info,"",@"SHT_CUDA_INFO"
	.align	4


	//----- nvinfo : EIATTR_REGCOUNT
	.align		4
        /*0000*/ 	.byte	0x04, 0x2f
        /*0002*/ 	.short	(.L_27 - .L_26)
	.align		4
.L_26:
        /*0004*/ 	.word	index@(_ZN4mmha33masked_multihead_attention_kernelIfLi192ELi256ELi4ELi64ELi64ELb0ELb0EEEv26Multihead_attention_paramsIT_XT5_EE)
        /*0008*/ 	.word	0x000000a6


	//----- nvinfo : EIATTR_FRAME_SIZE
	.align		4
.L_27:
        /*000c*/ 	.byte	0x04, 0x11
        /*000e*/ 	.short	(.L_29 - .L_28)
	.align		4
.L_28:
        /*0010*/ 	.word	index@(_ZN4mmha33masked_multihead_attention_kernelIfLi192ELi256ELi4ELi64ELi64ELb0ELb0EEEv26Multihead_attention_paramsIT_XT5_EE)
        /*0014*/ 	.word	0x00000000


	//----- nvinfo : EIATTR_REGCOUNT
	.align		4
.L_29:
        /*0018*/ 	.byte	0x04, 0x2f
        /*001a*/ 	.short	(.L_31 - .L_30)
	.align		4
.L_30:
        /*001c*/ 	.word	index@(_ZN4mmha33masked_multihead_attention_kernelIfLi192ELi256ELi2ELi64ELi128ELb0ELb0EEEv26Multihead_attention_paramsIT_XT5_EE)
        /*0020*/ 	.word	0x000000ff


	//----- nvinfo : EIATTR_FRAME_SIZE
	.align		4
.L_31:
        /*0024*/ 	.byte	0x04, 0x11
        /*0026*/ 	.short	(.L_33 - .L_32)
	.align		4
.L_32:
        /*0028*/ 	.word	index@(_ZN4mmha33masked_multihead_attention_kernelIfLi192ELi256ELi2ELi64ELi128ELb0ELb0EEEv26Multihead_attention_paramsIT_XT5_EE)
        /*002c*/ 	.word	0x00000088


	//----- nvinfo : EIATTR_REGCOUNT
	.align		4
.L_33:
        /*0030*/ 	.byte	0x04, 0x2f
        /*0032*/ 	.short	(.L_35 - .L_34)
	.align		4
.L_34:
        /*0034*/ 	.word	index@(_ZN4mmha33masked_multihead_attention_kernelIfLi192ELi256ELi1ELi64ELi256ELb0ELb0EEEv26Multihead_attention_paramsIT_XT5_EE)
        /*0038*/ 	.word	0x000000ff


	//----- nvinfo : EIATTR_FRAME_SIZE
	.align		4
.L_35:
        /*003c*/ 	.byte	0x04, 0x11
        /*003e*/ 	.short	(.L_37 - .L_36)
	.align		4
.L_36:
        /*0040*/ 	.word	index@(_ZN4mmha33masked_multihead_attention_kernelIfLi192ELi256ELi1ELi64ELi256ELb0ELb0EEEv26Multihead_attention_paramsIT_XT5_EE)
        /*0044*/ 	.word	0x000004c8


	//----- nvinfo : EIATTR_REGCOUNT
	.align		4
.L_37:
        /*0048*/ 	.byte	0x04, 0x2f
        /*004a*/ 	.short	(.L_39 - .L_38)
	.align		4
.L_38:
        /*004c*/ 	.word	index@(_ZN4mmha33masked_multihead_attention_kernelIfLi192ELi256ELi4ELi64ELi64ELb0ELb1EEEv26Multihead_attention_paramsIT_XT5_EE)
        /*0050*/ 	.word	0x000000a4


	//----- nvinfo : EIATTR_FRAME_SIZE
	.align		4
.L_39:
        /*0054*/ 	.byte	0x04, 0x11
        /*0056*/ 	.short	(.L_41 - .L_40)
	.align		4
.L_40:
        /*0058*/ 	.word	index@(_ZN4mmha33masked_multihead_attention_kernelIfLi192ELi256ELi4ELi64ELi64ELb0ELb1EEEv26Multihead_attention_paramsIT_XT5_EE)
        /*005c*/ 	.word	0x00000000


	//----- nvinfo : EIATTR_REGCOUNT
	.align		4
.L_41:
        /*0060*/ 	.byte	0x04, 0x2f
        /*0062*/ 	.short	(.L_43 - .L_42)
	.align		4
.L_42:
        /*0064*/ 	.word	index@(_ZN4mmha33masked_multihead_attention_kernelIfLi192ELi256ELi2ELi64ELi128ELb0ELb1EEEv26Multihead_attention_paramsIT_XT5_EE)
        /*0068*/ 	.word	0x000000ff


	//----- nvinfo : EIATTR_FRAME_SIZE
	.align		4
.L_43:
        /*006c*/ 	.byte	0x04, 0x11
        /*006e*/ 	.short	(.L_45 - .L_44)
	.align		4
.L_44:
        /*0070*/ 	.word	index@(_ZN4mmha33masked_multihead_attention_kernelIfLi192ELi256ELi2ELi64ELi128ELb0ELb1EEEv26Multihead_attention_paramsIT_XT5_EE)
        /*0074*/ 	.word	0x00000070


	//----- nvinfo : EIATTR_REGCOUNT
	.align		4
.L_45:
        /*0078*/ 	.byte	0x04, 0x2f
        /*007a*/ 	.short	(.L_47 - .L_46)
	.align		4
.L_46:
        /*007c*/ 	.word	index@(_ZN4mmha33masked_multihead_attention_kernelIfLi192ELi256ELi1ELi64ELi256ELb0ELb1EEEv26Multihead_attention_paramsIT_XT5_EE)
        /*0080*/ 	.word	0x000000ff


	//----- nvinfo : EIATTR_FRAME_SIZE
	.align		4
.L_47:
        /*0084*/ 	.byte	0x04, 0x11
        /*0086*/ 	.short	(.L_49 - .L_48)
	.align		4
.L_48:
        /*0088*/ 	.word	index@(_ZN4mmha33masked_multihead_attention_kernelIfLi192ELi256ELi1ELi64ELi256ELb0ELb1EEEv26Multihead_attention_paramsIT_XT5_EE)
        /*008c*/ 	.word	0x000004d0


	//----- nvinfo : EIATTR_REGCOUNT
	.align		4
.L_49:
        /*0090*/ 	.byte	0x04, 0x2f
        /*0092*/ 	.short	(.L_51 - .L_50)
	.align		4
.L_50:
        /*0094*/ 	.word	index@(_ZN4mmha33masked_multihead_attention_kernelItLi192ELi256ELi4ELi32ELi64ELb0ELb0EEEv26Multihead_attention_paramsIT_XT5_EE)
        /*0098*/ 	.word	0x00000060


	//----- nvinfo : EIATTR_FRAME_SIZE
	.align		4
.L_51:
        /*009c*/ 	.byte	0x04, 0x11
        /*009e*/ 	.short	(.L_53 - .L_52)
	.align		4
.L_52:
        /*00a0*/ 	.word	index@(_ZN4mmha33masked_multihead_attention_kernelItLi192ELi256ELi4ELi32ELi64ELb0ELb0EEEv26Multihead_attention_paramsIT_XT5_EE)
        /*00a4*/ 	.word	0x00000000


	//----- nvinfo : EIATTR_REGCOUNT
	.align		4
.L_53:
        /*00a8*/ 	.byte	0x04, 0x2f
        /*00aa*/ 	.short	(.L_55 - .L_54)
	.align		4
.L_54:
        /*00ac*/ 	.word	index@(_ZN4mmha33masked_multihead_attention_kernelItLi192ELi256ELi2ELi32ELi128ELb0ELb0EEEv26Multihead_attention_paramsIT_XT5_EE)
        /*00b0*/ 	.word	0x000000a5


	//----- nvinfo : EIATTR_FRAME_SIZE
	.align		4
.L_55:
        /*00b4*/ 	.byte	0x04, 0x11
        /*00b6*/ 	.short	(.L_57 - .L_56)
	.align		4
.L_56:
        /*00b8*/ 	.word	index@(_ZN4mmha33masked_multihead_attention_kernelItLi192ELi256ELi2ELi32ELi128ELb0ELb0EEEv26Multihead_attention_paramsIT_XT5_EE)
        /*00bc*/ 	.word	0x00000000


	//----- nvinfo : EIATTR_REGCOUNT
	.align		4
.L_57:
        /*00c0*/ 	.byte	0x04, 0x2f
        /*00c2*/ 	.short	(.L_59 - .L_58)
	.align		4
.L_58:
        /*00c4*/ 	.word	index@(_ZN4mmha33masked_multihead_attention_kernelItLi192ELi256ELi1ELi32ELi256ELb0ELb0EEEv26Multihead_attention_paramsIT_XT5_EE)
        /*00c8*/ 	.word	0x000000ff


	//----- nvinfo : EIATTR_FRAME_SIZE
	.align		4
.L_59:
        /*00cc*/ 	.byte	0x04, 0x11
        /*00ce*/ 	.short	(.L_61 - .L_60)
	.align		4
.L_60:
        /*00d0*/ 	.word	index@(_ZN4mmha33masked_multihead_attention_kernelItLi192ELi256ELi1ELi32ELi256ELb0ELb0EEEv26Multihead_attention_paramsIT_XT5_EE)
        /*00d4*/ 	.word	0x00000058


	//----- nvinfo : EIATTR_REGCOUNT
	.align		4
.L_61:
        /*00d8*/ 	.byte	0x04, 0x2f
        /*00da*/ 	.short	(.L_63 - .L_62)
	.align		4
.L_62:
        /*00dc*/ 	.word	index@(_ZN4mmha33masked_multihead_attention_kernelItLi192ELi256ELi4ELi32ELi64ELb0ELb1EEEv26Multihead_attention_paramsIT_XT5_EE)
        /*00e0*/ 	.word	0x0000005f


	//----- nvinfo : EIATTR_FRAME_SIZE
	.align		4
.L_63:
        /*00e4*/ 	.byte	0x04, 0x11
        /*00e6*/ 	.short	(.L_65 - .L_64)
	.align		4
.L_64:
        /*00e8*/ 	.word	index@(_ZN4mmha33masked_multihead_attention_kernelItLi192ELi256ELi4ELi32ELi64ELb0ELb1EEEv26Multihead_attention_paramsIT_XT5_EE)
        /*00ec*/ 	.word	0x00000000


	//----- nvinfo : EIATTR_REGCOUNT
	.align		4
.L_65:
        /*00f0*/ 	.byte	0x04, 0x2f
        /*00f2*/ 	.short	(.L_67 - .L_66)
	.align		4
.L_66:
        /*00f4*/ 	.word	index@(_ZN4mmha33masked_multihead_attention_kernelItLi192ELi256ELi2ELi32ELi128ELb0ELb1EEEv26Multihead_attention_paramsIT_XT5_EE)
        /*00f8*/ 	.word	0x000000a3


	//----- nvinfo : EIATTR_FRAME_SIZE
	.align		4
.L_67:
        /*00fc*/ 	.byte	0x04, 0x11
        /*00fe*/ 	.short	(.L_69 - .L_68)
	.align		4
.L_68:
        /*0100*/ 	.word	index@(_ZN4mmha33masked_multihead_attention_kernelItLi192ELi256ELi2ELi32ELi128ELb0ELb1EEEv26Multihead_attention_paramsIT_XT5_EE)
        /*0104*/ 	.word	0x00000000


	//----- nvinfo : EIATTR_REGCOUNT
	.align		4
.L_69:
        /*0108*/ 	.byte	0x04, 0x2f
        /*010a*/ 	.short	(.L_71 - .L_70)
	.align		4
.L_70:
        /*010c*/ 	.word	index@(_ZN4mmha33masked_multihead_attention_kernelItLi192ELi256ELi1ELi32ELi256ELb0ELb1EEEv26Multihead_attention_paramsIT_XT5_EE)
        /*0110*/ 	.word	0x000000ff


	//----- nvinfo : EIATTR_FRAME_SIZE
	.align		4
.L_71:
        /*0114*/ 	.byte	0x04, 0x11
        /*0116*/ 	.short	(.L_73 - .L_72)
	.align		4
.L_72:
        /*0118*/ 	.word	index@(_ZN4mmha33masked_multihead_attention_kernelItLi192ELi256ELi1ELi32ELi256ELb0ELb1EEEv26Multihead_attention_paramsIT_XT5_EE)
        /*011c*/ 	.word	0x00000060


	//----- nvinfo : EIATTR_REGCOUNT
	.align		4
.L_73:
        /*0120*/ 	.byte	0x04, 0x2f
        /*0122*/ 	.short	(.L_75 - .L_74)
	.align		4
.L_74:
        /*0124*/ 	.word	index@(_ZN4mmha33masked_multihead_attention_kernelIfLi192ELi256ELi4ELi64ELi64ELb1ELb0EEEv26Multihead_attention_paramsIT_XT5_EE)
        /*0128*/ 	.word	0x000000ff


	//----- nvinfo : EIATTR_FRAME_SIZE
	.align		4
.L_75:
        /*012c*/ 	.byte	0x04, 0x11
        /*012e*/ 	.short	(.L_77 - .L_76)
	.align		4
.L_76:
        /*0130*/ 	.word	index@(_ZN4mmha33masked_multihead_attention_kernelIfLi192ELi256ELi4ELi64ELi64ELb1ELb0EEEv26Multihead_attention_paramsIT_XT5_EE)
        /*0134*/ 	.word	0x00000000


	//----- nvinfo : EIATTR_REGCOUNT
	.align		4
.L_77:
        /*0138*/ 	.byte	0x04, 0x2f
        /*013a*/ 	.short	(.L_79 - .L_78)
	.align		4
.L_78:
        /*013c*/ 	.word	index@(_ZN4mmha33masked_multihead_attention_kernelIfLi192ELi256ELi2ELi64ELi128ELb1ELb0EEEv26Multihead_attention_paramsIT_XT5_EE)
        /*0140*/ 	.word	0x000000ff


	//----- nvinfo : EIATTR_FRAME_SIZE
	.align		4
.L_79:
        /*0144*/ 	.byte	0x04, 0x11
        /*0146*/ 	.short	(.L_81 - .L_80)
	.align		4
.L_80:
        /*0148*/ 	.word	index@(_ZN4mmha33masked_multihead_attention_kernelIfLi192ELi256ELi2ELi64ELi128ELb1ELb0EEEv26Multihead_attention_paramsIT_XT5_EE)
        /*014c*/ 	.word	0x000002d0


	//----- nvinfo : EIATTR_REGCOUNT
	.align		4
.L_81:
        /*0150*/ 	.byte	0x04, 0x2f
        /*0152*/ 	.short	(.L_83 - .L_82)
	.align		4
.L_82:
        /*0154*/ 	.word	index@(_ZN4mmha33masked_multihead_attention_kernelIfLi192ELi256ELi1ELi64ELi256ELb1ELb0EEEv26Multihead_attention_paramsIT_XT5_EE)
        /*0158*/ 	.word	0x000000ff


	//----- nvinfo : EIATTR_FRAME_SIZE
	.align		4
.L_83:
        /*015c*/ 	.byte	0x04, 0x11
        /*015e*/ 	.short	(.L_85 - .L_84)
	.align		4
.L_84:
        /*0160*/ 	.word	index@(_ZN4mmha33masked_multihead_attention_kernelIfLi192ELi256ELi1ELi64ELi256ELb1ELb0EEEv26Multihead_attention_paramsIT_XT5_EE)
        /*0164*/ 	.word	0x00000810


	//----- nvinfo : EIATTR_REGCOUNT
	.align		4
.L_85:
        /*0168*/ 	.byte	0x04, 0x2f
        /*016a*/ 	.short	(.L_87 - .L_86)
	.align		4
.L_86:
        /*016c*/ 	.word	index@(_ZN4mmha33masked_multihead_attention_kernelIfLi192ELi256ELi4ELi64ELi64ELb1ELb1EEEv26Multihead_attention_paramsIT_XT5_EE)
        /*0170*/ 	.word	0x000000ff


	//----- nvinfo : EIATTR_FRAME_SIZE
	.align		4
.L_87:
        /*0174*/ 	.byte	0x04, 0x11
        /*0176*/ 	.short	(.L_89 - .L_88)
	.align		4
.L_88:
        /*0178*/ 	.word	index@(_ZN4mmha33masked_multihead_attention_kernelIfLi192ELi256ELi4ELi64ELi64ELb1ELb1EEEv26Multihead_attention_paramsIT_XT5_EE)
        /*017c*/ 	.word	0x00000000


	//----- nvinfo : EIATTR_REGCOUNT
	.align		4
.L_89:
        /*0180*/ 	.byte	0x04, 0x2f
        /*0182*/ 	.short	(.L_91 - .L_90)
	.align		4
.L_90:
        /*0184*/ 	.word	index@(_ZN4mmha33masked_multihead_attention_kernelIfLi192ELi256ELi2ELi64ELi128ELb1ELb1EEEv26Multihead_attention_paramsIT_XT5_EE)
        /*0188*/ 	.word	0x000000ff


	//----- nvinfo : EIATTR_FRAME_SIZE
	.align		4
.L_91:
        /*018c*/ 	.byte	0x04, 0x11
        /*018e*/ 	.short	(.L_93 - .L_92)
	.align		4
.L_92:
        /*0190*/ 	.word	index@(_ZN4mmha33masked_multihead_attention_kernelIfLi192ELi256ELi2ELi64ELi128ELb1ELb1EEEv26Multihead_attention_paramsIT_XT5_EE)
        /*0194*/ 	.word	0x000002d0


	//----- nvinfo : EIATTR_REGCOUNT
	.align		4
.L_93:
        /*0198*/ 	.byte	0x04, 0x2f
        /*019a*/ 	.short	(.L_95 - .L_94)
	.align		4
.L_94:
        /*019c*/ 	.word	index@(_ZN4mmha33masked_multihead_attention_kernelIfLi192ELi256ELi1ELi64ELi256ELb1ELb1EEEv26Multihead_attention_paramsIT_XT5_EE)
        /*01a0*/ 	.word	0x000000ff


	//----- nvinfo : EIATTR_FRAME_SIZE
	.align		4
.L_95:
        /*01a4*/ 	.byte	0x04, 0x11
        /*01a6*/ 	.short	(.L_97 - .L_96)
	.align		4
.L_96:
        /*01a8*/ 	.word	index@(_ZN4mmha33masked_multihead_attention_kernelIfLi192ELi256ELi1ELi64ELi256ELb1ELb1EEEv26Multihead_attention_paramsIT_XT5_EE)
        /*01ac*/ 	.word	0x00000820


	//----- nvinfo : EIATTR_REGCOUNT
	.align		4
.L_97:
        /*01b0*/ 	.byte	0x04, 0x2f
        /*01b2*/ 	.short	(.L_99 - .L_98)
	.align		4
.L_98:
        /*01b4*/ 	.word	index@(_ZN4mmha33masked_multihead_attention_kernelItLi192ELi256ELi4ELi32ELi64ELb1ELb0EEEv26Multihead_attention_paramsIT_XT5_EE)
        /*01b8*/ 	.word	0x00000080


	//----- nvinfo : EIATTR_FRAME_SIZE
	.align		4
.L_99:
        /*01bc*/ 	.byte	0x04, 0x11
        /*01be*/ 	.short	(.L_101 - .L_100)
	.align		4
.L_100:
        /*01c0*/ 	.word	index@(_ZN4mmha33masked_multihead_attention_kernelItLi192ELi256ELi4ELi32ELi64ELb1ELb0EEEv26Multihead_attention_paramsIT_XT5_EE)
        /*01c4*/ 	.word	0x00000000


	//----- nvinfo : EIATTR_REGCOUNT
	.align		4
.L_101:
        /*01c8*/ 	.byte	0x04, 0x2f
        /*01ca*/ 	.short	(.L_103 - .L_102)
	.align		4
.L_102:
        /*01cc*/ 	.word	index@(_ZN4mmha33masked_multihead_attention_kernelItLi192ELi256ELi2ELi32ELi128ELb1ELb0EEEv26Multihead_attention_paramsIT_XT5_EE)
        /*01d0*/ 	.word	0x000000e1


	//----- nvinfo : EIATTR_FRAME_SIZE
	.align		4
.L_103:
        /*01d4*/ 	.byte	0x04, 0x11
        /*01d6*/ 	.short	(.L_105 - .L_104)
	.align		4
.L_104:
        /*01d8*/ 	.word	index@(_ZN4mmha33masked_multihead_attention_kernelItLi192ELi256ELi2ELi32ELi128ELb1ELb0EEEv26Multihead_attention_paramsIT_XT5_EE)
        /*01dc*/ 	.word	0x00000000


	//----- nvinfo : EIATTR_REGCOUNT
	.align		4
.L_105:
        /*01e0*/ 	.byte	0x04, 0x2f
        /*01e2*/ 	.short	(.L_107 - .L_106)
	.align		4
.L_106:
        /*01e4*/ 	.word	index@(_ZN4mmha33masked_multihead_attention_kernelItLi192ELi256ELi1ELi32ELi256ELb1ELb0EEEv26Multihead_attention_paramsIT_XT5_EE)
        /*01e8*/ 	.word	0x000000ff


	//----- nvinfo : EIATTR_FRAME_SIZE
	.align		4
.L_107:
        /*01ec*/ 	.byte	0x04, 0x11
        /*01ee*/ 	.short	(.L_109 - .L_108)
	.align		4
.L_108:
        /*01f0*/ 	.word	index@(_ZN4mmha33masked_multihead_attention_kernelItLi192ELi256ELi1ELi32ELi256ELb1ELb0EEEv26Multihead_attention_paramsIT_XT5_EE)
        /*01f4*/ 	.word	0x000002c0


	//----- nvinfo : EIATTR_REGCOUNT
	.align		4
.L_109:
        /*01f8*/ 	.byte	0x04, 0x2f
        /*01fa*/ 	.short	(.L_111 - .L_110)
	.align		4
.L_110:
        /*01fc*/ 	.word	index@(_ZN4mmha33masked_multihead_attention_kernelItLi192ELi256ELi4ELi32ELi64ELb1ELb1EEEv26Multihead_attention_paramsIT_XT5_EE)
        /*0200*/ 	.word	0x00000089


	//----- nvinfo : EIATTR_FRAME_SIZE
	.align		4
.L_111:
        /*0204*/ 	.byte	0x04, 0x11
        /*0206*/ 	.short	(.L_113 - .L_112)
	.align		4
.L_112:
        /*0208*/ 	.word	index@(_ZN4mmha33masked_multihead_attention_kernelItLi192ELi256ELi4ELi32ELi64ELb1ELb1EEEv26Multihead_attention_paramsIT_XT5_EE)
        /*020c*/ 	.word	0x00000000


	//----- nvinfo : EIATTR_REGCOUNT
	.align		4
.L_113:
        /*0210*/ 	.byte	0x04, 0x2f
        /*0212*/ 	.short	(.L_115 - .L_114)
	.align		4
.L_114:
        /*0214*/ 	.word	index@(_ZN4mmha33masked_multihead_attention_kernelItLi192ELi256ELi2ELi32ELi128ELb1ELb1EEEv26Multihead_attention_paramsIT_XT5_EE)
        /*0218*/ 	.word	0x000000f5


	//----- nvinfo : EIATTR_FRAME_SIZE
	.align		4
.L_115:
        /*021c*/ 	.byte	0x04, 0x11
        /*021e*/ 	.short	(.L_117 - .L_116)
	.align		4
.L_116:
        /*0220*/ 	.word	index@(_ZN4mmha33masked_multihead_attention_kernelItLi192ELi256ELi2ELi32ELi128ELb1ELb1EEEv26Multihead_attention_paramsIT_XT5_EE)
        /*0224*/ 	.word	0x00000000


	//----- nvinfo : EIATTR_REGCOUNT
	.align		4
.L_117:
        /*0228*/ 	.byte	0x04, 0x2f
        /*022a*/ 	.short	(.L_119 - .L_118)
	.align		4
.L_118:
        /*022c*/ 	.word	index@(_ZN4mmha33masked_multihead_attention_kernelItLi192ELi256ELi1ELi32ELi256ELb1ELb1EEEv26Multihead_attention_paramsIT_XT5_EE)
        /*0230*/ 	.word	0x000000ff


	//----- nvinfo : EIATTR_FRAME_SIZE
	.align		4
.L_119:
        /*0234*/ 	.byte	0x04, 0x11
        /*0236*/ 	.short	(.L_121 - .L_120)
	.align		4
.L_120:
        /*0238*/ 	.word	index@(_ZN4mmha33masked_multihead_attention_kernelItLi192ELi256ELi1ELi32ELi256ELb1ELb1EEEv26Multihead_attention_paramsIT_XT5_EE)
        /*023c*/ 	.word	0x000002c0


	//----- nvinfo : EIATTR_MIN_STACK_SIZE
	.align		4
.L_121:
        /*0240*/ 	.byte	0x04, 0x12
        /*0242*/ 	.short	(.L_123 - .L_122)
	.align		4
.L_122:
        /*0244*/ 	.word	index@(_ZN4mmha33masked_multihead_attention_kernelItLi192ELi256ELi1ELi32ELi256ELb1ELb1EEEv26Multihead_attention_paramsIT_XT5_EE)
        /*0248*/ 	.word	0x000002c0


	//----- nvinfo : EIATTR_MIN_STACK_SIZE
	.align		4
.L_123:
        /*024c*/ 	.byte	0x04, 0x12
        /*024e*/ 	.short	(.L_125 - .L_124)
	.align		4
.L_124:
        /*0250*/ 	.word	index@(_ZN4mmha33masked_multihead_attention_kernelItLi192ELi256ELi2ELi32ELi128ELb1ELb1EEEv26Multihead_attention_paramsIT_XT5_EE)
        /*0254*/ 	.word	0x00000000


	//----- nvinfo : EIATTR_MIN_STACK_SIZE
	.align		4
.L_125:
        /*0258*/ 	.byte	0x04, 0x12
        /*025a*/ 	.short	(.L_127 - .L_126)
	.align		4
.L_126:
        /*025c*/ 	.word	index@(_ZN4mmha33masked_multihead_attention_kernelItLi192ELi256ELi4ELi32ELi64ELb1ELb1EEEv26Multihead_attention_paramsIT_XT5_EE)
        /*0260*/ 	.word	0x00000000


	//----- nvinfo : EIATTR_MIN_STACK_SIZE
	.align		4
.L_127:
        /*0264*/ 	.byte	0x04, 0x12
        /*0266*/ 	.short	(.L_129 - .L_128)
	.align		4
.L_128:
        /*0268*/ 	.word	index@(_ZN4mmha33masked_multihead_attention_kernelItLi192ELi256ELi1ELi32ELi256ELb1ELb0EEEv26Multihead_attention_paramsIT_XT5_EE)
        /*026c*/ 	.word	0x000002c0


	//----- nvinfo : EIATTR_MIN_STACK_SIZE
	.align		4
.L_129:
        /*0270*/ 	.byte	0x04, 0x12
        /*0272*/ 	.short	(.L_131 - .L_130)
	.align		4
.L_130:
        /*0274*/ 	.word	index@(_ZN4mmha33masked_multihead_attention_kernelItLi192ELi256ELi2ELi32ELi128ELb1ELb0EEEv26Multihead_attention_paramsIT_XT5_EE)
        /*0278*/ 	.word	0x00000000


	//----- nvinfo : EIATTR_MIN_STACK_SIZE
	.align		4
.L_131:
        /*027c*/ 	.byte	0x04, 0x12
        /*027e*/ 	.short	(.L_133 - .L_132)
	.align		4
.L_132:
        /*0280*/ 	.word	index@(_ZN4mmha33masked_multihead_attention_kernelItLi192ELi256ELi4ELi32ELi64ELb1ELb0EEEv26Multihead_attention_paramsIT_XT5_EE)
        /*0284*/ 	.word	0x00000000


	//----- nvinfo : EIATTR_MIN_STACK_SIZE
	.align		4
.L_133:
        /*0288*/ 	.byte	0x04, 0x12
        /*028a*/ 	.short	(.L_135 - .L_134)
	.align		4
.L_134:
        /*028c*/ 	.word	index@(_ZN4mmha33masked_multihead_attention_kernelIfLi192ELi256ELi1ELi64ELi256ELb1ELb1EEEv26Multihead_attention_paramsIT_XT5_EE)
        /*0290*/ 	.word	0x00000820


	//----- nvinfo : EIATTR_MIN_STACK_SIZE
	.align		4
.L_135:
        /*0294*/ 	.byte	0x04, 0x12
        /*0296*/ 	.short	(.L_137 - .L_136)
	.align		4
.L_136:
        /*0298*/ 	.word	index@(_ZN4mmha33masked_multihead_attention_kernelIfLi192ELi256ELi2ELi64ELi128ELb1ELb1EEEv26Multihead_attention_paramsIT_XT5_EE)
        /*029c*/ 	.word	0x000002d0


	//----- nvinfo : EIATTR_MIN_STACK_SIZE
	.align		4
.L_137:
        /*02a0*/ 	.byte	0x04, 0x12
        /*02a2*/ 	.short	(.L_139 - .L_138)
	.align		4
.L_138:
        /*02a4*/ 	.word	index@(_ZN4mmha33masked_multihead_attention_kernelIfLi192ELi256ELi4ELi64ELi64ELb1ELb1EEEv26Multihead_attention_paramsIT_XT5_EE)
        /*02a8*/ 	.word	0x00000000


	//----- nvinfo : EIATTR_MIN_STACK_SIZE
	.align		4
.L_139:
        /*02ac*/ 	.byte	0x04, 0x12
        /*02ae*/ 	.short	(.L_141 - .L_140)
	.align		4
.L_140:
        /*02b0*/ 	.word	index@(_ZN4mmha33masked_multihead_attention_kernelIfLi192ELi256ELi1ELi64ELi256ELb1ELb0EEEv26Multihead_attention_paramsIT_XT5_EE)
        /*02b4*/ 	.word	0x00000810


	//----- nvinfo : EIATTR_MIN_STACK_SIZE
	.align		4
.L_141:
        /*02b8*/ 	.byte	0x04, 0x12
        /*02ba*/ 	.short	(.L_143 - .L_142)
	.align		4
.L_142:
        /*02bc*/ 	.word	index@(_ZN4mmha33masked_multihead_attention_kernelIfLi192ELi256ELi2ELi64ELi128ELb1ELb0EEEv26Multihead_attention_paramsIT_XT5_EE)
        /*02c0*/ 	.word	0x000002d0


	//----- nvinfo : EIATTR_MIN_STACK_SIZE
	.align		4
.L_143:
        /*02c4*/ 	.byte	0x04, 0x12
        /*02c6*/ 	.short	(.L_145 - .L_144)
	.align		4
.L_144:
        /*02c8*/ 	.word	index@(_ZN4mmha33masked_multihead_attention_kernelIfLi192ELi256ELi4ELi64ELi64ELb1ELb0EEEv26Multihead_attention_paramsIT_XT5_EE)
        /*02cc*/ 	.word	0x00000000


	//----- nvinfo : EIATTR_MIN_STACK_SIZE
	.align		4
.L_145:
        /*02d0*/ 	.byte	0x04, 0x12
        /*02d2*/ 	.short	(.L_147 - .L_146)
	.align		4
.L_146:
        /*02d4*/ 	.word	index@(_ZN4mmha33masked_multihead_attention_kernelItLi192ELi256ELi1ELi32ELi256ELb0ELb1EEEv26Multihead_attention_paramsIT_XT5_EE)
        /*02d8*/ 	.word	0x00000060


	//----- nvinfo : EIATTR_MIN_STACK_SIZE
	.align		4
.L_147:
        /*02dc*/ 	.byte	0x04, 0x12
        /*02de*/ 	.short	(.L_149 - .L_148)
	.align		4
.L_148:
        /*02e0*/ 	.word	index@(_ZN4mmha33masked_multihead_attention_kernelItLi192ELi256ELi2ELi32ELi128ELb0ELb1EEEv26Multihead_attention_paramsIT_XT5_EE)
        /*02e4*/ 	.word	0x00000000


	//----- nvinfo : EIATTR_MIN_STACK_SIZE
	.align		4
.L_149:
        /*02e8*/ 	.byte	0x04, 0x12
        /*02ea*/ 	.short	(.L_151 - .L_150)
	.align		4
.L_150:
        /*02ec*/ 	.word	index@(_ZN4mmha33masked_multihead_attention_kernelItLi192ELi256ELi4ELi32ELi64ELb0ELb1EEEv26Multihead_attention_paramsIT_XT5_EE)
        /*02f0*/ 	.word	0x00000000


	//----- nvinfo : EIATTR_MIN_STACK_SIZE
	.align		4
.L_151:
        /*02f4*/ 	.byte	0x04, 0x12
        /*02f6*/ 	.short	(.L_153 - .L_152)
	.align		4
.L_152:
        /*02f8*/ 	.word	index@(_ZN4mmha33masked_multihead_attention_kernelItLi192ELi256ELi1ELi32ELi256ELb0ELb0EEEv26Multihead_attention_paramsIT_XT5_EE)
        /*02fc*/ 	.word	0x00000058


	//----- nvinfo : EIATTR_MIN_STACK_SIZE
	.align		4
.L_153:
        /*0300*/ 	.byte	0x04, 0x12
        /*0302*/ 	.short	(.L_155 - .L_154)
	.align		4
.L_154:
        /*0304*/ 	.word	index@(_ZN4mmha33masked_multihead_attention_kernelItLi192ELi256ELi2ELi32ELi128ELb0ELb0EEEv26Multihead_attention_paramsIT_XT5_EE)
        /*0308*/ 	.word	0x00000000


	//----- nvinfo : EIATTR_MIN_STACK_SIZE
	.align		4
.L_155:
        /*030c*/ 	.byte	0x04, 0x12
        /*030e*/ 	.short	(.L_157 - .L_156)
	.align		4
.L_156:
        /*0310*/ 	.word	index@(_ZN4mmha33masked_multihead_attention_kernelItLi192ELi256ELi4ELi32ELi64ELb0ELb0EEEv26Multihead_attention_paramsIT_XT5_EE)
        /*0314*/ 	.word	0x00000000


	//----- nvinfo : EIATTR_MIN_STACK_SIZE
	.align		4
.L_157:
        /*0318*/ 	.byte	0x04, 0x12
        /*031a*/ 	.short	(.L_159 - .L_158)
	.align		4
.L_158:
        /*031c*/ 	.word	index@(_ZN4mmha33masked_multihead_attention_kernelIfLi192ELi256ELi1ELi64ELi256ELb0ELb1EEEv26Multihead_attention_paramsIT_XT5_EE)
        /*0320*/ 	.word	0x000004d0


	//----- nvinfo : EIATTR_MIN_STACK_SIZE
	.align		4
.L_159:
        /*0324*/ 	.byte	0x04, 0x12
        /*0326*/ 	.short	(.L_161 - .L_160)
	.align		4
.L_160:
        /*0328*/ 	.word	index@(_ZN4mmha33masked_multihead_attention_kernelIfLi192ELi256ELi2ELi64ELi128ELb0ELb1EEEv26Multihead_attention_paramsIT_XT5_EE)
        /*032c*/ 	.word	0x00000070


	//----- nvinfo : EIATTR_MIN_STACK_SIZE
	.align		4
.L_161:
        /*0330*/ 	.byte	0x04, 0x12
        /*0332*/ 	.short	(.L_163 - .L_162)
	.align		4
.L_162:
        /*0334*/ 	.word	index@(_ZN4mmha33masked_multihead_attention_kernelIfLi192ELi256ELi4ELi64ELi64ELb0ELb1EEEv26Multihead_attention_paramsIT_XT5_EE)
        /*0338*/ 	.word	0x00000000


	//----- nvinfo : EIATTR_MIN_STACK_SIZE
	.align		4
.L_163:
        /*033c*/ 	.byte	0x04, 0x12
        /*033e*/ 	.short	(.L_165 - .L_164)
	.align		4
.L_164:
        /*0340*/ 	.word	index@(_ZN4mmha33masked_multihead_attention_kernelIfLi192ELi256ELi1ELi64ELi256ELb0ELb0EEEv26Multihead_attention_paramsIT_XT5_EE)
        /*0344*/ 	.word	0x000004c8


	//----- nvinfo : EIATTR_MIN_STACK_SIZE
	.align		4
.L_165:
        /*0348*/ 	.byte	0x04, 0x12
        /*034a*/ 	.short	(.L_167 - .L_166)
	.align		4
.L_166:
        /*034c*/ 	.word	index@(_ZN4mmha33masked_multihead_attention_kernelIfLi192ELi256ELi2ELi64ELi128ELb0ELb0EEEv26Multihead_attention_paramsIT_XT5_EE)
        /*0350*/ 	.word	0x00000088


	//----- nvinfo : EIATTR_MIN_STACK_SIZE
	.align		4
.L_167:
        /*0354*/ 	.byte	0x04, 0x12
        /*0356*/ 	.short	(.L_169 - .L_168)
	.align		4
.L_168:
        /*0358*/ 	.word	index@(_ZN4mmha33masked_multihead_attention_kernelIfLi192ELi256ELi4ELi64ELi64ELb0ELb0EEEv26Multihead_attention_paramsIT_XT5_EE)
        /*035c*/ 	.word	0x00000000
.L_169:


//--------------------- .nv.compat                --------------------------
	.section	.nv.compat,"",@"SHT_CUDA_COMPAT_INFO"
	.align	4
        /*0000*/ 	.byte	0x02, 0x09, 0x01, 0x00, 0x02, 0x02, 0x01, 0x00, 0x02, 0x05, 0x05, 0x00, 0x03, 0x07, 0x01, 0x01
        /*0010*/ 	.byte	0x02, 0x03, 0x00, 0x00, 0x02, 0x06, 0x01, 0x00, 0x04, 0x0b, 0x08, 0x00, 0x09, 0x00, 0x00, 0x00
        /*0020*/ 	.byte	0x00, 0x00, 0x00, 0x00


//--------------------- .nv.info._ZN4mmha33masked_multihead_attention_kernelItLi192ELi256ELi1ELi32ELi256ELb1ELb1EEEv26Multihead_attention_paramsIT_XT5_EE --------------------------
	.section	.nv.info._ZN4mmha33masked_multihead_attention_kernelItLi192ELi256ELi1ELi32ELi256ELb1ELb1EEEv26Multihead_attention_paramsIT_XT5_EE,"",@"SHT_CUDA_INFO"
	.sectionflags	@""
	.align	4


	//----- nvinfo : EIATTR_CUDA_API_VERSION
	.align		4
        /*0000*/ 	.byte	0x04, 0x37
        /*0002*/ 	.short	(.L_171 - .L_170)
.L_170:
        /*0004*/ 	.word	0x00000082


	//----- nvinfo : EIATTR_KPARAM_INFO
	.align		4
.L_171:
        /*0008*/ 	.byte	0x04, 0x17
        /*000a*/ 	.short	(.L_173 - .L_172)
.L_172:
        /*000c*/ 	.word	0x00000000
        /*0010*/ 	.short	0x0000
        /*0012*/ 	.short	0x0000
        /*0014*/ 	.byte	0x00, 0xf0, 0xa1, 0x04


	//----- nvinfo : EIATTR_SPARSE_MMA_MASK
	.align		4
.L_173:
        /*0018*/ 	.byte	0x03, 0x50
        /*001a*/ 	.short	0x0000


	//----- nvinfo : EIATTR_MAXREG_COUNT
	.align		4
        /*001c*/ 	.byte	0x03, 0x1b
        /*001e*/ 	.short	0x00ff


	//----- nvinfo : EIATTR_NUM_BARRIERS
	.align		4
        /*0020*/ 	.byte	0x02, 0x4c
        /*0022*/ 	.byte	0x01
	.zero		1


	//----- nvinfo : EIATTR_EXTERNS
	.align		4
        /*0024*/ 	.byte	0x04, 0x0f
        /*0026*/ 	.short	(.L_175 - .L_174)


	//   ....[0]....
	.align		4
.L_174:
        /*0028*/ 	.word	index@(__assertfail)


	//----- nvinfo : EIATTR_ANNOTATIONS
	.align		4
.L_175:
        /*002c*/ 	.byte	0x04, 0x55
        /*002e*/ 	.short	(.L_177 - .L_176)


	//   ....[0]....
.L_176:
        /*0030*/ 	.word	0x00000001
        /*0034*/ 	.byte	0x90, 0x2e, 0x00, 0x00, 0x01, 0x00, 0x00, 0x00, 0xa0, 0x32, 0x00, 0x00, 0x01, 0x00, 0x00, 0x00
        /* <DEDUP_REMOVED lines=148> */
        /*0984*/ 	.byte	0x50, 0xe8, 0x00, 0x00


	//----- nvinfo : EIATTR_MERCURY_ISA_VERSION
	.align		4
.L_177:
        /*0988*/ 	.byte	0x03, 0x5f
        /*098a*/ 	.short	0x0101


	//----- nvinfo : EIATTR_INT_WARP_WIDE_INSTR_OFFSETS
	.align		4
        /*098c*/ 	.byte	0x04, 0x31
        /*098e*/ 	.short	(.L_179 - .L_178)


	//   ....[0]....
.L_178:
        /*0990*/ 	.word	0x00000d40


	//----- nvinfo : EIATTR_COOP_GROUP_MASK_REGIDS
	.align		4
.L_179:
        /*0994*/ 	.byte	0x04, 0x29
        /*0996*/ 	.short	(.L_181 - .L_180)


	//   ....[0]....
.L_180:
        /*0998*/ 	.word	0xffffffff


	//   ....[1]....
        /*099c*/ 	.word	0xffffffff


	//   ....[2]....
        /*09a0*/ 	.word	0xffffffff


	//   ....[3]....
        /*09a4*/ 	.word	0xffffffff


	//   ....[4]....
        /*09a8*/ 	.word	0xffffffff


	//   ....[5]....
        /*09ac*/ 	.word	0xffffffff


	//   ....[6]....
        /*09b0*/ 	.word	0xffffffff


	//   ....[7]....
        /*09b4*/ 	.word	0xffffffff


	//   ....[8]....
        /*09b8*/ 	.word	0xffffffff


	//   ....[9]....
        /*09bc*/ 	.word	0xffffffff


	//   ....[10]....
        /*09c0*/ 	.word	0xffffffff


	//   ....[11]....
        /*09c4*/ 	.word	0xffffffff


	//   ....[12]....
        /*09c8*/ 	.word	0xffffffff


	//   ....[13]....
        /*09cc*/ 	.word	0xffffffff


	//   ....[14]....
        /*09d0*/ 	.word	0xffffffff


	//   ....[15]....
        /*09d4*/ 	.word	0xffffffff


	//   ....[16]....
        /*09d8*/ 	.word	0xffffffff


	//   ....[17]....
        /*09dc*/ 	.word	0xffffffff


	//   ....[18]....
        /*09e0*/ 	.word	0xffffffff


	//   ....[19]....
        /*09e4*/ 	.word	0xffffffff


	//   ....[20]....
        /*09e8*/ 	.word	0xffffffff


	//   ....[21]....
        /*09ec*/ 	.word	0xffffffff


	//   ....[22]....
        /*09f0*/ 	.word	0xffffffff


	//   ....[23]....
        /*09f4*/ 	.word	0x0500000f


	//   ....[24]....
        /*09f8*/ 	.word	0x0500000f


	//   ....[25]....
        /*09fc*/ 	.word	0x0500000f


	//   ....[26]....
        /*0a00*/ 	.word	0x0500000f


	//   ....[27]....
        /*0a04*/ 	.word	0x0500000f


	//----- nvinfo : EIATTR_COOP_GROUP_INSTR_OFFSETS
	.align		4
.L_181:
        /*0a08*/ 	.byte	0x04, 0x28
        /*0a0a*/ 	.short	(.L_183 - .L_182)


	//   ....[0]....
.L_182:
        /*0a0c*/ 	.word	0x00003070


	//   ....[1]....
        /*0a10*/ 	.word	0x00003090


	//   ....[2]....
        /*0a14*/ 	.word	0x000030b0


	//   ....[3]....
        /*0a18*/ 	.word	0x000030d0


	//   ....[4]....
        /*0a1c*/ 	.word	0x000030f0


	//   ....[5]....
        /*0a20*/ 	.word	0x0000e8c0


	//   ....[6]....
        /*0a24*/ 	.word	0x0000e8e0


	//   ....[7]....
        /*0a28*/ 	.word	0x0000e910


	//   ....[8]....
        /*0a2c*/ 	.word	0x0000e960


	//   ....[9]....
        /*0a30*/ 	.word	0x0000e9b0


	//   ....[10]....
        /*0a34*/ 	.word	0x0000ea20


	//   ....[11]....
        /*0a38*/ 	.word	0x0000ea50


	//   ....[12]....
        /*0a3c*/ 	.word	0x0000ea70


	//   ....[13]....
        /*0a40*/ 	.word	0x0000ea90


	//   ....[14]....
        /*0a44*/ 	.word	0x0000ff40


	//   ....[15]....
        /*0a48*/ 	.word	0x0000ffd0


	//   ....[16]....
        /*0a4c*/ 	.word	0x00010040


	//   ....[17]....
        /*0a50*/ 	.word	0x00010070


	//   ....[18]....
        /*0a54*/ 	.word	0x000100a0


	//   ....[19]....
        /*0a58*/ 	.word	0x00010110


	//   ....[20]....
        /*0a5c*/ 	.word	0x00010130


	//   ....[21]....
        /*0a60*/ 	.word	0x00010150


	//   ....[22]....
        /*0a64*/ 	.word	0x00010170


	//   ....[23]....
        /*0a68*/ 	.word	0x00013790


	//   ....[24]....
        /*0a6c*/ 	.word	0x000137f0


	//   ....[25]....
        /*0a70*/ 	.word	0x00013850


	//   ....[26]....
        /*0a74*/ 	.word	0x000138b0


	//   ....[27]....
        /*0a78*/ 	.word	0x00013910


	//----- nvinfo : EIATTR_VRC_CTA_INIT_COUNT
	.align		4
.L_183:
        /*0a7c*/ 	.byte	0x02, 0x4a
	.zero		1
	.zero		1


	//----- nvinfo : EIATTR_SYSCALL_OFFSETS
	.align		4
        /*0a80*/ 	.byte	0x04, 0x46
        /*0a82*/ 	.short	(.L_185 - .L_184)


	//   ....[0]....
.L_184:
        /*0a84*/ 	.word	0x00001cd0


	//----- nvinfo : EIATTR_EXIT_INSTR_OFFSETS
	.align		4
.L_185:
        /*0a88*/ 	.byte	0x04, 0x1c
        /*0a8a*/ 	.short	(.L_187 - .L_186)


	//   ....[0]....
.L_186:
        /*0a8c*/ 	.word	0x000000c0


	//   ....[1]....
        /*0a90*/ 	.word	0x00012c30


	//   ....[2]....
        /*0a94*/ 	.word	0x000132d0


	//   ....[3]....
        /*0a98*/ 	.word	0x00013680


	//   ....[4]....
        /*0a9c*/ 	.word	0x00013740


	//----- nvinfo : EIATTR_CRS_STACK_SIZE
	.align		4
.L_187:
        /*0aa0*/ 	.byte	0x04, 0x1e
        /*0aa2*/ 	.short	(.L_189 - .L_188)
.L_188:
        /*0aa4*/ 	.word	0x00000000


	//----- nvinfo : EIATTR_CBANK_PARAM_SIZE
	.align		4
.L_189:
        /*0aa8*/ 	.byte	0x03, 0x19
        /*0aaa*/ 	.short	0x0128


	//----- nvinfo : EIATTR_PARAM_CBANK
	.align		4
        /*0aac*/ 	.byte	0x04, 0x0a
        /*0aae*/ 	.short	(.L_191 - .L_190)
	.align		4
.L_190:
        /*0ab0*/ 	.word	index@(.nv.constant0._ZN4mmha33masked_multihead_attention_kernelItLi192ELi256ELi1ELi32ELi256ELb1ELb1EEEv26Multihead_attention_paramsIT_XT5_EE)
        /*0ab4*/ 	.short	0x0380
        /*0ab6*/ 	.short	0x0128


	//----- nvinfo : EIATTR_SW_WAR
	.align		4
.L_191:
        /*0ab8*/ 	.byte	0x04, 0x36
        /*0aba*/ 	.short	(.L_193 - .L_192)
.L_192:
        /*0abc*/ 	.word	0x00000008
.L_193:


//--------------------- .nv.info._ZN4mmha33masked_multihead_attention_kernelItLi192ELi256ELi2ELi32ELi128ELb1ELb1EEEv26Multihead_attention_paramsIT_XT5_EE --------------------------
	.section	.nv.info._ZN4mmha33masked_multihead_attention_kernelItLi192ELi256ELi2ELi32ELi128ELb1ELb1EEEv26Multihead_attention_paramsIT_XT5_EE,"",@"SHT_CUDA_INFO"
	.sectionflags	@""
	.align	4


	//----- nvinfo : EIATTR_CUDA_API_VERSION
	.align		4
        /*0000*/ 	.byte	0x04, 0x37
        /*0002*/ 	.short	(.L_195 - .L_194)
.L_194:
        /*0004*/ 	.word	0x00000082


	//----- nvinfo : EIATTR_KPARAM_INFO
	.align		4
.L_195:
        /*0008*/ 	.byte	0x04, 0x17
        /*000a*/ 	.short	(.L_197 - .L_196)
.L_196:
        /*000c*/ 	.word	0x00000000
        /*0010*/ 	.short	0x0000
        /*0012*/ 	.short	0x0000
        /*0014*/ 	.byte	0x00, 0xf0, 0xa1, 0x04


	//----- nvinfo : EIATTR_SPARSE_MMA_MASK
	.align		4
.L_197:
        /*0018*/ 	.byte	0x03, 0x50
        /*001a*/ 	.short	0x0000


	//----- nvinfo : EIATTR_MAXREG_COUNT
	.align		4
        /*001c*/ 	.byte	0x03, 0x1b
        /*001e*/ 	.short	0x00ff


	//----- nvinfo : EIATTR_NUM_BARRIERS
	.align		4
        /*0020*/ 	.byte	0x02, 0x4c
        /*0022*/ 	.byte	0x01
	.zero		1


	//----- nvinfo : EIATTR_EXTERNS
	.align		4
        /*0024*/ 	.byte	0x04, 0x0f
        /*0026*/ 	.short	(.L_199 - .L_198)


	//   ....[0]....
	.align		4
.L_198:
        /*0028*/ 	.word	index@(__assertfail)


	//----- nvinfo : EIATTR_MERCURY_ISA_VERSION
	.align		4
.L_199:
        /*002c*/ 	.byte	0x03, 0x5f
        /*002e*/ 	.short	0x0101


	//----- nvinfo : EIATTR_INT_WARP_WIDE_INSTR_OFFSETS
	.align		4
        /*0030*/ 	.byte	0x04, 0x31
        /*0032*/ 	.short	(.L_201 - .L_200)


	//   ....[0]....
.L_200:
        /*0034*/ 	.word	0x00000d80


	//----- nvinfo : EIATTR_COOP_GROUP_MASK_REGIDS
	.align		4
.L_201:
        /*0038*/ 	.byte	0x04, 0x29
        /*003a*/ 	.short	(.L_203 - .L_202)


	//   ....[0]....
.L_202:
        /*003c*/ 	.word	0xffffffff


	//   ....[1]....
        /*0040*/ 	.word	0xffffffff


	//   ....[2]....
        /*0044*/ 	.word	0xffffffff


	//   ....[3]....
        /*0048*/ 	.word	0xffffffff


	//   ....[4]....
        /*004c*/ 	.word	0xffffffff


	//   ....[5]....
        /*0050*/ 	.word	0xffffffff


	//   ....[6]....
        /*0054*/ 	.word	0xffffffff


	//   ....[7]....
        /*0058*/ 	.word	0xffffffff


	//   ....[8]....
        /*005c*/ 	.word	0xffffffff


	//   ....[9]....
        /*0060*/ 	.word	0xffffffff


	//   ....[10]....
        /*0064*/ 	.word	0xffffffff


	//   ....[11]....
        /*0068*/ 	.word	0xffffffff


	//   ....[12]....
        /*006c*/ 	.word	0xffffffff


	//   ....[13]....
        /*0070*/ 	.word	0xffffffff


	//   ....[14]....
        /*0074*/ 	.word	0xffffffff


	//   ....[15]....
        /*0078*/ 	.word	0xffffffff


	//   ....[16]....
        /*007c*/ 	.word	0xffffffff


	//   ....[17]....
        /*0080*/ 	.word	0xffffffff


	//   ....[18]....
        /*0084*/ 	.word	0xffffffff


	//   ....[19]....
        /*0088*/ 	.word	0xffffffff


	//   ....[20]....
        /*008c*/ 	.word	0xffffffff


	//   ....[21]....
        /*0090*/ 	.word	0x0500000f


	//   ....[22]....
        /*0094*/ 	.word	0x0500000f


	//   ....[23]....
        /*0098*/ 	.word	0x0500000f


	//   ....[24]....
        /*009c*/ 	.word	0x0500000f


	//   ....[25]....
        /*00a0*/ 	.word	0x0500000f


	//   ....[26]....
        /*00a4*/ 	.word	0x0500000f


	//   ....[27]....
        /*00a8*/ 	.word	0x0500000f


	//   ....[28]....
        /*00ac*/ 	.word	0x0500000f


	//   ....[29]....
        /*00b0*/ 	.word	0x0500000f


	//   ....[30]....
        /*00b4*/ 	.word	0x0500000f


	//----- nvinfo : EIATTR_COOP_GROUP_INSTR_OFFSETS
	.align		4
.L_203:
        /*00b8*/ 	.byte	0x04, 0x28
        /*00ba*/ 	.short	(.L_205 - .L_204)


	//   ....[0]....
.L_204:
        /*00bc*/ 	.word	0x000030c0


	//   ....[1]....
        /*00c0*/ 	.word	0x000030e0


	//   ....[2]....
        /*00c4*/ 	.word	0x00003100


	//   ....[3]....
        /*00c8*/ 	.word	0x00003120


	//   ....[4]....
        /*00cc*/ 	.word	0x00003140


	//   ....[5]....
        /*00d0*/ 	.word	0x00008340


	//   ....[6]....
        /*00d4*/ 	.word	0x00008580


	//   ....[7]....
        /*00d8*/ 	.word	0x000085a0


	//   ....[8]....
        /*00dc*/ 	.word	0x000085c0


	//   ....[9]....
        /*00e0*/ 	.word	0x000085e0


	//   ....[10]....
        /*00e4*/ 	.word	0x000086e0


	//   ....[11]....
        /*00e8*/ 	.word	0x00008700


	//   ....[12]....
        /*00ec*/ 	.word	0x00008730


	//   ....[13]....
        /*00f0*/ 	.word	0x00009c00


	//   ....[14]....
        /*00f4*/ 	.word	0x00009c80


	//   ....[15]....
        /*00f8*/ 	.word	0x00009cf0


	//   ....[16]....
        /*00fc*/ 	.word	0x00009d10


	//   ....[17]....
        /*0100*/ 	.word	0x00009d40


	//   ....[18]....
        /*0104*/ 	.word	0x00009dc0


	//   ....[19]....
        /*0108*/ 	.word	0x00009de0


	//   ....[20]....
        /*010c*/ 	.word	0x00009e00


	//   ....[21]....
        /*0110*/ 	.word	0x0000d1c0


	//   ....[22]....
        /*0114*/ 	.word	0x0000d220


	//   ....[23]....
        /*0118*/ 	.word	0x0000d280


	//   ....[24]....
        /*011c*/ 	.word	0x0000d2e0


	//   ....[25]....
        /*0120*/ 	.word	0x0000d340


	//   ....[26]....
        /*0124*/ 	.word	0x0000d3c0


	//   ....[27]....
        /*0128*/ 	.word	0x0000d460


	//   ....[28]....
        /*012c*/ 	.word	0x0000d4e0


	//   ....[29]....
        /*0130*/ 	.word	0x0000d540


	//   ....[30]....
        /*0134*/ 	.word	0x0000d5a0


	//----- nvinfo : EIATTR_VRC_CTA_INIT_COUNT
	.align		4
.L_205:
        /*0138*/ 	.byte	0x02, 0x4a
	.zero		1
	.zero		1


	//----- nvinfo : EIATTR_SYSCALL_OFFSETS
	.align		4
        /*013c*/ 	.byte	0x04, 0x46
        /*013e*/ 	.short	(.L_207 - .L_206)


	//   ....[0]....
.L_206:
        /*0140*/ 	.word	0x00001d40


	//----- nvinfo : EIATTR_EXIT_INSTR_OFFSETS
	.align		4
.L_207:
        /*0144*/ 	.byte	0x04, 0x1c
        /*0146*/ 	.short	(.L_209 - .L_208)


	//   ....[0]....
.L_208:
        /*0148*/ 	.word	0x000000d0


	//   ....[1]....
        /*014c*/ 	.word	0x0000c870


	//   ....[2]....
        /*0150*/ 	.word	0x0000cd00


	//   ....[3]....
        /*0154*/ 	.word	0x0000d0b0


	//   ....[4]....
        /*0158*/ 	.word	0x0000d170


	//----- nvinfo : EIATTR_CRS_STACK_SIZE
	.align		4
.L_209:
        /*015c*/ 	.byte	0x04, 0x1e
        /*015e*/ 	.short	(.L_211 - .L_210)
.L_210:
        /*0160*/ 	.word	0x00000000


	//----- nvinfo : EIATTR_CBANK_PARAM_SIZE
	.align		4
.L_211:
        /*0164*/ 	.byte	0x03, 0x19
        /*0166*/ 	.short	0x0128


	//----- nvinfo : EIATTR_PARAM_CBANK
	.align		4
        /*0168*/ 	.byte	0x04, 0x0a
        /*016a*/ 	.short	(.L_213 - .L_212)
	.align		4
.L_212:
        /*016c*/ 	.word	index@(.nv.constant0._ZN4mmha33masked_multihead_attention_kernelItLi192ELi256ELi2ELi32ELi128ELb1ELb1EEEv26Multihead_attention_paramsIT_XT5_EE)
        /*0170*/ 	.short	0x0380
        /*0172*/ 	.short	0x0128


	//----- nvinfo : EIATTR_SW_WAR
	.align		4
.L_213:
        /*0174*/ 	.byte	0x04, 0x36
        /*0176*/ 	.short	(.L_215 - .L_214)
.L_214:
        /*0178*/ 	.word	0x00000008
.L_215:


//--------------------- .nv.info._ZN4mmha33masked_multihead_attention_kernelItLi192ELi256ELi4ELi32ELi64ELb1ELb1EEEv26Multihead_attention_paramsIT_XT5_EE --------------------------
	.section	.nv.info._ZN4mmha33masked_multihead_attention_kernelItLi192ELi256ELi4ELi32ELi64ELb1ELb1EEEv26Multihead_attention_paramsIT_XT5_EE,"",@"SHT_CUDA_INFO"
	.sectionflags	@""
	.align	4


	//----- nvinfo : EIATTR_CUDA_API_VERSION
	.align		4
        /*0000*/ 	.byte	0x04, 0x37
        /*0002*/ 	.short	(.L_217 - .L_216)
.L_216:
        /*0004*/ 	.word	0x00000082


	//----- nvinfo : EIATTR_KPARAM_INFO
	.align		4
.L_217:
        /*0008*/ 	.byte	0x04, 0x17
        /*000a*/ 	.short	(.L_219 - .L_218)
.L_218:
        /*000c*/ 	.word	0x00000000
        /*0010*/ 	.short	0x0000
        /*0012*/ 	.short	0x0000
        /*0014*/ 	.byte	0x00, 0xf0, 0xa1, 0x04


	//----- nvinfo : EIATTR_SPARSE_MMA_MASK
	.align		4
.L_219:
        /*0018*/ 	.byte	0x03, 0x50
        /*001a*/ 	.short	0x0000


	//----- nvinfo : EIATTR_MAXREG_COUNT
	.align		4
        /*001c*/ 	.byte	0x03, 0x1b
        /*001e*/ 	.short	0x00ff


	//----- nvinfo : EIATTR_NUM_BARRIERS
	.align		4
        /*0020*/ 	.byte	0x02, 0x4c
        /*0022*/ 	.byte	0x01
	.zero		1


	//----- nvinfo : EIATTR_EXTERNS
	.align		4
        /*0024*/ 	.byte	0x04, 0x0f
        /*0026*/ 	.short	(.L_221 - .L_220)


	//   ....[0]....
	.align		4
.L_220:
        /*0028*/ 	.word	index@(__assertfail)


	//----- nvinfo : EIATTR_MERCURY_ISA_VERSION
	.align		4
.L_221:
        /*002c*/ 	.byte	0x03, 0x5f
        /*002e*/ 	.short	0x0101


	//----- nvinfo : EIATTR_COOP_GROUP_MASK_REGIDS
	.align		4
        /*0030*/ 	.byte	0x04, 0x29
        /*0032*/ 	.short	(.L_223 - .L_222)


	//   ....[0]....
.L_222:
        /*0034*/ 	.word	0xffffffff


	//   ....[1]....
        /*0038*/ 	.word	0xffffffff


	//   ....[2]....
        /*003c*/ 	.word	0xffffffff


	//   ....[3]....
        /*0040*/ 	.word	0xffffffff


	//   ....[4]....
        /*0044*/ 	.word	0xffffffff


	//   ....[5]....
        /*0048*/ 	.word	0xffffffff


	//   ....[6]....
        /*004c*/ 	.word	0xffffffff


	//   ....[7]....
        /*0050*/ 	.word	0xffffffff


	//   ....[8]....
        /*0054*/ 	.word	0xffffffff


	//   ....[9]....
        /*0058*/ 	.word	0xffffffff


	//   ....[10]....
        /*005c*/ 	.word	0xffffffff


	//   ....[11]....
        /*0060*/ 	.word	0xffffffff


	//   ....[12]....
        /*0064*/ 	.word	0xffffffff


	//   ....[13]....
        /*0068*/ 	.word	0xffffffff


	//   ....[14]....
        /*006c*/ 	.word	0xffffffff


	//   ....[15]....
        /*0070*/ 	.word	0xffffffff


	//   ....[16]....
        /*0074*/ 	.word	0xffffffff


	//   ....[17]....
        /*0078*/ 	.word	0xffffffff


	//   ....[18]....
        /*007c*/ 	.word	0xffffffff


	//   ....[19]....
        /*0080*/ 	.word	0x0500000f


	//   ....[20]....
        /*0084*/ 	.word	0x0500000f


	//   ....[21]....
        /*0088*/ 	.word	0x0500000f


	//   ....[22]....
        /*008c*/ 	.word	0x0500000f


	//   ....[23]....
        /*0090*/ 	.word	0x0500000f


	//   ....[24]....
        /*0094*/ 	.word	0x0500000f


	//   ....[25]....
        /*0098*/ 	.word	0x0500000f


	//   ....[26]....
        /*009c*/ 	.word	0x0500000f


	//   ....[27]....
        /*00a0*/ 	.word	0x0500000f


	//   ....[28]....
        /*00a4*/ 	.word	0x0500000f


	//----- nvinfo : EIATTR_COOP_GROUP_INSTR_OFFSETS
	.align		4
.L_223:
        /*00a8*/ 	.byte	0x04, 0x28
        /*00aa*/ 	.short	(.L_225 - .L_224)


	//   ....[0]....
.L_224:
        /*00ac*/ 	.word	0x00002e80


	//   ....[1]....
        /*00b0*/ 	.word	0x00002ea0


	//   ....[2]....
        /*00b4*/ 	.word	0x00002ec0


	//   ....[3]....
        /*00b8*/ 	.word	0x00002ee0


	//   ....[4]....
        /*00bc*/ 	.word	0x00002f00


	//   ....[5]....
        /*00c0*/ 	.word	0x00008e40


	//   ....[6]....
        /*00c4*/ 	.word	0x00008e60


	//   ....[7]....
        /*00c8*/ 	.word	0x00009100


	//   ....[8]....
        /*00cc*/ 	.word	0x00009120


	//   ....[9]....
        /*00d0*/ 	.word	0x00009140


	//   ....[10]....
        /*00d4*/ 	.word	0x00009270


	//   ....[11]....
        /*00d8*/ 	.word	0x000092b0


	//   ....[12]....
        /*00dc*/ 	.word	0x0000a730


	//   ....[13]....
        /*00e0*/ 	.word	0x0000a7d0


	//   ....[14]....
        /*00e4*/ 	.word	0x0000a830


	//   ....[15]....
        /*00e8*/ 	.word	0x0000a850


	//   ....[16]....
        /*00ec*/ 	.word	0x0000a880


	//   ....[17]....
        /*00f0*/ 	.word	0x0000a8f0


	//   ....[18]....
        /*00f4*/ 	.word	0x0000a910


	//   ....[19]....
        /*00f8*/ 	.word	0x0000d830


	//   ....[20]....
        /*00fc*/ 	.word	0x0000d890


	//   ....[21]....
        /*0100*/ 	.word	0x0000d8f0


	//   ....[22]....
        /*0104*/ 	.word	0x0000d950


	//   ....[23]....
        /*0108*/ 	.word	0x0000d9b0


	//   ....[24]....
        /*010c*/ 	.word	0x0000da30


	//   ....[25]....
        /*0110*/ 	.word	0x0000dab0


	//   ....[26]....
        /*0114*/ 	.word	0x0000db40


	//   ....[27]....
        /*0118*/ 	.word	0x0000dbc0


	//   ....[28]....
        /*011c*/ 	.word	0x0000dc20


	//----- nvinfo : EIATTR_VRC_CTA_INIT_COUNT
	.align		4
.L_225:
        /*0120*/ 	.byte	0x02, 0x4a
	.zero		1
	.zero		1


	//----- nvinfo : EIATTR_SYSCALL_OFFSETS
	.align		4
        /*0124*/ 	.byte	0x04, 0x46
        /*0126*/ 	.short	(.L_227 - .L_226)


	//   ....[0]....
.L_226:
        /*0128*/ 	.word	0x00001b10


	//----- nvinfo : EIATTR_EXIT_INSTR_OFFSETS
	.align		4
.L_227:
        /*012c*/ 	.byte	0x04, 0x1c
        /*012e*/ 	.short	(.L_229 - .L_228)


	//   ....[0]....
.L_228:
        /*0130*/ 	.word	0x000000b0


	//   ....[1]....
        /*0134*/ 	.word	0x0000d100


	//   ....[2]....
        /*0138*/ 	.word	0x0000d370


	//   ....[3]....
        /*013c*/ 	.word	0x0000d720


	//   ....[4]....
        /*0140*/ 	.word	0x0000d7e0


	//----- nvinfo : EIATTR_CRS_STACK_SIZE
	.align		4
.L_229:
        /*0144*/ 	.byte	0x04, 0x1e
        /*0146*/ 	.short	(.L_231 - .L_230)
.L_230:
        /*0148*/ 	.word	0x00000000


	//----- nvinfo : EIATTR_CBANK_PARAM_SIZE
	.align		4
.L_231:
        /*014c*/ 	.byte	0x03, 0x19
        /*014e*/ 	.short	0x0128


	//----- nvinfo : EIATTR_PARAM_CBANK
	.align		4
        /*0150*/ 	.byte	0x04, 0x0a
        /*0152*/ 	.short	(.L_233 - .L_232)
	.align		4
.L_232:
        /*0154*/ 	.word	index@(.nv.constant0._ZN4mmha33masked_multihead_attention_kernelItLi192ELi256ELi4ELi32ELi64ELb1ELb1EEEv26Multihead_attention_paramsIT_XT5_EE)
        /*0158*/ 	.short	0x0380
        /*015a*/ 	.short	0x0128


	//----- nvinfo : EIATTR_SW_WAR
	.align		4
.L_233:
        /*015c*/ 	.byte	0x04, 0x36
        /*015e*/ 	.short	(.L_235 - .L_234)
.L_234:
        /*0160*/ 	.word	0x00000008
.L_235:


//--------------------- .nv.info._ZN4mmha33masked_multihead_attention_kernelItLi192ELi256ELi1ELi32ELi256ELb1ELb0EEEv26Multihead_attention_paramsIT_XT5_EE --------------------------
	.section	.nv.info._ZN4mmha33masked_multihead_attention_kernelItLi192ELi256ELi1ELi32ELi256ELb1ELb0EEEv26Multihead_attention_paramsIT_XT5_EE,"",@"SHT_CUDA_INFO"
	.sectionflags	@""
	.align	4


	//----- nvinfo : EIATTR_CUDA_API_VERSION
	.align		4
        /*0000*/ 	.byte	0x04, 0x37
        /*0002*/ 	.short	(.L_237 - .L_236)
.L_236:
        /*0004*/ 	.word	0x00000082


	//----- nvinfo : EIATTR_KPARAM_INFO
	.align		4
.L_237:
        /*0008*/ 	.byte	0x04, 0x17
        /*000a*/ 	.short	(.L_239 - .L_238)
.L_238:
        /*000c*/ 	.word	0x00000000
        /*0010*/ 	.short	0x0000
        /*0012*/ 	.short	0x0000
        /*0014*/ 	.byte	0x00, 0xf0, 0xa1, 0x04


	//----- nvinfo : EIATTR_SPARSE_MMA_MASK
	.align		4
.L_239:
        /*0018*/ 	.byte	0x03, 0x50
        /*001a*/ 	.short	0x0000


	//----- nvinfo : EIATTR_MAXREG_COUNT
	.align		4
        /*001c*/ 	.byte	0x03, 0x1b
        /*001e*/ 	.short	0x00ff


	//----- nvinfo : EIATTR_NUM_BARRIERS
	.align		4
        /*0020*/ 	.byte	0x02, 0x4c
        /*0022*/ 	.byte	0x01
	.zero		1


	//----- nvinfo : EIATTR_EXTERNS
	.align		4
        /*0024*/ 	.byte	0x04, 0x0f
        /*0026*/ 	.short	(.L_241 - .L_240)


	//   ....[0]....
	.align		4
.L_240:
        /*0028*/ 	.word	index@(__assertfail)


	//----- nvinfo : EIATTR_ANNOTATIONS
	.align		4
.L_241:
        /*002c*/ 	.byte	0x04, 0x55
        /*002e*/ 	.short	(.L_243 - .L_242)


	//   ....[0]....
.L_242:
        /* <DEDUP_REMOVED lines=148> */


	//----- nvinfo : EIATTR_MERCURY_ISA_VERSION
	.align		4
.L_243:
        /*0958*/ 	.byte	0x03, 0x5f
        /*095a*/ 	.short	0x0101


	//----- nvinfo : EIATTR_INT_WARP_WIDE_INSTR_OFFSETS
	.align		4
        /*095c*/ 	.byte	0x04, 0x31
        /*095e*/ 	.short	(.L_245 - .L_244)


	//   ....[0]....
.L_244:
        /*0960*/ 	.word	0x00000d40


	//----- nvinfo : EIATTR_COOP_GROUP_MASK_REGIDS
	.align		4
.L_245:
        /*0964*/ 	.byte	0x04, 0x29
        /*0966*/ 	.short	(.L_247 - .L_246)


	//   ....[0]....
.L_246:
        /*0968*/ 	.word	0xffffffff


	//   ....[1]....
        /*096c*/ 	.word	0xffffffff


	//   ....[2]....
        /*0970*/ 	.word	0xffffffff


	//   ....[3]....
        /*0974*/ 	.word	0xffffffff


	//   ....[4]....
        /*0978*/ 	.word	0xffffffff


	//   ....[5]....
        /*097c*/ 	.word	0xffffffff


	//   ....[6]....
        /*0980*/ 	.word	0xffffffff


	//   ....[7]....
        /*0984*/ 	.word	0xffffffff


	//   ....[8]....
        /*0988*/ 	.word	0xffffffff


	//   ....[9]....
        /*098c*/ 	.word	0xffffffff


	//   ....[10]....
        /*0990*/ 	.word	0xffffffff


	//   ....[11]....
        /*0994*/ 	.word	0xffffffff


	//   ....[12]....
        /*0998*/ 	.word	0xffffffff


	//   ....[13]....
        /*099c*/ 	.word	0xffffffff


	//   ....[14]....
        /*09a0*/ 	.word	0xffffffff


	//   ....[15]....
        /*09a4*/ 	.word	0xffffffff


	//   ....[16]....
        /*09a8*/ 	.word	0xffffffff


	//   ....[17]....
        /*09ac*/ 	.word	0xffffffff


	//   ....[18]....
        /*09b0*/ 	.word	0xffffffff


	//   ....[19]....
        /*09b4*/ 	.word	0xffffffff


	//   ....[20]....
        /*09b8*/ 	.word	0xffffffff


	//   ....[21]....
        /*09bc*/ 	.word	0xffffffff


	//   ....[22]....
        /*09c0*/ 	.word	0xffffffff


	//   ....[23]....
        /*09c4*/ 	.word	0x0500000f


	//   ....[24]....
        /*09c8*/ 	.word	0x0500000f


	//   ....[25]....
        /*09cc*/ 	.word	0x0500000f


	//   ....[26]....
        /*09d0*/ 	.word	0x0500000f


	//   ....[27]....
        /*09d4*/ 	.word	0x0500000f


	//----- nvinfo : EIATTR_COOP_GROUP_INSTR_OFFSETS
	.align		4
.L_247:
        /*09d8*/ 	.byte	0x04, 0x28
        /*09da*/ 	.short	(.L_249 - .L_248)


	//   ....[0]....
.L_248:
        /*09dc*/ 	.word	0x00003070


	//   ....[1]....
        /*09e0*/ 	.word	0x00003090


	//   ....[2]....
        /*09e4*/ 	.word	0x000030b0


	//   ....[3]....
        /*09e8*/ 	.word	0x000030d0


	//   ....[4]....
        /*09ec*/ 	.word	0x000030f0


	//   ....[5]....
        /*09f0*/ 	.word	0x0000cce0


	//   ....[6]....
        /*09f4*/ 	.word	0x0000cd00


	//   ....[7]....
        /*09f8*/ 	.word	0x0000cd40


	//   ....[8]....
        /*09fc*/ 	.word	0x0000cd70


	//   ....[9]....
        /*0a00*/ 	.word	0x0000cdc0


	//   ....[10]....
        /*0a04*/ 	.word	0x0000ce20


	//   ....[11]....
        /*0a08*/ 	.word	0x0000ce40


	//   ....[12]....
        /*0a0c*/ 	.word	0x0000ce60


	//   ....[13]....
        /*0a10*/ 	.word	0x0000ce90


	//   ....[14]....
        /*0a14*/ 	.word	0x0000e360


	//   ....[15]....
        /*0a18*/ 	.word	0x0000e3f0


	//   ....[16]....
        /*0a1c*/ 	.word	0x0000e460


	//   ....[17]....
        /*0a20*/ 	.word	0x0000e480


	//   ....[18]....
        /*0a24*/ 	.word	0x0000e4b0


	//   ....[19]....
        /*0a28*/ 	.word	0x0000e530


	//   ....[20]....
        /*0a2c*/ 	.word	0x0000e550


	//   ....[21]....
        /*0a30*/ 	.word	0x0000e570


	//   ....[22]....
        /*0a34*/ 	.word	0x0000e590


	//   ....[23]....
        /*0a38*/ 	.word	0x00011f80


	//   ....[24]....
        /*0a3c*/ 	.word	0x00011fe0


	//   ....[25]....
        /*0a40*/ 	.word	0x00012040


	//   ....[26]....
        /*0a44*/ 	.word	0x000120a0


	//   ....[27]....
        /*0a48*/ 	.word	0x00012100


	//----- nvinfo : EIATTR_VRC_CTA_INIT_COUNT
	.align		4
.L_249:
        /*0a4c*/ 	.byte	0x02, 0x4a
	.zero		1
	.zero		1


	//----- nvinfo : EIATTR_SYSCALL_OFFSETS
	.align		4
        /*0a50*/ 	.byte	0x04, 0x46
        /*0a52*/ 	.short	(.L_251 - .L_250)


	//   ....[0]....
.L_250:
        /*0a54*/ 	.word	0x00001cd0


	//----- nvinfo : EIATTR_EXIT_INSTR_OFFSETS
	.align		4
.L_251:
        /*0a58*/ 	.byte	0x04, 0x1c
        /*0a5a*/ 	.short	(.L_253 - .L_252)


	//   ....[0]....
.L_252:
        /*0a5c*/ 	.word	0x000000c0


	//   ....[1]....
        /*0a60*/ 	.word	0x00011420


	//   ....[2]....
        /*0a64*/ 	.word	0x00011ac0


	//   ....[3]....
        /*0a68*/ 	.word	0x00011e70


	//   ....[4]....
        /*0a6c*/ 	.word	0x00011f30


	//----- nvinfo : EIATTR_CRS_STACK_SIZE
	.align		4
.L_253:
        /*0a70*/ 	.byte	0x04, 0x1e
        /*0a72*/ 	.short	(.L_255 - .L_254)
.L_254:
        /*0a74*/ 	.word	0x00000000


	//----- nvinfo : EIATTR_CBANK_PARAM_SIZE
	.align		4
.L_255:
        /*0a78*/ 	.byte	0x03, 0x19
        /*0a7a*/ 	.short	0x0128


	//----- nvinfo : EIATTR_PARAM_CBANK
	.align		4
        /*0a7c*/ 	.byte	0x04, 0x0a
        /*0a7e*/ 	.short	(.L_257 - .L_256)
	.align		4
.L_256:
        /*0a80*/ 	.word	index@(.nv.constant0._ZN4mmha33masked_multihead_attention_kernelItLi192ELi256ELi1ELi32ELi256ELb1ELb0EEEv26Multihead_attention_paramsIT_XT5_EE)
        /*0a84*/ 	.short	0x0380
        /*0a86*/ 	.short	0x0128


	//----- nvinfo : EIATTR_SW_WAR
	.align		4
.L_257:
        /*0a88*/ 	.byte	0x04, 0x36
        /*0a8a*/ 	.short	(.L_259 - .L_258)
.L_258:
        /*0a8c*/ 	.word	0x00000008
.L_259:


//--------------------- .nv.info._ZN4mmha33masked_multihead_attention_kernelItLi192ELi256ELi2ELi32ELi128ELb1ELb0EEEv26Multihead_attention_paramsIT_XT5_EE --------------------------
	.section	.nv.info._ZN4mmha33masked_multihead_attention_kernelItLi192ELi256ELi2ELi32ELi128ELb1ELb0EEEv26Multihead_attention_paramsIT_XT5_EE,"",@"SHT_CUDA_INFO"
	.sectionflags	@""
	.align	4


	//----- nvinfo : EIATTR_CUDA_API_VERSION
	.align		4
        /*0000*/ 	.byte	0x04, 0x37
        /*0002*/ 	.short	(.L_261 - .L_260)
.L_260:
        /*0004*/ 	.word	0x00000082


	//----- nvinfo : EIATTR_KPARAM_INFO
	.align		4
.L_261:
        /*0008*/ 	.byte	0x04, 0x17
        /*000a*/ 	.short	(.L_263 - .L_262)
.L_262:
        /*000c*/ 	.word	0x00000000
        /*0010*/ 	.short	0x0000
        /*0012*/ 	.short	0x0000
        /*0014*/ 	.byte	0x00, 0xf0, 0xa1, 0x04


	//----- nvinfo : EIATTR_SPARSE_MMA_MASK
	.align		4
.L_263:
        /*0018*/ 	.byte	0x03, 0x50
        /*001a*/ 	.short	0x0000


	//----- nvinfo : EIATTR_MAXREG_COUNT
	.align		4
        /*001c*/ 	.byte	0x03, 0x1b
        /*001e*/ 	.short	0x00ff


	//----- nvinfo : EIATTR_NUM_BARRIERS
	.align		4
        /*0020*/ 	.byte	0x02, 0x4c
        /*0022*/ 	.byte	0x01
	.zero		1


	//----- nvinfo : EIATTR_EXTERNS
	.align		4
        /*0024*/ 	.byte	0x04, 0x0f
        /*0026*/ 	.short	(.L_265 - .L_264)


	//   ....[0]....
	.align		4
.L_264:
        /*0028*/ 	.word	index@(__assertfail)


	//----- nvinfo : EIATTR_MERCURY_ISA_VERSION
	.align		4
.L_265:
        /*002c*/ 	.byte	0x03, 0x5f
        /*002e*/ 	.short	0x0101


	//----- nvinfo : EIATTR_COOP_GROUP_MASK_REGIDS
	.align		4
        /*0030*/ 	.byte	0x04, 0x29
        /*0032*/ 	.short	(.L_267 - .L_266)


	//   ....[0]....
.L_266:
        /*0034*/ 	.word	0xffffffff


	//   ....[1]....
        /*0038*/ 	.word	0xffffffff


	//   ....[2]....
        /*003c*/ 	.word	0xffffffff


	//   ....[3]....
        /*0040*/ 	.word	0xffffffff


	//   ....[4]....
        /*0044*/ 	.word	0xffffffff


	//   ....[5]....
        /*0048*/ 	.word	0xffffffff


	//   ....[6]....
        /*004c*/ 	.word	0xffffffff


	//   ....[7]....
        /*0050*/ 	.word	0xffffffff


	//   ....[8]....
        /*0054*/ 	.word	0xffffffff


	//   ....[9]....
        /*0058*/ 	.word	0xffffffff


	//   ....[10]....
        /*005c*/ 	.word	0xffffffff


	//   ....[11]....
        /*0060*/ 	.word	0xffffffff


	//   ....[12]....
        /*0064*/ 	.word	0xffffffff


	//   ....[13]....
        /*0068*/ 	.word	0xffffffff


	//   ....[14]....
        /*006c*/ 	.word	0xffffffff


	//   ....[15]....
        /*0070*/ 	.word	0xffffffff


	//   ....[16]....
        /*0074*/ 	.word	0xffffffff


	//   ....[17]....
        /*0078*/ 	.word	0xffffffff


	//   ....[18]....
        /*007c*/ 	.word	0xffffffff


	//   ....[19]....
        /*0080*/ 	.word	0xffffffff


	//   ....[20]....
        /*0084*/ 	.word	0xffffffff


	//   ....[21]....
        /*0088*/ 	.word	0x0500000f


	//   ....[22]....
        /*008c*/ 	.word	0x0500000f


	//   ....[23]....
        /*0090*/ 	.word	0x0500000f


	//   ....[24]....
        /*0094*/ 	.word	0x0500000f


	//   ....[25]....
        /*0098*/ 	.word	0x0500000f


	//   ....[26]....
        /*009c*/ 	.word	0x0500000f


	//   ....[27]....
        /*00a0*/ 	.word	0x0500000f


	//   ....[28]....
        /*00a4*/ 	.word	0x0500000f


	//   ....[29]....
        /*00a8*/ 	.word	0x0500000f


	//   ....[30]....
        /*00ac*/ 	.word	0x0500000f


	//----- nvinfo : EIATTR_COOP_GROUP_INSTR_OFFSETS
	.align		4
.L_267:
        /*00b0*/ 	.byte	0x04, 0x28
        /*00b2*/ 	.short	(.L_269 - .L_268)


	//   ....[0]....
.L_268:
        /*00b4*/ 	.word	0x00002e80


	//   ....[1]....
        /*00b8*/ 	.word	0x00002ea0


	//   ....[2]....
        /*00bc*/ 	.word	0x00002ec0


	//   ....[3]....
        /*00c0*/ 	.word	0x00002ee0


	//   ....[4]....
        /*00c4*/ 	.word	0x00002f00


	//   ....[5]....
        /*00c8*/ 	.word	0x00009460


	//   ....[6]....
        /*00cc*/ 	.word	0x00009700


	//   ....[7]....
        /*00d0*/ 	.word	0x00009720


	//   ....[8]....
        /*00d4*/ 	.word	0x00009740


	//   ....[9]....
        /*00d8*/ 	.word	0x00009760


	//   ....[10]....
        /*00dc*/ 	.word	0x00009860


	//   ....[11]....
        /*00e0*/ 	.word	0x00009880


	//   ....[12]....
        /*00e4*/ 	.word	0x000098b0


	//   ....[13]....
        /*00e8*/ 	.word	0x0000ad50


	//   ....[14]....
        /*00ec*/ 	.word	0x0000adf0


	//   ....[15]....
        /*00f0*/ 	.word	0x0000ae40


	//   ....[16]....
        /*00f4*/ 	.word	0x0000ae60


	//   ....[17]....
        /*00f8*/ 	.word	0x0000ae80


	//   ....[18]....
        /*00fc*/ 	.word	0x0000af00


	//   ....[19]....
        /*0100*/ 	.word	0x0000af20


	//   ....[20]....
        /*0104*/ 	.word	0x0000af50


	//   ....[21]....
        /*0108*/ 	.word	0x0000e380


	//   ....[22]....
        /*010c*/ 	.word	0x0000e3e0


	//   ....[23]....
        /*0110*/ 	.word	0x0000e440


	//   ....[24]....
        /*0114*/ 	.word	0x0000e4a0


	//   ....[25]....
        /*0118*/ 	.word	0x0000e500


	//   ....[26]....
        /*011c*/ 	.word	0x0000e580


	//   ....[27]....
        /*0120*/ 	.word	0x0000e620


	//   ....[28]....
        /*0124*/ 	.word	0x0000e6a0


	//   ....[29]....
        /*0128*/ 	.word	0x0000e700


	//   ....[30]....
        /*012c*/ 	.word	0x0000e760


	//----- nvinfo : EIATTR_VRC_CTA_INIT_COUNT
	.align		4
.L_269:
        /*0130*/ 	.byte	0x02, 0x4a
	.zero		1
	.zero		1


	//----- nvinfo : EIATTR_SYSCALL_OFFSETS
	.align		4
        /*0134*/ 	.byte	0x04, 0x46
        /*0136*/ 	.short	(.L_271 - .L_270)


	//   ....[0]....
.L_270:
        /*0138*/ 	.word	0x00001b10


	//----- nvinfo : EIATTR_EXIT_INSTR_OFFSETS
	.align		4
.L_271:
        /*013c*/ 	.byte	0x04, 0x1c
        /*013e*/ 	.short	(.L_273 - .L_272)


	//   ....[0]....
.L_272:
        /*0140*/ 	.word	0x000000b0


	//   ....[1]....
        /*0144*/ 	.word	0x0000da30


	//   ....[2]....
        /*0148*/ 	.word	0x0000dec0


	//   ....[3]....
        /*014c*/ 	.word	0x0000e270


	//   ....[4]....
        /*0150*/ 	.word	0x0000e330


	//----- nvinfo : EIATTR_CRS_STACK_SIZE
	.align		4
.L_273:
        /*0154*/ 	.byte	0x04, 0x1e
        /*0156*/ 	.short	(.L_275 - .L_274)
.L_274:
        /*0158*/ 	.word	0x00000000


	//----- nvinfo : EIATTR_CBANK_PARAM_SIZE
	.align		4
.L_275:
        /*015c*/ 	.byte	0x03, 0x19
        /*015e*/ 	.short	0x0128


	//----- nvinfo : EIATTR_PARAM_CBANK
	.align		4
        /*0160*/ 	.byte	0x04, 0x0a
        /*0162*/ 	.short	(.L_277 - .L_276)
	.align		4
.L_276:
        /*0164*/ 	.word	index@(.nv.constant0._ZN4mmha33masked_multihead_attention_kernelItLi192ELi256ELi2ELi32ELi128ELb1ELb0EEEv26Multihead_attention_paramsIT_XT5_EE)
        /*0168*/ 	.short	0x0380
        /*016a*/ 	.short	0x0128


	//----- nvinfo : EIATTR_SW_WAR
	.align		4
.L_277:
        /*016c*/ 	.byte	0x04, 0x36
        /*016e*/ 	.short	(.L_279 - .L_278)
.L_278:
        /*0170*/ 	.word	0x00000008
.L_279:


//--------------------- .nv.info._ZN4mmha33masked_multihead_attention_kernelItLi192ELi256ELi4ELi32ELi64ELb1ELb0EEEv26Multihead_attention_paramsIT_XT5_EE --------------------------
	.section	.nv.info._ZN4mmha33masked_multihead_attention_kernelItLi192ELi256ELi4ELi32ELi64ELb1ELb0EEEv26Multihead_attention_paramsIT_XT5_EE,"",@"SHT_CUDA_INFO"
	.sectionflags	@""
	.align	4


	//----- nvinfo : EIATTR_CUDA_API_VERSION
	.align		4
        /*0000*/ 	.byte	0x04, 0x37
        /*0002*/ 	.short	(.L_281 - .L_280)
.L_280:
        /*0004*/ 	.word	0x00000082


	//----- nvinfo : EIATTR_KPARAM_INFO
	.align		4
.L_281:
        /*0008*/ 	.byte	0x04, 0x17
        /*000a*/ 	.short	(.L_283 - .L_282)
.L_282:
        /*000c*/ 	.word	0x00000000
        /*0010*/ 	.short	0x0000
        /*0012*/ 	.short	0x0000
        /*0014*/ 	.byte	0x00, 0xf0, 0xa1, 0x04


	//----- nvinfo : EIATTR_SPARSE_MMA_MASK
	.align		4
.L_283:
        /*0018*/ 	.byte	0x03, 0x50
        /*001a*/ 	.short	0x0000


	//----- nvinfo : EIATTR_MAXREG_COUNT
	.align		4
        /*001c*/ 	.byte	0x03, 0x1b
        /*001e*/ 	.short	0x00ff


	//----- nvinfo : EIATTR_NUM_BARRIERS
	.align		4
        /*0020*/ 	.byte	0x02, 0x4c
        /*0022*/ 	.byte	0x01
	.zero		1


	//----- nvinfo : EIATTR_EXTERNS
	.align		4
        /*0024*/ 	.byte	0x04, 0x0f
        /*0026*/ 	.short	(.L_285 - .L_284)


	//   ....[0]....
	.align		4
.L_284:
        /*0028*/ 	.word	index@(__assertfail)


	//----- nvinfo : EIATTR_MERCURY_ISA_VERSION
	.align		4
.L_285:
        /*002c*/ 	.byte	0x03, 0x5f
        /*002e*/ 	.short	0x0101


	//----- nvinfo : EIATTR_INT_WARP_WIDE_INSTR_OFFSETS
	.align		4
        /*0030*/ 	.byte	0x04, 0x31
        /*0032*/ 	.short	(.L_287 - .L_286)


	//   ....[0]....
.L_286:
        /*0034*/ 	.word	0x00000d90


	//----- nvinfo : EIATTR_COOP_GROUP_MASK_REGIDS
	.align		4
.L_287:
        /*0038*/ 	.byte	0x04, 0x29
        /*003a*/ 	.short	(.L_289 - .L_288)


	//   ....[0]....
.L_288:
        /*003c*/ 	.word	0xffffffff


	//   ....[1]....
        /*0040*/ 	.word	0xffffffff


	//   ....[2]....
        /*0044*/ 	.word	0xffffffff


	//   ....[3]....
        /*0048*/ 	.word	0xffffffff


	//   ....[4]....
        /*004c*/ 	.word	0xffffffff


	//   ....[5]....
        /*0050*/ 	.word	0xffffffff


	//   ....[6]....
        /*0054*/ 	.word	0xffffffff


	//   ....[7]....
        /*0058*/ 	.word	0xffffffff


	//   ....[8]....
        /*005c*/ 	.word	0xffffffff


	//   ....[9]....
        /*0060*/ 	.word	0xffffffff


	//   ....[10]....
        /*0064*/ 	.word	0xffffffff


	//   ....[11]....
        /*0068*/ 	.word	0xffffffff


	//   ....[12]....
        /*006c*/ 	.word	0xffffffff


	//   ....[13]....
        /*0070*/ 	.word	0xffffffff


	//   ....[14]....
        /*0074*/ 	.word	0xffffffff


	//   ....[15]....
        /*0078*/ 	.word	0xffffffff


	//   ....[16]....
        /*007c*/ 	.word	0xffffffff


	//   ....[17]....
        /*0080*/ 	.word	0xffffffff


	//   ....[18]....
        /*0084*/ 	.word	0xffffffff


	//   ....[19]....
        /*0088*/ 	.word	0x0500000f


	//   ....[20]....
        /*008c*/ 	.word	0x0500000f


	//   ....[21]....
        /*0090*/ 	.word	0x0500000f


	//   ....[22]....
        /*0094*/ 	.word	0x0500000f


	//   ....[23]....
        /*0098*/ 	.word	0x0500000f


	//   ....[24]....
        /*009c*/ 	.word	0x0500000f


	//   ....[25]....
        /*00a0*/ 	.word	0x0500000f


	//   ....[26]....
        /*00a4*/ 	.word	0x0500000f


	//   ....[27]....
        /*00a8*/ 	.word	0x0500000f


	//   ....[28]....
        /*00ac*/ 	.word	0x0500000f


	//----- nvinfo : EIATTR_COOP_GROUP_INSTR_OFFSETS
	.align		4
.L_289:
        /*00b0*/ 	.byte	0x04, 0x28
        /*00b2*/ 	.short	(.L_291 - .L_290)


	//   ....[0]....
.L_290:
        /*00b4*/ 	.word	0x000030d0


	//   ....[1]....
        /*00b8*/ 	.word	0x000030f0


	//   ....[2]....
        /*00bc*/ 	.word	0x00003110


	//   ....[3]....
        /*00c0*/ 	.word	0x00003130


	//   ....[4]....
        /*00c4*/ 	.word	0x00003150


	//   ....[5]....
        /*00c8*/ 	.word	0x00007ab0


	//   ....[6]....
        /*00cc*/ 	.word	0x00007ad0


	//   ....[7]....
        /*00d0*/ 	.word	0x00007d70


	//   ....[8]....
        /*00d4*/ 	.word	0x00007d90


	//   ....[9]....
        /*00d8*/ 	.word	0x00007db0


	//   ....[10]....
        /*00dc*/ 	.word	0x00007ed0


	//   ....[11]....
        /*00e0*/ 	.word	0x00007ef0


	//   ....[12]....
        /*00e4*/ 	.word	0x000093b0


	//   ....[13]....
        /*00e8*/ 	.word	0x00009460


	//   ....[14]....
        /*00ec*/ 	.word	0x000094d0


	//   ....[15]....
        /*00f0*/ 	.word	0x000094f0


	//   ....[16]....
        /*00f4*/ 	.word	0x00009510


	//   ....[17]....
        /*00f8*/ 	.word	0x00009580


	//   ....[18]....
        /*00fc*/ 	.word	0x000095a0


	//   ....[19]....
        /*0100*/ 	.word	0x0000cb60


	//   ....[20]....
        /*0104*/ 	.word	0x0000cbc0


	//   ....[21]....
        /*0108*/ 	.word	0x0000cc20


	//   ....[22]....
        /*010c*/ 	.word	0x0000cc80


	//   ....[23]....
        /*0110*/ 	.word	0x0000cce0


	//   ....[24]....
        /*0114*/ 	.word	0x0000cd60


	//   ....[25]....
        /*0118*/ 	.word	0x0000cde0


	//   ....[26]....
        /*011c*/ 	.word	0x0000ce70


	//   ....[27]....
        /*0120*/ 	.word	0x0000cef0


	//   ....[28]....
        /*0124*/ 	.word	0x0000cf50


	//----- nvinfo : EIATTR_VRC_CTA_INIT_COUNT
	.align		4
.L_291:
        /*0128*/ 	.byte	0x02, 0x4a
	.zero		1
	.zero		1


	//----- nvinfo : EIATTR_SYSCALL_OFFSETS
	.align		4
        /*012c*/ 	.byte	0x04, 0x46
        /*012e*/ 	.short	(.L_293 - .L_292)


	//   ....[0]....
.L_292:
        /*0130*/ 	.word	0x00001d40


	//----- nvinfo : EIATTR_EXIT_INSTR_OFFSETS
	.align		4
.L_293:
        /*0134*/ 	.byte	0x04, 0x1c
        /*0136*/ 	.short	(.L_295 - .L_294)


	//   ....[0]....
.L_294:
        /*0138*/ 	.word	0x000000d0


	//   ....[1]....
        /*013c*/ 	.word	0x0000c430


	//   ....[2]....
        /*0140*/ 	.word	0x0000c6a0


	//   ....[3]....
        /*0144*/ 	.word	0x0000ca50


	//   ....[4]....
        /*0148*/ 	.word	0x0000cb10


	//----- nvinfo : EIATTR_CRS_STACK_SIZE
	.align		4
.L_295:
        /*014c*/ 	.byte	0x04, 0x1e
        /*014e*/ 	.short	(.L_297 - .L_296)
.L_296:
        /*0150*/ 	.word	0x00000000


	//----- nvinfo : EIATTR_CBANK_PARAM_SIZE
	.align		4
.L_297:
        /*0154*/ 	.byte	0x03, 0x19
        /*0156*/ 	.short	0x0128


	//----- nvinfo : EIATTR_PARAM_CBANK
	.align		4
        /*0158*/ 	.byte	0x04, 0x0a
        /*015a*/ 	.short	(.L_299 - .L_298)
	.align		4
.L_298:
        /*015c*/ 	.word	index@(.nv.constant0._ZN4mmha33masked_multihead_attention_kernelItLi192ELi256ELi4ELi32ELi64ELb1ELb0EEEv26Multihead_attention_paramsIT_XT5_EE)
        /*0160*/ 	.short	0x0380
        /*0162*/ 	.short	0x0128


	//----- nvinfo : EIATTR_SW_WAR
	.align		4
.L_299:
        /*0164*/ 	.byte	0x04, 0x36
        /*0166*/ 	.short	(.L_301 - .L_300)
.L_300:
        /*0168*/ 	.word	0x00000008
.L_301:


//--------------------- .nv.info._ZN4mmha33masked_multihead_attention_kernelIfLi192ELi256ELi1ELi64ELi256ELb1ELb1EEEv26Multihead_attention_paramsIT_XT5_EE --------------------------
	.section	.nv.info._ZN4mmha33masked_multihead_attention_kernelIfLi192ELi256ELi1ELi64ELi256ELb1ELb1EEEv26Multihead_attention_paramsIT_XT5_EE,"",@"SHT_CUDA_INFO"
	.sectionflags	@""
	.align	4


	//----- nvinfo : EIATTR_CUDA_API_VERSION
	.align		4
        /*0000*/ 	.byte	0x04, 0x37
        /*0002*/ 	.short	(.L_303 - .L_302)
.L_302:
        /*0004*/ 	.word	0x00000082


	//----- nvinfo : EIATTR_KPARAM_INFO
	.align		4
.L_303:
        /*0008*/ 	.byte	0x04, 0x17
        /*000a*/ 	.short	(.L_305 - .L_304)
.L_304:
        /*000c*/ 	.word	0x00000000
        /*0010*/ 	.short	0x0000
        /*0012*/ 	.short	0x0000
        /*0014*/ 	.byte	0x00, 0xf0, 0xa1, 0x04


	//----- nvinfo : EIATTR_SPARSE_MMA_MASK
	.align		4
.L_305:
        /*0018*/ 	.byte	0x03, 0x50
        /*001a*/ 	.short	0x0000


	//----- nvinfo : EIATTR_MAXREG_COUNT
	.align		4
        /*001c*/ 	.byte	0x03, 0x1b
        /*001e*/ 	.short	0x00ff


	//----- nvinfo : EIATTR_NUM_BARRIERS
	.align		4
        /*0020*/ 	.byte	0x02, 0x4c
        /*0022*/ 	.byte	0x01
	.zero		1


	//----- nvinfo : EIATTR_EXTERNS
	.align		4
        /*0024*/ 	.byte	0x04, 0x0f
        /*0026*/ 	.short	(.L_307 - .L_306)


	//   ....[0]....
	.align		4
.L_306:
        /*0028*/ 	.word	index@(__assertfail)


	//----- nvinfo : EIATTR_ANNOTATIONS
	.align		4
.L_307:
        /*002c*/ 	.byte	0x04, 0x55
        /*002e*/ 	.short	(.L_309 - .L_308)


	//   ....[0]....
.L_308:
        /* <DEDUP_REMOVED lines=974> */


	//----- nvinfo : EIATTR_MERCURY_ISA_VERSION
	.align		4
.L_309:
        /*3cf8*/ 	.byte	0x03, 0x5f
        /*3cfa*/ 	.short	0x0101


	//----- nvinfo : EIATTR_INT_WARP_WIDE_INSTR_OFFSETS
	.align		4
        /*3cfc*/ 	.byte	0x04, 0x31
        /*3cfe*/ 	.short	(.L_311 - .L_310)


	//   ....[0]....
.L_310:
        /*3d00*/ 	.word	0x000009d0


	//----- nvinfo : EIATTR_COOP_GROUP_MASK_REGIDS
	.align		4
.L_311:
        /*3d04*/ 	.byte	0x04, 0x29
        /*3d06*/ 	.short	(.L_313 - .L_312)


	//   ....[0]....
.L_312:
        /*3d08*/ 	.word	0xffffffff


	//   ....[1]....
        /*3d0c*/ 	.word	0xffffffff


	//   ....[2]....
        /*3d10*/ 	.word	0xffffffff


	//   ....[3]....
        /*3d14*/ 	.word	0xffffffff


	//   ....[4]....
        /*3d18*/ 	.word	0xffffffff


	//   ....[5]....
        /*3d1c*/ 	.word	0xffffffff


	//   ....[6]....
        /*3d20*/ 	.word	0xffffffff


	//   ....[7]....
        /*3d24*/ 	.word	0xffffffff


	//   ....[8]....
        /*3d28*/ 	.word	0xffffffff


	//   ....[9]....
        /*3d2c*/ 	.word	0xffffffff


	//   ....[10]....
        /*3d30*/ 	.word	0xffffffff


	//   ....[11]....
        /*3d34*/ 	.word	0xffffffff


	//   ....[12]....
        /*3d38*/ 	.word	0xffffffff


	//   ....[13]....
        /*3d3c*/ 	.word	0xffffffff


	//   ....[14]....
        /*3d40*/ 	.word	0xffffffff


	//   ....[15]....
        /*3d44*/ 	.word	0xffffffff


	//   ....[16]....
        /*3d48*/ 	.word	0xffffffff


	//   ....[17]....
        /*3d4c*/ 	.word	0xffffffff


	//   ....[18]....
        /*3d50*/ 	.word	0xffffffff


	//   ....[19]....
        /*3d54*/ 	.word	0xffffffff


	//   ....[20]....
        /*3d58*/ 	.word	0xffffffff


	//   ....[21]....
        /*3d5c*/ 	.word	0xffffffff


	//   ....[22]....
        /*3d60*/ 	.word	0xffffffff


	//   ....[23]....
        /*3d64*/ 	.word	0xffffffff


	//   ....[24]....
        /*3d68*/ 	.word	0xffffffff


	//----- nvinfo : EIATTR_COOP_GROUP_INSTR_OFFSETS
	.align		4
.L_313:
        /*3d6c*/ 	.byte	0x04, 0x28
        /*3d6e*/ 	.short	(.L_315 - .L_314)


	//   ....[0]....
.L_314:
        /*3d70*/ 	.word	0x00001f80


	//   ....[1]....
        /*3d74*/ 	.word	0x00002010


	//   ....[2]....
        /*3d78*/ 	.word	0x00002050


	//   ....[3]....
        /*3d7c*/ 	.word	0x00002070


	//   ....[4]....
        /*3d80*/ 	.word	0x000020a0


	//   ....[5]....
        /*3d84*/ 	.word	0x000021a0


	//   ....[6]....
        /*3d88*/ 	.word	0x000021c0


	//   ....[7]....
        /*3d8c*/ 	.word	0x000288a0


	//   ....[8]....
        /*3d90*/ 	.word	0x000288c0


	//   ....[9]....
        /*3d94*/ 	.word	0x000288e0


	//   ....[10]....
        /*3d98*/ 	.word	0x00028910


	//   ....[11]....
        /*3d9c*/ 	.word	0x00028950


	//   ....[12]....
        /*3da0*/ 	.word	0x00028a00


	//   ....[13]....
        /*3da4*/ 	.word	0x00028a30


	//   ....[14]....
        /*3da8*/ 	.word	0x00028a50


	//   ....[15]....
        /*3dac*/ 	.word	0x00028a70


	//   ....[16]....
        /*3db0*/ 	.word	0x00029f10


	//   ....[17]....
        /*3db4*/ 	.word	0x00029fa0


	//   ....[18]....
        /*3db8*/ 	.word	0x00029fd0


	//   ....[19]....
        /*3dbc*/ 	.word	0x00029ff0


	//   ....[20]....
        /*3dc0*/ 	.word	0x0002a010


	//   ....[21]....
        /*3dc4*/ 	.word	0x0002a080


	//   ....[22]....
        /*3dc8*/ 	.word	0x0002a0a0


	//   ....[23]....
        /*3dcc*/ 	.word	0x0002a0c0


	//   ....[24]....
        /*3dd0*/ 	.word	0x0002a0e0


	//----- nvinfo : EIATTR_VRC_CTA_INIT_COUNT
	.align		4
.L_315:
        /*3dd4*/ 	.byte	0x02, 0x4a
	.zero		1
	.zero		1


	//----- nvinfo : EIATTR_SYSCALL_OFFSETS
	.align		4
        /*3dd8*/ 	.byte	0x04, 0x46
        /*3dda*/ 	.short	(.L_317 - .L_316)


	//   ....[0]....
.L_316:
        /*3ddc*/ 	.word	0x00001490


	//----- nvinfo : EIATTR_EXIT_INSTR_OFFSETS
	.align		4
.L_317:
        /*3de0*/ 	.byte	0x04, 0x1c
        /*3de2*/ 	.short	(.L_319 - .L_318)


	//   ....[0]....
.L_318:
        /*3de4*/ 	.word	0x000000c0


	//   ....[1]....
        /*3de8*/ 	.word	0x0002d4e0


	//   ....[2]....
        /*3dec*/ 	.word	0x0002d670


	//   ....[3]....
        /*3df0*/ 	.word	0x0002d8d0


	//   ....[4]....
        /*3df4*/ 	.word	0x0002d920


	//----- nvinfo : EIATTR_CRS_STACK_SIZE
	.align		4
.L_319:
        /*3df8*/ 	.byte	0x04, 0x1e
        /*3dfa*/ 	.short	(.L_321 - .L_320)
.L_320:
        /*3dfc*/ 	.word	0x00000000


	//----- nvinfo : EIATTR_CBANK_PARAM_SIZE
	.align		4
.L_321:
        /*3e00*/ 	.byte	0x03, 0x19
        /*3e02*/ 	.short	0x0128


	//----- nvinfo : EIATTR_PARAM_CBANK
	.align		4
        /*3e04*/ 	.byte	0x04, 0x0a
        /*3e06*/ 	.short	(.L_323 - .L_322)
	.align		4
.L_322:
        /*3e08*/ 	.word	index@(.nv.constant0._ZN4mmha33masked_multihead_attention_kernelIfLi192ELi256ELi1ELi64ELi256ELb1ELb1EEEv26Multihead_attention_paramsIT_XT5_EE)
        /*3e0c*/ 	.short	0x0380
        /*3e0e*/ 	.short	0x0128


	//----- nvinfo : EIATTR_SW_WAR
	.align		4
.L_323:
        /*3e10*/ 	.byte	0x04, 0x36
        /*3e12*/ 	.short	(.L_325 - .L_324)
.L_324:
        /*3e14*/ 	.word	0x00000008
.L_325:


//--------------------- .nv.info._ZN4mmha33masked_multihead_attention_kernelIfLi192ELi256ELi2ELi64ELi128ELb1ELb1EEEv26Multihead_attention_paramsIT_XT5_EE --------------------------
	.section	.nv.info._ZN4mmha33masked_multihead_attention_kernelIfLi192ELi256ELi2ELi64ELi128ELb1ELb1EEEv26Multihead_attention_paramsIT_XT5_EE,"",@"SHT_CUDA_INFO"
	.sectionflags	@""
	.align	4


	//----- nvinfo : EIATTR_CUDA_API_VERSION
	.align		4
        /*0000*/ 	.byte	0x04, 0x37
        /*0002*/ 	.short	(.L_327 - .L_326)
.L_326:
        /*0004*/ 	.word	0x00000082


	//----- nvinfo : EIATTR_KPARAM_INFO
	.align		4
.L_327:
        /*0008*/ 	.byte	0x04, 0x17
        /*000a*/ 	.short	(.L_329 - .L_328)
.L_328:
        /*000c*/ 	.word	0x00000000
        /*0010*/ 	.short	0x0000
        /*0012*/ 	.short	0x0000
        /*0014*/ 	.byte	0x00, 0xf0, 0xa1, 0x04


	//----- nvinfo : EIATTR_SPARSE_MMA_MASK
	.align		4
.L_329:
        /*0018*/ 	.byte	0x03, 0x50
        /*001a*/ 	.short	0x0000


	//----- nvinfo : EIATTR_MAXREG_COUNT
	.align		4
        /*001c*/ 	.byte	0x03, 0x1b
        /*001e*/ 	.short	0x00ff


	//----- nvinfo : EIATTR_NUM_BARRIERS
	.align		4
        /*0020*/ 	.byte	0x02, 0x4c
        /*0022*/ 	.byte	0x01
	.zero		1


	//----- nvinfo : EIATTR_EXTERNS
	.align		4
        /*0024*/ 	.byte	0x04, 0x0f
        /*0026*/ 	.short	(.L_331 - .L_330)


	//   ....[0]....
	.align		4
.L_330:
        /*0028*/ 	.word	index@(__assertfail)


	//----- nvinfo : EIATTR_ANNOTATIONS
	.align		4
.L_331:
        /*002c*/ 	.byte	0x04, 0x55
        /*002e*/ 	.short	(.L_333 - .L_332)


	//   ....[0]....
.L_332:
        /* <DEDUP_REMOVED lines=142> */


	//----- nvinfo : EIATTR_MERCURY_ISA_VERSION
	.align		4
.L_333:
        /*08f8*/ 	.byte	0x03, 0x5f
        /*08fa*/ 	.short	0x0101


	//----- nvinfo : EIATTR_INT_WARP_WIDE_INSTR_OFFSETS
	.align		4
        /*08fc*/ 	.byte	0x04, 0x31
        /*08fe*/ 	.short	(.L_335 - .L_334)


	//   ....[0]....
.L_334:
        /*0900*/ 	.word	0x00000960


	//----- nvinfo : EIATTR_COOP_GROUP_MASK_REGIDS
	.align		4
.L_335:
        /*0904*/ 	.byte	0x04, 0x29
        /*0906*/ 	.short	(.L_337 - .L_336)


	//   ....[0]....
.L_336:
        /*0908*/ 	.word	0xffffffff


	//   ....[1]....
        /*090c*/ 	.word	0xffffffff


	//   ....[2]....
        /*0910*/ 	.word	0xffffffff


	//   ....[3]....
        /*0914*/ 	.word	0xffffffff


	//   ....[4]....
        /*0918*/ 	.word	0xffffffff


	//   ....[5]....
        /*091c*/ 	.word	0xffffffff


	//   ....[6]....
        /*0920*/ 	.word	0xffffffff


	//   ....[7]....
        /*0924*/ 	.word	0xffffffff


	//   ....[8]....
        /*0928*/ 	.word	0xffffffff


	//   ....[9]....
        /*092c*/ 	.word	0xffffffff


	//   ....[10]....
        /*0930*/ 	.word	0xffffffff


	//   ....[11]....
        /*0934*/ 	.word	0xffffffff


	//   ....[12]....
        /*0938*/ 	.word	0xffffffff


	//   ....[13]....
        /*093c*/ 	.word	0xffffffff


	//   ....[14]....
        /*0940*/ 	.word	0xffffffff


	//   ....[15]....
        /*0944*/ 	.word	0xffffffff


	//   ....[16]....
        /*0948*/ 	.word	0xffffffff


	//   ....[17]....
        /*094c*/ 	.word	0xffffffff


	//   ....[18]....
        /*0950*/ 	.word	0xffffffff


	//   ....[19]....
        /*0954*/ 	.word	0xffffffff


	//   ....[20]....
        /*0958*/ 	.word	0xffffffff


	//   ....[21]....
        /*095c*/ 	.word	0xffffffff


	//   ....[22]....
        /*0960*/ 	.word	0xffffffff


	//   ....[23]....
        /*0964*/ 	.word	0x0500000f


	//   ....[24]....
        /*0968*/ 	.word	0x0500000f


	//   ....[25]....
        /*096c*/ 	.word	0x0500000f


	//   ....[26]....
        /*0970*/ 	.word	0x0500000f


	//   ....[27]....
        /*0974*/ 	.word	0x0500000f


	//----- nvinfo : EIATTR_COOP_GROUP_INSTR_OFFSETS
	.align		4
.L_337:
        /*0978*/ 	.byte	0x04, 0x28
        /*097a*/ 	.short	(.L_339 - .L_338)


	//   ....[0]....
.L_338:
        /*097c*/ 	.word	0x00001f30


	//   ....[1]....
        /*0980*/ 	.word	0x00001fd0


	//   ....[2]....
        /*0984*/ 	.word	0x00002000


	//   ....[3]....
        /*0988*/ 	.word	0x00002020


	//   ....[4]....
        /*098c*/ 	.word	0x00002050


	//   ....[5]....
        /*0990*/ 	.word	0x00002140


	//   ....[6]....
        /*0994*/ 	.word	0x00002160


	//   ....[7]....
        /*0998*/ 	.word	0x00017f60


	//   ....[8]....
        /*099c*/ 	.word	0x00018200


	//   ....[9]....
        /*09a0*/ 	.word	0x00018220


	//   ....[10]....
        /*09a4*/ 	.word	0x00018240


	//   ....[11]....
        /*09a8*/ 	.word	0x00018260


	//   ....[12]....
        /*09ac*/ 	.word	0x00018380


	//   ....[13]....
        /*09b0*/ 	.word	0x000183a0


	//   ....[14]....
        /*09b4*/ 	.word	0x000183e0


	//   ....[15]....
        /*09b8*/ 	.word	0x000198a0


	//   ....[16]....
        /*09bc*/ 	.word	0x00019960


	//   ....[17]....
        /*09c0*/ 	.word	0x00019980


	//   ....[18]....
        /*09c4*/ 	.word	0x000199a0


	//   ....[19]....
        /*09c8*/ 	.word	0x000199c0


	//   ....[20]....
        /*09cc*/ 	.word	0x00019a20


	//   ....[21]....
        /*09d0*/ 	.word	0x00019a40


	//   ....[22]....
        /*09d4*/ 	.word	0x00019a60


	//   ....[23]....
        /*09d8*/ 	.word	0x0001d1d0


	//   ....[24]....
        /*09dc*/ 	.word	0x0001d270


	//   ....[25]....
        /*09e0*/ 	.word	0x0001d2f0


	//   ....[26]....
        /*09e4*/ 	.word	0x0001d350


	//   ....[27]....
        /*09e8*/ 	.word	0x0001d3b0


	//----- nvinfo : EIATTR_VRC_CTA_INIT_COUNT
	.align		4
.L_339:
        /*09ec*/ 	.byte	0x02, 0x4a
	.zero		1
	.zero		1


	//----- nvinfo : EIATTR_SYSCALL_OFFSETS
	.align		4
        /*09f0*/ 	.byte	0x04, 0x46
        /*09f2*/ 	.short	(.L_341 - .L_340)


	//   ....[0]....
.L_340:
        /*09f4*/ 	.word	0x00001450


	//----- nvinfo : EIATTR_EXIT_INSTR_OFFSETS
	.align		4
.L_341:
        /*09f8*/ 	.byte	0x04, 0x1c
        /*09fa*/ 	.short	(.L_343 - .L_342)


	//   ....[0]....
.L_342:
        /*09fc*/ 	.word	0x000000c0


	//   ....[1]....
        /*0a00*/ 	.word	0x0001cde0


	//   ....[2]....
        /*0a04*/ 	.word	0x0001ceb0


	//   ....[3]....
        /*0a08*/ 	.word	0x0001d110


	//   ....[4]....
        /*0a0c*/ 	.word	0x0001d160


	//----- nvinfo : EIATTR_CRS_STACK_SIZE
	.align		4
.L_343:
        /*0a10*/ 	.byte	0x04, 0x1e
        /*0a12*/ 	.short	(.L_345 - .L_344)
.L_344:
        /*0a14*/ 	.word	0x00000000


	//----- nvinfo : EIATTR_CBANK_PARAM_SIZE
	.align		4
.L_345:
        /*0a18*/ 	.byte	0x03, 0x19
        /*0a1a*/ 	.short	0x0128


	//----- nvinfo : EIATTR_PARAM_CBANK
	.align		4
        /*0a1c*/ 	.byte	0x04, 0x0a
        /*0a1e*/ 	.short	(.L_347 - .L_346)
	.align		4
.L_346:
        /*0a20*/ 	.word	index@(.nv.constant0._ZN4mmha33masked_multihead_attention_kernelIfLi192ELi256ELi2ELi64ELi128ELb1ELb1EEEv26Multihead_attention_paramsIT_XT5_EE)
        /*0a24*/ 	.short	0x0380
        /*0a26*/ 	.short	0x0128


	//----- nvinfo : EIATTR_SW_WAR
	.align		4
.L_347:
        /*0a28*/ 	.byte	0x04, 0x36
        /*0a2a*/ 	.short	(.L_349 - .L_348)
.L_348:
        /*0a2c*/ 	.word	0x00000008
.L_349:


//--------------------- .nv.info._ZN4mmha33masked_multihead_attention_kernelIfLi192ELi256ELi4ELi64ELi64ELb1ELb1EEEv26Multihead_attention_paramsIT_XT5_EE --------------------------
	.section	.nv.info._ZN4mmha33masked_multihead_attention_kernelIfLi192ELi256ELi4ELi64ELi64ELb1ELb1EEEv26Multihead_attention_paramsIT_XT5_EE,"",@"SHT_CUDA_INFO"
	.sectionflags	@""
	.align	4


	//----- nvinfo : EIATTR_CUDA_API_VERSION
	.align		4
        /*0000*/ 	.byte	0x04, 0x37
        /*0002*/ 	.short	(.L_351 - .L_350)
.L_350:
        /*0004*/ 	.word	0x00000082


	//----- nvinfo : EIATTR_KPARAM_INFO
	.align		4
.L_351:
        /*0008*/ 	.byte	0x04, 0x17
        /*000a*/ 	.short	(.L_353 - .L_352)
.L_352:
        /*000c*/ 	.word	0x00000000
        /*0010*/ 	.short	0x0000
        /*0012*/ 	.short	0x0000
        /*0014*/ 	.byte	0x00, 0xf0, 0xa1, 0x04


	//----- nvinfo : EIATTR_SPARSE_MMA_MASK
	.align		4
.L_353:
        /*0018*/ 	.byte	0x03, 0x50
        /*001a*/ 	.short	0x0000


	//----- nvinfo : EIATTR_MAXREG_COUNT
	.align		4
        /*001c*/ 	.byte	0x03, 0x1b
        /*001e*/ 	.short	0x00ff


	//----- nvinfo : EIATTR_NUM_BARRIERS
	.align		4
        /*0020*/ 	.byte	0x02, 0x4c
        /*0022*/ 	.byte	0x01
	.zero		1


	//----- nvinfo : EIATTR_EXTERNS
	.align		4
        /*0024*/ 	.byte	0x04, 0x0f
        /*0026*/ 	.short	(.L_355 - .L_354)


	//   ....[0]....
	.align		4
.L_354:
        /*0028*/ 	.word	index@(__assertfail)


	//----- nvinfo : EIATTR_MERCURY_ISA_VERSION
	.align		4
.L_355:
        /*002c*/ 	.byte	0x03, 0x5f
        /*002e*/ 	.short	0x0101


	//----- nvinfo : EIATTR_COOP_GROUP_MASK_REGIDS
	.align		4
        /*0030*/ 	.byte	0x04, 0x29
        /*0032*/ 	.short	(.L_357 - .L_356)


	//   ....[0]....
.L_356:
        /*0034*/ 	.word	0xffffffff


	//   ....[1]....
        /*0038*/ 	.word	0xffffffff


	//   ....[2]....
        /*003c*/ 	.word	0xffffffff


	//   ....[3]....
        /*0040*/ 	.word	0xffffffff


	//   ....[4]....
        /*0044*/ 	.word	0xffffffff


	//   ....[5]....
        /*0048*/ 	.word	0xffffffff


	//   ....[6]....
        /*004c*/ 	.word	0xffffffff


	//   ....[7]....
        /*0050*/ 	.word	0xffffffff


	//   ....[8]....
        /*0054*/ 	.word	0xffffffff


	//   ....[9]....
        /*0058*/ 	.word	0xffffffff


	//   ....[10]....
        /*005c*/ 	.word	0xffffffff


	//   ....[11]....
        /*0060*/ 	.word	0xffffffff


	//   ....[12]....
        /*0064*/ 	.word	0xffffffff


	//   ....[13]....
        /*0068*/ 	.word	0xffffffff


	//   ....[14]....
        /*006c*/ 	.word	0xffffffff


	//   ....[15]....
        /*0070*/ 	.word	0xffffffff


	//   ....[16]....
        /*0074*/ 	.word	0xffffffff


	//   ....[17]....
        /*0078*/ 	.word	0xffffffff


	//   ....[18]....
        /*007c*/ 	.word	0xffffffff


	//   ....[19]....
        /*0080*/ 	.word	0xffffffff


	//   ....[20]....
        /*0084*/ 	.word	0xffffffff


	//   ....[21]....
        /*0088*/ 	.word	0x0500000f


	//   ....[22]....
        /*008c*/ 	.word	0x0500000f


	//   ....[23]....
        /*0090*/ 	.word	0x0500000f


	//   ....[24]....
        /*0094*/ 	.word	0x0500000f


	//   ....[25]....
        /*0098*/ 	.word	0x0500000f


	//----- nvinfo : EIATTR_COOP_GROUP_INSTR_OFFSETS
	.align		4
.L_357:
        /*009c*/ 	.byte	0x04, 0x28
        /*009e*/ 	.short	(.L_359 - .L_358)


	//   ....[0]....
.L_358:
        /*00a0*/ 	.word	0x00001da0


	//   ....[1]....
        /*00a4*/ 	.word	0x00001e30


	//   ....[2]....
        /*00a8*/ 	.word	0x00001e70


	//   ....[3]....
        /*00ac*/ 	.word	0x00001e90


	//   ....[4]....
        /*00b0*/ 	.word	0x00001ec0


	//   ....[5]....
        /*00b4*/ 	.word	0x00001f80


	//   ....[6]....
        /*00b8*/ 	.word	0x00001fa0


	//   ....[7]....
        /*00bc*/ 	.word	0x00011a10


	//   ....[8]....
        /*00c0*/ 	.word	0x00011a30


	//   ....[9]....
        /*00c4*/ 	.word	0x00011dc0


	//   ....[10]....
        /*00c8*/ 	.word	0x00011de0


	//   ....[11]....
        /*00cc*/ 	.word	0x00011e00


	//   ....[12]....
        /*00d0*/ 	.word	0x00011ee0


	//   ....[13]....
        /*00d4*/ 	.word	0x00011f10


	//   ....[14]....
        /*00d8*/ 	.word	0x000133e0


	//   ....[15]....
        /*00dc*/ 	.word	0x00013470


	//   ....[16]....
        /*00e0*/ 	.word	0x00013490


	//   ....[17]....
        /*00e4*/ 	.word	0x000134b0


	//   ....[18]....
        /*00e8*/ 	.word	0x000134d0


	//   ....[19]....
        /*00ec*/ 	.word	0x00013540


	//   ....[20]....
        /*00f0*/ 	.word	0x00013560


	//   ....[21]....
        /*00f4*/ 	.word	0x00016870


	//   ....[22]....
        /*00f8*/ 	.word	0x000168f0


	//   ....[23]....
        /*00fc*/ 	.word	0x00016980


	//   ....[24]....
        /*0100*/ 	.word	0x00016a00


	//   ....[25]....
        /*0104*/ 	.word	0x00016a60


	//----- nvinfo : EIATTR_VRC_CTA_INIT_COUNT
	.align		4
.L_359:
        /*0108*/ 	.byte	0x02, 0x4a
	.zero		1
	.zero		1


	//----- nvinfo : EIATTR_SYSCALL_OFFSETS
	.align		4
        /*010c*/ 	.byte	0x04, 0x46
        /*010e*/ 	.short	(.L_361 - .L_360)


	//   ....[0]....
.L_360:
        /*0110*/ 	.word	0x000012c0


	//----- nvinfo : EIATTR_EXIT_INSTR_OFFSETS
	.align		4
.L_361:
        /*0114*/ 	.byte	0x04, 0x1c
        /*0116*/ 	.short	(.L_363 - .L_362)


	//   ....[0]....
.L_362:
        /*0118*/ 	.word	0x000000b0


	//   ....[1]....
        /*011c*/ 	.word	0x000165a0


	//   ....[2]....
        /*0120*/ 	.word	0x000167c0


	//   ....[3]....
        /*0124*/ 	.word	0x00016810


	//----- nvinfo : EIATTR_CRS_STACK_SIZE
	.align		4
.L_363:
        /*0128*/ 	.byte	0x04, 0x1e
        /*012a*/ 	.short	(.L_365 - .L_364)
.L_364:
        /*012c*/ 	.word	0x00000000


	//----- nvinfo : EIATTR_CBANK_PARAM_SIZE
	.align		4
.L_365:
        /*0130*/ 	.byte	0x03, 0x19
        /*0132*/ 	.short	0x0128


	//----- nvinfo : EIATTR_PARAM_CBANK
	.align		4
        /*0134*/ 	.byte	0x04, 0x0a
        /*0136*/ 	.short	(.L_367 - .L_366)
	.align		4
.L_366:
        /*0138*/ 	.word	index@(.nv.constant0._ZN4mmha33masked_multihead_attention_kernelIfLi192ELi256ELi4ELi64ELi64ELb1ELb1EEEv26Multihead_attention_paramsIT_XT5_EE)
        /*013c*/ 	.short	0x0380
        /*013e*/ 	.short	0x0128


	//----- nvinfo : EIATTR_SW_WAR
	.align		4
.L_367:
        /*0140*/ 	.byte	0x04, 0x36
        /*0142*/ 	.short	(.L_369 - .L_368)
.L_368:
        /*0144*/ 	.word	0x00000008
.L_369:


//--------------------- .nv.info._ZN4mmha33masked_multihead_attention_kernelIfLi192ELi256ELi1ELi64ELi256ELb1ELb0EEEv26Multihead_attention_paramsIT_XT5_EE --------------------------
	.section	.nv.info._ZN4mmha33masked_multihead_attention_kernelIfLi192ELi256ELi1ELi64ELi256ELb1ELb0EEEv26Multihead_attention_paramsIT_XT5_EE,"",@"SHT_CUDA_INFO"
	.sectionflags	@""
	.align	4


	//----- nvinfo : EIATTR_CUDA_API_VERSION
	.align		4
        /*0000*/ 	.byte	0x04, 0x37
        /*0002*/ 	.short	(.L_371 - .L_370)
.L_370:
        /*0004*/ 	.word	0x00000082


	//----- nvinfo : EIATTR_KPARAM_INFO
	.align		4
.L_371:
        /*0008*/ 	.byte	0x04, 0x17
        /*000a*/ 	.short	(.L_373 - .L_372)
.L_372:
        /*000c*/ 	.word	0x00000000
        /*0010*/ 	.short	0x0000
        /*0012*/ 	.short	0x0000
        /*0014*/ 	.byte	0x00, 0xf0, 0xa1, 0x04


	//----- nvinfo : EIATTR_SPARSE_MMA_MASK
	.align		4
.L_373:
        /*0018*/ 	.byte	0x03, 0x50
        /*001a*/ 	.short	0x0000


	//----- nvinfo : EIATTR_MAXREG_COUNT
	.align		4
        /*001c*/ 	.byte	0x03, 0x1b
        /*001e*/ 	.short	0x00ff


	//----- nvinfo : EIATTR_NUM_BARRIERS
	.align		4
        /*0020*/ 	.byte	0x02, 0x4c
        /*0022*/ 	.byte	0x01
	.zero		1


	//----- nvinfo : EIATTR_EXTERNS
	.align		4
        /*0024*/ 	.byte	0x04, 0x0f
        /*0026*/ 	.short	(.L_375 - .L_374)


	//   ....[0]....
	.align		4
.L_374:
        /*0028*/ 	.word	index@(__assertfail)


	//----- nvinfo : EIATTR_ANNOTATIONS
	.align		4
.L_375:
        /*002c*/ 	.byte	0x04, 0x55
        /*002e*/ 	.short	(.L_377 - .L_376)


	//   ....[0]....
.L_376:
        /* <DEDUP_REMOVED lines=1361> */
        /*5534*/ 	.byte	0x40, 0x42, 0x02, 0x00, 0x01, 0x00, 0x00, 0x00, 0x00, 0x90, 0x02, 0x00


	//----- nvinfo : EIATTR_MERCURY_ISA_VERSION
	.align		4
.L_377:
        /*5540*/ 	.byte	0x03, 0x5f
        /*5542*/ 	.short	0x0101


	//----- nvinfo : EIATTR_INT_WARP_WIDE_INSTR_OFFSETS
	.align		4
        /*5544*/ 	.byte	0x04, 0x31
        /*5546*/ 	.short	(.L_379 - .L_378)


	//   ....[0]....
.L_378:
        /*5548*/ 	.word	0x000009d0


	//----- nvinfo : EIATTR_COOP_GROUP_MASK_REGIDS
	.align		4
.L_379:
        /*554c*/ 	.byte	0x04, 0x29
        /*554e*/ 	.short	(.L_381 - .L_380)


	//   ....[0]....
.L_380:
        /*5550*/ 	.word	0xffffffff


	//   ....[1]....
        /*5554*/ 	.word	0xffffffff


	//   ....[2]....
        /*5558*/ 	.word	0xffffffff


	//   ....[3]....
        /*555c*/ 	.word	0xffffffff


	//   ....[4]....
        /*5560*/ 	.word	0xffffffff


	//   ....[5]....
        /*5564*/ 	.word	0xffffffff


	//   ....[6]....
        /*5568*/ 	.word	0xffffffff


	//   ....[7]....
        /*556c*/ 	.word	0xffffffff


	//   ....[8]....
        /*5570*/ 	.word	0xffffffff


	//   ....[9]....
        /*5574*/ 	.word	0xffffffff


	//   ....[10]....
        /*5578*/ 	.word	0xffffffff


	//   ....[11]....
        /*557c*/ 	.word	0xffffffff


	//   ....[12]....
        /*5580*/ 	.word	0xffffffff


	//   ....[13]....
        /*5584*/ 	.word	0xffffffff


	//   ....[14]....
        /*5588*/ 	.word	0xffffffff


	//   ....[15]....
        /*558c*/ 	.word	0xffffffff


	//   ....[16]....
        /*5590*/ 	.word	0xffffffff


	//   ....[17]....
        /*5594*/ 	.word	0xffffffff


	//   ....[18]....
        /*5598*/ 	.word	0xffffffff


	//   ....[19]....
        /*559c*/ 	.word	0xffffffff


	//   ....[20]....
        /*55a0*/ 	.word	0xffffffff


	//   ....[21]....
        /*55a4*/ 	.word	0xffffffff


	//   ....[22]....
        /*55a8*/ 	.word	0xffffffff


	//   ....[23]....
        /*55ac*/ 	.word	0xffffffff


	//   ....[24]....
        /*55b0*/ 	.word	0xffffffff


	//----- nvinfo : EIATTR_COOP_GROUP_INSTR_OFFSETS
	.align		4
.L_381:
        /*55b4*/ 	.byte	0x04, 0x28
        /*55b6*/ 	.short	(.L_383 - .L_382)


	//   ....[0]....
.L_382:
        /*55b8*/ 	.word	0x00001f80


	//   ....[1]....
        /*55bc*/ 	.word	0x00002010


	//   ....[2]....
        /*55c0*/ 	.word	0x00002060


	//   ....[3]....
        /*55c4*/ 	.word	0x00002080


	//   ....[4]....
        /*55c8*/ 	.word	0x000020b0


	//   ....[5]....
        /*55cc*/ 	.word	0x000021a0


	//   ....[6]....
        /*55d0*/ 	.word	0x000021c0


	//   ....[7]....
        /*55d4*/ 	.word	0x000242a0


	//   ....[8]....
        /*55d8*/ 	.word	0x000242c0


	//   ....[9]....
        /*55dc*/ 	.word	0x000242f0


	//   ....[10]....
        /*55e0*/ 	.word	0x00024320


	//   ....[11]....
        /*55e4*/ 	.word	0x00024370


	//   ....[12]....
        /*55e8*/ 	.word	0x000243e0


	//   ....[13]....
        /*55ec*/ 	.word	0x00024400


	//   ....[14]....
        /*55f0*/ 	.word	0x00024430


	//   ....[15]....
        /*55f4*/ 	.word	0x00024460


	//   ....[16]....
        /*55f8*/ 	.word	0x00025950


	//   ....[17]....
        /*55fc*/ 	.word	0x000259f0


	//   ....[18]....
        /*5600*/ 	.word	0x00025a20


	//   ....[19]....
        /*5604*/ 	.word	0x00025a40


	//   ....[20]....
        /*5608*/ 	.word	0x00025a60


	//   ....[21]....
        /*560c*/ 	.word	0x00025ac0


	//   ....[22]....
        /*5610*/ 	.word	0x00025ae0


	//   ....[23]....
        /*5614*/ 	.word	0x00025b00


	//   ....[24]....
        /*5618*/ 	.word	0x00025b20


	//----- nvinfo : EIATTR_VRC_CTA_INIT_COUNT
	.align		4
.L_383:
        /*561c*/ 	.byte	0x02, 0x4a
	.zero		1
	.zero		1


	//----- nvinfo : EIATTR_SYSCALL_OFFSETS
	.align		4
        /*5620*/ 	.byte	0x04, 0x46
        /*5622*/ 	.short	(.L_385 - .L_384)


	//   ....[0]....
.L_384:
        /*5624*/ 	.word	0x00001490


	//----- nvinfo : EIATTR_EXIT_INSTR_OFFSETS
	.align		4
.L_385:
        /*5628*/ 	.byte	0x04, 0x1c
        /*562a*/ 	.short	(.L_387 - .L_386)


	//   ....[0]....
.L_386:
        /*562c*/ 	.word	0x000000c0


	//   ....[1]....
        /*5630*/ 	.word	0x00029210


	//   ....[2]....
        /*5634*/ 	.word	0x000293a0


	//   ....[3]....
        /*5638*/ 	.word	0x00029600


	//   ....[4]....
        /*563c*/ 	.word	0x00029650


	//----- nvinfo : EIATTR_CRS_STACK_SIZE
	.align		4
.L_387:
        /*5640*/ 	.byte	0x04, 0x1e
        /*5642*/ 	.short	(.L_389 - .L_388)
.L_388:
        /*5644*/ 	.word	0x00000000


	//----- nvinfo : EIATTR_CBANK_PARAM_SIZE
	.align		4
.L_389:
        /*5648*/ 	.byte	0x03, 0x19
        /*564a*/ 	.short	0x0128


	//----- nvinfo : EIATTR_PARAM_CBANK
	.align		4
        /*564c*/ 	.byte	0x04, 0x0a
        /*564e*/ 	.short	(.L_391 - .L_390)
	.align		4
.L_390:
        /*5650*/ 	.word	index@(.nv.constant0._ZN4mmha33masked_multihead_attention_kernelIfLi192ELi256ELi1ELi64ELi256ELb1ELb0EEEv26Multihead_attention_paramsIT_XT5_EE)
        /*5654*/ 	.short	0x0380
        /*5656*/ 	.short	0x0128


	//----- nvinfo : EIATTR_SW_WAR
	.align		4
.L_391:
        /*5658*/ 	.byte	0x04, 0x36
        /*565a*/ 	.short	(.L_393 - .L_392)
.L_392:
        /*565c*/ 	.word	0x00000008
.L_393:


//--------------------- .nv.info._ZN4mmha33masked_multihead_attention_kernelIfLi192ELi256ELi2ELi64ELi128ELb1ELb0EEEv26Multihead_attention_paramsIT_XT5_EE --------------------------
	.section	.nv.info._ZN4mmha33masked_multihead_attention_kernelIfLi192ELi256ELi2ELi64ELi128ELb1ELb0EEEv26Multihead_attention_paramsIT_XT5_EE,"",@"SHT_CUDA_INFO"
	.sectionflags	@""
	.align	4


	//----- nvinfo : EIATTR_CUDA_API_VERSION
	.align		4
        /*0000*/ 	.byte	0x04, 0x37
        /*0002*/ 	.short	(.L_395 - .L_394)
.L_394:
        /*0004*/ 	.word	0x00000082


	//----- nvinfo : EIATTR_KPARAM_INFO
	.align		4
.L_395:
        /*0008*/ 	.byte	0x04, 0x17
        /*000a*/ 	.short	(.L_397 - .L_396)
.L_396:
        /*000c*/ 	.word	0x00000000
        /*0010*/ 	.short	0x0000
        /*0012*/ 	.short	0x0000
        /*0014*/ 	.byte	0x00, 0xf0, 0xa1, 0x04


	//----- nvinfo : EIATTR_SPARSE_MMA_MASK
	.align		4
.L_397:
        /*0018*/ 	.byte	0x03, 0x50
        /*001a*/ 	.short	0x0000


	//----- nvinfo : EIATTR_MAXREG_COUNT
	.align		4
        /*001c*/ 	.byte	0x03, 0x1b
        /*001e*/ 	.short	0x00ff


	//----- nvinfo : EIATTR_NUM_BARRIERS
	.align		4
        /*0020*/ 	.byte	0x02, 0x4c
        /*0022*/ 	.byte	0x01
	.zero		1


	//----- nvinfo : EIATTR_EXTERNS
	.align		4
        /*0024*/ 	.byte	0x04, 0x0f
        /*0026*/ 	.short	(.L_399 - .L_398)


	//   ....[0]....
	.align		4
.L_398:
        /*0028*/ 	.word	index@(__assertfail)


	//----- nvinfo : EIATTR_ANNOTATIONS
	.align		4
.L_399:
        /*002c*/ 	.byte	0x04, 0x55
        /*002e*/ 	.short	(.L_401 - .L_400)


	//   ....[0]....
.L_400:
        /* <DEDUP_REMOVED lines=159> */


	//----- nvinfo : EIATTR_MERCURY_ISA_VERSION
	.align		4
.L_401:
        /*0a10*/ 	.byte	0x03, 0x5f
        /*0a12*/ 	.short	0x0101


	//----- nvinfo : EIATTR_INT_WARP_WIDE_INSTR_OFFSETS
	.align		4
        /*0a14*/ 	.byte	0x04, 0x31
        /*0a16*/ 	.short	(.L_403 - .L_402)


	//   ....[0]....
.L_402:
        /*0a18*/ 	.word	0x000009d0


	//----- nvinfo : EIATTR_COOP_GROUP_MASK_REGIDS
	.align		4
.L_403:
        /*0a1c*/ 	.byte	0x04, 0x29
        /*0a1e*/ 	.short	(.L_405 - .L_404)


	//   ....[0]....
.L_404:
        /*0a20*/ 	.word	0xffffffff


	//   ....[1]....
        /*0a24*/ 	.word	0xffffffff


	//   ....[2]....
        /*0a28*/ 	.word	0xffffffff


	//   ....[3]....
        /*0a2c*/ 	.word	0xffffffff


	//   ....[4]....
        /*0a30*/ 	.word	0xffffffff


	//   ....[5]....
        /*0a34*/ 	.word	0xffffffff


	//   ....[6]....
        /*0a38*/ 	.word	0xffffffff


	//   ....[7]....
        /*0a3c*/ 	.word	0xffffffff


	//   ....[8]....
        /*0a40*/ 	.word	0xffffffff


	//   ....[9]....
        /*0a44*/ 	.word	0xffffffff


	//   ....[10]....
        /*0a48*/ 	.word	0xffffffff


	//   ....[11]....
        /*0a4c*/ 	.word	0xffffffff


	//   ....[12]....
        /*0a50*/ 	.word	0xffffffff


	//   ....[13]....
        /*0a54*/ 	.word	0xffffffff


	//   ....[14]....
        /*0a58*/ 	.word	0xffffffff


	//   ....[15]....
        /*0a5c*/ 	.word	0xffffffff


	//   ....[16]....
        /*0a60*/ 	.word	0xffffffff


	//   ....[17]....
        /*0a64*/ 	.word	0xffffffff


	//   ....[18]....
        /*0a68*/ 	.word	0xffffffff


	//   ....[19]....
        /*0a6c*/ 	.word	0xffffffff


	//   ....[20]....
        /*0a70*/ 	.word	0xffffffff


	//   ....[21]....
        /*0a74*/ 	.word	0xffffffff


	//   ....[22]....
        /*0a78*/ 	.word	0xffffffff


	//   ....[23]....
        /*0a7c*/ 	.word	0x0500000f


	//   ....[24]....
        /*0a80*/ 	.word	0x0500000f


	//   ....[25]....
        /*0a84*/ 	.word	0x0500000f


	//   ....[26]....
        /*0a88*/ 	.word	0x0500000f


	//   ....[27]....
        /*0a8c*/ 	.word	0x0500000f


	//----- nvinfo : EIATTR_COOP_GROUP_INSTR_OFFSETS
	.align		4
.L_405:
        /*0a90*/ 	.byte	0x04, 0x28
        /*0a92*/ 	.short	(.L_407 - .L_406)


	//   ....[0]....
.L_406:
        /*0a94*/ 	.word	0x00001f30


	//   ....[1]....
        /*0a98*/ 	.word	0x00001fa0


	//   ....[2]....
        /*0a9c*/ 	.word	0x00001fd0


	//   ....[3]....
        /*0aa0*/ 	.word	0x00001ff0


	//   ....[4]....
        /*0aa4*/ 	.word	0x00002020


	//   ....[5]....
        /*0aa8*/ 	.word	0x00002150


	//   ....[6]....
        /*0aac*/ 	.word	0x00002170


	//   ....[7]....
        /*0ab0*/ 	.word	0x00016c00


	//   ....[8]....
        /*0ab4*/ 	.word	0x00016f30


	//   ....[9]....
        /*0ab8*/ 	.word	0x00016f50


	//   ....[10]....
        /*0abc*/ 	.word	0x00016f70


	//   ....[11]....
        /*0ac0*/ 	.word	0x00016f90


	//   ....[12]....
        /*0ac4*/ 	.word	0x000170a0


	//   ....[13]....
        /*0ac8*/ 	.word	0x000170d0


	//   ....[14]....
        /*0acc*/ 	.word	0x00017100


	//   ....[15]....
        /*0ad0*/ 	.word	0x000185e0


	//   ....[16]....
        /*0ad4*/ 	.word	0x000186a0


	//   ....[17]....
        /*0ad8*/ 	.word	0x000186c0


	//   ....[18]....
        /*0adc*/ 	.word	0x000186e0


	//   ....[19]....
        /*0ae0*/ 	.word	0x00018700


	//   ....[20]....
        /*0ae4*/ 	.word	0x00018760


	//   ....[21]....
        /*0ae8*/ 	.word	0x00018780


	//   ....[22]....
        /*0aec*/ 	.word	0x000187a0


	//   ....[23]....
        /*0af0*/ 	.word	0x0001c200


	//   ....[24]....
        /*0af4*/ 	.word	0x0001c2b0


	//   ....[25]....
        /*0af8*/ 	.word	0x0001c330


	//   ....[26]....
        /*0afc*/ 	.word	0x0001c390


	//   ....[27]....
        /*0b00*/ 	.word	0x0001c3f0


	//----- nvinfo : EIATTR_VRC_CTA_INIT_COUNT
	.align		4
.L_407:
        /*0b04*/ 	.byte	0x02, 0x4a
	.zero		1
	.zero		1


	//----- nvinfo : EIATTR_SYSCALL_OFFSETS
	.align		4
        /*0b08*/ 	.byte	0x04, 0x46
        /*0b0a*/ 	.short	(.L_409 - .L_408)


	//   ....[0]....
.L_408:
        /*0b0c*/ 	.word	0x00001450


	//----- nvinfo : EIATTR_EXIT_INSTR_OFFSETS
	.align		4
.L_409:
        /*0b10*/ 	.byte	0x04, 0x1c
        /*0b12*/ 	.short	(.L_411 - .L_410)


	//   ....[0]....
.L_410:
        /*0b14*/ 	.word	0x000000c0


	//   ....[1]....
        /*0b18*/ 	.word	0x0001be10


	//   ....[2]....
        /*0b1c*/ 	.word	0x0001bee0


	//   ....[3]....
        /*0b20*/ 	.word	0x0001c140


	//   ....[4]....
        /*0b24*/ 	.word	0x0001c190


	//----- nvinfo : EIATTR_CRS_STACK_SIZE
	.align		4
.L_411:
        /*0b28*/ 	.byte	0x04, 0x1e
        /*0b2a*/ 	.short	(.L_413 - .L_412)
.L_412:
        /*0b2c*/ 	.word	0x00000000


	//----- nvinfo : EIATTR_CBANK_PARAM_SIZE
	.align		4
.L_413:
        /*0b30*/ 	.byte	0x03, 0x19
        /*0b32*/ 	.short	0x0128


	//----- nvinfo : EIATTR_PARAM_CBANK
	.align		4
        /*0b34*/ 	.byte	0x04, 0x0a
        /*0b36*/ 	.short	(.L_415 - .L_414)
	.align		4
.L_414:
        /*0b38*/ 	.word	index@(.nv.constant0._ZN4mmha33masked_multihead_attention_kernelIfLi192ELi256ELi2ELi64ELi128ELb1ELb0EEEv26Multihead_attention_paramsIT_XT5_EE)
        /*0b3c*/ 	.short	0x0380
        /*0b3e*/ 	.short	0x0128


	//----- nvinfo : EIATTR_SW_WAR
	.align		4
.L_415:
        /*0b40*/ 	.byte	0x04, 0x36
        /*0b42*/ 	.short	(.L_417 - .L_416)
.L_416:
        /*0b44*/ 	.word	0x00000008
.L_417:


//--------------------- .nv.info._ZN4mmha33masked_multihead_attention_kernelIfLi192ELi256ELi4ELi64ELi64ELb1ELb0EEEv26Multihead_attention_paramsIT_XT5_EE --------------------------
	.section	.nv.info._ZN4mmha33masked_multihead_attention_kernelIfLi192ELi256ELi4ELi64ELi64ELb1ELb0EEEv26Multihead_attention_paramsIT_XT5_EE,"",@"SHT_CUDA_INFO"
	.sectionflags	@""
	.align	4


	//----- nvinfo : EIATTR_CUDA_API_VERSION
	.align		4
        /*0000*/ 	.byte	0x04, 0x37
        /*0002*/ 	.short	(.L_419 - .L_418)
.L_418:
        /*0004*/ 	.word	0x00000082


	//----- nvinfo : EIATTR_KPARAM_INFO
	.align		4
.L_419:
        /*0008*/ 	.byte	0x04, 0x17
        /*000a*/ 	.short	(.L_421 - .L_420)
.L_420:
        /*000c*/ 	.word	0x00000000
        /*0010*/ 	.short	0x0000
        /*0012*/ 	.short	0x0000
        /*0014*/ 	.byte	0x00, 0xf0, 0xa1, 0x04


	//----- nvinfo : EIATTR_SPARSE_MMA_MASK
	.align		4
.L_421:
        /*0018*/ 	.byte	0x03, 0x50
        /*001a*/ 	.short	0x0000


	//----- nvinfo : EIATTR_MAXREG_COUNT
	.align		4
        /*001c*/ 	.byte	0x03, 0x1b
        /*001e*/ 	.short	0x00ff


	//----- nvinfo : EIATTR_NUM_BARRIERS
	.align		4
        /*0020*/ 	.byte	0x02, 0x4c
        /*0022*/ 	.byte	0x01
	.zero		1


	//----- nvinfo : EIATTR_EXTERNS
	.align		4
        /*0024*/ 	.byte	0x04, 0x0f
        /*0026*/ 	.short	(.L_423 - .L_422)


	//   ....[0]....
	.align		4
.L_422:
        /*0028*/ 	.word	index@(__assertfail)


	//----- nvinfo : EIATTR_MERCURY_ISA_VERSION
	.align		4
.L_423:
        /*002c*/ 	.byte	0x03, 0x5f
        /*002e*/ 	.short	0x0101


	//----- nvinfo : EIATTR_COOP_GROUP_MASK_REGIDS
	.align		4
        /*0030*/ 	.byte	0x04, 0x29
        /*0032*/ 	.short	(.L_425 - .L_424)


	//   ....[0]....
.L_424:
        /*0034*/ 	.word	0xffffffff


	//   ....[1]....
        /*0038*/ 	.word	0xffffffff


	//   ....[2]....
        /*003c*/ 	.word	0xffffffff


	//   ....[3]....
        /*0040*/ 	.word	0xffffffff


	//   ....[4]....
        /*0044*/ 	.word	0xffffffff


	//   ....[5]....
        /*0048*/ 	.word	0xffffffff


	//   ....[6]....
        /*004c*/ 	.word	0xffffffff


	//   ....[7]....
        /*0050*/ 	.word	0xffffffff


	//   ....[8]....
        /*0054*/ 	.word	0xffffffff


	//   ....[9]....
        /*0058*/ 	.word	0xffffffff


	//   ....[10]....
        /*005c*/ 	.word	0xffffffff


	//   ....[11]....
        /*0060*/ 	.word	0xffffffff


	//   ....[12]....
        /*0064*/ 	.word	0xffffffff


	//   ....[13]....
        /*0068*/ 	.word	0xffffffff


	//   ....[14]....
        /*006c*/ 	.word	0xffffffff


	//   ....[15]....
        /*0070*/ 	.word	0xffffffff


	//   ....[16]....
        /*0074*/ 	.word	0xffffffff


	//   ....[17]....
        /*0078*/ 	.word	0xffffffff


	//   ....[18]....
        /*007c*/ 	.word	0xffffffff


	//   ....[19]....
        /*0080*/ 	.word	0xffffffff


	//   ....[20]....
        /*0084*/ 	.word	0xffffffff


	//   ....[21]....
        /*0088*/ 	.word	0x0500000f


	//   ....[22]....
        /*008c*/ 	.word	0x0500000f


	//   ....[23]....
        /*0090*/ 	.word	0x0500000f


	//   ....[24]....
        /*0094*/ 	.word	0x0500000f


	//   ....[25]....
        /*0098*/ 	.word	0x0500000f


	//----- nvinfo : EIATTR_COOP_GROUP_INSTR_OFFSETS
	.align		4
.L_425:
        /*009c*/ 	.byte	0x04, 0x28
        /*009e*/ 	.short	(.L_427 - .L_426)


	//   ....[0]....
.L_426:
        /*00a0*/ 	.word	0x00001d80


	//   ....[1]....
        /*00a4*/ 	.word	0x00001e00


	//   ....[2]....
        /*00a8*/ 	.word	0x00001e30


	//   ....[3]....
        /*00ac*/ 	.word	0x00001e50


	//   ....[4]....
        /*00b0*/ 	.word	0x00001e80


	//   ....[5]....
        /*00b4*/ 	.word	0x00001f70


	//   ....[6]....
        /*00b8*/ 	.word	0x00001f90


	//   ....[7]....
        /*00bc*/ 	.word	0x00013690


	//   ....[8]....
        /*00c0*/ 	.word	0x000136b0


	//   ....[9]....
        /*00c4*/ 	.word	0x00013910


	//   ....[10]....
        /*00c8*/ 	.word	0x00013930


	//   ....[11]....
        /*00cc*/ 	.word	0x00013950


	//   ....[12]....
        /*00d0*/ 	.word	0x00013a60


	//   ....[13]....
        /*00d4*/ 	.word	0x00013a90


	//   ....[14]....
        /*00d8*/ 	.word	0x00014f30


	//   ....[15]....
        /*00dc*/ 	.word	0x00014fc0


	//   ....[16]....
        /*00e0*/ 	.word	0x00014ff0


	//   ....[17]....
        /*00e4*/ 	.word	0x00015010


	//   ....[18]....
        /*00e8*/ 	.word	0x00015030


	//   ....[19]....
        /*00ec*/ 	.word	0x000150a0


	//   ....[20]....
        /*00f0*/ 	.word	0x000150c0


	//   ....[21]....
        /*00f4*/ 	.word	0x00018fd0


	//   ....[22]....
        /*00f8*/ 	.word	0x00019050


	//   ....[23]....
        /*00fc*/ 	.word	0x000190e0


	//   ....[24]....
        /*0100*/ 	.word	0x00019160


	//   ....[25]....
        /*0104*/ 	.word	0x000191c0


	//----- nvinfo : EIATTR_VRC_CTA_INIT_COUNT
	.align		4
.L_427:
        /*0108*/ 	.byte	0x02, 0x4a
	.zero		1
	.zero		1


	//----- nvinfo : EIATTR_SYSCALL_OFFSETS
	.align		4
        /*010c*/ 	.byte	0x04, 0x46
        /*010e*/ 	.short	(.L_429 - .L_428)


	//   ....[0]....
.L_428:
        /*0110*/ 	.word	0x000012a0


	//----- nvinfo : EIATTR_EXIT_INSTR_OFFSETS
	.align		4
.L_429:
        /*0114*/ 	.byte	0x04, 0x1c
        /*0116*/ 	.short	(.L_431 - .L_430)


	//   ....[0]....
.L_430:
        /*0118*/ 	.word	0x000000b0


	//   ....[1]....
        /*011c*/ 	.word	0x00018d00


	//   ....[2]....
        /*0120*/ 	.word	0x00018f20


	//   ....[3]....
        /*0124*/ 	.word	0x00018f70


	//----- nvinfo : EIATTR_CRS_STACK_SIZE
	.align		4
.L_431:
        /*0128*/ 	.byte	0x04, 0x1e
        /*012a*/ 	.short	(.L_433 - .L_432)
.L_432:
        /*012c*/ 	.word	0x00000000


	//----- nvinfo : EIATTR_CBANK_PARAM_SIZE
	.align		4
.L_433:
        /*0130*/ 	.byte	0x03, 0x19
        /*0132*/ 	.short	0x0128


	//----- nvinfo : EIATTR_PARAM_CBANK
	.align		4
        /*0134*/ 	.byte	0x04, 0x0a
        /*0136*/ 	.short	(.L_435 - .L_434)
	.align		4
.L_434:
        /*0138*/ 	.word	index@(.nv.constant0._ZN4mmha33masked_multihead_attention_kernelIfLi192ELi256ELi4ELi64ELi64ELb1ELb0EEEv26Multihead_attention_paramsIT_XT5_EE)
        /*013c*/ 	.short	0x0380
        /*013e*/ 	.short	0x0128


	//----- nvinfo : EIATTR_SW_WAR
	.align		4
.L_435:
        /*0140*/ 	.byte	0x04, 0x36
        /*0142*/ 	.short	(.L_437 - .L_436)
.L_436:
        /*0144*/ 	.word	0x00000008
.L_437:


//--------------------- .nv.info._ZN4mmha33masked_multihead_attention_kernelItLi192ELi256ELi1ELi32ELi256ELb0ELb1EEEv26Multihead_attention_paramsIT_XT5_EE --------------------------
	.section	.nv.info._ZN4mmha33masked_multihead_attention_kernelItLi192ELi256ELi1ELi32ELi256ELb0ELb1EEEv26Multihead_attention_paramsIT_XT5_EE,"",@"SHT_CUDA_INFO"
	.sectionflags	@""
	.align	4


	//----- nvinfo : EIATTR_CUDA_API_VERSION
	.align		4
        /*0000*/ 	.byte	0x04, 0x37
        /*0002*/ 	.short	(.L_439 - .L_438)
.L_438:
        /*0004*/ 	.word	0x00000082


	//----- nvinfo : EIATTR_KPARAM_INFO
	.align		4
.L_439:
        /*0008*/ 	.byte	0x04, 0x17
        /*000a*/ 	.short	(.L_441 - .L_440)
.L_440:
        /*000c*/ 	.word	0x00000000
        /*0010*/ 	.short	0x0000
        /*0012*/ 	.short	0x0000
        /*0014*/ 	.byte	0x00, 0xf0, 0xa1, 0x04


	//----- nvinfo : EIATTR_SPARSE_MMA_MASK
	.align		4
.L_441:
        /*0018*/ 	.byte	0x03, 0x50
        /*001a*/ 	.short	0x0000


	//----- nvinfo : EIATTR_MAXREG_COUNT
	.align		4
        /*001c*/ 	.byte	0x03, 0x1b
        /*001e*/ 	.short	0x00ff


	//----- nvinfo : EIATTR_NUM_BARRIERS
	.align		4
        /*0020*/ 	.byte	0x02, 0x4c
        /*0022*/ 	.byte	0x01
	.zero		1


	//----- nvinfo : EIATTR_EXTERNS
	.align		4
        /*0024*/ 	.byte	0x04, 0x0f
        /*0026*/ 	.short	(.L_443 - .L_442)


	//   ....[0]....
	.align		4
.L_442:
        /*0028*/ 	.word	index@(__assertfail)


	//----- nvinfo : EIATTR_ANNOTATIONS
	.align		4
.L_443:
        /*002c*/ 	.byte	0x04, 0x55
        /*002e*/ 	.short	(.L_445 - .L_444)


	//   ....[0]....
.L_444:
        /* <DEDUP_REMOVED lines=25> */


	//----- nvinfo : EIATTR_MERCURY_ISA_VERSION
	.align		4
.L_445:
        /*01a8*/ 	.byte	0x03, 0x5f
        /*01aa*/ 	.short	0x0101


	//----- nvinfo : EIATTR_INT_WARP_WIDE_INSTR_OFFSETS
	.align		4
        /*01ac*/ 	.byte	0x04, 0x31
        /*01ae*/ 	.short	(.L_447 - .L_446)


	//   ....[0]....
.L_446:
        /*01b0*/ 	.word	0x00000ff0


	//----- nvinfo : EIATTR_COOP_GROUP_MASK_REGIDS
	.align		4
.L_447:
        /*01b4*/ 	.byte	0x04, 0x29
        /*01b6*/ 	.short	(.L_449 - .L_448)


	//   ....[0]....
.L_448:
        /*01b8*/ 	.word	0xffffffff


	//   ....[1]....
        /*01bc*/ 	.word	0xffffffff


	//   ....[2]....
        /*01c0*/ 	.word	0xffffffff


	//   ....[3]....
        /*01c4*/ 	.word	0xffffffff


	//   ....[4]....
        /*01c8*/ 	.word	0xffffffff


	//   ....[5]....
        /*01cc*/ 	.word	0xffffffff


	//   ....[6]....
        /*01d0*/ 	.word	0xffffffff


	//   ....[7]....
        /*01d4*/ 	.word	0xffffffff


	//   ....[8]....
        /*01d8*/ 	.word	0xffffffff


	//   ....[9]....
        /*01dc*/ 	.word	0xffffffff


	//   ....[10]....
        /*01e0*/ 	.word	0xffffffff


	//   ....[11]....
        /*01e4*/ 	.word	0xffffffff


	//   ....[12]....
        /*01e8*/ 	.word	0xffffffff


	//   ....[13]....
        /*01ec*/ 	.word	0xffffffff


	//   ....[14]....
        /*01f0*/ 	.word	0xffffffff


	//   ....[15]....
        /*01f4*/ 	.word	0xffffffff


	//   ....[16]....
        /*01f8*/ 	.word	0xffffffff


	//   ....[17]....
        /*01fc*/ 	.word	0xffffffff


	//   ....[18]....
        /*0200*/ 	.word	0xffffffff


	//   ....[19]....
        /*0204*/ 	.word	0xffffffff


	//   ....[20]....
        /*0208*/ 	.word	0xffffffff


	//   ....[21]....
        /*020c*/ 	.word	0xffffffff


	//   ....[22]....
        /*0210*/ 	.word	0xffffffff


	//   ....[23]....
        /*0214*/ 	.word	0x0500000f


	//   ....[24]....
        /*0218*/ 	.word	0x0500000f


	//   ....[25]....
        /*021c*/ 	.word	0x0500000f


	//   ....[26]....
        /*0220*/ 	.word	0x0500000f


	//   ....[27]....
        /*0224*/ 	.word	0x0500000f


	//----- nvinfo : EIATTR_COOP_GROUP_INSTR_OFFSETS
	.align		4
.L_449:
        /*0228*/ 	.byte	0x04, 0x28
        /*022a*/ 	.short	(.L_451 - .L_450)


	//   ....[0]....
.L_450:
        /*022c*/ 	.word	0x00002a00


	//   ....[1]....
        /*0230*/ 	.word	0x00002a20


	//   ....[2]....
        /*0234*/ 	.word	0x00002a40


	//   ....[3]....
        /*0238*/ 	.word	0x00002a60


	//   ....[4]....
        /*023c*/ 	.word	0x00002a80


	//   ....[5]....
        /*0240*/ 	.word	0x000078a0


	//   ....[6]....
        /*0244*/ 	.word	0x000078c0


	//   ....[7]....
        /*0248*/ 	.word	0x000078f0


	//   ....[8]....
        /*024c*/ 	.word	0x00007910


	//   ....[9]....
        /*0250*/ 	.word	0x00007950


	//   ....[10]....
        /*0254*/ 	.word	0x000079e0


	//   ....[11]....
        /*0258*/ 	.word	0x00007a10


	//   ....[12]....
        /*025c*/ 	.word	0x00007a40


	//   ....[13]....
        /*0260*/ 	.word	0x00007a60


	//   ....[14]....
        /*0264*/ 	.word	0x000090d0


	//   ....[15]....
        /*0268*/ 	.word	0x00009180


	//   ....[16]....
        /*026c*/ 	.word	0x00009200


	//   ....[17]....
        /*0270*/ 	.word	0x00009220


	//   ....[18]....
        /*0274*/ 	.word	0x00009240


	//   ....[19]....
        /*0278*/ 	.word	0x000092d0


	//   ....[20]....
        /*027c*/ 	.word	0x000092f0


	//   ....[21]....
        /*0280*/ 	.word	0x00009310


	//   ....[22]....
        /*0284*/ 	.word	0x00009340


	//   ....[23]....
        /*0288*/ 	.word	0x0000d050


	//   ....[24]....
        /*028c*/ 	.word	0x0000d0b0


	//   ....[25]....
        /*0290*/ 	.word	0x0000d110


	//   ....[26]....
        /*0294*/ 	.word	0x0000d170


	//   ....[27]....
        /*0298*/ 	.word	0x0000d1d0


	//----- nvinfo : EIATTR_VRC_CTA_INIT_COUNT
	.align		4
.L_451:
        /*029c*/ 	.byte	0x02, 0x4a
	.zero		1
	.zero		1


	//----- nvinfo : EIATTR_SYSCALL_OFFSETS
	.align		4
        /*02a0*/ 	.byte	0x04, 0x46
        /*02a2*/ 	.short	(.L_453 - .L_452)


	//   ....[0]....
.L_452:
        /*02a4*/ 	.word	0x00001c60


	//----- nvinfo : EIATTR_EXIT_INSTR_OFFSETS
	.align		4
.L_453:
        /*02a8*/ 	.byte	0x04, 0x1c
        /*02aa*/ 	.short	(.L_455 - .L_454)


	//   ....[0]....
.L_454:
        /*02ac*/ 	.word	0x000000e0


	//   ....[1]....
        /*02b0*/ 	.word	0x0000cb90


	//   ....[2]....
        /*02b4*/ 	.word	0x0000cf40


	//   ....[3]....
        /*02b8*/ 	.word	0x0000d000


	//----- nvinfo : EIATTR_CRS_STACK_SIZE
	.align		4
.L_455:
        /*02bc*/ 	.byte	0x04, 0x1e
        /*02be*/ 	.short	(.L_457 - .L_456)
.L_456:
        /*02c0*/ 	.word	0x00000000


	//----- nvinfo : EIATTR_CBANK_PARAM_SIZE
	.align		4
.L_457:
        /*02c4*/ 	.byte	0x03, 0x19
        /*02c6*/ 	.short	0x0128


	//----- nvinfo : EIATTR_PARAM_CBANK
	.align		4
        /*02c8*/ 	.byte	0x04, 0x0a
        /*02ca*/ 	.short	(.L_459 - .L_458)
	.align		4
.L_458:
        /*02cc*/ 	.word	index@(.nv.constant0._ZN4mmha33masked_multihead_attention_kernelItLi192ELi256ELi1ELi32ELi256ELb0ELb1EEEv26Multihead_attention_paramsIT_XT5_EE)
        /*02d0*/ 	.short	0x0380
        /*02d2*/ 	.short	0x0128


	//----- nvinfo : EIATTR_SW_WAR
	.align		4
.L_459:
        /*02d4*/ 	.byte	0x04, 0x36
        /*02d6*/ 	.short	(.L_461 - .L_460)
.L_460:
        /*02d8*/ 	.word	0x00000008
.L_461:


//--------------------- .nv.info._ZN4mmha33masked_multihead_attention_kernelItLi192ELi256ELi2ELi32ELi128ELb0ELb1EEEv26Multihead_attention_paramsIT_XT5_EE --------------------------
	.section	.nv.info._ZN4mmha33masked_multihead_attention_kernelItLi192ELi256ELi2ELi32ELi128ELb0ELb1EEEv26Multihead_attention_paramsIT_XT5_EE,"",@"SHT_CUDA_INFO"
	.sectionflags	@""
	.align	4


	//----- nvinfo : EIATTR_CUDA_API_VERSION
	.align		4
        /*0000*/ 	.byte	0x04, 0x37
        /*0002*/ 	.short	(.L_463 - .L_462)
.L_462:
        /*0004*/ 	.word	0x00000082


	//----- nvinfo : EIATTR_KPARAM_INFO
	.align		4
.L_463:
        /*0008*/ 	.byte	0x04, 0x17
        /*000a*/ 	.short	(.L_465 - .L_464)
.L_464:
        /*000c*/ 	.word	0x00000000
        /*0010*/ 	.short	0x0000
        /*0012*/ 	.short	0x0000
        /*0014*/ 	.byte	0x00, 0xf0, 0xa1, 0x04


	//----- nvinfo : EIATTR_SPARSE_MMA_MASK
	.align		4
.L_465:
        /*0018*/ 	.byte	0x03, 0x50
        /*001a*/ 	.short	0x0000


	//----- nvinfo : EIATTR_MAXREG_COUNT
	.align		4
        /*001c*/ 	.byte	0x03, 0x1b
        /*001e*/ 	.short	0x00ff


	//----- nvinfo : EIATTR_NUM_BARRIERS
	.align		4
        /*0020*/ 	.byte	0x02, 0x4c
        /*0022*/ 	.byte	0x01
	.zero		1


	//----- nvinfo : EIATTR_EXTERNS
	.align		4
        /*0024*/ 	.byte	0x04, 0x0f
        /*0026*/ 	.short	(.L_467 - .L_466)


	//   ....[0]....
	.align		4
.L_466:
        /*0028*/ 	.word	index@(__assertfail)


	//----- nvinfo : EIATTR_MERCURY_ISA_VERSION
	.align		4
.L_467:
        /*002c*/ 	.byte	0x03, 0x5f
        /*002e*/ 	.short	0x0101


	//----- nvinfo : EIATTR_COOP_GROUP_MASK_REGIDS
	.align		4
        /*0030*/ 	.byte	0x04, 0x29
        /*0032*/ 	.short	(.L_469 - .L_468)


	//   ....[0]....
.L_468:
        /*0034*/ 	.word	0xffffffff


	//   ....[1]....
        /*0038*/ 	.word	0xffffffff


	//   ....[2]....
        /*003c*/ 	.word	0xffffffff


	//   ....[3]....
        /*0040*/ 	.word	0xffffffff


	//   ....[4]....
        /*0044*/ 	.word	0xffffffff


	//   ....[5]....
        /*0048*/ 	.word	0xffffffff


	//   ....[6]....
        /*004c*/ 	.word	0xffffffff


	//   ....[7]....
        /*0050*/ 	.word	0xffffffff


	//   ....[8]....
        /*0054*/ 	.word	0xffffffff


	//   ....[9]....
        /*0058*/ 	.word	0xffffffff


	//   ....[10]....
        /*005c*/ 	.word	0xffffffff


	//   ....[11]....
        /*0060*/ 	.word	0xffffffff


	//   ....[12]....
        /*0064*/ 	.word	0xffffffff


	//   ....[13]....
        /*0068*/ 	.word	0xffffffff


	//   ....[14]....
        /*006c*/ 	.word	0xffffffff


	//   ....[15]....
        /*0070*/ 	.word	0xffffffff


	//   ....[16]....
        /*0074*/ 	.word	0xffffffff


	//   ....[17]....
        /*0078*/ 	.word	0xffffffff


	//   ....[18]....
        /*007c*/ 	.word	0xffffffff


	//   ....[19]....
        /*0080*/ 	.word	0xffffffff


	//   ....[20]....
        /*0084*/ 	.word	0xffffffff


	//   ....[21]....
        /*0088*/ 	.word	0x0500000f


	//   ....[22]....
        /*008c*/ 	.word	0x0500000f


	//   ....[23]....
        /*0090*/ 	.word	0x0500000f


	//   ....[24]....
        /*0094*/ 	.word	0x0500000f


	//   ....[25]....
        /*0098*/ 	.word	0x0500000f


	//   ....[26]....
        /*009c*/ 	.word	0x0500000f


	//   ....[27]....
        /*00a0*/ 	.word	0x0500000f


	//   ....[28]....
        /*00a4*/ 	.word	0x0500000f


	//   ....[29]....
        /*00a8*/ 	.word	0x0500000f


	//   ....[30]....
        /*00ac*/ 	.word	0x0500000f


	//----- nvinfo : EIATTR_COOP_GROUP_INSTR_OFFSETS
	.align		4
.L_469:
        /*00b0*/ 	.byte	0x04, 0x28
        /*00b2*/ 	.short	(.L_471 - .L_470)


	//   ....[0]....
.L_470:
        /*00b4*/ 	.word	0x00002820


	//   ....[1]....
        /*00b8*/ 	.word	0x00002840


	//   ....[2]....
        /*00bc*/ 	.word	0x00002860


	//   ....[3]....
        /*00c0*/ 	.word	0x00002880


	//   ....[4]....
        /*00c4*/ 	.word	0x000028a0


	//   ....[5]....
        /*00c8*/ 	.word	0x00006e40


	//   ....[6]....
        /*00cc*/ 	.word	0x000070d0


	//   ....[7]....
        /*00d0*/ 	.word	0x000070f0


	//   ....[8]....
        /*00d4*/ 	.word	0x00007110


	//   ....[9]....
        /*00d8*/ 	.word	0x00007130


	//   ....[10]....
        /*00dc*/ 	.word	0x00007280


	//   ....[11]....
        /*00e0*/ 	.word	0x000072b0


	//   ....[12]....
        /*00e4*/ 	.word	0x000072f0


	//   ....[13]....
        /*00e8*/ 	.word	0x00008930


	//   ....[14]....
        /*00ec*/ 	.word	0x000089b0


	//   ....[15]....
        /*00f0*/ 	.word	0x00008a30


	//   ....[16]....
        /*00f4*/ 	.word	0x00008a60


	//   ....[17]....
        /*00f8*/ 	.word	0x00008aa0


	//   ....[18]....
        /*00fc*/ 	.word	0x00008b10


	//   ....[19]....
        /*0100*/ 	.word	0x00008b30


	//   ....[20]....
        /*0104*/ 	.word	0x00008b70


	//   ....[21]....
        /*0108*/ 	.word	0x0000c680


	//   ....[22]....
        /*010c*/ 	.word	0x0000c6e0


	//   ....[23]....
        /*0110*/ 	.word	0x0000c740


	//   ....[24]....
        /*0114*/ 	.word	0x0000c7a0


	//   ....[25]....
        /*0118*/ 	.word	0x0000c800


	//   ....[26]....
        /*011c*/ 	.word	0x0000c880


	//   ....[27]....
        /*0120*/ 	.word	0x0000c920


	//   ....[28]....
        /*0124*/ 	.word	0x0000c9a0


	//   ....[29]....
        /*0128*/ 	.word	0x0000ca00


	//   ....[30]....
        /*012c*/ 	.word	0x0000ca60


	//----- nvinfo : EIATTR_VRC_CTA_INIT_COUNT
	.align		4
.L_471:
        /*0130*/ 	.byte	0x02, 0x4a
	.zero		1
	.zero		1


	//----- nvinfo : EIATTR_SYSCALL_OFFSETS
	.align		4
        /*0134*/ 	.byte	0x04, 0x46
        /*0136*/ 	.short	(.L_473 - .L_472)


	//   ....[0]....
.L_472:
        /*0138*/ 	.word	0x00001a90


	//----- nvinfo : EIATTR_EXIT_INSTR_OFFSETS
	.align		4
.L_473:
        /*013c*/ 	.byte	0x04, 0x1c
        /*013e*/ 	.short	(.L_475 - .L_474)


	//   ....[0]....
.L_474:
        /*0140*/ 	.word	0x000000b0


	//   ....[1]....
        /*0144*/ 	.word	0x0000c1c0


	//   ....[2]....
        /*0148*/ 	.word	0x0000c570


	//   ....[3]....
        /*014c*/ 	.word	0x0000c630


	//----- nvinfo : EIATTR_CRS_STACK_SIZE
	.align		4
.L_475:
        /*0150*/ 	.byte	0x04, 0x1e
        /*0152*/ 	.short	(.L_477 - .L_476)
.L_476:
        /*0154*/ 	.word	0x00000000


	//----- nvinfo : EIATTR_CBANK_PARAM_SIZE
	.align		4
.L_477:
        /*0158*/ 	.byte	0x03, 0x19
        /*015a*/ 	.short	0x0128


	//----- nvinfo : EIATTR_PARAM_CBANK
	.align		4
        /*015c*/ 	.byte	0x04, 0x0a
        /*015e*/ 	.short	(.L_479 - .L_478)
	.align		4
.L_478:
        /*0160*/ 	.word	index@(.nv.constant0._ZN4mmha33masked_multihead_attention_kernelItLi192ELi256ELi2ELi32ELi128ELb0ELb1EEEv26Multihead_attention_paramsIT_XT5_EE)
        /*0164*/ 	.short	0x0380
        /*0166*/ 	.short	0x0128


	//----- nvinfo : EIATTR_SW_WAR
	.align		4
.L_479:
        /*0168*/ 	.byte	0x04, 0x36
        /*016a*/ 	.short	(.L_481 - .L_480)
.L_480:
        /*016c*/ 	.word	0x00000008
.L_481:


//--------------------- .nv.info._ZN4mmha33masked_multihead_attention_kernelItLi192ELi256ELi4ELi32ELi64ELb0ELb1EEEv26Multihead_attention_paramsIT_XT5_EE --------------------------
	.section	.nv.info._ZN4mmha33masked_multihead_attention_kernelItLi192ELi256ELi4ELi32ELi64ELb0ELb1EEEv26Multihead_attention_paramsIT_XT5_EE,"",@"SHT_CUDA_INFO"
	.sectionflags	@""
	.align	4


	//----- nvinfo : EIATTR_CUDA_API_VERSION
	.align		4
        /*0000*/ 	.byte	0x04, 0x37
        /*0002*/ 	.short	(.L_483 - .L_482)
.L_482:
        /*0004*/ 	.word	0x00000082


	//----- nvinfo : EIATTR_KPARAM_INFO
	.align		4
.L_483:
        /*0008*/ 	.byte	0x04, 0x17
        /*000a*/ 	.short	(.L_485 - .L_484)
.L_484:
        /*000c*/ 	.word	0x00000000
        /*0010*/ 	.short	0x0000
        /*0012*/ 	.short	0x0000
        /*0014*/ 	.byte	0x00, 0xf0, 0xa1, 0x04


	//----- nvinfo : EIATTR_SPARSE_MMA_MASK
	.align		4
.L_485:
        /*0018*/ 	.byte	0x03, 0x50
        /*001a*/ 	.short	0x0000


	//----- nvinfo : EIATTR_MAXREG_COUNT
	.align		4
        /*001c*/ 	.byte	0x03, 0x1b
        /*001e*/ 	.short	0x00ff


	//----- nvinfo : EIATTR_NUM_BARRIERS
	.align		4
        /*0020*/ 	.byte	0x02, 0x4c
        /*0022*/ 	.byte	0x01
	.zero		1


	//----- nvinfo : EIATTR_EXTERNS
	.align		4
        /*0024*/ 	.byte	0x04, 0x0f
        /*0026*/ 	.short	(.L_487 - .L_486)


	//   ....[0]....
	.align		4
.L_486:
        /*0028*/ 	.word	index@(__assertfail)


	//----- nvinfo : EIATTR_MERCURY_ISA_VERSION
	.align		4
.L_487:
        /*002c*/ 	.byte	0x03, 0x5f
        /*002e*/ 	.short	0x0101


	//----- nvinfo : EIATTR_COOP_GROUP_MASK_REGIDS
	.align		4
        /*0030*/ 	.byte	0x04, 0x29
        /*0032*/ 	.short	(.L_489 - .L_488)


	//   ....[0]....
.L_488:
        /*0034*/ 	.word	0xffffffff


	//   ....[1]....
        /*0038*/ 	.word	0xffffffff


	//   ....[2]....
        /*003c*/ 	.word	0xffffffff


	//   ....[3]....
        /*0040*/ 	.word	0xffffffff


	//   ....[4]....
        /*0044*/ 	.word	0xffffffff


	//   ....[5]....
        /*0048*/ 	.word	0xffffffff


	//   ....[6]....
        /*004c*/ 	.word	0xffffffff


	//   ....[7]....
        /*0050*/ 	.word	0xffffffff


	//   ....[8]....
        /*0054*/ 	.word	0xffffffff


	//   ....[9]....
        /*0058*/ 	.word	0xffffffff


	//   ....[10]....
        /*005c*/ 	.word	0xffffffff


	//   ....[11]....
        /*0060*/ 	.word	0xffffffff


	//   ....[12]....
        /*0064*/ 	.word	0xffffffff


	//   ....[13]....
        /*0068*/ 	.word	0xffffffff


	//   ....[14]....
        /*006c*/ 	.word	0xffffffff


	//   ....[15]....
        /*0070*/ 	.word	0xffffffff


	//   ....[16]....
        /*0074*/ 	.word	0xffffffff


	//   ....[17]....
        /*0078*/ 	.word	0xffffffff


	//   ....[18]....
        /*007c*/ 	.word	0xffffffff


	//   ....[19]....
        /*0080*/ 	.word	0x0500000f


	//   ....[20]....
        /*0084*/ 	.word	0x0500000f


	//   ....[21]....
        /*0088*/ 	.word	0x0500000f


	//   ....[22]....
        /*008c*/ 	.word	0x0500000f


	//   ....[23]....
        /*0090*/ 	.word	0x0500000f


	//   ....[24]....
        /*0094*/ 	.word	0x0500000f


	//   ....[25]....
        /*0098*/ 	.word	0x0500000f


	//   ....[26]....
        /*009c*/ 	.word	0x0500000f


	//   ....[27]....
        /*00a0*/ 	.word	0x0500000f


	//   ....[28]....
        /*00a4*/ 	.word	0x0500000f


	//----- nvinfo : EIATTR_COOP_GROUP_INSTR_OFFSETS
	.align		4
.L_489:
        /*00a8*/ 	.byte	0x04, 0x28
        /*00aa*/ 	.short	(.L_491 - .L_490)


	//   ....[0]....
.L_490:
        /*00ac*/ 	.word	0x00002850


	//   ....[1]....
        /*00b0*/ 	.word	0x00002870


	//   ....[2]....
        /*00b4*/ 	.word	0x00002890


	//   ....[3]....
        /*00b8*/ 	.word	0x000028b0


	//   ....[4]....
        /*00bc*/ 	.word	0x000028d0


	//   ....[5]....
        /*00c0*/ 	.word	0x00006b40


	//   ....[6]....
        /*00c4*/ 	.word	0x00006b60


	//   ....[7]....
        /*00c8*/ 	.word	0x00006df0


	//   ....[8]....
        /*00cc*/ 	.word	0x00006e10


	//   ....[9]....
        /*00d0*/ 	.word	0x00006e30


	//   ....[10]....
        /*00d4*/ 	.word	0x00006f90


	//   ....[11]....
        /*00d8*/ 	.word	0x00006fe0


	//   ....[12]....
        /*00dc*/ 	.word	0x00008640


	//   ....[13]....
        /*00e0*/ 	.word	0x000086f0


	//   ....[14]....
        /*00e4*/ 	.word	0x00008780


	//   ....[15]....
        /*00e8*/ 	.word	0x000087b0


	//   ....[16]....
        /*00ec*/ 	.word	0x000087d0


	//   ....[17]....
        /*00f0*/ 	.word	0x00008850


	//   ....[18]....
        /*00f4*/ 	.word	0x00008870


	//   ....[19]....
        /*00f8*/ 	.word	0x0000c160


	//   ....[20]....
        /*00fc*/ 	.word	0x0000c1c0


	//   ....[21]....
        /*0100*/ 	.word	0x0000c220


	//   ....[22]....
        /*0104*/ 	.word	0x0000c280


	//   ....[23]....
        /*0108*/ 	.word	0x0000c2e0


	//   ....[24]....
        /*010c*/ 	.word	0x0000c360


	//   ....[25]....
        /*0110*/ 	.word	0x0000c3e0


	//   ....[26]....
        /*0114*/ 	.word	0x0000c470


	//   ....[27]....
        /*0118*/ 	.word	0x0000c4f0


	//   ....[28]....
        /*011c*/ 	.word	0x0000c550


	//----- nvinfo : EIATTR_VRC_CTA_INIT_COUNT
	.align		4
.L_491:
        /*0120*/ 	.byte	0x02, 0x4a
	.zero		1
	.zero		1


	//----- nvinfo : EIATTR_SYSCALL_OFFSETS
	.align		4
        /*0124*/ 	.byte	0x04, 0x46
        /*0126*/ 	.short	(.L_493 - .L_492)


	//   ....[0]....
.L_492:
        /*0128*/ 	.word	0x00001ac0


	//----- nvinfo : EIATTR_EXIT_INSTR_OFFSETS
	.align		4
.L_493:
        /*012c*/ 	.byte	0x04, 0x1c
        /*012e*/ 	.short	(.L_495 - .L_494)


	//   ....[0]....
.L_494:
        /*0130*/ 	.word	0x000000b0


	//   ....[1]....
        /*0134*/ 	.word	0x0000bca0


	//   ....[2]....
        /*0138*/ 	.word	0x0000c050


	//   ....[3]....
        /*013c*/ 	.word	0x0000c110


	//----- nvinfo : EIATTR_CRS_STACK_SIZE
	.align		4
.L_495:
        /*0140*/ 	.byte	0x04, 0x1e
        /*0142*/ 	.short	(.L_497 - .L_496)
.L_496:
        /*0144*/ 	.word	0x00000000


	//----- nvinfo : EIATTR_CBANK_PARAM_SIZE
	.align		4
.L_497:
        /*0148*/ 	.byte	0x03, 0x19
        /*014a*/ 	.short	0x0128


	//----- nvinfo : EIATTR_PARAM_CBANK
	.align		4
        /*014c*/ 	.byte	0x04, 0x0a
        /*014e*/ 	.short	(.L_499 - .L_498)
	.align		4
.L_498:
        /*0150*/ 	.word	index@(.nv.constant0._ZN4mmha33masked_multihead_attention_kernelItLi192ELi256ELi4ELi32ELi64ELb0ELb1EEEv26Multihead_attention_paramsIT_XT5_EE)
        /*0154*/ 	.short	0x0380
        /*0156*/ 	.short	0x0128


	//----- nvinfo : EIATTR_SW_WAR
	.align		4
.L_499:
        /*0158*/ 	.byte	0x04, 0x36
        /*015a*/ 	.short	(.L_501 - .L_500)
.L_500:
        /*015c*/ 	.word	0x00000008
.L_501:


//--------------------- .nv.info._ZN4mmha33masked_multihead_attention_kernelItLi192ELi256ELi1ELi32ELi256ELb0ELb0EEEv26Multihead_attention_paramsIT_XT5_EE --------------------------
	.section	.nv.info._ZN4mmha33masked_multihead_attention_kernelItLi192ELi256ELi1ELi32ELi256ELb0ELb0EEEv26Multihead_attention_paramsIT_XT5_EE,"",@"SHT_CUDA_INFO"
	.sectionflags	@""
	.align	4


	//----- nvinfo : EIATTR_CUDA_API_VERSION
	.align		4
        /*0000*/ 	.byte	0x04, 0x37
        /*0002*/ 	.short	(.L_503 - .L_502)
.L_502:
        /*0004*/ 	.word	0x00000082


	//----- nvinfo : EIATTR_KPARAM_INFO
	.align		4
.L_503:
        /*0008*/ 	.byte	0x04, 0x17
        /*000a*/ 	.short	(.L_505 - .L_504)
.L_504:
        /*000c*/ 	.word	0x00000000
        /*0010*/ 	.short	0x0000
        /*0012*/ 	.short	0x0000
        /*0014*/ 	.byte	0x00, 0xf0, 0xa1, 0x04


	//----- nvinfo : EIATTR_SPARSE_MMA_MASK
	.align		4
.L_505:
        /*0018*/ 	.byte	0x03, 0x50
        /*001a*/ 	.short	0x0000


	//----- nvinfo : EIATTR_MAXREG_COUNT
	.align		4
        /*001c*/ 	.byte	0x03, 0x1b
        /*001e*/ 	.short	0x00ff


	//----- nvinfo : EIATTR_NUM_BARRIERS
	.align		4
        /*0020*/ 	.byte	0x02, 0x4c
        /*0022*/ 	.byte	0x01
	.zero		1


	//----- nvinfo : EIATTR_EXTERNS
	.align		4
        /*0024*/ 	.byte	0x04, 0x0f
        /*0026*/ 	.short	(.L_507 - .L_506)


	//   ....[0]....
	.align		4
.L_506:
        /*0028*/ 	.word	index@(__assertfail)


	//----- nvinfo : EIATTR_ANNOTATIONS
	.align		4
.L_507:
        /*002c*/ 	.byte	0x04, 0x55
        /*002e*/ 	.short	(.L_509 - .L_508)


	//   ....[0]....
.L_508:
        /* <DEDUP_REMOVED lines=30> */


	//----- nvinfo : EIATTR_MERCURY_ISA_VERSION
	.align		4
.L_509:
        /*01f8*/ 	.byte	0x03, 0x5f
        /*01fa*/ 	.short	0x0101


	//----- nvinfo : EIATTR_INT_WARP_WIDE_INSTR_OFFSETS
	.align		4
        /*01fc*/ 	.byte	0x04, 0x31
        /*01fe*/ 	.short	(.L_511 - .L_510)


	//   ....[0]....
.L_510:
        /*0200*/ 	.word	0x00000ff0


	//----- nvinfo : EIATTR_COOP_GROUP_MASK_REGIDS
	.align		4
.L_511:
        /*0204*/ 	.byte	0x04, 0x29
        /*0206*/ 	.short	(.L_513 - .L_512)


	//   ....[0]....
.L_512:
        /*0208*/ 	.word	0xffffffff


	//   ....[1]....
        /*020c*/ 	.word	0xffffffff


	//   ....[2]....
        /*0210*/ 	.word	0xffffffff


	//   ....[3]....
        /*0214*/ 	.word	0xffffffff


	//   ....[4]....
        /*0218*/ 	.word	0xffffffff


	//   ....[5]....
        /*021c*/ 	.word	0xffffffff


	//   ....[6]....
        /*0220*/ 	.word	0xffffffff


	//   ....[7]....
        /*0224*/ 	.word	0xffffffff


	//   ....[8]....
        /*0228*/ 	.word	0xffffffff


	//   ....[9]....
        /*022c*/ 	.word	0xffffffff


	//   ....[10]....
        /*0230*/ 	.word	0xffffffff


	//   ....[11]....
        /*0234*/ 	.word	0xffffffff


	//   ....[12]....
        /*0238*/ 	.word	0xffffffff


	//   ....[13]....
        /*023c*/ 	.word	0xffffffff


	//   ....[14]....
        /*0240*/ 	.word	0xffffffff


	//   ....[15]....
        /*0244*/ 	.word	0xffffffff


	//   ....[16]....
        /*0248*/ 	.word	0xffffffff


	//   ....[17]....
        /*024c*/ 	.word	0xffffffff


	//   ....[18]....
        /*0250*/ 	.word	0xffffffff


	//   ....[19]....
        /*0254*/ 	.word	0xffffffff


	//   ....[20]....
        /*0258*/ 	.word	0xffffffff


	//   ....[21]....
        /*025c*/ 	.word	0xffffffff


	//   ....[22]....
        /*0260*/ 	.word	0xffffffff


	//   ....[23]....
        /*0264*/ 	.word	0x0500000f


	//   ....[24]....
        /*0268*/ 	.word	0x0500000f


	//   ....[25]....
        /*026c*/ 	.word	0x0500000f


	//   ....[26]....
        /*0270*/ 	.word	0x0500000f


	//   ....[27]....
        /*0274*/ 	.word	0x0500000f


	//----- nvinfo : EIATTR_COOP_GROUP_INSTR_OFFSETS
	.align		4
.L_513:
        /*0278*/ 	.byte	0x04, 0x28
        /*027a*/ 	.short	(.L_515 - .L_514)


	//   ....[0]....
.L_514:
        /*027c*/ 	.word	0x00002a00


	//   ....[1]....
        /*0280*/ 	.word	0x00002a20


	//   ....[2]....
        /*0284*/ 	.word	0x00002a40


	//   ....[3]....
        /*0288*/ 	.word	0x00002a60


	//   ....[4]....
        /*028c*/ 	.word	0x00002a80


	//   ....[5]....
        /*0290*/ 	.word	0x000065c0


	//   ....[6]....
        /*0294*/ 	.word	0x000065e0


	//   ....[7]....
        /*0298*/ 	.word	0x00006610


	//   ....[8]....
        /*029c*/ 	.word	0x00006630


	//   ....[9]....
        /*02a0*/ 	.word	0x00006660


	//   ....[10]....
        /*02a4*/ 	.word	0x00006710


	//   ....[11]....
        /*02a8*/ 	.word	0x00006730


	//   ....[12]....
        /*02ac*/ 	.word	0x00006750


	//   ....[13]....
        /*02b0*/ 	.word	0x00006780


	//   ....[14]....
        /*02b4*/ 	.word	0x00007e40


	//   ....[15]....
        /*02b8*/ 	.word	0x00007ef0


	//   ....[16]....
        /*02bc*/ 	.word	0x00007f80


	//   ....[17]....
        /*02c0*/ 	.word	0x00007fa0


	//   ....[18]....
        /*02c4*/ 	.word	0x00007fd0


	//   ....[19]....
        /*02c8*/ 	.word	0x00008050


	//   ....[20]....
        /*02cc*/ 	.word	0x00008070


	//   ....[21]....
        /*02d0*/ 	.word	0x00008090


	//   ....[22]....
        /*02d4*/ 	.word	0x000080c0


	//   ....[23]....
        /*02d8*/ 	.word	0x0000b900


	//   ....[24]....
        /*02dc*/ 	.word	0x0000b960


	//   ....[25]....
        /*02e0*/ 	.word	0x0000b9c0


	//   ....[26]....
        /*02e4*/ 	.word	0x0000ba20


	//   ....[27]....
        /*02e8*/ 	.word	0x0000ba80


	//----- nvinfo : EIATTR_VRC_CTA_INIT_COUNT
	.align		4
.L_515:
        /*02ec*/ 	.byte	0x02, 0x4a
	.zero		1
	.zero		1


	//----- nvinfo : EIATTR_SYSCALL_OFFSETS
	.align		4
        /*02f0*/ 	.byte	0x04, 0x46
        /*02f2*/ 	.short	(.L_517 - .L_516)


	//   ....[0]....
.L_516:
        /*02f4*/ 	.word	0x00001c60


	//----- nvinfo : EIATTR_EXIT_INSTR_OFFSETS
	.align		4
.L_517:
        /*02f8*/ 	.byte	0x04, 0x1c
        /*02fa*/ 	.short	(.L_519 - .L_518)


	//   ....[0]....
.L_518:
        /*02fc*/ 	.word	0x000000e0


	//   ....[1]....
        /*0300*/ 	.word	0x0000b440


	//   ....[2]....
        /*0304*/ 	.word	0x0000b7f0


	//   ....[3]....
        /*0308*/ 	.word	0x0000b8b0


	//----- nvinfo : EIATTR_CRS_STACK_SIZE
	.align		4
.L_519:
        /*030c*/ 	.byte	0x04, 0x1e
        /*030e*/ 	.short	(.L_521 - .L_520)
.L_520:
        /*0310*/ 	.word	0x00000000


	//----- nvinfo : EIATTR_CBANK_PARAM_SIZE
	.align		4
.L_521:
        /*0314*/ 	.byte	0x03, 0x19
        /*0316*/ 	.short	0x0128


	//----- nvinfo : EIATTR_PARAM_CBANK
	.align		4
        /*0318*/ 	.byte	0x04, 0x0a
        /*031a*/ 	.short	(.L_523 - .L_522)
	.align		4
.L_522:
        /*031c*/ 	.word	index@(.nv.constant0._ZN4mmha33masked_multihead_attention_kernelItLi192ELi256ELi1ELi32ELi256ELb0ELb0EEEv26Multihead_attention_paramsIT_XT5_EE)
        /*0320*/ 	.short	0x0380
        /*0322*/ 	.short	0x0128


	//----- nvinfo : EIATTR_SW_WAR
	.align		4
.L_523:
        /*0324*/ 	.byte	0x04, 0x36
        /*0326*/ 	.short	(.L_525 - .L_524)
.L_524:
        /*0328*/ 	.word	0x00000008
.L_525:


//--------------------- .nv.info._ZN4mmha33masked_multihead_attention_kernelItLi192ELi256ELi2ELi32ELi128ELb0ELb0EEEv26Multihead_attention_paramsIT_XT5_EE --------------------------
	.section	.nv.info._ZN4mmha33masked_multihead_attention_kernelItLi192ELi256ELi2ELi32ELi128ELb0ELb0EEEv26Multihead_attention_paramsIT_XT5_EE,"",@"SHT_CUDA_INFO"
	.sectionflags	@""
	.align	4


	//----- nvinfo : EIATTR_CUDA_API_VERSION
	.align		4
        /*0000*/ 	.byte	0x04, 0x37
        /*0002*/ 	.short	(.L_527 - .L_526)
.L_526:
        /*0004*/ 	.word	0x00000082


	//----- nvinfo : EIATTR_KPARAM_INFO
	.align		4
.L_527:
        /*0008*/ 	.byte	0x04, 0x17
        /*000a*/ 	.short	(.L_529 - .L_528)
.L_528:
        /*000c*/ 	.word	0x00000000
        /*0010*/ 	.short	0x0000
        /*0012*/ 	.short	0x0000
        /*0014*/ 	.byte	0x00, 0xf0, 0xa1, 0x04


	//----- nvinfo : EIATTR_SPARSE_MMA_MASK
	.align		4
.L_529:
        /*0018*/ 	.byte	0x03, 0x50
        /*001a*/ 	.short	0x0000


	//----- nvinfo : EIATTR_MAXREG_COUNT
	.align		4
        /*001c*/ 	.byte	0x03, 0x1b
        /*001e*/ 	.short	0x00ff


	//----- nvinfo : EIATTR_NUM_BARRIERS
	.align		4
        /*0020*/ 	.byte	0x02, 0x4c
        /*0022*/ 	.byte	0x01
	.zero		1


	//----- nvinfo : EIATTR_EXTERNS
	.align		4
        /*0024*/ 	.byte	0x04, 0x0f
        /*0026*/ 	.short	(.L_531 - .L_530)


	//   ....[0]....
	.align		4
.L_530:
        /*0028*/ 	.word	index@(__assertfail)


	//----- nvinfo : EIATTR_MERCURY_ISA_VERSION
	.align		4
.L_531:
        /*002c*/ 	.byte	0x03, 0x5f
        /*002e*/ 	.short	0x0101


	//----- nvinfo : EIATTR_COOP_GROUP_MASK_REGIDS
	.align		4
        /*0030*/ 	.byte	0x04, 0x29
        /*0032*/ 	.short	(.L_533 - .L_532)


	//   ....[0]....
.L_532:
        /*0034*/ 	.word	0xffffffff


	//   ....[1]....
        /*0038*/ 	.word	0xffffffff


	//   ....[2]....
        /*003c*/ 	.word	0xffffffff


	//   ....[3]....
        /*0040*/ 	.word	0xffffffff


	//   ....[4]....
        /*0044*/ 	.word	0xffffffff


	//   ....[5]....
        /*0048*/ 	.word	0xffffffff


	//   ....[6]....
        /*004c*/ 	.word	0xffffffff


	//   ....[7]....
        /*0050*/ 	.word	0xffffffff


	//   ....[8]....
        /*0054*/ 	.word	0xffffffff


	//   ....[9]....
        /*0058*/ 	.word	0xffffffff


	//   ....[10]....
        /*005c*/ 	.word	0xffffffff


	//   ....[11]....
        /*0060*/ 	.word	0xffffffff


	//   ....[12]....
        /*0064*/ 	.word	0xffffffff


	//   ....[13]....
        /*0068*/ 	.word	0xffffffff


	//   ....[14]....
        /*006c*/ 	.word	0xffffffff


	//   ....[15]....
        /*0070*/ 	.word	0xffffffff


	//   ....[16]....
        /*0074*/ 	.word	0xffffffff


	//   ....[17]....
        /*0078*/ 	.word	0xffffffff


	//   ....[18]....
        /*007c*/ 	.word	0xffffffff


	//   ....[19]....
        /*0080*/ 	.word	0xffffffff


	//   ....[20]....
        /*0084*/ 	.word	0xffffffff


	//   ....[21]....
        /*0088*/ 	.word	0x0500000f


	//   ....[22]....
        /*008c*/ 	.word	0x0500000f


	//   ....[23]....
        /*0090*/ 	.word	0x0500000f


	//   ....[24]....
        /*0094*/ 	.word	0x0500000f


	//   ....[25]....
        /*0098*/ 	.word	0x0500000f


	//   ....[26]....
        /*009c*/ 	.word	0x0500000f


	//   ....[27]....
        /*00a0*/ 	.word	0x0500000f


	//   ....[28]....
        /*00a4*/ 	.word	0x0500000f


	//   ....[29]....
        /*00a8*/ 	.word	0x0500000f


	//   ....[30]....
        /*00ac*/ 	.word	0x0500000f


	//----- nvinfo : EIATTR_COOP_GROUP_INSTR_OFFSETS
	.align		4
.L_533:
        /*00b0*/ 	.byte	0x04, 0x28
        /*00b2*/ 	.short	(.L_535 - .L_534)


	//   ....[0]....
.L_534:
        /*00b4*/ 	.word	0x00002820


	//   ....[1]....
        /*00b8*/ 	.word	0x00002840


	//   ....[2]....
        /*00bc*/ 	.word	0x00002860


	//   ....[3]....
        /*00c0*/ 	.word	0x00002880


	//   ....[4]....
        /*00c4*/ 	.word	0x000028a0


	//   ....[5]....
        /*00c8*/ 	.word	0x00005250


	//   ....[6]....
        /*00cc*/ 	.word	0x000054e0


	//   ....[7]....
        /*00d0*/ 	.word	0x00005500


	//   ....[8]....
        /*00d4*/ 	.word	0x00005520


	//   ....[9]....
        /*00d8*/ 	.word	0x00005540


	//   ....[10]....
        /*00dc*/ 	.word	0x00005660


	//   ....[11]....
        /*00e0*/ 	.word	0x00005690


	//   ....[12]....
        /*00e4*/ 	.word	0x000056c0


	//   ....[13]....
        /*00e8*/ 	.word	0x00006d40


	//   ....[14]....
        /*00ec*/ 	.word	0x00006dd0


	//   ....[15]....
        /*00f0*/ 	.word	0x00006e50


	//   ....[16]....
        /*00f4*/ 	.word	0x00006e80


	//   ....[17]....
        /*00f8*/ 	.word	0x00006ec0


	//   ....[18]....
        /*00fc*/ 	.word	0x00006f30


	//   ....[19]....
        /*0100*/ 	.word	0x00006f50


	//   ....[20]....
        /*0104*/ 	.word	0x00006f90


	//   ....[21]....
        /*0108*/ 	.word	0x0000a5b0


	//   ....[22]....
        /*010c*/ 	.word	0x0000a610


	//   ....[23]....
        /*0110*/ 	.word	0x0000a670


	//   ....[24]....
        /*0114*/ 	.word	0x0000a6d0


	//   ....[25]....
        /*0118*/ 	.word	0x0000a730


	//   ....[26]....
        /*011c*/ 	.word	0x0000a7b0


	//   ....[27]....
        /*0120*/ 	.word	0x0000a850


	//   ....[28]....
        /*0124*/ 	.word	0x0000a8d0


	//   ....[29]....
        /*0128*/ 	.word	0x0000a930


	//   ....[30]....
        /*012c*/ 	.word	0x0000a990


	//----- nvinfo : EIATTR_VRC_CTA_INIT_COUNT
	.align		4
.L_535:
        /*0130*/ 	.byte	0x02, 0x4a
	.zero		1
	.zero		1


	//----- nvinfo : EIATTR_SYSCALL_OFFSETS
	.align		4
        /*0134*/ 	.byte	0x04, 0x46
        /*0136*/ 	.short	(.L_537 - .L_536)


	//   ....[0]....
.L_536:
        /*0138*/ 	.word	0x00001a90


	//----- nvinfo : EIATTR_EXIT_INSTR_OFFSETS
	.align		4
.L_537:
        /*013c*/ 	.byte	0x04, 0x1c
        /*013e*/ 	.short	(.L_539 - .L_538)


	//   ....[0]....
.L_538:
        /*0140*/ 	.word	0x000000b0


	//   ....[1]....
        /*0144*/ 	.word	0x0000a0f0


	//   ....[2]....
        /*0148*/ 	.word	0x0000a4a0


	//   ....[3]....
        /*014c*/ 	.word	0x0000a560


	//----- nvinfo : EIATTR_CRS_STACK_SIZE
	.align		4
.L_539:
        /*0150*/ 	.byte	0x04, 0x1e
        /*0152*/ 	.short	(.L_541 - .L_540)
.L_540:
        /*0154*/ 	.word	0x00000000


	//----- nvinfo : EIATTR_CBANK_PARAM_SIZE
	.align		4
.L_541:
        /*0158*/ 	.byte	0x03, 0x19
        /*015a*/ 	.short	0x0128


	//----- nvinfo : EIATTR_PARAM_CBANK
	.align		4
        /*015c*/ 	.byte	0x04, 0x0a
        /*015e*/ 	.short	(.L_543 - .L_542)
	.align		4
.L_542:
        /*0160*/ 	.word	index@(.nv.constant0._ZN4mmha33masked_multihead_attention_kernelItLi192ELi256ELi2ELi32ELi128ELb0ELb0EEEv26Multihead_attention_paramsIT_XT5_EE)
        /*0164*/ 	.short	0x0380
        /*0166*/ 	.short	0x0128


	//----- nvinfo : EIATTR_SW_WAR
	.align		4
.L_543:
        /*0168*/ 	.byte	0x04, 0x36
        /*016a*/ 	.short	(.L_545 - .L_544)
.L_544:
        /*016c*/ 	.word	0x00000008
.L_545:


//--------------------- .nv.info._ZN4mmha33masked_multihead_attention_kernelItLi192ELi256ELi4ELi32ELi64ELb0ELb0EEEv26Multihead_attention_paramsIT_XT5_EE --------------------------
	.section	.nv.info._ZN4mmha33masked_multihead_attention_kernelItLi192ELi256ELi4ELi32ELi64ELb0ELb0EEEv26Multihead_attention_paramsIT_XT5_EE,"",@"SHT_CUDA_INFO"
	.sectionflags	@""
	.align	4


	//----- nvinfo : EIATTR_CUDA_API_VERSION
	.align		4
        /*0000*/ 	.byte	0x04, 0x37
        /*0002*/ 	.short	(.L_547 - .L_546)
.L_546:
        /*0004*/ 	.word	0x00000082


	//----- nvinfo : EIATTR_KPARAM_INFO
	.align		4
.L_547:
        /*0008*/ 	.byte	0x04, 0x17
        /*000a*/ 	.short	(.L_549 - .L_548)
.L_548:
        /*000c*/ 	.word	0x00000000
        /*0010*/ 	.short	0x0000
        /*0012*/ 	.short	0x0000
        /*0014*/ 	.byte	0x00, 0xf0, 0xa1, 0x04


	//----- nvinfo : EIATTR_SPARSE_MMA_MASK
	.align		4
.L_549:
        /*0018*/ 	.byte	0x03, 0x50
        /*001a*/ 	.short	0x0000


	//----- nvinfo : EIATTR_MAXREG_COUNT
	.align		4
        /*001c*/ 	.byte	0x03, 0x1b
        /*001e*/ 	.short	0x00ff


	//----- nvinfo : EIATTR_NUM_BARRIERS
	.align		4
        /*0020*/ 	.byte	0x02, 0x4c
        /*0022*/ 	.byte	0x01
	.zero		1


	//----- nvinfo : EIATTR_EXTERNS
	.align		4
        /*0024*/ 	.byte	0x04, 0x0f
        /*0026*/ 	.short	(.L_551 - .L_550)


	//   ....[0]....
	.align		4
.L_550:
        /*0028*/ 	.word	index@(__assertfail)


	//----- nvinfo : EIATTR_MERCURY_ISA_VERSION
	.align		4
.L_551:
        /*002c*/ 	.byte	0x03, 0x5f
        /*002e*/ 	.short	0x0101


	//----- nvinfo : EIATTR_COOP_GROUP_MASK_REGIDS
	.align		4
        /*0030*/ 	.byte	0x04, 0x29
        /*0032*/ 	.short	(.L_553 - .L_552)


	//   ....[0]....
.L_552:
        /*0034*/ 	.word	0xffffffff


	//   ....[1]....
        /*0038*/ 	.word	0xffffffff


	//   ....[2]....
        /*003c*/ 	.word	0xffffffff


	//   ....[3]....
        /*0040*/ 	.word	0xffffffff


	//   ....[4]....
        /*0044*/ 	.word	0xffffffff


	//   ....[5]....
        /*0048*/ 	.word	0xffffffff


	//   ....[6]....
        /*004c*/ 	.word	0xffffffff


	//   ....[7]....
        /*0050*/ 	.word	0xffffffff


	//   ....[8]....
        /*0054*/ 	.word	0xffffffff


	//   ....[9]....
        /*0058*/ 	.word	0xffffffff


	//   ....[10]....
        /*005c*/ 	.word	0xffffffff


	//   ....[11]....
        /*0060*/ 	.word	0xffffffff


	//   ....[12]....
        /*0064*/ 	.word	0xffffffff


	//   ....[13]....
        /*0068*/ 	.word	0xffffffff


	//   ....[14]....
        /*006c*/ 	.word	0xffffffff


	//   ....[15]....
        /*0070*/ 	.word	0xffffffff


	//   ....[16]....
        /*0074*/ 	.word	0xffffffff


	//   ....[17]....
        /*0078*/ 	.word	0xffffffff


	//   ....[18]....
        /*007c*/ 	.word	0xffffffff


	//   ....[19]....
        /*0080*/ 	.word	0x0500000f


	//   ....[20]....
        /*0084*/ 	.word	0x0500000f


	//   ....[21]....
        /*0088*/ 	.word	0x0500000f


	//   ....[22]....
        /*008c*/ 	.word	0x0500000f


	//   ....[23]....
        /*0090*/ 	.word	0x0500000f


	//   ....[24]....
        /*0094*/ 	.word	0x0500000f


	//   ....[25]....
        /*0098*/ 	.word	0x0500000f


	//   ....[26]....
        /*009c*/ 	.word	0x0500000f


	//   ....[27]....
        /*00a0*/ 	.word	0x0500000f


	//   ....[28]....
        /*00a4*/ 	.word	0x0500000f


	//----- nvinfo : EIATTR_COOP_GROUP_INSTR_OFFSETS
	.align		4
.L_553:
        /*00a8*/ 	.byte	0x04, 0x28
        /*00aa*/ 	.short	(.L_555 - .L_554)


	//   ....[0]....
.L_554:
        /*00ac*/ 	.word	0x000027d0


	//   ....[1]....
        /*00b0*/ 	.word	0x000027f0


	//   ....[2]....
        /*00b4*/ 	.word	0x00002810


	//   ....[3]....
        /*00b8*/ 	.word	0x00002830


	//   ....[4]....
        /*00bc*/ 	.word	0x00002850


	//   ....[5]....
        /*00c0*/ 	.word	0x00004e60


	//   ....[6]....
        /*00c4*/ 	.word	0x00004e80


	//   ....[7]....
        /*00c8*/ 	.word	0x00005160


	//   ....[8]....
        /*00cc*/ 	.word	0x00005180


	//   ....[9]....
        /*00d0*/ 	.word	0x000051a0


	//   ....[10]....
        /*00d4*/ 	.word	0x000052d0


	//   ....[11]....
        /*00d8*/ 	.word	0x00005300


	//   ....[12]....
        /*00dc*/ 	.word	0x00006990


	//   ....[13]....
        /*00e0*/ 	.word	0x00006a50


	//   ....[14]....
        /*00e4*/ 	.word	0x00006ad0


	//   ....[15]....
        /*00e8*/ 	.word	0x00006b00


	//   ....[16]....
        /*00ec*/ 	.word	0x00006b30


	//   ....[17]....
        /*00f0*/ 	.word	0x00006bb0


	//   ....[18]....
        /*00f4*/ 	.word	0x00006bd0


	//   ....[19]....
        /*00f8*/ 	.word	0x00009fb0


	//   ....[20]....
        /*00fc*/ 	.word	0x0000a010


	//   ....[21]....
        /*0100*/ 	.word	0x0000a070


	//   ....[22]....
        /*0104*/ 	.word	0x0000a0d0


	//   ....[23]....
        /*0108*/ 	.word	0x0000a130


	//   ....[24]....
        /*010c*/ 	.word	0x0000a1b0


	//   ....[25]....
        /*0110*/ 	.word	0x0000a230


	//   ....[26]....
        /*0114*/ 	.word	0x0000a2c0


	//   ....[27]....
        /*0118*/ 	.word	0x0000a340


	//   ....[28]....
        /*011c*/ 	.word	0x0000a3a0


	//----- nvinfo : EIATTR_VRC_CTA_INIT_COUNT
	.align		4
.L_555:
        /*0120*/ 	.byte	0x02, 0x4a
	.zero		1
	.zero		1


	//----- nvinfo : EIATTR_SYSCALL_OFFSETS
	.align		4
        /*0124*/ 	.byte	0x04, 0x46
        /*0126*/ 	.short	(.L_557 - .L_556)


	//   ....[0]....
.L_556:
        /*0128*/ 	.word	0x00001a40


	//----- nvinfo : EIATTR_EXIT_INSTR_OFFSETS
	.align		4
.L_557:
        /*012c*/ 	.byte	0x04, 0x1c
        /*012e*/ 	.short	(.L_559 - .L_558)


	//   ....[0]....
.L_558:
        /*0130*/ 	.word	0x000000b0


	//   ....[1]....
        /*0134*/ 	.word	0x00009af0


	//   ....[2]....
        /*0138*/ 	.word	0x00009ea0


	//   ....[3]....
        /*013c*/ 	.word	0x00009f60


	//----- nvinfo : EIATTR_CRS_STACK_SIZE
	.align		4
.L_559:
        /*0140*/ 	.byte	0x04, 0x1e
        /*0142*/ 	.short	(.L_561 - .L_560)
.L_560:
        /*0144*/ 	.word	0x00000000


	//----- nvinfo : EIATTR_CBANK_PARAM_SIZE
	.align		4
.L_561:
        /*0148*/ 	.byte	0x03, 0x19
        /*014a*/ 	.short	0x0128


	//----- nvinfo : EIATTR_PARAM_CBANK
	.align		4
        /*014c*/ 	.byte	0x04, 0x0a
        /*014e*/ 	.short	(.L_563 - .L_562)
	.align		4
.L_562:
        /*0150*/ 	.word	index@(.nv.constant0._ZN4mmha33masked_multihead_attention_kernelItLi192ELi256ELi4ELi32ELi64ELb0ELb0EEEv26Multihead_attention_paramsIT_XT5_EE)
        /*0154*/ 	.short	0x0380
        /*0156*/ 	.short	0x0128


	//----- nvinfo : EIATTR_SW_WAR
	.align		4
.L_563:
        /*0158*/ 	.byte	0x04, 0x36
        /*015a*/ 	.short	(.L_565 - .L_564)
.L_564:
        /*015c*/ 	.word	0x00000008
.L_565:


//--------------------- .nv.info._ZN4mmha33masked_multihead_attention_kernelIfLi192ELi256ELi1ELi64ELi256ELb0ELb1EEEv26Multihead_attention_paramsIT_XT5_EE --------------------------
	.section	.nv.info._ZN4mmha33masked_multihead_attention_kernelIfLi192ELi256ELi1ELi64ELi256ELb0ELb1EEEv26Multihead_attention_paramsIT_XT5_EE,"",@"SHT_CUDA_INFO"
	.sectionflags	@""
	.align	4


	//----- nvinfo : EIATTR_CUDA_API_VERSION
	.align		4
        /*0000*/ 	.byte	0x04, 0x37
        /*0002*/ 	.short	(.L_567 - .L_566)
.L_566:
        /*0004*/ 	.word	0x00000082


	//----- nvinfo : EIATTR_KPARAM_INFO
	.align		4
.L_567:
        /*0008*/ 	.byte	0x04, 0x17
        /*000a*/ 	.short	(.L_569 - .L_568)
.L_568:
        /*000c*/ 	.word	0x00000000
        /*0010*/ 	.short	0x0000
        /*0012*/ 	.short	0x0000
        /*0014*/ 	.byte	0x00, 0xf0, 0xa1, 0x04


	//----- nvinfo : EIATTR_SPARSE_MMA_MASK
	.align		4
.L_569:
        /*0018*/ 	.byte	0x03, 0x50
        /*001a*/ 	.short	0x0000


	//----- nvinfo : EIATTR_MAXREG_COUNT
	.align		4
        /*001c*/ 	.byte	0x03, 0x1b
        /*001e*/ 	.short	0x00ff


	//----- nvinfo : EIATTR_NUM_BARRIERS
	.align		4
        /*0020*/ 	.byte	0x02, 0x4c
        /*0022*/ 	.byte	0x01
	.zero		1


	//----- nvinfo : EIATTR_EXTERNS
	.align		4
        /*0024*/ 	.byte	0x04, 0x0f
        /*0026*/ 	.short	(.L_571 - .L_570)


	//   ....[0]....
	.align		4
.L_570:
        /*0028*/ 	.word	index@(__assertfail)


	//----- nvinfo : EIATTR_ANNOTATIONS
	.align		4
.L_571:
        /*002c*/ 	.byte	0x04, 0x55
        /*002e*/ 	.short	(.L_573 - .L_572)


	//   ....[0]....
.L_572:
        /* <DEDUP_REMOVED lines=264> */


	//----- nvinfo : EIATTR_MERCURY_ISA_VERSION
	.align		4
.L_573:
        /*10a0*/ 	.byte	0x03, 0x5f
        /*10a2*/ 	.short	0x0101


	//----- nvinfo : EIATTR_INT_WARP_WIDE_INSTR_OFFSETS
	.align		4
        /*10a4*/ 	.byte	0x04, 0x31
        /*10a6*/ 	.short	(.L_575 - .L_574)


	//   ....[0]....
.L_574:
        /*10a8*/ 	.word	0x00000ab0


	//----- nvinfo : EIATTR_COOP_GROUP_MASK_REGIDS
	.align		4
.L_575:
        /*10ac*/ 	.byte	0x04, 0x29
        /*10ae*/ 	.short	(.L_577 - .L_576)


	//   ....[0]....
.L_576:
        /*10b0*/ 	.word	0xffffffff


	//   ....[1]....
        /*10b4*/ 	.word	0xffffffff


	//   ....[2]....
        /*10b8*/ 	.word	0xffffffff


	//   ....[3]....
        /*10bc*/ 	.word	0xffffffff


	//   ....[4]....
        /*10c0*/ 	.word	0xffffffff


	//   ....[5]....
        /*10c4*/ 	.word	0xffffffff


	//   ....[6]....
        /*10c8*/ 	.word	0xffffffff


	//   ....[7]....
        /*10cc*/ 	.word	0xffffffff


	//   ....[8]....
        /*10d0*/ 	.word	0xffffffff


	//   ....[9]....
        /*10d4*/ 	.word	0xffffffff


	//   ....[10]....
        /*10d8*/ 	.word	0xffffffff


	//   ....[11]....
        /*10dc*/ 	.word	0xffffffff


	//   ....[12]....
        /*10e0*/ 	.word	0xffffffff


	//   ....[13]....
        /*10e4*/ 	.word	0xffffffff


	//   ....[14]....
        /*10e8*/ 	.word	0xffffffff


	//   ....[15]....
        /*10ec*/ 	.word	0xffffffff


	//   ....[16]....
        /*10f0*/ 	.word	0xffffffff


	//   ....[17]....
        /*10f4*/ 	.word	0xffffffff


	//   ....[18]....
        /*10f8*/ 	.word	0xffffffff


	//   ....[19]....
        /*10fc*/ 	.word	0xffffffff


	//   ....[20]....
        /*1100*/ 	.word	0xffffffff


	//   ....[21]....
        /*1104*/ 	.word	0xffffffff


	//   ....[22]....
        /*1108*/ 	.word	0xffffffff


	//   ....[23]....
        /*110c*/ 	.word	0xffffffff


	//   ....[24]....
        /*1110*/ 	.word	0xffffffff


	//----- nvinfo : EIATTR_COOP_GROUP_INSTR_OFFSETS
	.align		4
.L_577:
        /*1114*/ 	.byte	0x04, 0x28
        /*1116*/ 	.short	(.L_579 - .L_578)


	//   ....[0]....
.L_578:
        /*1118*/ 	.word	0x00001b50


	//   ....[1]....
        /*111c*/ 	.word	0x00001bd0


	//   ....[2]....
        /*1120*/ 	.word	0x00001c10


	//   ....[3]....
        /*1124*/ 	.word	0x00001c30


	//   ....[4]....
        /*1128*/ 	.word	0x00001c70


	//   ....[5]....
        /*112c*/ 	.word	0x00001d20


	//   ....[6]....
        /*1130*/ 	.word	0x00001d40


	//   ....[7]....
        /*1134*/ 	.word	0x0000cb40


	//   ....[8]....
        /*1138*/ 	.word	0x0000cb60


	//   ....[9]....
        /*113c*/ 	.word	0x0000cb90


	//   ....[10]....
        /*1140*/ 	.word	0x0000cbc0


	//   ....[11]....
        /*1144*/ 	.word	0x0000cc00


	//   ....[12]....
        /*1148*/ 	.word	0x0000cca0


	//   ....[13]....
        /*114c*/ 	.word	0x0000ccd0


	//   ....[14]....
        /*1150*/ 	.word	0x0000ccf0


	//   ....[15]....
        /*1154*/ 	.word	0x0000cd10


	//   ....[16]....
        /*1158*/ 	.word	0x0000e380


	//   ....[17]....
        /*115c*/ 	.word	0x0000e420


	//   ....[18]....
        /*1160*/ 	.word	0x0000e450


	//   ....[19]....
        /*1164*/ 	.word	0x0000e470


	//   ....[20]....
        /*1168*/ 	.word	0x0000e490


	//   ....[21]....
        /*116c*/ 	.word	0x0000e4f0


	//   ....[22]....
        /*1170*/ 	.word	0x0000e510


	//   ....[23]....
        /*1174*/ 	.word	0x0000e540


	//   ....[24]....
        /*1178*/ 	.word	0x0000e560


	//----- nvinfo : EIATTR_VRC_CTA_INIT_COUNT
	.align		4
.L_579:
        /*117c*/ 	.byte	0x02, 0x4a
	.zero		1
	.zero		1


	//----- nvinfo : EIATTR_SYSCALL_OFFSETS
	.align		4
        /*1180*/ 	.byte	0x04, 0x46
        /*1182*/ 	.short	(.L_581 - .L_580)


	//   ....[0]....
.L_580:
        /*1184*/ 	.word	0x000013b0


	//----- nvinfo : EIATTR_EXIT_INSTR_OFFSETS
	.align		4
.L_581:
        /*1188*/ 	.byte	0x04, 0x1c
        /*118a*/ 	.short	(.L_583 - .L_582)


	//   ....[0]....
.L_582:
        /*118c*/ 	.word	0x000000e0


	//   ....[1]....
        /*1190*/ 	.word	0x00012270


	//   ....[2]....
        /*1194*/ 	.word	0x00012490


	//   ....[3]....
        /*1198*/ 	.word	0x000124e0


	//----- nvinfo : EIATTR_CRS_STACK_SIZE
	.align		4
.L_583:
        /*119c*/ 	.byte	0x04, 0x1e
        /*119e*/ 	.short	(.L_585 - .L_584)
.L_584:
        /*11a0*/ 	.word	0x00000000


	//----- nvinfo : EIATTR_CBANK_PARAM_SIZE
	.align		4
.L_585:
        /*11a4*/ 	.byte	0x03, 0x19
        /*11a6*/ 	.short	0x0128


	//----- nvinfo : EIATTR_PARAM_CBANK
	.align		4
        /*11a8*/ 	.byte	0x04, 0x0a
        /*11aa*/ 	.short	(.L_587 - .L_586)
	.align		4
.L_586:
        /*11ac*/ 	.word	index@(.nv.constant0._ZN4mmha33masked_multihead_attention_kernelIfLi192ELi256ELi1ELi64ELi256ELb0ELb1EEEv26Multihead_attention_paramsIT_XT5_EE)
        /*11b0*/ 	.short	0x0380
        /*11b2*/ 	.short	0x0128


	//----- nvinfo : EIATTR_SW_WAR
	.align		4
.L_587:
        /*11b4*/ 	.byte	0x04, 0x36
        /*11b6*/ 	.short	(.L_589 - .L_588)
.L_588:
        /*11b8*/ 	.word	0x00000008
.L_589:


//--------------------- .nv.info._ZN4mmha33masked_multihead_attention_kernelIfLi192ELi256ELi2ELi64ELi128ELb0ELb1EEEv26Multihead_attention_paramsIT_XT5_EE --------------------------
	.section	.nv.info._ZN4mmha33masked_multihead_attention_kernelIfLi192ELi256ELi2ELi64ELi128ELb0ELb1EEEv26Multihead_attention_paramsIT_XT5_EE,"",@"SHT_CUDA_INFO"
	.sectionflags	@""
	.align	4


	//----- nvinfo : EIATTR_CUDA_API_VERSION
	.align		4
        /*0000*/ 	.byte	0x04, 0x37
        /*0002*/ 	.short	(.L_591 - .L_590)
.L_590:
        /*0004*/ 	.word	0x00000082


	//----- nvinfo : EIATTR_KPARAM_INFO
	.align		4
.L_591:
        /*0008*/ 	.byte	0x04, 0x17
        /*000a*/ 	.short	(.L_593 - .L_592)
.L_592:
        /*000c*/ 	.word	0x00000000
        /*0010*/ 	.short	0x0000
        /*0012*/ 	.short	0x0000
        /*0014*/ 	.byte	0x00, 0xf0, 0xa1, 0x04


	//----- nvinfo : EIATTR_SPARSE_MMA_MASK
	.align		4
.L_593:
        /*0018*/ 	.byte	0x03, 0x50
        /*001a*/ 	.short	0x0000


	//----- nvinfo : EIATTR_MAXREG_COUNT
	.align		4
        /*001c*/ 	.byte	0x03, 0x1b
        /*001e*/ 	.short	0x00ff


	//----- nvinfo : EIATTR_NUM_BARRIERS
	.align		4
        /*0020*/ 	.byte	0x02, 0x4c
        /*0022*/ 	.byte	0x01
	.zero		1


	//----- nvinfo : EIATTR_EXTERNS
	.align		4
        /*0024*/ 	.byte	0x04, 0x0f
        /*0026*/ 	.short	(.L_595 - .L_594)


	//   ....[0]....
	.align		4
.L_594:
        /*0028*/ 	.word	index@(__assertfail)


	//----- nvinfo : EIATTR_ANNOTATIONS
	.align		4
.L_595:
        /*002c*/ 	.byte	0x04, 0x55
        /*002e*/ 	.short	(.L_597 - .L_596)


	//   ....[0]....
.L_596:
        /* <DEDUP_REMOVED lines=25> */


	//----- nvinfo : EIATTR_MERCURY_ISA_VERSION
	.align		4
.L_597:
        /*01a8*/ 	.byte	0x03, 0x5f
        /*01aa*/ 	.short	0x0101


	//----- nvinfo : EIATTR_INT_WARP_WIDE_INSTR_OFFSETS
	.align		4
        /*01ac*/ 	.byte	0x04, 0x31
        /*01ae*/ 	.short	(.L_599 - .L_598)


	//   ....[0]....
.L_598:
        /*01b0*/ 	.word	0x00000af0


	//----- nvinfo : EIATTR_COOP_GROUP_MASK_REGIDS
	.align		4
.L_599:
        /*01b4*/ 	.byte	0x04, 0x29
        /*01b6*/ 	.short	(.L_601 - .L_600)


	//   ....[0]....
.L_600:
        /*01b8*/ 	.word	0xffffffff


	//   ....[1]....
        /*01bc*/ 	.word	0xffffffff


	//   ....[2]....
        /*01c0*/ 	.word	0xffffffff


	//   ....[3]....
        /*01c4*/ 	.word	0xffffffff


	//   ....[4]....
        /*01c8*/ 	.word	0xffffffff


	//   ....[5]....
        /*01cc*/ 	.word	0xffffffff


	//   ....[6]....
        /*01d0*/ 	.word	0xffffffff


	//   ....[7]....
        /*01d4*/ 	.word	0xffffffff


	//   ....[8]....
        /*01d8*/ 	.word	0xffffffff


	//   ....[9]....
        /*01dc*/ 	.word	0xffffffff


	//   ....[10]....
        /*01e0*/ 	.word	0xffffffff


	//   ....[11]....
        /*01e4*/ 	.word	0xffffffff


	//   ....[12]....
        /*01e8*/ 	.word	0xffffffff


	//   ....[13]....
        /*01ec*/ 	.word	0xffffffff


	//   ....[14]....
        /*01f0*/ 	.word	0xffffffff


	//   ....[15]....
        /*01f4*/ 	.word	0xffffffff


	//   ....[16]....
        /*01f8*/ 	.word	0xffffffff


	//   ....[17]....
        /*01fc*/ 	.word	0xffffffff


	//   ....[18]....
        /*0200*/ 	.word	0xffffffff


	//   ....[19]....
        /*0204*/ 	.word	0xffffffff


	//   ....[20]....
        /*0208*/ 	.word	0xffffffff


	//   ....[21]....
        /*020c*/ 	.word	0xffffffff


	//   ....[22]....
        /*0210*/ 	.word	0xffffffff


	//   ....[23]....
        /*0214*/ 	.word	0x0500000f


	//   ....[24]....
        /*0218*/ 	.word	0x0500000f


	//   ....[25]....
        /*021c*/ 	.word	0x0500000f


	//   ....[26]....
        /*0220*/ 	.word	0x0500000f


	//   ....[27]....
        /*0224*/ 	.word	0x0500000f


	//----- nvinfo : EIATTR_COOP_GROUP_INSTR_OFFSETS
	.align		4
.L_601:
        /*0228*/ 	.byte	0x04, 0x28
        /*022a*/ 	.short	(.L_603 - .L_602)


	//   ....[0]....
.L_602:
        /*022c*/ 	.word	0x00001b80


	//   ....[1]....
        /*0230*/ 	.word	0x00001c30


	//   ....[2]....
        /*0234*/ 	.word	0x00001c70


	//   ....[3]....
        /*0238*/ 	.word	0x00001c90


	//   ....[4]....
        /*023c*/ 	.word	0x00001cc0


	//   ....[5]....
        /*0240*/ 	.word	0x00001d40


	//   ....[6]....
        /*0244*/ 	.word	0x00001d60


	//   ....[7]....
        /*0248*/ 	.word	0x0000a530


	//   ....[8]....
        /*024c*/ 	.word	0x0000a880


	//   ....[9]....
        /*0250*/ 	.word	0x0000a8a0


	//   ....[10]....
        /*0254*/ 	.word	0x0000a8c0


	//   ....[11]....
        /*0258*/ 	.word	0x0000a8e0


	//   ....[12]....
        /*025c*/ 	.word	0x0000aa20


	//   ....[13]....
        /*0260*/ 	.word	0x0000aa50


	//   ....[14]....
        /*0264*/ 	.word	0x0000aa80


	//   ....[15]....
        /*0268*/ 	.word	0x0000c100


	//   ....[16]....
        /*026c*/ 	.word	0x0000c1a0


	//   ....[17]....
        /*0270*/ 	.word	0x0000c1c0


	//   ....[18]....
        /*0274*/ 	.word	0x0000c1e0


	//   ....[19]....
        /*0278*/ 	.word	0x0000c200


	//   ....[20]....
        /*027c*/ 	.word	0x0000c260


	//   ....[21]....
        /*0280*/ 	.word	0x0000c290


	//   ....[22]....
        /*0284*/ 	.word	0x0000c2d0


	//   ....[23]....
        /*0288*/ 	.word	0x00010230


	//   ....[24]....
        /*028c*/ 	.word	0x000102d0


	//   ....[25]....
        /*0290*/ 	.word	0x00010350


	//   ....[26]....
        /*0294*/ 	.word	0x000103b0


	//   ....[27]....
        /*0298*/ 	.word	0x00010410


	//----- nvinfo : EIATTR_VRC_CTA_INIT_COUNT
	.align		4
.L_603:
        /*029c*/ 	.byte	0x02, 0x4a
	.zero		1
	.zero		1


	//----- nvinfo : EIATTR_SYSCALL_OFFSETS
	.align		4
        /*02a0*/ 	.byte	0x04, 0x46
        /*02a2*/ 	.short	(.L_605 - .L_604)


	//   ....[0]....
.L_604:
        /*02a4*/ 	.word	0x000013e0


	//----- nvinfo : EIATTR_EXIT_INSTR_OFFSETS
	.align		4
.L_605:
        /*02a8*/ 	.byte	0x04, 0x1c
        /*02aa*/ 	.short	(.L_607 - .L_606)


	//   ....[0]....
.L_606:
        /*02ac*/ 	.word	0x000000e0


	//   ....[1]....
        /*02b0*/ 	.word	0x0000ff50


	//   ....[2]....
        /*02b4*/ 	.word	0x00010170


	//   ....[3]....
        /*02b8*/ 	.word	0x000101c0


	//----- nvinfo : EIATTR_CRS_STACK_SIZE
	.align		4
.L_607:
        /*02bc*/ 	.byte	0x04, 0x1e
        /*02be*/ 	.short	(.L_609 - .L_608)
.L_608:
        /*02c0*/ 	.word	0x00000000


	//----- nvinfo : EIATTR_CBANK_PARAM_SIZE
	.align		4
.L_609:
        /*02c4*/ 	.byte	0x03, 0x19
        /*02c6*/ 	.short	0x0128


	//----- nvinfo : EIATTR_PARAM_CBANK
	.align		4
        /*02c8*/ 	.byte	0x04, 0x0a
        /*02ca*/ 	.short	(.L_611 - .L_610)
	.align		4
.L_610:
        /*02cc*/ 	.word	index@(.nv.constant0._ZN4mmha33masked_multihead_attention_kernelIfLi192ELi256ELi2ELi64ELi128ELb0ELb1EEEv26Multihead_attention_paramsIT_XT5_EE)
        /*02d0*/ 	.short	0x0380
        /*02d2*/ 	.short	0x0128


	//----- nvinfo : EIATTR_SW_WAR
	.align		4
.L_611:
        /*02d4*/ 	.byte	0x04, 0x36
        /*02d6*/ 	.short	(.L_613 - .L_612)
.L_612:
        /*02d8*/ 	.word	0x00000008
.L_613:


//--------------------- .nv.info._ZN4mmha33masked_multihead_attention_kernelIfLi192ELi256ELi4ELi64ELi64ELb0ELb1EEEv26Multihead_attention_paramsIT_XT5_EE --------------------------
	.section	.nv.info._ZN4mmha33masked_multihead_attention_kernelIfLi192ELi256ELi4ELi64ELi64ELb0ELb1EEEv26Multihead_attention_paramsIT_XT5_EE,"",@"SHT_CUDA_INFO"
	.sectionflags	@""
	.align	4


	//----- nvinfo : EIATTR_CUDA_API_VERSION
	.align		4
        /*0000*/ 	.byte	0x04, 0x37
        /*0002*/ 	.short	(.L_615 - .L_614)
.L_614:
        /*0004*/ 	.word	0x00000082


	//----- nvinfo : EIATTR_KPARAM_INFO
	.align		4
.L_615:
        /*0008*/ 	.byte	0x04, 0x17
        /*000a*/ 	.short	(.L_617 - .L_616)
.L_616:
        /*000c*/ 	.word	0x00000000
        /*0010*/ 	.short	0x0000
        /*0012*/ 	.short	0x0000
        /*0014*/ 	.byte	0x00, 0xf0, 0xa1, 0x04


	//----- nvinfo : EIATTR_SPARSE_MMA_MASK
	.align		4
.L_617:
        /*0018*/ 	.byte	0x03, 0x50
        /*001a*/ 	.short	0x0000


	//----- nvinfo : EIATTR_MAXREG_COUNT
	.align		4
        /*001c*/ 	.byte	0x03, 0x1b
        /*001e*/ 	.short	0x00ff


	//----- nvinfo : EIATTR_NUM_BARRIERS
	.align		4
        /*0020*/ 	.byte	0x02, 0x4c
        /*0022*/ 	.byte	0x01
	.zero		1


	//----- nvinfo : EIATTR_EXTERNS
	.align		4
        /*0024*/ 	.byte	0x04, 0x0f
        /*0026*/ 	.short	(.L_619 - .L_618)


	//   ....[0]....
	.align		4
.L_618:
        /*0028*/ 	.word	index@(__assertfail)


	//----- nvinfo : EIATTR_MERCURY_ISA_VERSION
	.align		4
.L_619:
        /*002c*/ 	.byte	0x03, 0x5f
        /*002e*/ 	.short	0x0101


	//----- nvinfo : EIATTR_COOP_GROUP_MASK_REGIDS
	.align		4
        /*0030*/ 	.byte	0x04, 0x29
        /*0032*/ 	.short	(.L_621 - .L_620)


	//   ....[0]....
.L_620:
        /*0034*/ 	.word	0xffffffff


	//   ....[1]....
        /*0038*/ 	.word	0xffffffff


	//   ....[2]....
        /*003c*/ 	.word	0xffffffff


	//   ....[3]....
        /*0040*/ 	.word	0xffffffff


	//   ....[4]....
        /*0044*/ 	.word	0xffffffff


	//   ....[5]....
        /*0048*/ 	.word	0xffffffff


	//   ....[6]....
        /*004c*/ 	.word	0xffffffff


	//   ....[7]....
        /*0050*/ 	.word	0xffffffff


	//   ....[8]....
        /*0054*/ 	.word	0xffffffff


	//   ....[9]....
        /*0058*/ 	.word	0xffffffff


	//   ....[10]....
        /*005c*/ 	.word	0xffffffff


	//   ....[11]....
        /*0060*/ 	.word	0xffffffff


	//   ....[12]....
        /*0064*/ 	.word	0xffffffff


	//   ....[13]....
        /*0068*/ 	.word	0xffffffff


	//   ....[14]....
        /*006c*/ 	.word	0xffffffff


	//   ....[15]....
        /*0070*/ 	.word	0xffffffff


	//   ....[16]....
        /*0074*/ 	.word	0xffffffff


	//   ....[17]....
        /*0078*/ 	.word	0xffffffff


	//   ....[18]....
        /*007c*/ 	.word	0xffffffff


	//   ....[19]....
        /*0080*/ 	.word	0xffffffff


	//   ....[20]....
        /*0084*/ 	.word	0xffffffff


	//   ....[21]....
        /*0088*/ 	.word	0x0500000f


	//   ....[22]....
        /*008c*/ 	.word	0x0500000f


	//   ....[23]....
        /*0090*/ 	.word	0x0500000f


	//   ....[24]....
        /*0094*/ 	.word	0x0500000f


	//   ....[25]....
        /*0098*/ 	.word	0x0500000f


	//----- nvinfo : EIATTR_COOP_GROUP_INSTR_OFFSETS
	.align		4
.L_621:
        /*009c*/ 	.byte	0x04, 0x28
        /*009e*/ 	.short	(.L_623 - .L_622)


	//   ....[0]....
.L_622:
        /*00a0*/ 	.word	0x000019c0


	//   ....[1]....
        /*00a4*/ 	.word	0x00001a30


	//   ....[2]....
        /*00a8*/ 	.word	0x00001a60


	//   ....[3]....
        /*00ac*/ 	.word	0x00001a80


	//   ....[4]....
        /*00b0*/ 	.word	0x00001ab0


	//   ....[5]....
        /*00b4*/ 	.word	0x00001b70


	//   ....[6]....
        /*00b8*/ 	.word	0x00001ba0


	//   ....[7]....
        /*00bc*/ 	.word	0x00009430


	//   ....[8]....
        /*00c0*/ 	.word	0x00009450


	//   ....[9]....
        /*00c4*/ 	.word	0x000096e0


	//   ....[10]....
        /*00c8*/ 	.word	0x00009700


	//   ....[11]....
        /*00cc*/ 	.word	0x00009720


	//   ....[12]....
        /*00d0*/ 	.word	0x00009860


	//   ....[13]....
        /*00d4*/ 	.word	0x000098b0


	//   ....[14]....
        /*00d8*/ 	.word	0x0000aef0


	//   ....[15]....
        /*00dc*/ 	.word	0x0000afa0


	//   ....[16]....
        /*00e0*/ 	.word	0x0000afd0


	//   ....[17]....
        /*00e4*/ 	.word	0x0000aff0


	//   ....[18]....
        /*00e8*/ 	.word	0x0000b010


	//   ....[19]....
        /*00ec*/ 	.word	0x0000b080


	//   ....[20]....
        /*00f0*/ 	.word	0x0000b0a0


	//   ....[21]....
        /*00f4*/ 	.word	0x0000edc0


	//   ....[22]....
        /*00f8*/ 	.word	0x0000ee40


	//   ....[23]....
        /*00fc*/ 	.word	0x0000eed0


	//   ....[24]....
        /*0100*/ 	.word	0x0000ef50


	//   ....[25]....
        /*0104*/ 	.word	0x0000efb0


	//----- nvinfo : EIATTR_VRC_CTA_INIT_COUNT
	.align		4
.L_623:
        /*0108*/ 	.byte	0x02, 0x4a
	.zero		1
	.zero		1


	//----- nvinfo : EIATTR_SYSCALL_OFFSETS
	.align		4
        /*010c*/ 	.byte	0x04, 0x46
        /*010e*/ 	.short	(.L_625 - .L_624)


	//   ....[0]....
.L_624:
        /*0110*/ 	.word	0x00001220


	//----- nvinfo : EIATTR_EXIT_INSTR_OFFSETS
	.align		4
.L_625:
        /*0114*/ 	.byte	0x04, 0x1c
        /*0116*/ 	.short	(.L_627 - .L_626)


	//   ....[0]....
.L_626:
        /*0118*/ 	.word	0x000000b0


	//   ....[1]....
        /*011c*/ 	.word	0x0000eaf0


	//   ....[2]....
        /*0120*/ 	.word	0x0000ed10


	//   ....[3]....
        /*0124*/ 	.word	0x0000ed60


	//----- nvinfo : EIATTR_CRS_STACK_SIZE
	.align		4
.L_627:
        /*0128*/ 	.byte	0x04, 0x1e
        /*012a*/ 	.short	(.L_629 - .L_628)
.L_628:
        /*012c*/ 	.word	0x00000000


	//----- nvinfo : EIATTR_CBANK_PARAM_SIZE
	.align		4
.L_629:
        /*0130*/ 	.byte	0x03, 0x19
        /*0132*/ 	.short	0x0128


	//----- nvinfo : EIATTR_PARAM_CBANK
	.align		4
        /*0134*/ 	.byte	0x04, 0x0a
        /*0136*/ 	.short	(.L_631 - .L_630)
	.align		4
.L_630:
        /*0138*/ 	.word	index@(.nv.constant0._ZN4mmha33masked_multihead_attention_kernelIfLi192ELi256ELi4ELi64ELi64ELb0ELb1EEEv26Multihead_attention_paramsIT_XT5_EE)
        /*013c*/ 	.short	0x0380
        /*013e*/ 	.short	0x0128


	//----- nvinfo : EIATTR_SW_WAR
	.align		4
.L_631:
        /*0140*/ 	.byte	0x04, 0x36
        /*0142*/ 	.short	(.L_633 - .L_632)
.L_632:
        /*0144*/ 	.word	0x00000008
.L_633:


//--------------------- .nv.info._ZN4mmha33masked_multihead_attention_kernelIfLi192ELi256ELi1ELi64ELi256ELb0ELb0EEEv26Multihead_attention_paramsIT_XT5_EE --------------------------
	.section	.nv.info._ZN4mmha33masked_multihead_attention_kernelIfLi192ELi256ELi1ELi64ELi256ELb0ELb0EEEv26Multihead_attention_paramsIT_XT5_EE,"",@"SHT_CUDA_INFO"
	.sectionflags	@""
	.align	4


	//----- nvinfo : EIATTR_CUDA_API_VERSION
	.align		4
        /*0000*/ 	.byte	0x04, 0x37
        /*0002*/ 	.short	(.L_635 - .L_634)
.L_634:
        /*0004*/ 	.word	0x00000082


	//----- nvinfo : EIATTR_KPARAM_INFO
	.align		4
.L_635:
        /*0008*/ 	.byte	0x04, 0x17
        /*000a*/ 	.short	(.L_637 - .L_636)
.L_636:
        /*000c*/ 	.word	0x00000000
        /*0010*/ 	.short	0x0000
        /*0012*/ 	.short	0x0000
        /*0014*/ 	.byte	0x00, 0xf0, 0xa1, 0x04


	//----- nvinfo : EIATTR_SPARSE_MMA_MASK
	.align		4
.L_637:
        /*0018*/ 	.byte	0x03, 0x50
        /*001a*/ 	.short	0x0000


	//----- nvinfo : EIATTR_MAXREG_COUNT
	.align		4
        /*001c*/ 	.byte	0x03, 0x1b
        /*001e*/ 	.short	0x00ff


	//----- nvinfo : EIATTR_NUM_BARRIERS
	.align		4
        /*0020*/ 	.byte	0x02, 0x4c
        /*0022*/ 	.byte	0x01
	.zero		1


	//----- nvinfo : EIATTR_EXTERNS
	.align		4
        /*0024*/ 	.byte	0x04, 0x0f
        /*0026*/ 	.short	(.L_639 - .L_638)


	//   ....[0]....
	.align		4
.L_638:
        /*0028*/ 	.word	index@(__assertfail)


	//----- nvinfo : EIATTR_ANNOTATIONS
	.align		4
.L_639:
        /*002c*/ 	.byte	0x04, 0x55
        /*002e*/ 	.short	(.L_641 - .L_640)


	//   ....[0]....
.L_640:
        /* <DEDUP_REMOVED lines=286> */


	//----- nvinfo : EIATTR_MERCURY_ISA_VERSION
	.align		4
.L_641:
        /*11f8*/ 	.byte	0x03, 0x5f
        /*11fa*/ 	.short	0x0101


	//----- nvinfo : EIATTR_INT_WARP_WIDE_INSTR_OFFSETS
	.align		4
        /*11fc*/ 	.byte	0x04, 0x31
        /*11fe*/ 	.short	(.L_643 - .L_642)


	//   ....[0]....
.L_642:
        /*1200*/ 	.word	0x00000ab0


	//----- nvinfo : EIATTR_COOP_GROUP_MASK_REGIDS
	.align		4
.L_643:
        /*1204*/ 	.byte	0x04, 0x29
        /*1206*/ 	.short	(.L_645 - .L_644)


	//   ....[0]....
.L_644:
        /*1208*/ 	.word	0xffffffff


	//   ....[1]....
        /*120c*/ 	.word	0xffffffff


	//   ....[2]....
        /*1210*/ 	.word	0xffffffff


	//   ....[3]....
        /*1214*/ 	.word	0xffffffff


	//   ....[4]....
        /*1218*/ 	.word	0xffffffff


	//   ....[5]....
        /*121c*/ 	.word	0xffffffff


	//   ....[6]....
        /*1220*/ 	.word	0xffffffff


	//   ....[7]....
        /*1224*/ 	.word	0xffffffff


	//   ....[8]....
        /*1228*/ 	.word	0xffffffff


	//   ....[9]....
        /*122c*/ 	.word	0xffffffff


	//   ....[10]....
        /*1230*/ 	.word	0xffffffff


	//   ....[11]....
        /*1234*/ 	.word	0xffffffff


	//   ....[12]....
        /*1238*/ 	.word	0xffffffff


	//   ....[13]....
        /*123c*/ 	.word	0xffffffff


	//   ....[14]....
        /*1240*/ 	.word	0xffffffff


	//   ....[15]....
        /*1244*/ 	.word	0xffffffff


	//   ....[16]....
        /*1248*/ 	.word	0xffffffff


	//   ....[17]....
        /*124c*/ 	.word	0xffffffff


	//   ....[18]....
        /*1250*/ 	.word	0xffffffff


	//   ....[19]....
        /*1254*/ 	.word	0xffffffff


	//   ....[20]....
        /*1258*/ 	.word	0xffffffff


	//   ....[21]....
        /*125c*/ 	.word	0xffffffff


	//   ....[22]....
        /*1260*/ 	.word	0xffffffff


	//   ....[23]....
        /*1264*/ 	.word	0xffffffff


	//   ....[24]....
        /*1268*/ 	.word	0xffffffff


	//----- nvinfo : EIATTR_COOP_GROUP_INSTR_OFFSETS
	.align		4
.L_645:
        /*126c*/ 	.byte	0x04, 0x28
        /*126e*/ 	.short	(.L_647 - .L_646)


	//   ....[0]....
.L_646:
        /*1270*/ 	.word	0x00001b50


	//   ....[1]....
        /*1274*/ 	.word	0x00001bd0


	//   ....[2]....
        /*1278*/ 	.word	0x00001c10


	//   ....[3]....
        /*127c*/ 	.word	0x00001c30


	//   ....[4]....
        /*1280*/ 	.word	0x00001c70


	//   ....[5]....
        /*1284*/ 	.word	0x00001d20


	//   ....[6]....
        /*1288*/ 	.word	0x00001d40


	//   ....[7]....
        /*128c*/ 	.word	0x0000a880


	//   ....[8]....
        /*1290*/ 	.word	0x0000a8a0


	//   ....[9]....
        /*1294*/ 	.word	0x0000a8d0


	//   ....[10]....
        /*1298*/ 	.word	0x0000a900


	//   ....[11]....
        /*129c*/ 	.word	0x0000a940


	//   ....[12]....
        /*12a0*/ 	.word	0x0000a9e0


	//   ....[13]....
        /*12a4*/ 	.word	0x0000aa10


	//   ....[14]....
        /*12a8*/ 	.word	0x0000aa30


	//   ....[15]....
        /*12ac*/ 	.word	0x0000aa50


	//   ....[16]....
        /*12b0*/ 	.word	0x0000c100


	//   ....[17]....
        /*12b4*/ 	.word	0x0000c1a0


	//   ....[18]....
        /*12b8*/ 	.word	0x0000c1c0


	//   ....[19]....
        /*12bc*/ 	.word	0x0000c1e0


	//   ....[20]....
        /*12c0*/ 	.word	0x0000c200


	//   ....[21]....
        /*12c4*/ 	.word	0x0000c280


	//   ....[22]....
        /*12c8*/ 	.word	0x0000c2a0


	//   ....[23]....
        /*12cc*/ 	.word	0x0000c2d0


	//   ....[24]....
        /*12d0*/ 	.word	0x0000c2f0


	//----- nvinfo : EIATTR_VRC_CTA_INIT_COUNT
	.align		4
.L_647:
        /*12d4*/ 	.byte	0x02, 0x4a
	.zero		1
	.zero		1


	//----- nvinfo : EIATTR_SYSCALL_OFFSETS
	.align		4
        /*12d8*/ 	.byte	0x04, 0x46
        /*12da*/ 	.short	(.L_649 - .L_648)


	//   ....[0]....
.L_648:
        /*12dc*/ 	.word	0x000013b0


	//----- nvinfo : EIATTR_EXIT_INSTR_OFFSETS
	.align		4
.L_649:
        /*12e0*/ 	.byte	0x04, 0x1c
        /*12e2*/ 	.short	(.L_651 - .L_650)


	//   ....[0]....
.L_650:
        /*12e4*/ 	.word	0x000000e0


	//   ....[1]....
        /*12e8*/ 	.word	0x0000ff90


	//   ....[2]....
        /*12ec*/ 	.word	0x000101b0


	//   ....[3]....
        /*12f0*/ 	.word	0x00010200


	//----- nvinfo : EIATTR_CRS_STACK_SIZE
	.align		4
.L_651:
        /*12f4*/ 	.byte	0x04, 0x1e
        /*12f6*/ 	.short	(.L_653 - .L_652)
.L_652:
        /*12f8*/ 	.word	0x00000000


	//----- nvinfo : EIATTR_CBANK_PARAM_SIZE
	.align		4
.L_653:
        /*12fc*/ 	.byte	0x03, 0x19
        /*12fe*/ 	.short	0x0128


	//----- nvinfo : EIATTR_PARAM_CBANK
	.align		4
        /*1300*/ 	.byte	0x04, 0x0a
        /*1302*/ 	.short	(.L_655 - .L_654)
	.align		4
.L_654:
        /*1304*/ 	.word	index@(.nv.constant0._ZN4mmha33masked_multihead_attention_kernelIfLi192ELi256ELi1ELi64ELi256ELb0ELb0EEEv26Multihead_attention_paramsIT_XT5_EE)
        /*1308*/ 	.short	0x0380
        /*130a*/ 	.short	0x0128


	//----- nvinfo : EIATTR_SW_WAR
	.align		4
.L_655:
        /*130c*/ 	.byte	0x04, 0x36
        /*130e*/ 	.short	(.L_657 - .L_656)
.L_656:
        /*1310*/ 	.word	0x00000008
.L_657:


//--------------------- .nv.info._ZN4mmha33masked_multihead_attention_kernelIfLi192ELi256ELi2ELi64ELi128ELb0ELb0EEEv26Multihead_attention_paramsIT_XT5_EE --------------------------
	.section	.nv.info._ZN4mmha33masked_multihead_attention_kernelIfLi192ELi256ELi2ELi64ELi128ELb0ELb0EEEv26Multihead_attention_paramsIT_XT5_EE,"",@"SHT_CUDA_INFO"
	.sectionflags	@""
	.align	4


	//----- nvinfo : EIATTR_CUDA_API_VERSION
	.align		4
        /*0000*/ 	.byte	0x04, 0x37
        /*0002*/ 	.short	(.L_659 - .L_658)
.L_658:
        /*0004*/ 	.word	0x00000082


	//----- nvinfo : EIATTR_KPARAM_INFO
	.align		4
.L_659:
        /*0008*/ 	.byte	0x04, 0x17
        /*000a*/ 	.short	(.L_661 - .L_660)
.L_660:
        /*000c*/ 	.word	0x00000000
        /*0010*/ 	.short	0x0000
        /*0012*/ 	.short	0x0000
        /*0014*/ 	.byte	0x00, 0xf0, 0xa1, 0x04


	//----- nvinfo : EIATTR_SPARSE_MMA_MASK
	.align		4
.L_661:
        /*0018*/ 	.byte	0x03, 0x50
        /*001a*/ 	.short	0x0000


	//----- nvinfo : EIATTR_MAXREG_COUNT
	.align		4
        /*001c*/ 	.byte	0x03, 0x1b
        /*001e*/ 	.short	0x00ff


	//----- nvinfo : EIATTR_NUM_BARRIERS
	.align		4
        /*0020*/ 	.byte	0x02, 0x4c
        /*0022*/ 	.byte	0x01
	.zero		1


	//----- nvinfo : EIATTR_EXTERNS
	.align		4
        /*0024*/ 	.byte	0x04, 0x0f
        /*0026*/ 	.short	(.L_663 - .L_662)


	//   ....[0]....
	.align		4
.L_662:
        /*0028*/ 	.word	index@(__assertfail)


	//----- nvinfo : EIATTR_ANNOTATIONS
	.align		4
.L_663:
        /*002c*/ 	.byte	0x04, 0x55
        /*002e*/ 	.short	(.L_665 - .L_664)


	//   ....[0]....
.L_664:
        /* <DEDUP_REMOVED lines=29> */


	//----- nvinfo : EIATTR_MERCURY_ISA_VERSION
	.align		4
.L_665:
        /*01e8*/ 	.byte	0x03, 0x5f
        /*01ea*/ 	.short	0x0101


	//----- nvinfo : EIATTR_INT_WARP_WIDE_INSTR_OFFSETS
	.align		4
        /*01ec*/ 	.byte	0x04, 0x31
        /*01ee*/ 	.short	(.L_667 - .L_666)


	//   ....[0]....
.L_666:
        /*01f0*/ 	.word	0x00000ae0


	//----- nvinfo : EIATTR_COOP_GROUP_MASK_REGIDS
	.align		4
.L_667:
        /*01f4*/ 	.byte	0x04, 0x29
        /*01f6*/ 	.short	(.L_669 - .L_668)


	//   ....[0]....
.L_668:
        /*01f8*/ 	.word	0xffffffff


	//   ....[1]....
        /*01fc*/ 	.word	0xffffffff


	//   ....[2]....
        /*0200*/ 	.word	0xffffffff


	//   ....[3]....
        /*0204*/ 	.word	0xffffffff


	//   ....[4]....
        /*0208*/ 	.word	0xffffffff


	//   ....[5]....
        /*020c*/ 	.word	0xffffffff


	//   ....[6]....
        /*0210*/ 	.word	0xffffffff


	//   ....[7]....
        /*0214*/ 	.word	0xffffffff


	//   ....[8]....
        /*0218*/ 	.word	0xffffffff


	//   ....[9]....
        /*021c*/ 	.word	0xffffffff


	//   ....[10]....
        /*0220*/ 	.word	0xffffffff


	//   ....[11]....
        /*0224*/ 	.word	0xffffffff


	//   ....[12]....
        /*0228*/ 	.word	0xffffffff


	//   ....[13]....
        /*022c*/ 	.word	0xffffffff


	//   ....[14]....
        /*0230*/ 	.word	0xffffffff


	//   ....[15]....
        /*0234*/ 	.word	0xffffffff


	//   ....[16]....
        /*0238*/ 	.word	0xffffffff


	//   ....[17]....
        /*023c*/ 	.word	0xffffffff


	//   ....[18]....
        /*0240*/ 	.word	0xffffffff


	//   ....[19]....
        /*0244*/ 	.word	0xffffffff


	//   ....[20]....
        /*0248*/ 	.word	0xffffffff


	//   ....[21]....
        /*024c*/ 	.word	0xffffffff


	//   ....[22]....
        /*0250*/ 	.word	0xffffffff


	//   ....[23]....
        /*0254*/ 	.word	0x0500000f


	//   ....[24]....
        /*0258*/ 	.word	0x0500000f


	//   ....[25]....
        /*025c*/ 	.word	0x0500000f


	//   ....[26]....
        /*0260*/ 	.word	0x0500000f


	//   ....[27]....
        /*0264*/ 	.word	0x0500000f


	//----- nvinfo : EIATTR_COOP_GROUP_INSTR_OFFSETS
	.align		4
.L_669:
        /*0268*/ 	.byte	0x04, 0x28
        /*026a*/ 	.short	(.L_671 - .L_670)


	//   ....[0]....
.L_670:
        /*026c*/ 	.word	0x00001b70


	//   ....[1]....
        /*0270*/ 	.word	0x00001bf0


	//   ....[2]....
        /*0274*/ 	.word	0x00001c20


	//   ....[3]....
        /*0278*/ 	.word	0x00001c40


	//   ....[4]....
        /*027c*/ 	.word	0x00001c80


	//   ....[5]....
        /*0280*/ 	.word	0x00001d30


	//   ....[6]....
        /*0284*/ 	.word	0x00001d50


	//   ....[7]....
        /*0288*/ 	.word	0x00006e00


	//   ....[8]....
        /*028c*/ 	.word	0x000070d0


	//   ....[9]....
        /*0290*/ 	.word	0x000070f0


	//   ....[10]....
        /*0294*/ 	.word	0x00007110


	//   ....[11]....
        /*0298*/ 	.word	0x00007130


	//   ....[12]....
        /*029c*/ 	.word	0x00007250


	//   ....[13]....
        /*02a0*/ 	.word	0x00007280


	//   ....[14]....
        /*02a4*/ 	.word	0x000072a0


	//   ....[15]....
        /*02a8*/ 	.word	0x00008950


	//   ....[16]....
        /*02ac*/ 	.word	0x000089e0


	//   ....[17]....
        /*02b0*/ 	.word	0x00008a10


	//   ....[18]....
        /*02b4*/ 	.word	0x00008a30


	//   ....[19]....
        /*02b8*/ 	.word	0x00008a50


	//   ....[20]....
        /*02bc*/ 	.word	0x00008ac0


	//   ....[21]....
        /*02c0*/ 	.word	0x00008ae0


	//   ....[22]....
        /*02c4*/ 	.word	0x00008b20


	//   ....[23]....
        /*02c8*/ 	.word	0x0000ca10


	//   ....[24]....
        /*02cc*/ 	.word	0x0000cab0


	//   ....[25]....
        /*02d0*/ 	.word	0x0000cb30


	//   ....[26]....
        /*02d4*/ 	.word	0x0000cb90


	//   ....[27]....
        /*02d8*/ 	.word	0x0000cbf0


	//----- nvinfo : EIATTR_VRC_CTA_INIT_COUNT
	.align		4
.L_671:
        /*02dc*/ 	.byte	0x02, 0x4a
	.zero		1
	.zero		1


	//----- nvinfo : EIATTR_SYSCALL_OFFSETS
	.align		4
        /*02e0*/ 	.byte	0x04, 0x46
        /*02e2*/ 	.short	(.L_673 - .L_672)


	//   ....[0]....
.L_672:
        /*02e4*/ 	.word	0x000013d0


	//----- nvinfo : EIATTR_EXIT_INSTR_OFFSETS
	.align		4
.L_673:
        /*02e8*/ 	.byte	0x04, 0x1c
        /*02ea*/ 	.short	(.L_675 - .L_674)


	//   ....[0]....
.L_674:
        /*02ec*/ 	.word	0x000000e0


	//   ....[1]....
        /*02f0*/ 	.word	0x0000c730


	//   ....[2]....
        /*02f4*/ 	.word	0x0000c950


	//   ....[3]....
        /*02f8*/ 	.word	0x0000c9a0


	//----- nvinfo : EIATTR_CRS_STACK_SIZE
	.align		4
.L_675:
        /*02fc*/ 	.byte	0x04, 0x1e
        /*02fe*/ 	.short	(.L_677 - .L_676)
.L_676:
        /*0300*/ 	.word	0x00000000


	//----- nvinfo : EIATTR_CBANK_PARAM_SIZE
	.align		4
.L_677:
        /*0304*/ 	.byte	0x03, 0x19
        /*0306*/ 	.short	0x0128


	//----- nvinfo : EIATTR_PARAM_CBANK
	.align		4
        /*0308*/ 	.byte	0x04, 0x0a
        /*030a*/ 	.short	(.L_679 - .L_678)
	.align		4
.L_678:
        /*030c*/ 	.word	index@(.nv.constant0._ZN4mmha33masked_multihead_attention_kernelIfLi192ELi256ELi2ELi64ELi128ELb0ELb0EEEv26Multihead_attention_paramsIT_XT5_EE)
        /*0310*/ 	.short	0x0380
        /*0312*/ 	.short	0x0128


	//----- nvinfo : EIATTR_SW_WAR
	.align		4
.L_679:
        /*0314*/ 	.byte	0x04, 0x36
        /*0316*/ 	.short	(.L_681 - .L_680)
.L_680:
        /*0318*/ 	.word	0x00000008
.L_681:


//--------------------- .nv.info._ZN4mmha33masked_multihead_attention_kernelIfLi192ELi256ELi4ELi64ELi64ELb0ELb0EEEv26Multihead_attention_paramsIT_XT5_EE --------------------------
	.section	.nv.info._ZN4mmha33masked_multihead_attention_kernelIfLi192ELi256ELi4ELi64ELi64ELb0ELb0EEEv26Multihead_attention_paramsIT_XT5_EE,"",@"SHT_CUDA_INFO"
	.sectionflags	@""
	.align	4


	//----- nvinfo : EIATTR_CUDA_API_VERSION
	.align		4
        /*0000*/ 	.byte	0x04, 0x37
        /*0002*/ 	.short	(.L_683 - .L_682)
.L_682:
        /*0004*/ 	.word	0x00000082


	//----- nvinfo : EIATTR_KPARAM_INFO
	.align		4
.L_683:
        /*0008*/ 	.byte	0x04, 0x17
        /*000a*/ 	.short	(.L_685 - .L_684)
.L_684:
        /*000c*/ 	.word	0x00000000
        /*0010*/ 	.short	0x0000
        /*0012*/ 	.short	0x0000
        /*0014*/ 	.byte	0x00, 0xf0, 0xa1, 0x04


	//----- nvinfo : EIATTR_SPARSE_MMA_MASK
	.align		4
.L_685:
        /*0018*/ 	.byte	0x03, 0x50
        /*001a*/ 	.short	0x0000


	//----- nvinfo : EIATTR_MAXREG_COUNT
	.align		4
        /*001c*/ 	.byte	0x03, 0x1b
        /*001e*/ 	.short	0x00ff


	//----- nvinfo : EIATTR_NUM_BARRIERS
	.align		4
        /*0020*/ 	.byte	0x02, 0x4c
        /*0022*/ 	.byte	0x01
	.zero		1


	//----- nvinfo : EIATTR_EXTERNS
	.align		4
        /*0024*/ 	.byte	0x04, 0x0f
        /*0026*/ 	.short	(.L_687 - .L_686)


	//   ....[0]....
	.align		4
.L_686:
        /*0028*/ 	.word	index@(__assertfail)


	//----- nvinfo : EIATTR_MERCURY_ISA_VERSION
	.align		4
.L_687:
        /*002c*/ 	.byte	0x03, 0x5f
        /*002e*/ 	.short	0x0101


	//----- nvinfo : EIATTR_COOP_GROUP_MASK_REGIDS
	.align		4
        /*0030*/ 	.byte	0x04, 0x29
        /*0032*/ 	.short	(.L_689 - .L_688)


	//   ....[0]....
.L_688:
        /*0034*/ 	.word	0xffffffff


	//   ....[1]....
        /*0038*/ 	.word	0xffffffff


	//   ....[2]....
        /*003c*/ 	.word	0xffffffff


	//   ....[3]....
        /*0040*/ 	.word	0xffffffff


	//   ....[4]....
        /*0044*/ 	.word	0xffffffff


	//   ....[5]....
        /*0048*/ 	.word	0xffffffff


	//   ....[6]....
        /*004c*/ 	.word	0xffffffff


	//   ....[7]....
        /*0050*/ 	.word	0xffffffff


	//   ....[8]....
        /*0054*/ 	.word	0xffffffff


	//   ....[9]....
        /*0058*/ 	.word	0xffffffff


	//   ....[10]....
        /*005c*/ 	.word	0xffffffff


	//   ....[11]....
        /*0060*/ 	.word	0xffffffff


	//   ....[12]....
        /*0064*/ 	.word	0xffffffff


	//   ....[13]....
        /*0068*/ 	.word	0xffffffff


	//   ....[14]....
        /*006c*/ 	.word	0xffffffff


	//   ....[15]....
        /*0070*/ 	.word	0xffffffff


	//   ....[16]....
        /*0074*/ 	.word	0xffffffff


	//   ....[17]....
        /*0078*/ 	.word	0xffffffff


	//   ....[18]....
        /*007c*/ 	.word	0xffffffff


	//   ....[19]....
        /*0080*/ 	.word	0xffffffff


	//   ....[20]....
        /*0084*/ 	.word	0xffffffff


	//   ....[21]....
        /*0088*/ 	.word	0x0500000f


	//   ....[22]....
        /*008c*/ 	.word	0x0500000f


	//   ....[23]....
        /*0090*/ 	.word	0x0500000f


	//   ....[24]....
        /*0094*/ 	.word	0x0500000f


	//   ....[25]....
        /*0098*/ 	.word	0x0500000f


	//----- nvinfo : EIATTR_COOP_GROUP_INSTR_OFFSETS
	.align		4
.L_689:
        /*009c*/ 	.byte	0x04, 0x28
        /*009e*/ 	.short	(.L_691 - .L_690)


	//   ....[0]....
.L_690:
        /*00a0*/ 	.word	0x000019d0


	//   ....[1]....
        /*00a4*/ 	.word	0x00001a50


	//   ....[2]....
        /*00a8*/ 	.word	0x00001a80


	//   ....[3]....
        /*00ac*/ 	.word	0x00001aa0


	//   ....[4]....
        /*00b0*/ 	.word	0x00001ad0


	//   ....[5]....
        /*00b4*/ 	.word	0x00001b90


	//   ....[6]....
        /*00b8*/ 	.word	0x00001bb0


	//   ....[7]....
        /*00bc*/ 	.word	0x00005c40


	//   ....[8]....
        /*00c0*/ 	.word	0x00005c60


	//   ....[9]....
        /*00c4*/ 	.word	0x00005ef0


	//   ....[10]....
        /*00c8*/ 	.word	0x00005f10


	//   ....[11]....
        /*00cc*/ 	.word	0x00005f30


	//   ....[12]....
        /*00d0*/ 	.word	0x00006050


	//   ....[13]....
        /*00d4*/ 	.word	0x00006080


	//   ....[14]....
        /*00d8*/ 	.word	0x000076e0


	//   ....[15]....
        /*00dc*/ 	.word	0x00007780


	//   ....[16]....
        /*00e0*/ 	.word	0x000077a0


	//   ....[17]....
        /*00e4*/ 	.word	0x000077d0


	//   ....[18]....
        /*00e8*/ 	.word	0x000077f0


	//   ....[19]....
        /*00ec*/ 	.word	0x00007880


	//   ....[20]....
        /*00f0*/ 	.word	0x000078a0


	//   ....[21]....
        /*00f4*/ 	.word	0x0000b540


	//   ....[22]....
        /*00f8*/ 	.word	0x0000b5c0


	//   ....[23]....
        /*00fc*/ 	.word	0x0000b650


	//   ....[24]....
        /*0100*/ 	.word	0x0000b6d0


	//   ....[25]....
        /*0104*/ 	.word	0x0000b730


	//----- nvinfo : EIATTR_VRC_CTA_INIT_COUNT
	.align		4
.L_691:
        /*0108*/ 	.byte	0x02, 0x4a
	.zero		1
	.zero		1


	//----- nvinfo : EIATTR_SYSCALL_OFFSETS
	.align		4
        /*010c*/ 	.byte	0x04, 0x46
        /*010e*/ 	.short	(.L_693 - .L_692)


	//   ....[0]....
.L_692:
        /*0110*/ 	.word	0x00001230


	//----- nvinfo : EIATTR_EXIT_INSTR_OFFSETS
	.align		4
.L_693:
        /*0114*/ 	.byte	0x04, 0x1c
        /*0116*/ 	.short	(.L_695 - .L_694)


	//   ....[0]....
.L_694:
        /*0118*/ 	.word	0x000000b0


	//   ....[1]....
        /*011c*/ 	.word	0x0000b270


	//   ....[2]....
        /*0120*/ 	.word	0x0000b490


	//   ....[3]....
        /*0124*/ 	.word	0x0000b4e0


	//----- nvinfo : EIATTR_CRS_STACK_SIZE
	.align		4
.L_695:
        /*0128*/ 	.byte	0x04, 0x1e
        /*012a*/ 	.short	(.L_697 - .L_696)
.L_696:
        /*012c*/ 	.word	0x00000000


	//----- nvinfo : EIATTR_CBANK_PARAM_SIZE
	.align		4
.L_697:
        /*0130*/ 	.byte	0x03, 0x19
        /*0132*/ 	.short	0x0128


	//----- nvinfo : EIATTR_PARAM_CBANK
	.align		4
        /*0134*/ 	.byte	0x04, 0x0a
        /*0136*/ 	.short	(.L_699 - .L_698)
	.align		4
.L_698:
        /*0138*/ 	.word	index@(.nv.constant0._ZN4mmha33masked_multihead_attention_kernelIfLi192ELi256ELi4ELi64ELi64ELb0ELb0EEEv26Multihead_attention_paramsIT_XT5_EE)
        /*013c*/ 	.short	0x0380
        /*013e*/ 	.short	0x0128


	//----- nvinfo : EIATTR_SW_WAR
	.align		4
.L_699:
        /*0140*/ 	.byte	0x04, 0x36
        /*0142*/ 	.short	(.L_701 - .L_700)
.L_700:
        /*0144*/ 	.word	0x00000008
.L_701:


//--------------------- .nv.callgraph             --------------------------
	.section	.nv.callgraph,"",@"SHT_CUDA_CALLGRAPH"
	.align	4
	.sectionentsize	8
	.align		4
        /*0000*/ 	.word	0x00000000
	.align		4
        /*0004*/ 	.word	0xffffffff
	.align		4
        /*0008*/ 	.word	index@(_ZN4mmha33masked_multihead_attention_kernelItLi192ELi256ELi1ELi32ELi256ELb1ELb1EEEv26Multihead_attention_paramsIT_XT5_EE)
	.align		4
        /*000c*/ 	.word	index@(__assertfail)
	.align		4
        /*0010*/ 	.word	index@(_ZN4mmha33masked_multihead_attention_kernelItLi192ELi256ELi2ELi32ELi128ELb1ELb1EEEv26Multihead_attention_paramsIT_XT5_EE)
	.align		4
        /*0014*/ 	.word	index@(__assertfail)
	.align		4
        /*0018*/ 	.word	index@(_ZN4mmha33masked_multihead_attention_kernelItLi192ELi256ELi4ELi32ELi64ELb1ELb1EEEv26Multihead_attention_paramsIT_XT5_EE)
	.align		4
        /*001c*/ 	.word	index@(__assertfail)
	.align		4
        /*0020*/ 	.word	index@(_ZN4mmha33masked_multihead_attention_kernelItLi192ELi256ELi1ELi32ELi256ELb1ELb0EEEv26Multihead_attention_paramsIT_XT5_EE)
	.align		4
        /*0024*/ 	.word	index@(__assertfail)
	.align		4
        /*0028*/ 	.word	index@(_ZN4mmha33masked_multihead_attention_kernelItLi192ELi256ELi2ELi32ELi128ELb1ELb0EEEv26Multihead_attention_paramsIT_XT5_EE)
	.align		4
        /*002c*/ 	.word	index@(__assertfail)
	.align		4
        /*0030*/ 	.word	index@(_ZN4mmha33masked_multihead_attention_kernelItLi192ELi256ELi4ELi32ELi64ELb1ELb0EEEv26Multihead_attention_paramsIT_XT5_EE)
	.align		4
        /*0034*/ 	.word	index@(__assertfail)
	.align		4
        /*0038*/ 	.word	index@(_ZN4mmha33masked_multihead_attention_kernelIfLi192ELi256ELi1ELi64ELi256ELb1ELb1EEEv26Multihead_attention_paramsIT_XT5_EE)
	.align		4
        /*003c*/ 	.word	index@(__assertfail)
	.align		4
        /*0040*/ 	.word	index@(_ZN4mmha33masked_multihead_attention_kernelIfLi192ELi256ELi2ELi64ELi128ELb1ELb1EEEv26Multihead_attention_paramsIT_XT5_EE)
	.align		4
        /*0044*/ 	.word	index@(__assertfail)
	.align		4
        /*0048*/ 	.word	index@(_ZN4mmha33masked_multihead_attention_kernelIfLi192ELi256ELi4ELi64ELi64ELb1ELb1EEEv26Multihead_attention_paramsIT_XT5_EE)
	.align		4
        /*004c*/ 	.word	index@(__assertfail)
	.align		4
        /*0050*/ 	.word	index@(_ZN4mmha33masked_multihead_attention_kernelIfLi192ELi256ELi1ELi64ELi256ELb1ELb0EEEv26Multihead_attention_paramsIT_XT5_EE)
	.align		4
        /*0054*/ 	.word	index@(__assertfail)
	.align		4
        /*0058*/ 	.word	index@(_ZN4mmha33masked_multihead_attention_kernelIfLi192ELi256ELi2ELi64ELi128ELb1ELb0EEEv26Multihead_attention_paramsIT_XT5_EE)
	.align		4
        /*005c*/ 	.word	index@(__assertfail)
	.align		4
        /*0060*/ 	.word	index@(_ZN4mmha33masked_multihead_attention_kernelIfLi192ELi256ELi4ELi64ELi64ELb1ELb0EEEv26Multihead_attention_paramsIT_XT5_EE)
	.align		4
        /*0064*/ 	.word	index@(__assertfail)
	.align		4
        /*0068*/ 	.word	index@(_ZN4mmha33masked_multihead_attention_kernelItLi192ELi256ELi1ELi32ELi256ELb0ELb1EEEv26Multihead_attention_paramsIT_XT5_EE)
	.align		4
        /*006c*/ 	.word	index@(__assertfail)
	.align		4
        /*0070*/ 	.word	index@(_ZN4mmha33masked_multihead_attention_kernelItLi192ELi256ELi2ELi32ELi128ELb0ELb1EEEv26Multihead_attention_paramsIT_XT5_EE)
	.align		4
        /*0074*/ 	.word	index@(__assertfail)
	.align		4
        /*0078*/ 	.word	index@(_ZN4mmha33masked_multihead_attention_kernelItLi192ELi256ELi4ELi32ELi64ELb0ELb1EEEv26Multihead_attention_paramsIT_XT5_EE)
	.align		4
        /*007c*/ 	.word	index@(__assertfail)
	.align		4
        /*0080*/ 	.word	index@(_ZN4mmha33masked_multihead_attention_kernelItLi192ELi256ELi1ELi32ELi256ELb0ELb0EEEv26Multihead_attention_paramsIT_XT5_EE)
	.align		4
        /*0084*/ 	.word	index@(__assertfail)
	.align		4
        /*0088*/ 	.word	index@(_ZN4mmha33masked_multihead_attention_kernelItLi192ELi256ELi2ELi32ELi128ELb0ELb0EEEv26Multihead_attention_paramsIT_XT5_EE)
	.align		4
        /*008c*/ 	.word	index@(__assertfail)
	.align		4
        /*0090*/ 	.word	index@(_ZN4mmha33masked_multihead_attention_kernelItLi192ELi256ELi4ELi32ELi64ELb0ELb0EEEv26Multihead_attention_paramsIT_XT5_EE)
	.align		4
        /*0094*/ 	.word	index@(__assertfail)
	.align		4
        /*0098*/ 	.word	index@(_ZN4mmha33masked_multihead_attention_kernelIfLi192ELi256ELi1ELi64ELi256ELb0ELb1EEEv26Multihead_attention_paramsIT_XT5_EE)
	.align		4
        /*009c*/ 	.word	index@(__assertfail)
	.align		4
        /*00a0*/ 	.word	index@(_ZN4mmha33masked_multihead_attention_kernelIfLi192ELi256ELi2ELi64ELi128ELb0ELb1EEEv26Multihead_attention_paramsIT_XT5_EE)
	.align		4
        /*00a4*/ 	.word	index@(__assertfail)
	.align		4
        /*00a8*/ 	.word	index@(_ZN4mmha33masked_multihead_attention_kernelIfLi192ELi256ELi4ELi64ELi64ELb0ELb1EEEv26Multihead_attention_paramsIT_XT5_EE)
	.align		4
        /*00ac*/ 	.word	index@(__assertfail)
	.align		4
        /*00b0*/ 	.word	index@(_ZN4mmha33masked_multihead_attention_kernelIfLi192ELi256ELi1ELi64ELi256ELb0ELb0EEEv26Multihead_attention_paramsIT_XT5_EE)
	.align		4
        /*00b4*/ 	.word	index@(__assertfail)
	.align		4
        /*00b8*/ 	.word	index@(_ZN4mmha33masked_multihead_attention_kernelIfLi192ELi256ELi2ELi64ELi128ELb0ELb0EEEv26Multihead_attention_paramsIT_XT5_EE)
	.align		4
        /*00bc*/ 	.word	index@(__assertfail)
	.align		4
        /*00c0*/ 	.word	index@(_ZN4mmha33masked_multihead_attention_kernelIfLi192ELi256ELi4ELi64ELi64ELb0ELb0EEEv26Multihead_attention_paramsIT_XT5_EE)
	.align		4
        /*00c4*/ 	.word	index@(__assertfail)
	.align		4
        /*00c8*/ 	.word	0x00000000
	.align		4
        /*00cc*/ 	.word	0xfffffffe
	.align		4
        /*00d0*/ 	.word	0x00000000
	.align		4
        /*00d4*/ 	.word	0xfffffffd
	.align		4
        /*00d8*/ 	.word	0x00000000
	.align		4
        /*00dc*/ 	.word	0xfffffffc


//--------------------- .nv.constant4             --------------------------
	.section	.nv.constant4,"a",@progbits
	.align	8
	.align		8
.nv.constant4:
        /*0000*/ 	.dword	__assertfail
	.align		8
        /*0008*/ 	.dword	__unnamed_1
	.align		8
        /*0010*/ 	.dword	__unnamed_2
	.align		8
        /*0018*/ 	.dword	__unnamed_3
	.align		8
        /*0020*/ 	.dword	__unnamed_4
	.align		8
        /*0028*/ 	.dword	__unnamed_5
	.align		8
        /*0030*/ 	.dword	__unnamed_6
	.align		8
        /*0038*/ 	.dword	__unnamed_7
	.align		8
        /*0040*/ 	.dword	__unnamed_8
	.align		8
        /*0048*/ 	.dword	__unnamed_9
	.align		8
        /*0050*/ 	.dword	__unnamed_10
	.align		8
        /*0058*/ 	.dword	__unnamed_11
	.align		8
        /*0060*/ 	.dword	__unnamed_12
	.align		8
        /*0068*/ 	.dword	__unnamed_13
	.align		8
        /*0070*/ 	.dword	__unnamed_14
	.align		8
        /*0078*/ 	.dword	__unnamed_15
	.align		8
        /*0080*/ 	.dword	__unnamed_16
	.align		8
        /*0088*/ 	.dword	__unnamed_17
	.align		8
        /*0090*/ 	.dword	__unnamed_18
	.align		8
        /*0098*/ 	.dword	__unnamed_19
	.align		8
        /*00a0*/ 	.dword	__unnamed_20
	.align		8
        /*00a8*/ 	.dword	__unnamed_21
	.align		8
        /*00b0*/ 	.dword	__unnamed_22
	.align		8
        /*00b8*/ 	.dword	__unnamed_23
	.align		8
        /*00c0*/ 	.dword	__unnamed_24
	.align		8
        /*00c8*/ 	.dword	$str
	.align		8
        /*00d0*/ 	.dword	$str$1


//--------------------- .text._ZN4mmha33masked_multihead_attention_kernelItLi192ELi256ELi1ELi32ELi256ELb1ELb1EEEv26Multihead_attention_paramsIT_XT5_EE --------------------------
	.section	.text._ZN4mmha33masked_multihead_attention_kernelItLi192ELi256ELi1ELi32ELi256ELb1ELb1EEEv26Multihead_attention_paramsIT_XT5_EE,"ax",@progbits
	.align	128
        .global         _ZN4mmha33masked_multihead_attention_kernelItLi192ELi256ELi1ELi32ELi256ELb1ELb1EEEv26Multihead_attention_paramsIT_XT5_EE
        .type           _ZN4mmha33masked_multihead_attention_kernelItLi192ELi256ELi1ELi32ELi256ELb1ELb1EEEv26Multihead_attention_paramsIT_XT5_EE,@function
        .size           _ZN4mmha33masked_multihead_attention_kernelItLi192ELi256ELi1ELi32ELi256ELb1ELb1EEEv26Multihead_attention_paramsIT_XT5_EE,(.L_x_5589 - _ZN4mmha33masked_multihead_attention_kernelItLi192ELi256ELi1ELi32ELi256ELb1ELb1EEEv26Multihead_attention_paramsIT_XT5_EE)
        .other          _ZN4mmha33masked_multihead_attention_kernelItLi192ELi256ELi1ELi32ELi256ELb1ELb1EEEv26Multihead_attention_paramsIT_XT5_EE,@"STO_CUDA_ENTRY STV_DEFAULT"
_ZN4mmha33masked_multihead_attention_kernelItLi192ELi256ELi1ELi32ELi256ELb1ELb1EEEv26Multihead_attention_paramsIT_XT5_EE:
.text._ZN4mmha33masked_multihead_attention_kernelItLi192ELi256ELi1ELi32ELi256ELb1ELb1EEEv26Multihead_attention_paramsIT_XT5_EE:
[----:B------:R-:W0:Y:S01]  /*0000*/  LDC R1, c[0x0][0x37c] ;  /* 0x0000df00ff017b82 */ /* 0x000e220000000800 */
[----:B------:R-:W1:Y:S01]  /*0010*/  LDCU.64 UR4, c[0x0][0x490] ;  /* 0x00009200ff0477ac */ /* 0x000e620008000a00 */
[----:B------:R-:W2:Y:S01]  /*0020*/  S2R R33, SR_CTAID.Y ;  /* 0x0000000000217919 */ /* 0x000ea20000002600 */
[----:B0-----:R-:W-:Y:S01]  /*0030*/  VIADD R1, R1, 0xfffffd40 ;  /* 0xfffffd4001017836 */ /* 0x001fe20000000000 */
[----:B------:R-:W0:Y:S01]  /*0040*/  LDCU.64 UR36, c[0x0][0x358] ;  /* 0x00006b00ff2477ac */ /* 0x000e220008000a00 */
[----:B-1----:R-:W-:-:S04]  /*0050*/  UISETP.NE.U32.AND UP0, UPT, UR4, URZ, UPT ;  /* 0x000000ff0400728c */ /* 0x002fc8000bf05070 */
[----:B------:R-:W-:-:S09]  /*0060*/  UISETP.NE.AND.EX UP0, UPT, UR5, URZ, UPT, UP0 ;  /* 0x000000ff0500728c */ /* 0x000fd2000bf05300 */
[----:B--2---:R-:W-:Y:S05]  /*0070*/  BRA.U !UP0, `(.L_x_0) ;  /* 0x0000000108147547 */ /* 0x004fea000b800000 */
[----:B------:R-:W-:-:S05]  /*0080*/  IADD3 R2, P0, PT, R33, UR4, RZ ;  /* 0x0000000421027c10 */ /* 0x000fca000ff1e0ff */
[----:B------:R-:W-:-:S05]  /*0090*/  IMAD.X R3, RZ, RZ, UR5, P0 ;  /* 0x00000005ff037e24 */ /* 0x000fca00080e06ff */
[----:B0-----:R-:W2:Y:S02]  /*00a0*/  LDG.E.U8 R2, desc[UR36][R2.64] ;  /* 0x0000002402027981 */ /* 0x001ea4000c1e1100 */
[----:B--2---:R-:W-:-:S13]  /*00b0*/  ISETP.NE.AND P0, PT, R2, 0x1, PT ;  /* 0x000000010200780c */ /* 0x004fda0003f05270 */
[----:B------:R-:W-:Y:S05]  /*00c0*/  @!P0 EXIT ;  /* 0x000000000000894d */ /* 0x000fea0003800000 */
.L_x_0:
[----:B------:R-:W1:Y:S01]  /*00d0*/  LDCU UR7, c[0x0][0x3f0] ;  /* 0x00007e00ff0777ac */ /* 0x000e620008000800 */
[----:B------:R-:W2:Y:S01]  /*00e0*/  LDC.64 R2, c[0x0][0x498] ;  /* 0x00012600ff027b82 */ /* 0x000ea20000000a00 */
[----:B------:R-:W3:Y:S07]  /*00f0*/  LDCU UR9, c[0x0][0x3f4] ;  /* 0x00007e80ff0977ac */ /* 0x000eee0008000800 */
[----:B------:R-:W4:Y:S01]  /*0100*/  LDC R20, c[0x0][0x40c] ;  /* 0x00010300ff147b82 */ /* 0x000f220000000800 */
[----:B-1----:R-:W-:-:S04]  /*0110*/  MOV R0, UR7 ;  /* 0x0000000700007c02 */ /* 0x002fc80008000f00 */
[----:B------:R-:W-:Y:S01]  /*0120*/  IABS R7, R0 ;  /* 0x0000000000077213 */ /* 0x000fe20000000000 */
[----:B--2---:R-:W-:-:S03]  /*0130*/  IMAD.WIDE.U32 R2, R33, 0x4, R2 ;  /* 0x0000000421027825 */ /* 0x004fc600078e0002 */
[----:B------:R-:W1:Y:S02]  /*0140*/  I2F.RP R0, R7 ;  /* 0x0000000700007306 */ /* 0x000e640000209400 */
[----:B0-----:R0:W2:Y:S06]  /*0150*/  LDG.E R8, desc[UR36][R2.64] ;  /* 0x0000002402087981 */ /* 0x0010ac000c1e1900 */
[----:B-1----:R-:W1:Y:S02]  /*0160*/  MUFU.RCP R0, R0 ;  /* 0x0000000000007308 */ /* 0x002e640000001000 */
[----:B-1----:R-:W-:-:S06]  /*0170*/  VIADD R4, R0, 0xffffffe ;  /* 0x0ffffffe00047836 */ /* 0x002fcc0000000000 */
[----:B------:R1:W5:Y:S02]  /*0180*/  F2I.FTZ.U32.TRUNC.NTZ R5, R4 ;  /* 0x0000000400057305 */ /* 0x000364000021f000 */
[----:B-1----:R-:W-:Y:S02]  /*0190*/  HFMA2 R4, -RZ, RZ, 0, 0 ;  /* 0x00000000ff047431 */ /* 0x002fe400000001ff */
[----:B-----5:R-:W-:-:S04]  /*01a0*/  IMAD.MOV R6, RZ, RZ, -R5 ;  /* 0x000000ffff067224 */ /* 0x020fc800078e0a05 */
[----:B------:R-:W-:Y:S01]  /*01b0*/  IMAD R9, R6, R7, RZ ;  /* 0x0000000706097224 */ /* 0x000fe200078e02ff */
[----:B------:R-:W-:-:S03]  /*01c0*/  IABS R6, R33 ;  /* 0x0000002100067213 */ /* 0x000fc60000000000 */
[----:B------:R-:W-:-:S06]  /*01d0*/  IMAD.HI.U32 R5, R5, R9, R4 ;  /* 0x0000000905057227 */ /* 0x000fcc00078e0004 */
[----:B------:R-:W-:-:S05]  /*01e0*/  IMAD.HI.U32 R5, R5, R6, RZ ;  /* 0x0000000605057227 */ /* 0x000fca00078e00ff */
[----:B------:R-:W-:Y:S02]  /*01f0*/  R2UR UR6, R5 ;  /* 0x00000000050672ca */ /* 0x000fe400000e0000 */
[----:B------:R-:W1:Y:S11]  /*0200*/  LDC.64 R4, c[0x0][0x460] ;  /* 0x00011800ff047b82 */ /* 0x000e760000000a00 */
[----:B------:R-:W-:-:S04]  /*0210*/  IMAD R0, RZ, RZ, -UR6 ;  /* 0x80000006ff007e24 */ /* 0x000fc8000f8e02ff */
[----:B------:R-:W-:-:S05]  /*0220*/  IMAD R0, R7, R0, R6 ;  /* 0x0000000007007224 */ /* 0x000fca00078e0206 */
[----:B------:R-:W-:Y:S01]  /*0230*/  ISETP.GT.U32.AND P0, PT, R7, R0, PT ;  /* 0x000000000700720c */ /* 0x000fe20003f04070 */
[----:B------:R-:W-:-:S12]  /*0240*/  IMAD.U32 R6, RZ, RZ, UR6 ;  /* 0x00000006ff067e24 */ /* 0x000fd8000f8e00ff */
[----:B------:R-:W-:Y:S01]  /*0250*/  @!P0 IADD3 R6, PT, PT, R6, 0x1, RZ ;  /* 0x0000000106068810 */ /* 0x000fe20007ffe0ff */
[----:B------:R-:W-:-:S03]  /*0260*/  @!P0 IMAD.IADD R0, R0, 0x1, -R7 ;  /* 0x0000000100008824 */ /* 0x000fc600078e0a07 */
[----:B------:R-:W-:Y:S02]  /*0270*/  @!P0 R2UR UR6, R6 ;  /* 0x00000000060682ca */ /* 0x000fe400000e0000 */
[----:B-1----:R-:W-:-:S04]  /*0280*/  ISETP.NE.U32.AND P0, PT, R4, RZ, PT ;  /* 0x000000ff0400720c */ /* 0x002fc80003f05070 */
[----:B------:R-:W-:Y:S02]  /*0290*/  ISETP.NE.AND.EX P0, PT, R5, RZ, PT, P0 ;  /* 0x000000ff0500720c */ /* 0x000fe40003f05300 */
[----:B------:R-:W-:Y:S02]  /*02a0*/  ISETP.GE.U32.AND P1, PT, R0, R7, PT ;  /* 0x000000070000720c */ /* 0x000fe40003f26070 */
[----:B----4-:R-:W-:-:S03]  /*02b0*/  ISETP.EQ.AND P3, PT, R20, RZ, P0 ;  /* 0x000000ff1400720c */ /* 0x010fc60000762270 */
[----:B------:R-:W-:Y:S01]  /*02c0*/  IMAD.U32 R0, RZ, RZ, UR6 ;  /* 0x00000006ff007e24 */ /* 0x000fe2000f8e00ff */
[----:B0-----:R-:W-:-:S04]  /*02d0*/  LOP3.LUT R3, R33, UR7, RZ, 0x3c, !PT ;  /* 0x0000000721037c12 */ /* 0x001fc8000f8e3cff */
[----:B------:R-:W-:-:S03]  /*02e0*/  ISETP.GE.AND P0, PT, R3, RZ, PT ;  /* 0x000000ff0300720c */ /* 0x000fc60003f06270 */
[----:B------:R-:W-:Y:S02]  /*02f0*/  @P1 IADD3 R0, PT, PT, R0, 0x1, RZ ;  /* 0x0000000100001810 */ /* 0x000fe40007ffe0ff */
[----:B------:R-:W-:Y:S02]  /*0300*/  VOTEU.ANY UP3, P3 ;  /* 0x0000000000ff7886 */ /* 0x000fe40001860100 */
[----:B------:R-:W-:-:S03]  /*0310*/  @P1 R2UR UR6, R0 ;  /* 0x00000000000612ca */ /* 0x000fc600000e0000 */
[----:B------:R-:W0:Y:S01]  /*0320*/  @UP3 LDCU.64 UR4, c[0x0][0x460] ;  /* 0x00008c00ff0437ac */ /* 0x000e220008000a00 */
[----:B------:R-:W-:Y:S02]  /*0330*/  UISETP.NE.AND UP0, UPT, UR7, URZ, UPT ;  /* 0x000000ff0700728c */ /* 0x000fe4000bf05270 */
[----:B------:R-:W-:-:S07]  /*0340*/  VOTEU.ANY UP1, P0 ;  /* 0x0000000000ff7886 */ /* 0x000fce0000020100 */
[----:B------:R-:W-:Y:S02]  /*0350*/  UMOV UR41, UR6 ;  /* 0x0000000600297c82 */ /* 0x000fe40008000000 */
[----:B------:R-:W-:Y:S02]  /*0360*/  @!UP1 UIADD3 UR41, UPT, UPT, -UR41, URZ, URZ ;  /* 0x000000ff29299290 */ /* 0x000fe4000fffe1ff */
[----:B------:R-:W-:Y:S01]  /*0370*/  @!UP0 ULOP3.LUT UR41, URZ, UR7, URZ, 0x33, !UPT ;  /* 0x00000007ff298292 */ /* 0x000fe2000f8e33ff */
[----:B------:R-:W-:-:S03]  /*0380*/  PLOP3.LUT P0, PT, PT, PT, UP3, 0x80, 0x8 ;  /* 0x000000000008781c */ /* 0x000fc60003f0f038 */
[----:B0-----:R-:W-:-:S06]  /*0390*/  @UP3 UIMAD.WIDE UR4, UR41, 0x4, UR4 ;  /* 0x00000004290438a5 */ /* 0x001fcc000f8e0204 */
[----:B------:R-:W-:Y:S02]  /*03a0*/  IMAD.U32 R4, RZ, RZ, UR4 ;  /* 0x00000004ff047e24 */ /* 0x000fe4000f8e00ff */
[----:B------:R-:W-:-:S05]  /*03b0*/  IMAD.U32 R5, RZ, RZ, UR5 ;  /* 0x00000005ff057e24 */ /* 0x000fca000f8e00ff */
[----:B------:R0:W4:Y:S01]  /*03c0*/  @P0 LDG.E R4, desc[UR36][R4.64] ;  /* 0x0000002404040981 */ /* 0x000122000c1e1900 */
[----:B---3--:R-:W-:-:S04]  /*03d0*/  MOV R25, UR9 ;  /* 0x0000000900197c02 */ /* 0x008fc80008000f00 */
[----:B------:R-:W-:-:S04]  /*03e0*/  IABS R0, R25 ;  /* 0x0000001900007213 */ /* 0x000fc80000000000 */
[----:B------:R-:W-:-:S13]  /*03f0*/  R2UR UR8, R0 ;  /* 0x00000000000872ca */ /* 0x000fda00000e0000 */
[----:B------:R-:W1:Y:S08]  /*0400*/  I2F.RP R0, UR8 ;  /* 0x0000000800007d06 */ /* 0x000e700008209400 */
[----:B-1----:R-:W1:Y:S02]  /*0410*/  MUFU.RCP R0, R0 ;  /* 0x0000000000007308 */ /* 0x002e640000001000 */
[----:B-1----:R-:W-:-:S06]  /*0420*/  VIADD R3, R0, 0xffffffe ;  /* 0x0ffffffe00037836 */ /* 0x002fcc0000000000 */
[----:B------:R-:W1:Y:S02]  /*0430*/  F2I.FTZ.U32.TRUNC.NTZ R3, R3 ;  /* 0x0000000300037305 */ /* 0x000e64000021f000 */
[----:B-1----:R-:W-:Y:S01]  /*0440*/  R2UR UR5, R3 ;  /* 0x00000000030572ca */ /* 0x002fe200000e0000 */
[----:B------:R-:W-:-:S12]  /*0450*/  UMOV UR4, URZ ;  /* 0x000000ff00047c82 */ /* 0x000fd80008000000 */
[----:B------:R-:W-:-:S04]  /*0460*/  UIADD3 UR6, UPT, UPT, URZ, -UR5, URZ ;  /* 0x80000005ff067290 */ /* 0x000fc8000fffe0ff */
[----:B------:R-:W-:-:S04]  /*0470*/  UIMAD UR6, UR6, UR8, URZ ;  /* 0x00000008060672a4 */ /* 0x000fc8000f8e02ff */
[----:B------:R-:W-:Y:S01]  /*0480*/  UIMAD.WIDE.U32 UR4, UR5, UR6, UR4 ;  /* 0x00000006050472a5 */ /* 0x000fe2000f8e0004 */
[----:B--2---:R-:W-:-:S13]  /*0490*/  R2UR UR44, R8 ;  /* 0x00000000082c72ca */ /* 0x004fda00000e0000 */
[----:B------:R-:W-:-:S06]  /*04a0*/  UIADD3 UR45, UPT, UPT, UR44, -0x1, URZ ;  /* 0xffffffff2c2d7890 */ /* 0x000fcc000fffe0ff */
[----:B------:R-:W-:-:S05]  /*04b0*/  IMAD.U32 R16, RZ, RZ, UR45 ;  /* 0x0000002dff107e24 */ /* 0x000fca000f8e00ff */
[----:B0-----:R-:W-:-:S04]  /*04c0*/  IABS R5, R16 ;  /* 0x0000001000057213 */ /* 0x001fc80000000000 */
[----:B------:R-:W-:Y:S01]  /*04d0*/  R2UR UR40, R5 ;  /* 0x00000000052872ca */ /* 0x000fe200000e0000 */
[----:B------:R-:W0:-:S12]  /*04e0*/  S2R R23, SR_TID.X ;  /* 0x0000000000177919 */ /* 0x000e180000002100 */
[----:B------:R-:W-:-:S04]  /*04f0*/  UIMAD.WIDE.U32 UR4, UR5, UR40, URZ ;  /* 0x00000028050472a5 */ /* 0x000fc8000f8e00ff */
[----:B------:R-:W-:-:S04]  /*0500*/  UIADD3 UR5, UPT, UPT, -UR5, URZ, URZ ;  /* 0x000000ff05057290 */ /* 0x000fc8000fffe1ff */
[----:B------:R-:W-:-:S03]  /*0510*/  UIMAD UR40, UR8, UR5, UR40 ;  /* 0x00000005082872a4 */ /* 0x000fc6000f8e0228 */
[----:B------:R-:W1:Y:S01]  /*0520*/  LDCU UR4, c[0x0][0x3e8] ;  /* 0x00007d00ff0477ac */ /* 0x000e620008000800 */
[----:B------:R-:W-:Y:S01]  /*0530*/  S2UR UR46, SR_CTAID.X ;  /* 0x00000000002e79c3 */ /* 0x000fe20000002500 */
[----:B------:R-:W2:Y:S01]  /*0540*/  S2R R0, SR_CTAID.X ;  /* 0x0000000000007919 */ /* 0x000ea20000002500 */
[----:B------:R-:W-:Y:S01]  /*0550*/  UISETP.GT.U32.AND UP0, UPT, UR8, UR40, UPT ;  /* 0x000000280800728c */ /* 0x000fe2000bf04070 */
[----:B------:R-:W3:Y:S05]  /*0560*/  LDCU UR5, c[0x0][0x3f8] ;  /* 0x00007f00ff0577ac */ /* 0x000eea0008000800 */
[----:B------:R-:W3:Y:S05]  /*0570*/  S2UR UR6, SR_CTAID.Y ;  /* 0x00000000000679c3 */ /* 0x000eea0000002600 */
[----:B------:R-:W-:Y:S01]  /*0580*/  @!UP0 UIADD3 UR40, UPT, UPT, UR40, -UR8, URZ ;  /* 0x8000000828288290 */ /* 0x000fe2000fffe0ff */
[----:B------:R-:W-:Y:S01]  /*0590*/  PLOP3.LUT P0, PT, PT, PT, UP3, 0x80, 0x8 ;  /* 0x000000000008781c */ /* 0x000fe20003f0f038 */
[----:B-1----:R-:W-:-:S02]  /*05a0*/  UISETP.NE.AND UP1, UPT, UR4, URZ, UPT ;  /* 0x000000ff0400728c */ /* 0x002fc4000bf25270 */
[----:B------:R-:W-:Y:S01]  /*05b0*/  UISETP.GT.U32.AND UP2, UPT, UR8, UR40, UPT ;  /* 0x000000280800728c */ /* 0x000fe2000bf44070 */
[C---:B0-----:R-:W-:Y:S01]  /*05c0*/  ISETP.GT.U32.AND P4, PT, R23.reuse, 0x17, PT ;  /* 0x000000171700780c */ /* 0x041fe20003f84070 */
[----:B------:R-:W-:Y:S02]  /*05d0*/  UP2UR UR43, UPR, URZ, 0x8 ;  /* 0x00000008ff2b7883 */ /* 0x000fe40008000000 */
[----:B------:R-:W-:Y:S02]  /*05e0*/  UISETP.GE.AND UP3, UPT, UR45, URZ, UPT ;  /* 0x000000ff2d00728c */ /* 0x000fe4000bf66270 */
[----:B------:R-:W-:Y:S01]  /*05f0*/  UISETP.NE.AND UP0, UPT, UR9, URZ, UPT ;  /* 0x000000ff0900728c */ /* 0x000fe2000bf05270 */
[----:B------:R-:W-:-:S04]  /*0600*/  SHF.L.U32 R3, R23, 0x3, RZ ;  /* 0x0000000317037819 */ /* 0x000fc800000006ff */
[----:B------:R-:W-:Y:S02]  /*0610*/  @!UP2 UIADD3 UR40, UPT, UPT, UR40, -UR8, URZ ;  /* 0x800000082828a290 */ /* 0x000fe4000fffe0ff */
[----:B---3--:R-:W-:Y:S02]  /*0620*/  UIMAD UR42, UR6, UR5, UR46 ;  /* 0x00000005062a72a4 */ /* 0x008fe4000f8e022e */
[----:B------:R-:W-:Y:S01]  /*0630*/  @UP1 UIMAD UR4, UR6, UR4, URZ ;  /* 0x00000004060412a4 */ /* 0x000fe2000f8e02ff */
[----:B------:R-:W-:Y:S01]  /*0640*/  BSSY.RECONVERGENT B0, `(.L_x_1) ;  /* 0x0000049000007945 */ /* 0x000fe20003800200 */
[----:B------:R-:W-:Y:S01]  /*0650*/  @!UP1 UIMAD UR7, UR42, 0xc0, URZ ;  /* 0x000000c02a0798a4 */ /* 0x000fe2000f8e02ff */
[----:B------:R-:W-:Y:S01]  /*0660*/  UMOV UR38, URZ ;  /* 0x000000ff00267c82 */ /* 0x000fe20008000000 */
[----:B------:R-:W-:Y:S02]  /*0670*/  @!UP3 UIADD3 UR40, UPT, UPT, -UR40, URZ, URZ ;  /* 0x000000ff2828b290 */ /* 0x000fe4000fffe1ff */
[----:B------:R-:W-:-:S02]  /*0680*/  @UP1 UIMAD UR7, UR46, 0xc0, UR4 ;  /* 0x000000c02e0718a4 */ /* 0x000fc4000f8e0204 */
[----:B------:R-:W-:Y:S02]  /*0690*/  UIMAD UR41, UR41, UR5, URZ ;  /* 0x00000005292972a4 */ /* 0x000fe4000f8e02ff */
[----:B------:R-:W-:Y:S01]  /*06a0*/  @!UP0 ULOP3.LUT UR40, URZ, UR9, URZ, 0x33, !UPT ;  /* 0x00000009ff288292 */ /* 0x000fe2000f8e33ff */
[----:B------:R-:W-:Y:S02]  /*06b0*/  P2R R2, PR, RZ, 0x8 ;  /* 0x00000008ff027803 */ /* 0x000fe40000000000 */
[----:B------:R-:W-:Y:S02]  /*06c0*/  CS2R R30, SRZ ;  /* 0x00000000001e7805 */ /* 0x000fe4000001ff00 */
[----:B------:R-:W-:Y:S01]  /*06d0*/  CS2R R28, SRZ ;  /* 0x00000000001c7805 */ /* 0x000fe2000001ff00 */
[----:B--2---:R-:W-:Y:S01]  /*06e0*/  IMAD R15, R0, 0xc0, R3 ;  /* 0x000000c0000f7824 */ /* 0x004fe200078e0203 */
[----:B----4-:R-:W-:Y:S01]  /*06f0*/  @P0 R2UR UR38, R4 ;  /* 0x00000000042602ca */ /* 0x010fe200000e0000 */
[----:B------:R-:W-:-:S14]  /*0700*/  @P4 BRA `(.L_x_2) ;  /* 0x0000000000f04947 */ /* 0x000fdc0003800000 */
[----:B------:R-:W0:Y:S01]  /*0710*/  LDCU UR4, c[0x0][0x478] ;  /* 0x00008f00ff0477ac */ /* 0x000e220008000800 */
[----:B------:R-:W-:Y:S01]  /*0720*/  VIADD R7, R3, UR7 ;  /* 0x0000000703077c36 */ /* 0x000fe20008000000 */
[----:B0-----:R-:W-:-:S09]  /*0730*/  UISETP.NE.AND UP0, UPT, UR4, 0x2, UPT ;  /* 0x000000020400788c */ /* 0x001fd2000bf05270 */
[----:B------:R-:W-:Y:S05]  /*0740*/  BRA.U UP0, `(.L_x_3) ;  /* 0x0000000100d47547 */ /* 0x000fea000b800000 */
[----:B------:R-:W0:Y:S02]  /*0750*/  LDCU.64 UR10, c[0x0][0x388] ;  /* 0x00007100ff0a77ac */ /* 0x000e240008000a00 */
[----:B0-----:R-:W-:-:S04]  /*0760*/  IADD3 R6, P0, PT, R7, UR10, RZ ;  /* 0x0000000a07067c10 */ /* 0x001fc8000ff1e0ff */
[----:B------:R-:W-:-:S05]  /*0770*/  LEA.HI.X.SX32 R7, R7, UR11, 0x1, P0 ;  /* 0x0000000b07077c11 */ /* 0x000fca00080f0eff */
[----:B------:R-:W2:Y:S01]  /*0780*/  LDG.E.64 R10, desc[UR36][R6.64] ;  /* 0x00000024060a7981 */ /* 0x000ea2000c1e1b00 */
[----:B------:R-:W0:Y:S03]  /*0790*/  LDC.64 R4, c[0x0][0x468] ;  /* 0x00011a00ff047b82 */ /* 0x000e260000000a00 */
[----:B0-----:R-:W3:Y:S01]  /*07a0*/  LDG.E R4, desc[UR36][R4.64] ;  /* 0x0000002404047981 */ /* 0x001ee2000c1e1900 */
[C-C-:B--2---:R-:W-:Y:S01]  /*07b0*/  SHF.R.S64 R14, R10.reuse, 0x10, R11.reuse ;  /* 0x000000100a0e7819 */ /* 0x144fe2000000100b */
[----:B------:R0:W3:Y:S01]  /*07c0*/  I2F.S8 R9, R10 ;  /* 0x0000000a00097306 */ /* 0x0000e20000001400 */
[----:B------:R-:W-:Y:S02]  /*07d0*/  SHF.R.U64 R7, R10, 0x10, R11 ;  /* 0x000000100a077819 */ /* 0x000fe4000000120b */
[----:B------:R-:W-:Y:S02]  /*07e0*/  LOP3.LUT R14, R14, 0xff, RZ, 0xc0, !PT ;  /* 0x000000ff0e0e7812 */ /* 0x000fe400078ec0ff */
[----:B------:R-:W-:-:S02]  /*07f0*/  PRMT R0, R10, 0x9910, RZ ;  /* 0x000099100a007816 */ /* 0x000fc400000000ff */
[----:B------:R-:W-:Y:S02]  /*0800*/  SHF.R.U64 R6, R14, 0x7, RZ ;  /* 0x000000070e067819 */ /* 0x000fe400000012ff */
[----:B0-----:R-:W-:Y:S02]  /*0810*/  SHF.R.S32.HI R10, RZ, 0x10, R11 ;  /* 0x00000010ff0a7819 */ /* 0x001fe4000001140b */
[----:B------:R-:W-:Y:S02]  /*0820*/  PRMT R7, R7, 0x9910, RZ ;  /* 0x0000991007077816 */ /* 0x000fe400000000ff */
[----:B------:R-:W-:Y:S02]  /*0830*/  LOP3.LUT R12, R11, 0xff, RZ, 0xc0, !PT ;  /* 0x000000ff0b0c7812 */ /* 0x000fe400078ec0ff */
[----:B------:R-:W-:Y:S02]  /*0840*/  LOP3.LUT R10, R10, 0xff, RZ, 0xc0, !PT ;  /* 0x000000ff0a0a7812 */ /* 0x000fe400078ec0ff */
[----:B------:R-:W-:Y:S01]  /*0850*/  ISETP.NE.U32.AND P0, PT, R6, RZ, PT ;  /* 0x000000ff0600720c */ /* 0x000fe20003f05070 */
[----:B------:R-:W-:Y:S01]  /*0860*/  IMAD.MOV.U32 R6, RZ, RZ, R7 ;  /* 0x000000ffff067224 */ /* 0x000fe200078e0007 */
[----:B------:R-:W-:-:S02]  /*0870*/  SHF.R.U64 R8, R12, 0x7, RZ ;  /* 0x000000070c087819 */ /* 0x000fc400000012ff */
[----:B------:R-:W-:Y:S02]  /*0880*/  SHF.R.U64 R7, R10, 0x7, RZ ;  /* 0x000000070a077819 */ /* 0x000fe400000012ff */
[----:B------:R-:W-:Y:S01]  /*0890*/  ISETP.NE.U32.AND P1, PT, R8, RZ, PT ;  /* 0x000000ff0800720c */ /* 0x000fe20003f25070 */
[----:B---3--:R-:W-:Y:S01]  /*08a0*/  FMUL.FTZ R9, R4, R9 ;  /* 0x0000000904097220 */ /* 0x008fe20000410000 */
[----:B------:R-:W-:Y:S02]  /*08b0*/  ISETP.NE.U32.AND P2, PT, R7, RZ, PT ;  /* 0x000000ff0700720c */ /* 0x000fe40003f45070 */
[----:B------:R-:W-:Y:S02]  /*08c0*/  ISETP.NE.U32.AND.EX P1, PT, RZ, RZ, PT, P1 ;  /* 0x000000ffff00720c */ /* 0x000fe40003f25110 */
[----:B------:R-:W-:Y:S02]  /*08d0*/  ISETP.NE.U32.AND.EX P0, PT, RZ, RZ, PT, P0 ;  /* 0x000000ffff00720c */ /* 0x000fe40003f05100 */
[----:B------:R-:W-:-:S02]  /*08e0*/  ISETP.NE.U32.AND.EX P2, PT, RZ, RZ, PT, P2 ;  /* 0x000000ffff00720c */ /* 0x000fc40003f45120 */
[----:B------:R-:W-:Y:S02]  /*08f0*/  PRMT R8, R11, 0x9910, RZ ;  /* 0x000099100b087816 */ /* 0x000fe400000000ff */
[----:B------:R-:W-:Y:S02]  /*0900*/  SHF.R.S32.HI R21, RZ, 0x18, R11 ;  /* 0x00000018ff157819 */ /* 0x000fe4000001140b */
[----:B------:R-:W-:Y:S02]  /*0910*/  SHF.R.S32.HI R0, RZ, 0x8, R0 ;  /* 0x00000008ff007819 */ /* 0x000fe40000011400 */
[----:B------:R-:W-:Y:S02]  /*0920*/  SHF.R.S32.HI R8, RZ, 0x8, R8 ;  /* 0x00000008ff087819 */ /* 0x000fe40000011408 */
[----:B------:R-:W-:Y:S01]  /*0930*/  SHF.R.S32.HI R6, RZ, 0x8, R6 ;  /* 0x00000008ff067819 */ /* 0x000fe20000011406 */
[----:B------:R-:W-:Y:S01]  /*0940*/  I2F.S16 R21, R21 ;  /* 0x0000001500157306 */ /* 0x000fe20000101400 */
[----:B------:R-:W-:-:S02]  /*0950*/  @P1 LOP3.LUT R12, R12, 0xffffff00, RZ, 0xfc, !PT ;  /* 0xffffff000c0c1812 */ /* 0x000fc400078efcff */
[----:B------:R-:W-:Y:S02]  /*0960*/  @P0 LOP3.LUT R14, R14, 0xffffff00, RZ, 0xfc, !PT ;  /* 0xffffff000e0e0812 */ /* 0x000fe400078efcff */
[----:B------:R-:W-:-:S03]  /*0970*/  @P2 LOP3.LUT R10, R10, 0xffffff00, RZ, 0xfc, !PT ;  /* 0xffffff000a0a2812 */ /* 0x000fc600078efcff */
[----:B------:R-:W0:Y:S08]  /*0980*/  I2F.S16 R5, R0 ;  /* 0x0000000000057306 */ /* 0x000e300000101400 */
[----:B------:R1:W2:Y:S01]  /*0990*/  I2F.S16 R17, R8 ;  /* 0x0000000800117306 */ /* 0x0002a20000101400 */
[----:B0-----:R-:W-:-:S07]  /*09a0*/  FMUL.FTZ R28, R4, R5 ;  /* 0x00000005041c7220 */ /* 0x001fce0000410000 */
[----:B------:R-:W0:Y:S01]  /*09b0*/  I2F.S16 R11, R6 ;  /* 0x00000006000b7306 */ /* 0x000e220000101400 */
[----:B-1----:R-:W-:Y:S01]  /*09c0*/  FMUL.FTZ R8, R4, R21 ;  /* 0x0000001504087220 */ /* 0x002fe20000410000 */
[----:B------:R-:W-:Y:S01]  /*09d0*/  F2FP.F16.F32.PACK_AB R28, R28, R9 ;  /* 0x000000091c1c723e */ /* 0x000fe200000000ff */
[----:B--2---:R-:W-:-:S05]  /*09e0*/  FMUL.FTZ R30, R4, R17 ;  /* 0x00000011041e7220 */ /* 0x004fca0000410000 */
[----:B------:R-:W1:Y:S01]  /*09f0*/  I2F.S8 R13, R12 ;  /* 0x0000000c000d7306 */ /* 0x000e620000001400 */
[----:B0-----:R-:W-:-:S07]  /*0a00*/  FMUL.FTZ R0, R4, R11 ;  /* 0x0000000b04007220 */ /* 0x001fce0000410000 */
[----:B------:R-:W0:Y:S01]  /*0a10*/  I2F.S8 R7, R14 ;  /* 0x0000000e00077306 */ /* 0x000e220000001400 */
[----:B-1----:R-:W-:-:S07]  /*0a20*/  FMUL.FTZ R13, R4, R13 ;  /* 0x0000000d040d7220 */ /* 0x002fce0000410000 */
[----:B------:R-:W1:Y:S01]  /*0a30*/  I2F.S8 R19, R10 ;  /* 0x0000000a00137306 */ /* 0x000e620000001400 */
[----:B------:R-:W-:Y:S01]  /*0a40*/  F2FP.F16.F32.PACK_AB R30, R30, R13 ;  /* 0x0000000d1e1e723e */ /* 0x000fe200000000ff */
[----:B0-----:R-:W-:-:S05]  /*0a50*/  FMUL.FTZ R7, R4, R7 ;  /* 0x0000000704077220 */ /* 0x001fca0000410000 */
[----:B------:R-:W-:Y:S01]  /*0a60*/  F2FP.F16.F32.PACK_AB R29, R0, R7 ;  /* 0x00000007001d723e */ /* 0x000fe200000000ff */
[----:B-1----:R-:W-:-:S05]  /*0a70*/  FMUL.FTZ R19, R4, R19 ;  /* 0x0000001304137220 */ /* 0x002fca0000410000 */
[----:B------:R-:W-:Y:S01]  /*0a80*/  F2FP.F16.F32.PACK_AB R31, R8, R19 ;  /* 0x00000013081f723e */ /* 0x000fe200000000ff */
[----:B------:R-:W-:Y:S06]  /*0a90*/  BRA `(.L_x_2) ;  /* 0x00000000000c7947 */ /* 0x000fec0003800000 */
.L_x_3:
[----:B------:R-:W0:Y:S02]  /*0aa0*/  LDC.64 R4, c[0x0][0x388] ;  /* 0x0000e200ff047b82 */ /* 0x000e240000000a00 */
[----:B0-----:R-:W-:-:S05]  /*0ab0*/  IMAD.WIDE R4, R7, 0x2, R4 ;  /* 0x0000000207047825 */ /* 0x001fca00078e0204 */
[----:B------:R0:W5:Y:S02]  /*0ac0*/  LDG.E.128 R28, desc[UR36][R4.64] ;  /* 0x00000024041c7981 */ /* 0x000164000c1e1d00 */
.L_x_2:
[----:B------:R-:W-:Y:S05]  /*0ad0*/  BSYNC.RECONVERGENT B0 ;  /* 0x0000000000007941 */ /* 0x000fea0003800200 */
.L_x_1:
[----:B------:R-:W1:Y:S01]  /*0ae0*/  LDCU.64 UR10, c[0x0][0x3a0] ;  /* 0x00007400ff0a77ac */ /* 0x000e620008000a00 */
[----:B------:R-:W2:Y:S01]  /*0af0*/  LDC.64 R6, c[0x0][0x418] ;  /* 0x00010600ff067b82 */ /* 0x000ea20000000a00 */
[----:B------:R-:W-:Y:S01]  /*0b00*/  @!P4 IMAD R0, R23, UR9, R16 ;  /* 0x000000091700cc24 */ /* 0x000fe2000f8e0210 */
[----:B------:R-:W-:Y:S01]  /*0b10*/  CS2R R26, SRZ ;  /* 0x00000000001a7805 */ /* 0x000fe2000001ff00 */
[----:B------:R-:W-:Y:S01]  /*0b20*/  UIMAD UR42, UR42, 0xc0, URZ ;  /* 0x000000c02a2a78a4 */ /* 0x000fe2000f8e02ff */
[----:B------:R-:W-:Y:S01]  /*0b30*/  CS2R R18, SRZ ;  /* 0x0000000000127805 */ /* 0x000fe2000001ff00 */
[----:B------:R-:W3:Y:S01]  /*0b40*/  LDCU.64 UR6, c[0x0][0x390] ;  /* 0x00007200ff0677ac */ /* 0x000ee20008000a00 */
[----:B------:R-:W-:Y:S02]  /*0b50*/  @!P4 SHF.L.U32 R0, R0, 0x3, RZ ;  /* 0x000000030000c819 */ /* 0x000fe400000006ff */
[----:B0-----:R-:W0:Y:S01]  /*0b60*/  @!P4 LDC.64 R4, c[0x0][0x3b8] ;  /* 0x0000ee00ff04cb82 */ /* 0x001e220000000a00 */
[----:B------:R-:W-:Y:S01]  /*0b70*/  VOTEU.ANY UP0, P3 ;  /* 0x0000000000ff7886 */ /* 0x000fe20001800100 */
[----:B------:R-:W-:Y:S01]  /*0b80*/  PLOP3.LUT P2, PT, PT, PT, UP0, 0x40, 0x4 ;  /* 0x000000000004781c */ /* 0x000fe20003f4e808 */
[----:B------:R-:W-:Y:S01]  /*0b90*/  @!P4 IMAD R17, R25, UR42, R0 ;  /* 0x0000002a1911cc24 */ /* 0x000fe2000f8e0200 */
[----:B------:R-:W-:-:S02]  /*0ba0*/  CS2R R24, SRZ ;  /* 0x0000000000187805 */ /* 0x000fc4000001ff00 */
[----:B------:R-:W-:Y:S02]  /*0bb0*/  ISETP.NE.AND P5, PT, R20, RZ, PT ;  /* 0x000000ff1400720c */ /* 0x000fe40003fa5270 */
[----:B------:R-:W-:Y:S02]  /*0bc0*/  ISETP.GT.U32.OR P2, PT, R23, 0x1f, P2 ;  /* 0x0000001f1700780c */ /* 0x000fe40001744470 */
[----:B-1----:R-:W-:-:S04]  /*0bd0*/  ISETP.NE.U32.AND P1, PT, RZ, UR10, PT ;  /* 0x0000000aff007c0c */ /* 0x002fc8000bf25070 */
[----:B------:R-:W-:Y:S02]  /*0be0*/  ISETP.NE.AND.EX P1, PT, RZ, UR11, PT, P1 ;  /* 0x0000000bff007c0c */ /* 0x000fe4000bf25310 */
[----:B---3--:R-:W-:Y:S02]  /*0bf0*/  ISETP.NE.U32.AND P3, PT, RZ, UR6, PT ;  /* 0x00000006ff007c0c */ /* 0x008fe4000bf65070 */
[----:B------:R-:W-:Y:S02]  /*0c00*/  ISETP.GT.U32.OR P1, PT, R23, 0x17, !P1 ;  /* 0x000000171700780c */ /* 0x000fe40004f24470 */
[----:B--2---:R-:W-:Y:S01]  /*0c10*/  ISETP.NE.U32.AND P0, PT, R6, RZ, PT ;  /* 0x000000ff0600720c */ /* 0x004fe20003f05070 */
[----:B------:R-:W1:Y:S01]  /*0c20*/  @!P2 LDC.64 R12, c[0x0][0x450] ;  /* 0x00011400ff0cab82 */ /* 0x000e620000000a00 */
[----:B------:R-:W-:Y:S02]  /*0c30*/  ISETP.NE.OR P1, PT, R20, RZ, P1 ;  /* 0x000000ff1400720c */ /* 0x000fe40000f25670 */
[----:B------:R-:W-:Y:S01]  /*0c40*/  ISETP.NE.AND.EX P0, PT, R7, RZ, PT, P0 ;  /* 0x000000ff0700720c */ /* 0x000fe20003f05300 */
[----:B0-----:R-:W-:Y:S01]  /*0c50*/  @!P4 IMAD.WIDE R4, R17, 0x2, R4 ;  /* 0x000000021104c825 */ /* 0x001fe200078e0204 */
[----:B------:R-:W-:-:S02]  /*0c60*/  CS2R R16, SRZ ;  /* 0x0000000000107805 */ /* 0x000fc4000001ff00 */
[----:B------:R-:W-:Y:S02]  /*0c70*/  ISETP.NE.AND.EX P3, PT, RZ, UR7, PT, P3 ;  /* 0x00000007ff007c0c */ /* 0x000fe4000bf65330 */
[----:B------:R0:W5:Y:S02]  /*0c80*/  @!P4 LDG.E.128 R24, desc[UR36][R4.64] ;  /* 0x000000240418c981 */ /* 0x000164000c1e1d00 */
[----:B------:R-:W-:-:S03]  /*0c90*/  ISETP.GT.U32.OR P3, PT, R23, 0x17, !P3 ;  /* 0x000000171700780c */ /* 0x000fc60005f64470 */
[----:B------:R-:W2:Y:S08]  /*0ca0*/  @!P1 LDC.64 R6, c[0x0][0x3a0] ;  /* 0x0000e800ff069b82 */ /* 0x000eb00000000a00 */
[----:B------:R-:W3:Y:S08]  /*0cb0*/  @P0 LDC.64 R8, c[0x0][0x418] ;  /* 0x00010600ff080b82 */ /* 0x000ef00000000a00 */
[----:B------:R-:W4:Y:S01]  /*0cc0*/  @!P3 LDC.64 R10, c[0x0][0x390] ;  /* 0x0000e400ff0abb82 */ /* 0x000f220000000a00 */
[----:B--2---:R-:W-:-:S05]  /*0cd0*/  @!P1 IMAD.WIDE.U32 R6, R15, 0x2, R6 ;  /* 0x000000020f069825 */ /* 0x004fca00078e0006 */
[----:B------:R0:W5:Y:S01]  /*0ce0*/  @!P1 LDG.E.128 R16, desc[UR36][R6.64] ;  /* 0x0000002406109981 */ /* 0x000162000c1e1d00 */
[----:B-1----:R-:W-:Y:S05]  /*0cf0*/  @P5 BRA `(.L_x_4) ;  /* 0x0000000000105947 */ /* 0x002fea0003800000 */
[----:B-----5:R-:W-:Y:S02]  /*0d00*/  HFMA2 R24, R24, 1, 1, R16 ;  /* 0x3c003c0018187831 */ /* 0x020fe40000000010 */
[----:B------:R-:W-:Y:S02]  /*0d10*/  HADD2 R25, R25, R17 ;  /* 0x0000001119197230 */ /* 0x000fe40000000000 */
[----:B------:R-:W-:Y:S02]  /*0d20*/  HFMA2 R26, R26, 1, 1, R18 ;  /* 0x3c003c001a1a7831 */ /* 0x000fe40000000012 */
[----:B------:R-:W-:-:S07]  /*0d30*/  HADD2 R27, R27, R19 ;  /* 0x000000131b1b7230 */ /* 0x000fce0000000000 */
.L_x_4:
[----:B------:R-:W-:Y:S01]  /*0d40*/  VOTEU.ALL UP0, P2 ;  /* 0x0000000000ff7886 */ /* 0x000fe20001000000 */
[----:B---3--:R-:W-:Y:S01]  /*0d50*/  @P0 IMAD.WIDE.U32 R8, R33, 0x4, R8 ;  /* 0x0000000421080825 */ /* 0x008fe200078e0008 */
[----:B------:R-:W-:Y:S02]  /*0d60*/  CS2R R34, SRZ ;  /* 0x0000000000227805 */ /* 0x000fe4000001ff00 */
[----:B------:R-:W-:Y:S01]  /*0d70*/  CS2R R32, SRZ ;  /* 0x0000000000207805 */ /* 0x000fe2000001ff00 */
[----:B------:R-:W-:Y:S01]  /*0d80*/  @!UP0 UIMAD UR4, UR38, UR5, URZ ;  /* 0x00000005260482a4 */ /* 0x000fe2000f8e02ff */
[----:B0---4-:R-:W-:Y:S01]  /*0d90*/  @!P3 IMAD.WIDE.U32 R4, R15, 0x2, R10 ;  /* 0x000000020f04b825 */ /* 0x011fe200078e000a */
[----:B------:R-:W2:Y:S01]  /*0da0*/  @P0 LDG.E R8, desc[UR36][R8.64] ;  /* 0x0000002408080981 */ /* 0x000ea2000c1e1900 */
[----:B------:R-:W0:Y:S03]  /*0db0*/  LDC R10, c[0x0][0x400] ;  /* 0x00010000ff0a7b82 */ /* 0x000e260000000800 */
[----:B------:R-:W-:Y:S01]  /*0dc0*/  IMAD.U32 R0, RZ, RZ, UR4 ;  /* 0x00000004ff007e24 */ /* 0x000fe2000f8e00ff */
[----:B------:R-:W3:Y:S03]  /*0dd0*/  @!P3 LDG.E.128 R32, desc[UR36][R4.64] ;  /* 0x000000240420b981 */ /* 0x000ee6000c1e1d00 */
[----:B------:R-:W-:Y:S01]  /*0de0*/  @!P2 IMAD R7, R0, 0xc0, R15 ;  /* 0x000000c00007a824 */ /* 0x000fe200078e020f */
[----:B------:R-:W1:Y:S03]  /*0df0*/  LDCU.U8 UR4, c[0x0][0x404] ;  /* 0x00008080ff0477ac */ /* 0x000e660008000000 */
[----:B------:R-:W-:-:S05]  /*0e00*/  @!P2 IMAD.WIDE R6, R7, 0x2, R12 ;  /* 0x000000020706a825 */ /* 0x000fca00078e020c */
[----:B------:R-:W4:Y:S01]  /*0e10*/  @!P2 LDG.E.128 R12, desc[UR36][R6.64] ;  /* 0x00000024060ca981 */ /* 0x000f22000c1e1d00 */
[----:B-1----:R-:W-:-:S04]  /*0e20*/  ISETP.NE.AND P1, PT, RZ, UR4, PT ;  /* 0x00000004ff007c0c */ /* 0x002fc8000bf25270 */
[----:B0-----:R-:W-:Y:S01]  /*0e30*/  ISETP.LT.OR P1, PT, R10, 0x1, P1 ;  /* 0x000000010a00780c */ /* 0x001fe20000f21670 */
[----:B------:R-:W-:Y:S01]  /*0e40*/  UMOV UR39, URZ ;  /* 0x000000ff00277c82 */ /* 0x000fe20008000000 */
[----:B------:R-:W-:Y:S01]  /*0e50*/  BSSY.RECONVERGENT B6, `(.L_x_5) ;  /* 0x00001fc000067945 */ /* 0x000fe20003800200 */
[----:B--2---:R-:W-:Y:S01]  /*0e60*/  @P0 R2UR UR39, R8 ;  /* 0x00000000082702ca */ /* 0x004fe200000e0000 */
[----:B---3-5:R-:W-:Y:S02]  /*0e70*/  HFMA2 R28, R28, 1, 1, R32 ;  /* 0x3c003c001c1c7831 */ /* 0x028fe40000000020 */
[----:B------:R-:W-:Y:S02]  /*0e80*/  HFMA2 R30, R30, 1, 1, R34 ;  /* 0x3c003c001e1e7831 */ /* 0x000fe40000000022 */
[----:B------:R-:W-:Y:S02]  /*0e90*/  HADD2 R29, R29, R33 ;  /* 0x000000211d1d7230 */ /* 0x000fe40000000000 */
[----:B------:R-:W-:-:S02]  /*0ea0*/  HADD2 R31, R31, R35 ;  /* 0x000000231f1f7230 */ /* 0x000fc40000000000 */
[----:B----4-:R-:W-:Y:S02]  /*0eb0*/  @!P2 HFMA2 R25, R25, R13, -RZ ;  /* 0x0000000d1919a231 */ /* 0x010fe400001000ff */
[----:B------:R-:W-:Y:S02]  /*0ec0*/  @!P2 HFMA2 R27, R27, R15, -RZ ;  /* 0x0000000f1b1ba231 */ /* 0x000fe400001000ff */
[----:B------:R-:W-:Y:S02]  /*0ed0*/  @!P2 HMUL2 R24, R24, R12 ;  /* 0x0000000c1818a232 */ /* 0x000fe40000000000 */
[----:B------:R-:W-:Y:S01]  /*0ee0*/  @!P2 HMUL2 R26, R26, R14 ;  /* 0x0000000e1a1aa232 */ /* 0x000fe20000000000 */
[----:B------:R-:W-:Y:S06]  /*0ef0*/  @P1 BRA `(.L_x_6) ;  /* 0x0000000800a41947 */ /* 0x000fec0003800000 */
[----:B------:R-:W-:Y:S05]  /*0f00*/  @P5 BRA `(.L_x_7) ;  /* 0x0000000400885947 */ /* 0x000fea0003800000 */
[----:B------:R-:W-:-:S13]  /*0f10*/  ISETP.GE.AND P0, PT, R3, R10, PT ;  /* 0x0000000a0300720c */ /* 0x000fda0003f06270 */
[----:B------:R-:W-:Y:S05]  /*0f20*/  @P0 BRA `(.L_x_8) ;  /* 0x0000001c00b80947 */ /* 0x000fea0003800000 */
[----:B------:R-:W-:Y:S01]  /*0f30*/  I2FP.F32.U32 R4, R10 ;  /* 0x0000000a00047245 */ /* 0x000fe20000201000 */
[----:B------:R-:W-:Y:S01]  /*0f40*/  VIADD R5, R3, 0x2 ;  /* 0x0000000203057836 */ /* 0x000fe20000000000 */
[----:B------:R-:W-:Y:S01]  /*0f50*/  I2FP.F32.U32 R0, R3 ;  /* 0x0000000300007245 */ /* 0x000fe20000201000 */
[--C-:B------:R-:W-:Y:S01]  /*0f60*/  HADD2.F32 R21, -RZ, R30.reuse.H1_H1 ;  /* 0x3000001eff157230 */ /* 0x100fe20000004100 */
[----:B------:R-:W0:Y:S01]  /*0f70*/  MUFU.RCP R9, R4 ;  /* 0x0000000400097308 */ /* 0x000e220000001000 */
[----:B------:R-:W-:Y:S01]  /*0f80*/  HADD2.F32 R15, -RZ, R30.H0_H0 ;  /* 0x2000001eff0f7230 */ /* 0x000fe20000004100 */
[----:B------:R-:W-:Y:S01]  /*0f90*/  I2FP.F32.U32 R6, R5 ;  /* 0x0000000500067245 */ /* 0x000fe20000201000 */
[----:B------:R-:W-:Y:S02]  /*0fa0*/  HADD2.F32 R33, -RZ, R26.H1_H1 ;  /* 0x3000001aff217230 */ /* 0x000fe40000004100 */
[--C-:B------:R-:W-:Y:S02]  /*0fb0*/  HADD2.F32 R37, -RZ, R31.reuse.H1_H1 ;  /* 0x3000001fff257230 */ /* 0x100fe40000004100 */
[----:B------:R-:W-:-:S02]  /*0fc0*/  HADD2.F32 R35, -RZ, R31.H0_H0 ;  /* 0x2000001fff237230 */ /* 0x000fc40000004100 */
[----:B------:R-:W-:Y:S02]  /*0fd0*/  HADD2.F32 R31, -RZ, R26.H0_H0 ;  /* 0x2000001aff1f7230 */ /* 0x000fe40000004100 */
[--C-:B------:R-:W-:Y:S02]  /*0fe0*/  HADD2.F32 R39, -RZ, R27.reuse.H1_H1 ;  /* 0x3000001bff277230 */ /* 0x100fe40000004100 */
[----:B------:R-:W-:Y:S02]  /*0ff0*/  HADD2.F32 R27, -RZ, R27.H0_H0 ;  /* 0x2000001bff1b7230 */ /* 0x000fe40000004100 */
[-C--:B0-----:R-:W-:Y:S01]  /*1000*/  FMUL.FTZ R0, R0, R9.reuse ;  /* 0x0000000900007220 */ /* 0x081fe20000410000 */
[----:B------:R-:W-:-:S03]  /*1010*/  FMUL.FTZ R6, R6, R9 ;  /* 0x0000000906067220 */ /* 0x000fc60000410000 */
[----:B------:R-:W-:Y:S01]  /*1020*/  FMUL.FTZ R5, R0, 13.28771209716796875 ;  /* 0x41549a7800057820 */ /* 0x000fe20000410000 */
[C---:B------:R-:W-:Y:S01]  /*1030*/  IADD3 R0, PT, PT, R3.reuse, 0x4, RZ ;  /* 0x0000000403007810 */ /* 0x040fe20007ffe0ff */
[----:B------:R-:W-:Y:S02]  /*1040*/  VIADD R3, R3, 0x6 ;  /* 0x0000000603037836 */ /* 0x000fe40000000000 */
[----:B------:R-:W-:Y:S01]  /*1050*/  FMUL.FTZ R6, R6, 13.28771209716796875 ;  /* 0x41549a7806067820 */ /* 0x000fe20000410000 */
[----:B------:R-:W-:Y:S01]  /*1060*/  I2FP.F32.U32 R0, R0 ;  /* 0x0000000000007245 */ /* 0x000fe20000201000 */
[----:B------:R-:W0:Y:S01]  /*1070*/  MUFU.EX2 R5, -R5 ;  /* 0x8000000500057308 */ /* 0x000e220000000800 */
[----:B------:R-:W-:-:S03]  /*1080*/  I2FP.F32.U32 R3, R3 ;  /* 0x0000000300037245 */ /* 0x000fc60000201000 */
[-C--:B------:R-:W-:Y:S02]  /*1090*/  FMUL.FTZ R0, R0, R9.reuse ;  /* 0x0000000900007220 */ /* 0x080fe40000410000 */
[----:B------:R-:W-:Y:S02]  /*10a0*/  FMUL.FTZ R3, R3, R9 ;  /* 0x0000000903037220 */ /* 0x000fe40000410000 */
[----:B------:R-:W-:Y:S01]  /*10b0*/  FMUL.FTZ R7, R0, 13.28771209716796875 ;  /* 0x41549a7800077820 */ /* 0x000fe20000410000 */
[----:B------:R-:W1:Y:S01]  /*10c0*/  MUFU.EX2 R11, -R6 ;  /* 0x80000006000b7308 */ /* 0x000e620000000800 */
[----:B------:R-:W-:Y:S02]  /*10d0*/  VIADD R0, R20, -UR39 ;  /* 0x8000002714007c36 */ /* 0x000fe40008000000 */
[----:B------:R-:W-:-:S03]  /*10e0*/  FMUL.FTZ R9, R3, 13.28771209716796875 ;  /* 0x41549a7803097820 */ /* 0x000fc60000410000 */
[----:B------:R-:W-:Y:S02]  /*10f0*/  I2FP.F32.S32 R0, R0 ;  /* 0x0000000000007245 */ /* 0x000fe40000201400 */
[----:B------:R-:W2:Y:S03]  /*1100*/  MUFU.EX2 R7, -R7 ;  /* 0x8000000700077308 */ /* 0x000ea60000000800 */
[----:B0-----:R-:W-:-:S04]  /*1110*/  FMUL.FTZ R3, R0, R5 ;  /* 0x0000000500037220 */ /* 0x001fc80000410000 */
[----:B------:R-:W-:Y:S01]  /*1120*/  FMUL.RZ R13, R3, 0.15915493667125701904 ;  /* 0x3e22f983030d7820 */ /* 0x000fe2000040c000 */
[----:B------:R-:W0:Y:S01]  /*1130*/  MUFU.EX2 R9, -R9 ;  /* 0x8000000900097308 */ /* 0x000e220000000800 */
[C---:B-1----:R-:W-:Y:S01]  /*1140*/  FMUL.FTZ R5, R0.reuse, R11 ;  /* 0x0000000b00057220 */ /* 0x042fe20000410000 */
[--C-:B------:R-:W-:Y:S02]  /*1150*/  HADD2.F32 R11, -RZ, R29.reuse.H1_H1 ;  /* 0x3000001dff0b7230 */ /* 0x100fe40000004100 */
[----:B------:R-:W-:Y:S02]  /*1160*/  HADD2.F32 R29, -RZ, R29.H0_H0 ;  /* 0x2000001dff1d7230 */ /* 0x000fe40000004100 */
[----:B------:R-:W-:Y:S01]  /*1170*/  FMUL.RZ R14, R5, 0.15915493667125701904 ;  /* 0x3e22f983050e7820 */ /* 0x000fe2000040c000 */
[--C-:B------:R-:W-:Y:S01]  /*1180*/  HADD2.F32 R5, -RZ, R28.reuse.H1_H1 ;  /* 0x3000001cff057230 */ /* 0x100fe20000004100 */
[----:B------:R-:W1:Y:S01]  /*1190*/  MUFU.SIN R4, R13 ;  /* 0x0000000d00047308 */ /* 0x000e620000000400 */
[----:B--2---:R-:W-:Y:S01]  /*11a0*/  FMUL.FTZ R6, R0, R7 ;  /* 0x0000000700067220 */ /* 0x004fe20000410000 */
[----:B------:R-:W-:-:S03]  /*11b0*/  HADD2.F32 R28, -RZ, R28.H0_H0 ;  /* 0x2000001cff1c7230 */ /* 0x000fc60000004100 */
[----:B------:R-:W-:Y:S01]  /*11c0*/  FMUL.RZ R7, R6, 0.15915493667125701904 ;  /* 0x3e22f98306077820 */ /* 0x000fe2000040c000 */
[--C-:B------:R-:W-:Y:S02]  /*11d0*/  HADD2.F32 R6, -RZ, R24.reuse.H1_H1 ;  /* 0x30000018ff067230 */ /* 0x100fe40000004100 */
[----:B------:R2:W3:Y:S01]  /*11e0*/  MUFU.COS R3, R13 ;  /* 0x0000000d00037308 */ /* 0x0004e20000000000 */
[----:B0-----:R-:W-:Y:S01]  /*11f0*/  FMUL.FTZ R0, R0, R9 ;  /* 0x0000000900007220 */ /* 0x001fe20000410000 */
[----:B------:R-:W-:-:S03]  /*1200*/  HADD2.F32 R24, -RZ, R24.H0_H0 ;  /* 0x20000018ff187230 */ /* 0x000fc60000004100 */
[----:B------:R-:W-:-:S03]  /*1210*/  FMUL.RZ R30, R0, 0.15915493667125701904 ;  /* 0x3e22f983001e7820 */ /* 0x000fc6000040c000 */
[----:B------:R-:W0:Y:S01]  /*1220*/  MUFU.SIN R10, R14 ;  /* 0x0000000e000a7308 */ /* 0x000e220000000400 */
[--C-:B--2---:R-:W-:Y:S02]  /*1230*/  HADD2.F32 R13, -RZ, R25.reuse.H1_H1 ;  /* 0x30000019ff0d7230 */ /* 0x104fe40000004100 */
[----:B-1----:R-:W-:Y:S01]  /*1240*/  FMUL.FTZ R0, R4, R5 ;  /* 0x0000000504007220 */ /* 0x002fe20000410000 */
[----:B------:R-:W-:-:S04]  /*1250*/  HADD2.F32 R25, -RZ, R25.H0_H0 ;  /* 0x20000019ff197230 */ /* 0x000fc80000004100 */
[----:B------:R-:W1:Y:S01]  /*1260*/  MUFU.COS R8, R14 ;  /* 0x0000000e00087308 */ /* 0x000e620000000000 */
[C---:B---3--:R-:W-:Y:S01]  /*1270*/  FMUL.FTZ R5, R3.reuse, R5 ;  /* 0x0000000503057220 */ /* 0x048fe20000410000 */
[C---:B------:R-:W-:Y:S01]  /*1280*/  FMUL.FTZ R9, R3.reuse, R6 ;  /* 0x0000000603097220 */ /* 0x040fe20000410000 */
[-C--:B------:R-:W-:Y:S02]  /*1290*/  FFMA.FTZ R0, R3, R28.reuse, -R0 ;  /* 0x0000001c03007223 */ /* 0x080fe40000010800 */
[----:B------:R-:W-:-:S03]  /*12a0*/  FFMA.FTZ R5, R4, R28, R5 ;  /* 0x0000001c04057223 */ /* 0x000fc60000010005 */
[----:B------:R-:W2:Y:S02]  /*12b0*/  MUFU.SIN R14, R7 ;  /* 0x00000007000e7308 */ /* 0x000ea40000000400 */
[----:B------:R-:W-:-:S06]  /*12c0*/  F2FP.F16.F32.PACK_AB R28, R5, R0 ;  /* 0x00000000051c723e */ /* 0x000fcc00000000ff */
[----:B------:R3:W4:Y:S08]  /*12d0*/  MUFU.COS R12, R7 ;  /* 0x00000007000c7308 */ /* 0x0007300000000000 */
[----:B------:R-:W5:Y:S01]  /*12e0*/  MUFU.SIN R22, R30 ;  /* 0x0000001e00167308 */ /* 0x000f620000000400 */
[----:B---3--:R-:W-:Y:S01]  /*12f0*/  FMUL.FTZ R7, R4, R6 ;  /* 0x0000000604077220 */ /* 0x008fe20000410000 */
[-C--:B0-----:R-:W-:Y:S01]  /*1300*/  FMUL.FTZ R6, R10, R13.reuse ;  /* 0x0000000d0a067220 */ /* 0x081fe20000410000 */
[----:B-1----:R-:W-:-:S02]  /*1310*/  FMUL.FTZ R13, R8, R13 ;  /* 0x0000000d080d7220 */ /* 0x002fc40000410000 */
[-C--:B------:R-:W-:Y:S01]  /*1320*/  FFMA.FTZ R7, R3, R24.reuse, -R7 ;  /* 0x0000001803077223 */ /* 0x080fe20000010807 */
[-C--:B------:R-:W-:Y:S01]  /*1330*/  FMUL.FTZ R3, R10, R11.reuse ;  /* 0x0000000b0a037220 */ /* 0x080fe20000410000 */
[----:B------:R-:W-:Y:S01]  /*1340*/  FFMA.FTZ R24, R4, R24, R9 ;  /* 0x0000001804187223 */ /* 0x000fe20000010009 */
[----:B------:R0:W1:Y:S01]  /*1350*/  MUFU.COS R20, R30 ;  /* 0x0000001e00147308 */ /* 0x0000620000000000 */
[C---:B------:R-:W-:Y:S01]  /*1360*/  FMUL.FTZ R11, R8.reuse, R11 ;  /* 0x0000000b080b7220 */ /* 0x040fe20000410000 */
[C---:B------:R-:W-:Y:S01]  /*1370*/  FFMA.FTZ R3, R8.reuse, R29, -R3 ;  /* 0x0000001d08037223 */ /* 0x040fe20000010803 */
[----:B------:R-:W-:Y:S01]  /*1380*/  FFMA.FTZ R6, R8, R25, -R6 ;  /* 0x0000001908067223 */ /* 0x000fe20000010806 */
[C---:B--2---:R-:W-:Y:S01]  /*1390*/  FMUL.FTZ R9, R14.reuse, R21 ;  /* 0x000000150e097220 */ /* 0x044fe20000410000 */
[----:B------:R-:W-:Y:S01]  /*13a0*/  FMUL.FTZ R8, R14, R33 ;  /* 0x000000210e087220 */ /* 0x000fe20000410000 */
[----:B------:R-:W-:Y:S01]  /*13b0*/  FFMA.FTZ R4, R10, R29, R11 ;  /* 0x0000001d0a047223 */ /* 0x000fe2000001000b */
[C---:B----4-:R-:W-:Y:S01]  /*13c0*/  FMUL.FTZ R21, R12.reuse, R21 ;  /* 0x000000150c157220 */ /* 0x050fe20000410000 */
[C---:B------:R-:W-:Y:S01]  /*13d0*/  FMUL.FTZ R33, R12.reuse, R33 ;  /* 0x000000210c217220 */ /* 0x040fe20000410000 */
[C---:B------:R-:W-:Y:S01]  /*13e0*/  FFMA.FTZ R9, R12.reuse, R15, -R9 ;  /* 0x0000000f0c097223 */ /* 0x040fe20000010809 */
[----:B------:R-:W-:Y:S01]  /*13f0*/  FFMA.FTZ R8, R12, R31, -R8 ;  /* 0x0000001f0c087223 */ /* 0x000fe20000010808 */
[C---:B-----5:R-:W-:Y:S01]  /*1400*/  FMUL.FTZ R11, R22.reuse, R37 ;  /* 0x00000025160b7220 */ /* 0x060fe20000410000 */
[----:B------:R-:W-:Y:S01]  /*1410*/  FMUL.FTZ R12, R22, R39 ;  /* 0x00000027160c7220 */ /* 0x000fe20000410000 */
[----:B------:R-:W-:Y:S01]  /*1420*/  FFMA.FTZ R25, R10, R25, R13 ;  /* 0x000000190a197223 */ /* 0x000fe2000001000d */
[C---:B0-----:R-:W-:Y:S01]  /*1430*/  FFMA.FTZ R30, R14.reuse, R15, R21 ;  /* 0x0000000f0e1e7223 */ /* 0x041fe20000010015 */
[----:B------:R-:W-:Y:S01]  /*1440*/  FFMA.FTZ R33, R14, R31, R33 ;  /* 0x0000001f0e217223 */ /* 0x000fe20000010021 */
[----:B------:R-:W-:Y:S01]  /*1450*/  F2FP.F16.F32.PACK_AB R24, R24, R7 ;  /* 0x000000071818723e */ /* 0x000fe200000000ff */
[C---:B-1----:R-:W-:Y:S01]  /*1460*/  FMUL.FTZ R37, R20.reuse, R37 ;  /* 0x0000002514257220 */ /* 0x042fe20000410000 */
[C---:B------:R-:W-:Y:S01]  /*1470*/  FMUL.FTZ R39, R20.reuse, R39 ;  /* 0x0000002714277220 */ /* 0x040fe20000410000 */
[C---:B------:R-:W-:Y:S01]  /*1480*/  FFMA.FTZ R12, R20.reuse, R27, -R12 ;  /* 0x0000001b140c7223 */ /* 0x040fe2000001080c */
[-C--:B------:R-:W-:Y:S01]  /*1490*/  FFMA.FTZ R11, R20, R35.reuse, -R11 ;  /* 0x00000023140b7223 */ /* 0x080fe2000001080b */
[C---:B------:R-:W-:Y:S01]  /*14a0*/  FFMA.FTZ R10, R22.reuse, R35, R37 ;  /* 0x00000023160a7223 */ /* 0x040fe20000010025 */
[----:B------:R-:W-:Y:S01]  /*14b0*/  FFMA.FTZ R27, R22, R27, R39 ;  /* 0x0000001b161b7223 */ /* 0x000fe20000010027 */
[----:B------:R-:W-:-:S02]  /*14c0*/  F2FP.F16.F32.PACK_AB R29, R4, R3 ;  /* 0x00000003041d723e */ /* 0x000fc400000000ff */
[----:B------:R-:W-:Y:S02]  /*14d0*/  F2FP.F16.F32.PACK_AB R25, R25, R6 ;  /* 0x000000061919723e */ /* 0x000fe400000000ff */
[----:B------:R-:W-:Y:S02]  /*14e0*/  F2FP.F16.F32.PACK_AB R30, R30, R9 ;  /* 0x000000091e1e723e */ /* 0x000fe400000000ff */
[----:B------:R-:W-:Y:S02]  /*14f0*/  F2FP.F16.F32.PACK_AB R26, R33, R8 ;  /* 0x00000008211a723e */ /* 0x000fe400000000ff */
[----:B------:R-:W-:Y:S02]  /*1500*/  F2FP.F16.F32.PACK_AB R31, R10, R11 ;  /* 0x0000000b0a1f723e */ /* 0x000fe400000000ff */
[----:B------:R-:W-:Y:S01]  /*1510*/  F2FP.F16.F32.PACK_AB R27, R27, R12 ;  /* 0x0000000c1b1b723e */ /* 0x000fe200000000ff */
[----:B------:R-:W-:Y:S06]  /*1520*/  BRA `(.L_x_8) ;  /* 0x0000001800387947 */ /* 0x000fec0003800000 */
.L_x_7:
[----:B------:R-:W-:-:S13]  /*1530*/  ISETP.GE.AND P0, PT, R3, R10, PT ;  /* 0x0000000a0300720c */ /* 0x000fda0003f06270 */
[----:B------:R-:W-:Y:S05]  /*1540*/  @P0 BRA `(.L_x_8) ;  /* 0x0000001800300947 */ /* 0x000fea0003800000 */
[----:B------:R-:W-:Y:S01]  /*1550*/  I2FP.F32.U32 R10, R10 ;  /* 0x0000000a000a7245 */ /* 0x000fe20000201000 */
[C---:B------:R-:W-:Y:S01]  /*1560*/  VIADD R6, R3.reuse, 0x4 ;  /* 0x0000000403067836 */ /* 0x040fe20000000000 */
[----:B------:R-:W-:Y:S01]  /*1570*/  I2FP.F32.U32 R0, R3 ;  /* 0x0000000300007245 */ /* 0x000fe20000201000 */
[C---:B------:R-:W-:Y:S01]  /*1580*/  VIADD R8, R3.reuse, 0x6 ;  /* 0x0000000603087836 */ /* 0x040fe20000000000 */
[----:B------:R0:W1:Y:S01]  /*1590*/  MUFU.RCP R5, R10 ;  /* 0x0000000a00057308 */ /* 0x0000620000001000 */
[----:B------:R-:W-:Y:S01]  /*15a0*/  IADD3 R4, PT, PT, R3, 0x2, RZ ;  /* 0x0000000203047810 */ /* 0x000fe20007ffe0ff */
[--C-:B------:R-:W-:Y:S01]  /*15b0*/  HADD2.F32 R12, -RZ, R30.reuse.H1_H1 ;  /* 0x3000001eff0c7230 */ /* 0x100fe20000004100 */
[----:B------:R-:W-:Y:S01]  /*15c0*/  I2FP.F32.U32 R6, R6 ;  /* 0x0000000600067245 */ /* 0x000fe20000201000 */
[--C-:B------:R-:W-:Y:S01]  /*15d0*/  HADD2.F32 R15, -RZ, R31.reuse.H1_H1 ;  /* 0x3000001fff0f7230 */ /* 0x100fe20000004100 */
[----:B------:R-:W-:Y:S01]  /*15e0*/  I2FP.F32.U32 R4, R4 ;  /* 0x0000000400047245 */ /* 0x000fe20000201000 */
[----:B------:R-:W-:Y:S01]  /*15f0*/  HADD2.F32 R30, -RZ, R30.H0_H0 ;  /* 0x2000001eff1e7230 */ /* 0x000fe20000004100 */
[----:B------:R-:W-:Y:S01]  /*1600*/  IADD3 R20, PT, PT, R20, -UR39, RZ ;  /* 0x8000002714147c10 */ /* 0x000fe2000fffe0ff */
[----:B------:R-:W-:Y:S01]  /*1610*/  HADD2.F32 R31, -RZ, R31.H0_H0 ;  /* 0x2000001fff1f7230 */ /* 0x000fe20000004100 */
[----:B0-----:R-:W-:-:S02]  /*1620*/  I2FP.F32.U32 R10, R8 ;  /* 0x00000008000a7245 */ /* 0x001fc40000201000 */
[----:B------:R-:W-:Y:S01]  /*1630*/  I2FP.F32.S32 R20, R20 ;  /* 0x0000001400147245 */ /* 0x000fe20000201400 */
[-C--:B-1----:R-:W-:Y:S01]  /*1640*/  FMUL.FTZ R0, R0, R5.reuse ;  /* 0x0000000500007220 */ /* 0x082fe20000410000 */
[-C--:B------:R-:W-:Y:S01]  /*1650*/  FMUL.FTZ R4, R4, R5.reuse ;  /* 0x0000000504047220 */ /* 0x080fe20000410000 */
[-C--:B------:R-:W-:Y:S01]  /*1660*/  FMUL.FTZ R6, R6, R5.reuse ;  /* 0x0000000506067220 */ /* 0x080fe20000410000 */
[----:B------:R-:W-:Y:S01]  /*1670*/  FMUL.FTZ R10, R10, R5 ;  /* 0x000000050a0a7220 */ /* 0x000fe20000410000 */
[----:B------:R-:W-:Y:S01]  /*1680*/  FMUL.FTZ R0, R0, 13.28771209716796875 ;  /* 0x41549a7800007820 */ /* 0x000fe20000410000 */
[----:B------:R-:W-:Y:S01]  /*1690*/  FMUL.FTZ R4, R4, 13.28771209716796875 ;  /* 0x41549a7804047820 */ /* 0x000fe20000410000 */
[----:B------:R-:W-:Y:S01]  /*16a0*/  FMUL.FTZ R8, R6, 13.28771209716796875 ;  /* 0x41549a7806087820 */ /* 0x000fe20000410000 */
[----:B------:R-:W-:Y:S01]  /*16b0*/  FMUL.FTZ R10, R10, 13.28771209716796875 ;  /* 0x41549a780a0a7820 */ /* 0x000fe20000410000 */
[----:B------:R-:W0:Y:S08]  /*16c0*/  MUFU.EX2 R7, -R0 ;  /* 0x8000000000077308 */ /* 0x000e300000000800 */
[----:B------:R-:W1:Y:S08]  /*16d0*/  MUFU.EX2 R3, -R4 ;  /* 0x8000000400037308 */ /* 0x000e700000000800 */
[----:B------:R-:W2:Y:S01]  /*16e0*/  MUFU.EX2 R9, -R8 ;  /* 0x8000000800097308 */ /* 0x000ea20000000800 */
[----:B0-----:R-:W-:-:S04]  /*16f0*/  FMUL.FTZ R7, R20, R7 ;  /* 0x0000000714077220 */ /* 0x001fc80000410000 */
[----:B------:R-:W-:-:S03]  /*1700*/  FMUL.RZ R7, R7, 0.15915493667125701904 ;  /* 0x3e22f98307077820 */ /* 0x000fc6000040c000 */
[----:B------:R-:W0:Y:S01]  /*1710*/  MUFU.EX2 R11, -R10 ;  /* 0x8000000a000b7308 */ /* 0x000e220000000800 */
[----:B-1----:R-:W-:-:S04]  /*1720*/  FMUL.FTZ R4, R20, R3 ;  /* 0x0000000314047220 */ /* 0x002fc80000410000 */
[----:B------:R-:W-:Y:S01]  /*1730*/  FMUL.RZ R5, R4, 0.15915493667125701904 ;  /* 0x3e22f98304057820 */ /* 0x000fe2000040c000 */
[--C-:B------:R-:W-:Y:S02]  /*1740*/  HADD2.F32 R4, -RZ, R28.reuse.H1_H1 ;  /* 0x3000001cff047230 */ /* 0x100fe40000004100 */
[----:B------:R-:W1:Y:S01]  /*1750*/  MUFU.SIN R3, R7 ;  /* 0x0000000700037308 */ /* 0x000e620000000400 */
[----:B--2---:R-:W-:Y:S01]  /*1760*/  FMUL.FTZ R9, R20, R9 ;  /* 0x0000000914097220 */ /* 0x004fe20000410000 */
[----:B------:R-:W-:-:S03]  /*1770*/  HADD2.F32 R28, -RZ, R28.H0_H0 ;  /* 0x2000001cff1c7230 */ /* 0x000fc60000004100 */
[----:B------:R-:W-:-:S03]  /*1780*/  FMUL.RZ R9, R9, 0.15915493667125701904 ;  /* 0x3e22f98309097820 */ /* 0x000fc6000040c000 */
[----:B------:R2:W3:Y:S01]  /*1790*/  MUFU.COS R0, R7 ;  /* 0x0000000700007308 */ /* 0x0004e20000000000 */
[----:B0-----:R-:W-:-:S04]  /*17a0*/  FMUL.FTZ R20, R20, R11 ;  /* 0x0000000b14147220 */ /* 0x001fc80000410000 */
[----:B------:R-:W-:-:S03]  /*17b0*/  FMUL.RZ R20, R20, 0.15915493667125701904 ;  /* 0x3e22f98314147820 */ /* 0x000fc6000040c000 */
[----:B------:R-:W-:Y:S01]  /*17c0*/  MUFU.SIN R8, R5 ;  /* 0x0000000500087308 */ /* 0x000fe20000000400 */
[--C-:B--2---:R-:W-:Y:S02]  /*17d0*/  HADD2.F32 R7, -RZ, R29.reuse.H1_H1 ;  /* 0x3000001dff077230 */ /* 0x104fe40000004100 */
[----:B------:R-:W-:-:S05]  /*17e0*/  HADD2.F32 R29, -RZ, R29.H0_H0 ;  /* 0x2000001dff1d7230 */ /* 0x000fca0000004100 */
[----:B------:R-:W0:Y:S08]  /*17f0*/  MUFU.SIN R11, R9 ;  /* 0x00000009000b7308 */ /* 0x000e300000000400 */
[----:B------:R-:W2:Y:S08]  /*1800*/  MUFU.SIN R14, R20 ;  /* 0x00000014000e7308 */ /* 0x000eb00000000400 */
[----:B------:R1:W4:Y:S08]  /*1810*/  MUFU.COS R6, R5 ;  /* 0x0000000500067308 */ /* 0x0003300000000000 */
[----:B------:R5:W4:Y:S01]  /*1820*/  MUFU.COS R10, R9 ;  /* 0x00000009000a7308 */ /* 0x000b220000000000 */
[-C--:B-1----:R-:W-:Y:S01]  /*1830*/  FMUL.FTZ R5, R3, R4.reuse ;  /* 0x0000000403057220 */ /* 0x082fe20000410000 */
[----:B---3--:R-:W-:-:S03]  /*1840*/  FMUL.FTZ R4, R0, R4 ;  /* 0x0000000400047220 */ /* 0x008fc60000410000 */
[-C--:B------:R-:W-:Y:S01]  /*1850*/  FFMA.FTZ R5, R0, R28.reuse, -R5 ;  /* 0x0000001c00057223 */ /* 0x080fe20000010805 */
[----:B------:R-:W-:Y:S01]  /*1860*/  FFMA.FTZ R28, R3, R28, R4 ;  /* 0x0000001c031c7223 */ /* 0x000fe20000010004 */
[-C--:B0-----:R-:W-:Y:S01]  /*1870*/  FMUL.FTZ R3, R11, R12.reuse ;  /* 0x0000000c0b037220 */ /* 0x081fe20000410000 */
[----:B------:R-:W0:Y:S01]  /*1880*/  MUFU.COS R13, R20 ;  /* 0x00000014000d7308 */ /* 0x000e220000000000 */
[----:B-----5:R-:W-:Y:S01]  /*1890*/  FMUL.FTZ R9, R8, R7 ;  /* 0x0000000708097220 */ /* 0x020fe20000410000 */
[----:B--2---:R-:W-:Y:S01]  /*18a0*/  FMUL.FTZ R0, R14, R15 ;  /* 0x0000000f0e007220 */ /* 0x004fe20000410000 */
[----:B----4-:R-:W-:Y:S01]  /*18b0*/  FMUL.FTZ R7, R6, R7 ;  /* 0x0000000706077220 */ /* 0x010fe20000410000 */
[----:B------:R-:W-:Y:S01]  /*18c0*/  F2FP.F16.F32.PACK_AB R28, R28, R5 ;  /* 0x000000051c1c723e */ /* 0x000fe200000000ff */
[-C--:B------:R-:W-:Y:S02]  /*18d0*/  FFMA.FTZ R9, R6, R29.reuse, -R9 ;  /* 0x0000001d06097223 */ /* 0x080fe40000010809 */
[----:B------:R-:W-:Y:S01]  /*18e0*/  FFMA.FTZ R8, R8, R29, R7 ;  /* 0x0000001d08087223 */ /* 0x000fe20000010007 */
[C---:B------:R-:W-:Y:S01]  /*18f0*/  FMUL.FTZ R12, R10.reuse, R12 ;  /* 0x0000000c0a0c7220 */ /* 0x040fe20000410000 */
[----:B------:R-:W-:-:S03]  /*1900*/  FFMA.FTZ R3, R10, R30, -R3 ;  /* 0x0000001e0a037223 */ /* 0x000fc60000010803 */
[----:B------:R-:W-:Y:S01]  /*1910*/  F2FP.F16.F32.PACK_AB R29, R8, R9 ;  /* 0x00000009081d723e */ /* 0x000fe200000000ff */
[----:B------:R-:W-:Y:S01]  /*1920*/  FFMA.FTZ R30, R11, R30, R12 ;  /* 0x0000001e0b1e7223 */ /* 0x000fe2000001000c */
[C---:B0-----:R-:W-:Y:S01]  /*1930*/  FMUL.FTZ R15, R13.reuse, R15 ;  /* 0x0000000f0d0f7220 */ /* 0x041fe20000410000 */
[----:B------:R-:W-:-:S03]  /*1940*/  FFMA.FTZ R0, R13, R31, -R0 ;  /* 0x0000001f0d007223 */ /* 0x000fc60000010800 */
[----:B------:R-:W-:Y:S01]  /*1950*/  F2FP.F16.F32.PACK_AB R30, R30, R3 ;  /* 0x000000031e1e723e */ /* 0x000fe200000000ff */
[----:B------:R-:W-:-:S05]  /*1960*/  FFMA.FTZ R31, R14, R31, R15 ;  /* 0x0000001f0e1f7223 */ /* 0x000fca000001000f */
[----:B------:R-:W-:Y:S01]  /*1970*/  F2FP.F16.F32.PACK_AB R31, R31, R0 ;  /* 0x000000001f1f723e */ /* 0x000fe200000000ff */
[----:B------:R-:W-:Y:S06]  /*1980*/  BRA `(.L_x_8) ;  /* 0x0000001400207947 */ /* 0x000fec0003800000 */
.L_x_6:
[----:B------:R-:W-:-:S04]  /*1990*/  ISETP.NE.AND P0, PT, RZ, UR4, PT ;  /* 0x00000004ff007c0c */ /* 0x000fc8000bf05270 */
[----:B------:R-:W-:-:S13]  /*19a0*/  ISETP.LT.OR P0, PT, R10, 0x1, !P0 ;  /* 0x000000010a00780c */ /* 0x000fda0004701670 */
[----:B------:R-:W-:Y:S05]  /*19b0*/  @P0 BRA `(.L_x_8) ;  /* 0x0000001400140947 */ /* 0x000fea0003800000 */
[----:B------:R-:W-:Y:S02]  /*19c0*/  LEA.HI R22, R10, R10, RZ, 0x1 ;  /* 0x0000000a0a167211 */ /* 0x000fe400078f08ff */
[----:B------:R-:W-:Y:S02]  /*19d0*/  IABS R8, R3 ;  /* 0x0000000300087213 */ /* 0x000fe40000000000 */
[----:B------:R-:W-:-:S04]  /*19e0*/  SHF.R.S32.HI R22, RZ, 0x1, R22 ;  /* 0x00000001ff167819 */ /* 0x000fc80000011416 */
[-C--:B------:R-:W-:Y:S02]  /*19f0*/  IABS R7, R22.reuse ;  /* 0x0000001600077213 */ /* 0x080fe40000000000 */
[----:B------:R-:W-:Y:S02]  /*1a00*/  IABS R11, R22 ;  /* 0x00000016000b7213 */ /* 0x000fe40000000000 */
[----:B------:R-:W0:Y:S08]  /*1a10*/  I2F.RP R0, R7 ;  /* 0x0000000700007306 */ /* 0x000e300000209400 */
[----:B0-----:R-:W0:Y:S02]  /*1a20*/  MUFU.RCP R0, R0 ;  /* 0x0000000000007308 */ /* 0x001e240000001000 */
[----:B0-----:R-:W-:-:S02]  /*1a30*/  VIADD R4, R0, 0xffffffe ;  /* 0x0ffffffe00047836 */ /* 0x001fc40000000000 */
[----:B------:R-:W-:-:S04]  /*1a40*/  IMAD.MOV R0, RZ, RZ, -R11 ;  /* 0x000000ffff007224 */ /* 0x000fc800078e0a0b */
[----:B------:R0:W1:Y:S02]  /*1a50*/  F2I.FTZ.U32.TRUNC.NTZ R5, R4 ;  /* 0x0000000400057305 */ /* 0x000064000021f000 */
[----:B0-----:R-:W-:Y:S02]  /*1a60*/  IMAD.MOV.U32 R4, RZ, RZ, RZ ;  /* 0x000000ffff047224 */ /* 0x001fe400078e00ff */
[----:B-1----:R-:W-:-:S04]  /*1a70*/  IMAD.MOV R6, RZ, RZ, -R5 ;  /* 0x000000ffff067224 */ /* 0x002fc800078e0a05 */
[----:B------:R-:W-:Y:S01]  /*1a80*/  IMAD R9, R6, R7, RZ ;  /* 0x0000000706097224 */ /* 0x000fe200078e02ff */
[----:B------:R-:W-:-:S03]  /*1a90*/  MOV R6, R8 ;  /* 0x0000000800067202 */ /* 0x000fc60000000f00 */
[----:B------:R-:W-:-:S06]  /*1aa0*/  IMAD.HI.U32 R5, R5, R9, R4 ;  /* 0x0000000905057227 */ /* 0x000fcc00078e0004 */
[----:B------:R-:W-:-:S04]  /*1ab0*/  IMAD.HI.U32 R33, R5, R6, RZ ;  /* 0x0000000605217227 */ /* 0x000fc800078e00ff */
[----:B------:R-:W-:-:S05]  /*1ac0*/  IMAD R0, R33, R0, R6 ;  /* 0x0000000021007224 */ /* 0x000fca00078e0206 */
[----:B------:R-:W-:-:S13]  /*1ad0*/  ISETP.GT.U32.AND P1, PT, R7, R0, PT ;  /* 0x000000000700720c */ /* 0x000fda0003f24070 */
[-C--:B------:R-:W-:Y:S01]  /*1ae0*/  @!P1 IADD3 R0, PT, PT, R0, -R7.reuse, RZ ;  /* 0x8000000700009210 */ /* 0x080fe20007ffe0ff */
[----:B------:R-:W-:Y:S01]  /*1af0*/  @!P1 VIADD R33, R33, 0x1 ;  /* 0x0000000121219836 */ /* 0x000fe20000000000 */
[----:B------:R-:W-:Y:S02]  /*1b00*/  ISETP.NE.AND P1, PT, R22, RZ, PT ;  /* 0x000000ff1600720c */ /* 0x000fe40003f25270 */
[----:B------:R-:W-:Y:S02]  /*1b10*/  ISETP.GE.U32.AND P0, PT, R0, R7, PT ;  /* 0x000000070000720c */ /* 0x000fe40003f06070 */
[----:B------:R-:W-:-:S04]  /*1b20*/  LOP3.LUT R0, R3, R22, RZ, 0x3c, !PT ;  /* 0x0000001603007212 */ /* 0x000fc800078e3cff */
[----:B------:R-:W-:-:S07]  /*1b30*/  ISETP.GE.AND P2, PT, R0, RZ, PT ;  /* 0x000000ff0000720c */ /* 0x000fce0003f46270 */
[----:B------:R-:W-:Y:S01]  /*1b40*/  @P0 VIADD R33, R33, 0x1 ;  /* 0x0000000121210836 */ /* 0x000fe20000000000 */
[----:B------:R-:W-:-:S05]  /*1b50*/  ISETP.GE.AND P0, PT, R3, R10, PT ;  /* 0x0000000a0300720c */ /* 0x000fca0003f06270 */
[----:B------:R-:W-:Y:S02]  /*1b60*/  @!P2 IADD3 R33, PT, PT, -R33, RZ, RZ ;  /* 0x000000ff2121a210 */ /* 0x000fe40007ffe1ff */
[----:B------:R-:W-:Y:S02]  /*1b70*/  @!P1 LOP3.LUT R33, RZ, R22, RZ, 0x33, !PT ;  /* 0x00000016ff219212 */ /* 0x000fe400078e33ff */
[----:B------:R-:W-:Y:S02]  /*1b80*/  ISETP.LT.U32.AND P1, PT, R23, 0x20, !P0 ;  /* 0x000000201700780c */ /* 0x000fe40004721070 */
[----:B------:R-:W-:Y:S01]  /*1b90*/  LOP3.LUT P0, RZ, R22, 0x7, RZ, 0xc0, !PT ;  /* 0x0000000716ff7812 */ /* 0x000fe2000780c0ff */
[----:B------:R-:W-:Y:S01]  /*1ba0*/  IMAD.MOV R32, RZ, RZ, -R33 ;  /* 0x000000ffff207224 */ /* 0x000fe200078e0a21 */
[----:B------:R-:W-:-:S03]  /*1bb0*/  P2R R34, PR, RZ, 0x2 ;  /* 0x00000002ff227803 */ /* 0x000fc60000000000 */
[----:B------:R-:W-:-:S08]  /*1bc0*/  IMAD R32, R22, R32, R3 ;  /* 0x0000002016207224 */ /* 0x000fd000078e0203 */
[----:B------:R-:W-:Y:S05]  /*1bd0*/  @!P0 BRA `(.L_x_9) ;  /* 0x0000000000408947 */ /* 0x000fea0003800000 */
[----:B------:R-:W-:Y:S01]  /*1be0*/  MOV R0, 0x0 ;  /* 0x0000000000007802 */ /* 0x000fe20000000f00 */
[----:B------:R-:W0:Y:S01]  /*1bf0*/  LDCU.64 UR4, c[0x4][0xc8] ;  /* 0x01001900ff0477ac */ /* 0x000e220008000a00 */
[----:B------:R-:W-:Y:S02]  /*1c00*/  HFMA2 R12, -RZ, RZ, 0, 5.9604644775390625e-08 ;  /* 0x00000001ff0c7431 */ /* 0x000fe400000001ff */
[----:B------:R-:W-:Y:S01]  /*1c10*/  IMAD.MOV.U32 R8, RZ, RZ, 0x53f ;  /* 0x0000053fff087424 */ /* 0x000fe200078e00ff */
[----:B------:R1:W2:Y:S01]  /*1c20*/  LDC.64 R14, c[0x4][R0] ;  /* 0x01000000000e7b82 */ /* 0x0002a20000000a00 */
[----:B------:R-:W3:Y:S01]  /*1c30*/  LDCU.64 UR6, c[0x4][0xd0] ;  /* 0x01001a00ff0677ac */ /* 0x000ee20008000a00 */
[----:B------:R-:W-:Y:S01]  /*1c40*/  IMAD.MOV.U32 R13, RZ, RZ, RZ ;  /* 0x000000ffff0d7224 */ /* 0x000fe200078e00ff */
[----:B------:R-:W4:Y:S01]  /*1c50*/  LDCU.64 UR8, c[0x4][0xc0] ;  /* 0x01001800ff0877ac */ /* 0x000f220008000a00 */
[----:B0-----:R-:W-:Y:S01]  /*1c60*/  IMAD.U32 R4, RZ, RZ, UR4 ;  /* 0x00000004ff047e24 */ /* 0x001fe2000f8e00ff */
[----:B------:R-:W-:Y:S01]  /*1c70*/  MOV R5, UR5 ;  /* 0x0000000500057c02 */ /* 0x000fe20008000f00 */
[----:B---3--:R-:W-:-:S02]  /*1c80*/  IMAD.U32 R6, RZ, RZ, UR6 ;  /* 0x00000006ff067e24 */ /* 0x008fc4000f8e00ff */
[----:B------:R-:W-:Y:S01]  /*1c90*/  IMAD.U32 R7, RZ, RZ, UR7 ;  /* 0x00000007ff077e24 */ /* 0x000fe2000f8e00ff */
[----:B----4-:R-:W-:Y:S01]  /*1ca0*/  MOV R10, UR8 ;  /* 0x00000008000a7c02 */ /* 0x010fe20008000f00 */
[----:B-1----:R-:W-:-:S07]  /*1cb0*/  IMAD.U32 R11, RZ, RZ, UR9 ;  /* 0x00000009ff0b7e24 */ /* 0x002fce000f8e00ff */
[----:B------:R-:W-:-:S07]  /*1cc0*/  LEPC R20, `(.L_x_9) ;  /* 0x000000001014794e */ /* 0x000fce0000000000 */
[----:B--2---:R-:W-:Y:S05]  /*1cd0*/  CALL.ABS.NOINC R14 ;  /* 0x000000000e007343 */ /* 0x004fea0003c00000 */
.L_x_9:
[----:B------:R-:W0:Y:S01]  /*1ce0*/  S2R R3, SR_CgaCtaId ;  /* 0x0000000000037919 */ /* 0x000e220000008800 */
[----:B------:R-:W1:Y:S01]  /*1cf0*/  LDC R7, c[0x0][0x400] ;  /* 0x00010000ff077b82 */ /* 0x000e620000000800 */
[----:B------:R-:W-:Y:S02]  /*1d00*/  ISETP.NE.AND P6, PT, R34, RZ, PT ;  /* 0x000000ff2200720c */ /* 0x000fe40003fc5270 */
[----:B------:R-:W-:-:S05]  /*1d10*/  MOV R0, 0x400 ;  /* 0x0000040000007802 */ /* 0x000fca0000000f00 */
[----:B------:R-:W-:-:S05]  /*1d20*/  VIADD R0, R0, 0x440 ;  /* 0x0000044000007836 */ /* 0x000fca0000000000 */
[----:B0-----:R-:W-:-:S04]  /*1d30*/  LEA R0, R3, R0, 0x18 ;  /* 0x0000000003007211 */ /* 0x001fc800078ec0ff */
[----:B-1----:R-:W-:Y:S01]  /*1d40*/  LEA R3, R7, R0, 0x1 ;  /* 0x0000000007037211 */ /* 0x002fe200078e08ff */
[----:B------:R-:W-:Y:S06]  /*1d50*/  @!P6 BRA `(.L_x_10) ;  /* 0x00000000001ce947 */ /* 0x000fec0003800000 */
[----:B------:R-:W0:Y:S01]  /*1d60*/  LDCU UR4, c[0x0][0x40c] ;  /* 0x00008180ff0477ac */ /* 0x000e220008000800 */
[----:B------:R-:W-:-:S04]  /*1d70*/  IMAD R5, R22, R33, R32 ;  /* 0x0000002116057224 */ /* 0x000fc800078e0220 */
[----:B------:R-:W-:-:S05]  /*1d80*/  IMAD R4, R5, 0x2, R0 ;  /* 0x0000000205047824 */ /* 0x000fca00078e0200 */
[----:B------:R1:W-:Y:S01]  /*1d90*/  STS.128 [R4], R28 ;  /* 0x0000001c04007388 */ /* 0x0003e20000000c00 */
[----:B0-----:R-:W-:-:S13]  /*1da0*/  ISETP.NE.AND P0, PT, RZ, UR4, PT ;  /* 0x00000004ff007c0c */ /* 0x001fda000bf05270 */
[----:B------:R-:W-:-:S05]  /*1db0*/  @!P0 IMAD R5, R5, 0x2, R3 ;  /* 0x0000000205058824 */ /* 0x000fca00078e0203 */
[----:B------:R1:W-:Y:S02]  /*1dc0*/  @!P0 STS.128 [R5], R24 ;  /* 0x0000001805008388 */ /* 0x0003e40000000c00 */
.L_x_10:
[----:B------:R-:W-:Y:S05]  /*1dd0*/  WARPSYNC.ALL ;  /* 0x0000000000007948 */ /* 0x000fea0003800000 */
[----:B------:R-:W-:Y:S06]  /*1de0*/  BAR.SYNC.DEFER_BLOCKING 0x0 ;  /* 0x0000000000007b1d */ /* 0x000fec0000010000 */
[----:B------:R-:W-:Y:S05]  /*1df0*/  @!P6 BRA.U `(.L_x_11) ;  /* 0x0000000d00d4e947 */ /* 0x000fea0003800000 */
[----:B-1----:R-:W-:Y:S01]  /*1e00*/  SHF.R.S32.HI R4, RZ, 0x1f, R7 ;  /* 0x0000001fff047819 */ /* 0x002fe20000011407 */
[----:B------:R-:W-:Y:S01]  /*1e10*/  BSSY.RECONVERGENT B0, `(.L_x_11) ;  /* 0x00000f3000007945 */ /* 0x000fe20003800200 */
[----:B------:R-:W-:Y:S02]  /*1e20*/  SHF.R.U32.HI R5, RZ, 0x1, R32 ;  /* 0x00000001ff057819 */ /* 0x000fe40000011620 */
[----:B------:R-:W-:-:S04]  /*1e30*/  LEA.HI R4, R4, R7, RZ, 0x2 ;  /* 0x0000000704047211 */ /* 0x000fc800078f10ff */
[----:B------:R-:W-:-:S05]  /*1e40*/  SHF.R.S32.HI R4, RZ, 0x2, R4 ;  /* 0x00000002ff047819 */ /* 0x000fca0000011404 */
[----:B------:R-:W-:Y:S01]  /*1e50*/  IMAD R5, R33, R4, R5 ;  /* 0x0000000421057224 */ /* 0x000fe200078e0205 */
[----:B------:R-:W-:Y:S06]  /*1e60*/  @!P6 BRA `(.L_x_12) ;  /* 0x0000000c00b4e947 */ /* 0x000fec0003800000 */
[----:B------:R-:W-:Y:S01]  /*1e70*/  LEA R35, R5, R0, 0x1 ;  /* 0x0000000005237211 */ /* 0x000fe200078e08ff */
[----:B------:R-:W0:Y:S01]  /*1e80*/  LDC R10, c[0x0][0x40c] ;  /* 0x00010300ff0a7b82 */ /* 0x000e220000000800 */
[----:B------:R-:W-:Y:S03]  /*1e90*/  BSSY.RECONVERGENT B1, `(.L_x_13) ;  /* 0x00000da000017945 */ /* 0x000fe60003800200 */
[----:B------:R-:W-:Y:S01]  /*1ea0*/  IMAD R37, R22, 0x2, R35 ;  /* 0x0000000216257824 */ /* 0x000fe200078e0223 */
[----:B------:R-:W1:Y:S04]  /*1eb0*/  LDS.64 R8, [R35] ;  /* 0x0000000023087984 */ /* 0x000e680000000a00 */
[----:B------:R-:W2:Y:S01]  /*1ec0*/  LDS.64 R12, [R37] ;  /* 0x00000000250c7984 */ /* 0x000ea20000000a00 */
[----:B0-----:R-:W-:-:S02]  /*1ed0*/  ISETP.NE.AND P0, PT, R10, RZ, PT ;  /* 0x000000ff0a00720c */ /* 0x001fc40003f05270 */
[--C-:B-1----:R-:W-:Y:S02]  /*1ee0*/  SHF.R.U64 R6, R8, 0x10, R9.reuse ;  /* 0x0000001008067819 */ /* 0x102fe40000001209 */
[----:B------:R-:W-:Y:S02]  /*1ef0*/  SHF.R.U32.HI R4, RZ, 0x10, R9 ;  /* 0x00000010ff047819 */ /* 0x000fe40000011609 */
[--C-:B--2---:R-:W-:Y:S02]  /*1f00*/  SHF.R.U64 R29, R12, 0x10, R13.reuse ;  /* 0x000000100c1d7819 */ /* 0x104fe4000000120d */
[--C-:B------:R-:W-:Y:S02]  /*1f10*/  SHF.R.U32.HI R31, RZ, 0x10, R13.reuse ;  /* 0x00000010ff1f7819 */ /* 0x100fe4000001160d */
[----:B------:R-:W-:Y:S02]  /*1f20*/  PRMT R28, R8, 0x5410, R12 ;  /* 0x00005410081c7816 */ /* 0x000fe4000000000c */
[----:B------:R-:W-:-:S02]  /*1f30*/  PRMT R30, R9, 0x5410, R13 ;  /* 0x00005410091e7816 */ /* 0x000fc4000000000d */
[----:B------:R-:W-:Y:S02]  /*1f40*/  PRMT R29, R6, 0x5410, R29 ;  /* 0x00005410061d7816 */ /* 0x000fe4000000001d */
[----:B------:R-:W-:Y:S01]  /*1f50*/  PRMT R31, R4, 0x5410, R31 ;  /* 0x00005410041f7816 */ /* 0x000fe2000000001f */
[----:B------:R-:W-:Y:S06]  /*1f60*/  @P0 BRA `(.L_x_14) ;  /* 0x0000000800100947 */ /* 0x000fec0003800000 */
[----:B------:R-:W-:Y:S01]  /*1f70*/  IMAD R39, R5, 0x2, R3 ;  /* 0x0000000205277824 */ /* 0x000fe200078e0203 */
[----:B------:R-:W-:Y:S01]  /*1f80*/  SHF.R.S32.HI R4, RZ, 0x1f, R5 ;  /* 0x0000001fff047819 */ /* 0x000fe20000011405 */
[----:B------:R-:W-:Y:S03]  /*1f90*/  BSSY.RECONVERGENT B2, `(.L_x_15) ;  /* 0x0000070000027945 */ /* 0x000fe60003800200 */
[----:B------:R-:W-:Y:S01]  /*1fa0*/  LEA R41, R22, R39, 0x1 ;  /* 0x0000002716297211 */ /* 0x000fe200078e08ff */
[----:B------:R-:W0:Y:S01]  /*1fb0*/  LDS.64 R12, [R39] ;  /* 0x00000000270c7984 */ /* 0x000e220000000a00 */
[----:B------:R-:W-:-:S03]  /*1fc0*/  LEA.HI R4, R4, R5, RZ, 0x2 ;  /* 0x0000000504047211 */ /* 0x000fc600078f10ff */
[----:B------:R-:W1:Y:S02]  /*1fd0*/  LDS.64 R14, [R41] ;  /* 0x00000000290e7984 */ /* 0x000e640000000a00 */
[----:B------:R-:W-:-:S05]  /*1fe0*/  IMAD.SHL.U32 R4, R4, 0x2, RZ ;  /* 0x0000000204047824 */ /* 0x000fca00078e00ff */
[----:B------:R-:W-:-:S04]  /*1ff0*/  LOP3.LUT R9, R4, 0xfffffff8, RZ, 0xc0, !PT ;  /* 0xfffffff804097812 */ /* 0x000fc800078ec0ff */
[----:B------:R-:W-:Y:S02]  /*2000*/  ISETP.GE.AND P0, PT, R9, R7, PT ;  /* 0x000000070900720c */ /* 0x000fe40003f06270 */
[--C-:B0-----:R-:W-:Y:S02]  /*2010*/  SHF.R.U64 R6, R12, 0x10, R13.reuse ;  /* 0x000000100c067819 */ /* 0x101fe4000000120d */
[----:B------:R-:W-:Y:S02]  /*2020*/  SHF.R.U32.HI R4, RZ, 0x10, R13 ;  /* 0x00000010ff047819 */ /* 0x000fe4000001160d */
[--C-:B-1----:R-:W-:Y:S02]  /*2030*/  SHF.R.U64 R25, R14, 0x10, R15.reuse ;  /* 0x000000100e197819 */ /* 0x102fe4000000120f */
[----:B------:R-:W-:Y:S02]  /*2040*/  SHF.R.U32.HI R27, RZ, 0x10, R15 ;  /* 0x00000010ff1b7819 */ /* 0x000fe4000001160f */
[----:B------:R-:W-:-:S02]  /*2050*/  PRMT R24, R12, 0x5410, R14 ;  /* 0x000054100c187816 */ /* 0x000fc4000000000e */
[----:B------:R-:W-:Y:S02]  /*2060*/  PRMT R26, R13, 0x5410, R15 ;  /* 0x000054100d1a7816 */ /* 0x000fe4000000000f */
[----:B------:R-:W-:Y:S02]  /*2070*/  PRMT R25, R6, 0x5410, R25 ;  /* 0x0000541006197816 */ /* 0x000fe40000000019 */
[----:B------:R-:W-:Y:S01]  /*2080*/  PRMT R27, R4, 0x5410, R27 ;  /* 0x00005410041b7816 */ /* 0x000fe2000000001b */
[----:B------:R-:W-:Y:S06]  /*2090*/  @P0 BRA `(.L_x_16) ;  /* 0x00000004007c0947 */ /* 0x000fec0003800000 */
[----:B------:R-:W-:Y:S01]  /*20a0*/  I2FP.F32.S32 R5, R7 ;  /* 0x0000000700057245 */ /* 0x000fe20000201400 */
[C---:B------:R-:W-:Y:S01]  /*20b0*/  VIADD R6, R9.reuse, 0x2 ;  /* 0x0000000209067836 */ /* 0x040fe20000000000 */
[----:B------:R-:W-:Y:S01]  /*20c0*/  I2FP.F32.S32 R4, R9 ;  /* 0x0000000900047245 */ /* 0x000fe20000201400 */
[----:B------:R-:W-:Y:S01]  /*20d0*/  VIADD R10, R10, -UR39 ;  /* 0x800000270a0a7c36 */ /* 0x000fe20008000000 */
[----:B------:R0:W1:Y:S01]  /*20e0*/  MUFU.RCP R8, R5 ;  /* 0x0000000500087308 */ /* 0x0000620000001000 */
[----:B------:R-:W-:Y:S01]  /*20f0*/  IADD3 R7, PT, PT, R9, 0x4, RZ ;  /* 0x0000000409077810 */ /* 0x000fe20007ffe0ff */
[----:B------:R-:W-:Y:S01]  /*2100*/  HADD2.F32 R21, -RZ, R28.H1_H1 ;  /* 0x3000001cff157230 */ /* 0x000fe20000004100 */
[----:B------:R-:W-:Y:S01]  /*2110*/  I2FP.F32.S32 R6, R6 ;  /* 0x0000000600067245 */ /* 0x000fe20000201400 */
[--C-:B------:R-:W-:Y:S01]  /*2120*/  HADD2.F32 R36, -RZ, R29.reuse.H1_H1 ;  /* 0x3000001dff247230 */ /* 0x100fe20000004100 */
[----:B------:R-:W-:Y:S01]  /*2130*/  I2FP.F32.S32 R7, R7 ;  /* 0x0000000700077245 */ /* 0x000fe20000201400 */
[----:B------:R-:W-:Y:S01]  /*2140*/  HADD2.F32 R34, -RZ, R29.H0_H0 ;  /* 0x2000001dff227230 */ /* 0x000fe20000004100 */
[----:B------:R-:W-:Y:S01]  /*2150*/  I2FP.F32.S32 R15, R10 ;  /* 0x0000000a000f7245 */ /* 0x000fe20000201400 */
[----:B------:R-:W-:-:S02]  /*2160*/  HADD2.F32 R40, -RZ, R30.H1_H1 ;  /* 0x3000001eff287230 */ /* 0x000fc40000004100 */
[----:B0-----:R-:W-:Y:S02]  /*2170*/  VIADD R5, R9, 0x6 ;  /* 0x0000000609057836 */ /* 0x001fe40000000000 */
[----:B------:R-:W-:Y:S02]  /*2180*/  HADD2.F32 R38, -RZ, R30.H0_H0 ;  /* 0x2000001eff267230 */ /* 0x000fe40000004100 */
[--C-:B------:R-:W-:Y:S01]  /*2190*/  HADD2.F32 R29, -RZ, R25.reuse.H1_H1 ;  /* 0x30000019ff1d7230 */ /* 0x100fe20000004100 */
[----:B------:R-:W-:Y:S01]  /*21a0*/  I2FP.F32.S32 R5, R5 ;  /* 0x0000000500057245 */ /* 0x000fe20000201400 */
[----:B------:R-:W-:Y:S02]  /*21b0*/  HADD2.F32 R30, -RZ, R25.H0_H0 ;  /* 0x20000019ff1e7230 */ /* 0x000fe40000004100 */
        /* <DEDUP_REMOVED lines=8> */
[----:B------:R-:W-:-:S02]  /*2240*/  HADD2.F32 R28, -RZ, R28.H0_H0 ;  /* 0x2000001cff1c7230 */ /* 0x000fc40000004100 */
[----:B------:R-:W0:Y:S01]  /*2250*/  MUFU.EX2 R4, -R4 ;  /* 0x8000000400047308 */ /* 0x000e220000000800 */
[--C-:B------:R-:W-:Y:S02]  /*2260*/  HADD2.F32 R43, -RZ, R31.reuse.H1_H1 ;  /* 0x3000001fff2b7230 */ /* 0x100fe40000004100 */
[----:B------:R-:W-:Y:S02]  /*2270*/  HADD2.F32 R42, -RZ, R31.H0_H0 ;  /* 0x2000001fff2a7230 */ /* 0x000fe40000004100 */
[--C-:B------:R-:W-:Y:S02]  /*2280*/  HADD2.F32 R31, -RZ, R26.reuse.H1_H1 ;  /* 0x3000001aff1f7230 */ /* 0x100fe40000004100 */
[----:B------:R-:W-:Y:S01]  /*2290*/  HADD2.F32 R26, -RZ, R26.H0_H0 ;  /* 0x2000001aff1a7230 */ /* 0x000fe20000004100 */
[----:B------:R-:W1:Y:S01]  /*22a0*/  MUFU.EX2 R6, -R6 ;  /* 0x8000000600067308 */ /* 0x000e620000000800 */
[--C-:B------:R-:W-:Y:S02]  /*22b0*/  HADD2.F32 R45, -RZ, R27.reuse.H1_H1 ;  /* 0x3000001bff2d7230 */ /* 0x100fe40000004100 */
[----:B------:R-:W-:-:S05]  /*22c0*/  HADD2.F32 R44, -RZ, R27.H0_H0 ;  /* 0x2000001bff2c7230 */ /* 0x000fca0000004100 */
[----:B------:R-:W2:Y:S01]  /*22d0*/  MUFU.EX2 R7, -R7 ;  /* 0x8000000700077308 */ /* 0x000ea20000000800 */
[----:B0-----:R-:W-:-:S04]  /*22e0*/  FMUL.FTZ R4, R15, R4 ;  /* 0x000000040f047220 */ /* 0x001fc80000410000 */
[----:B------:R-:W-:-:S03]  /*22f0*/  FMUL.RZ R9, R4, 0.15915493667125701904 ;  /* 0x3e22f98304097820 */ /* 0x000fc6000040c000 */
[----:B------:R-:W0:Y:S01]  /*2300*/  MUFU.EX2 R8, -R8 ;  /* 0x8000000800087308 */ /* 0x000e220000000800 */
[----:B-1----:R-:W-:-:S04]  /*2310*/  FMUL.FTZ R6, R15, R6 ;  /* 0x000000060f067220 */ /* 0x002fc80000410000 */
[----:B------:R-:W-:-:S03]  /*2320*/  FMUL.RZ R12, R6, 0.15915493667125701904 ;  /* 0x3e22f983060c7820 */ /* 0x000fc6000040c000 */
[----:B------:R-:W1:Y:S01]  /*2330*/  MUFU.SIN R5, R9 ;  /* 0x0000000900057308 */ /* 0x000e620000000400 */
[----:B--2---:R-:W-:-:S04]  /*2340*/  FMUL.FTZ R6, R15, R7 ;  /* 0x000000070f067220 */ /* 0x004fc80000410000 */
[----:B------:R-:W-:-:S03]  /*2350*/  FMUL.RZ R13, R6, 0.15915493667125701904 ;  /* 0x3e22f983060d7820 */ /* 0x000fc6000040c000 */
[----:B------:R1:W2:Y:S01]  /*2360*/  MUFU.COS R4, R9 ;  /* 0x0000000900047308 */ /* 0x0002a20000000000 */
[----:B0-----:R-:W-:Y:S01]  /*2370*/  FMUL.FTZ R6, R15, R8 ;  /* 0x000000080f067220 */ /* 0x001fe20000410000 */
[----:B------:R-:W-:-:S03]  /*2380*/  HADD2.F32 R8, -RZ, R24.H1_H1 ;  /* 0x30000018ff087230 */ /* 0x000fc60000004100 */
[----:B------:R-:W-:-:S03]  /*2390*/  FMUL.RZ R20, R6, 0.15915493667125701904 ;  /* 0x3e22f98306147820 */ /* 0x000fc6000040c000 */
[----:B------:R-:W-:Y:S01]  /*23a0*/  MUFU.COS R10, R12 ;  /* 0x0000000c000a7308 */ /* 0x000fe20000000000 */
[-C--:B-1----:R-:W-:Y:S01]  /*23b0*/  FMUL.FTZ R9, R8, R5.reuse ;  /* 0x0000000508097220 */ /* 0x082fe20000410000 */
[----:B------:R-:W-:-:S06]  /*23c0*/  FMUL.FTZ R7, R21, R5 ;  /* 0x0000000515077220 */ /* 0x000fcc0000410000 */
[----:B------:R0:W1:Y:S01]  /*23d0*/  MUFU.SIN R11, R12 ;  /* 0x0000000c000b7308 */ /* 0x0000620000000400 */
[-C--:B--2---:R-:W-:Y:S01]  /*23e0*/  FMUL.FTZ R6, R21, R4.reuse ;  /* 0x0000000415067220 */ /* 0x084fe20000410000 */
[-C--:B------:R-:W-:Y:S01]  /*23f0*/  FMUL.FTZ R8, R8, R4.reuse ;  /* 0x0000000408087220 */ /* 0x080fe20000410000 */
[C---:B------:R-:W-:Y:S02]  /*2400*/  FFMA.FTZ R7, R28.reuse, R4, -R7 ;  /* 0x000000041c077223 */ /* 0x040fe40000010807 */
[----:B------:R-:W-:-:S03]  /*2410*/  FFMA.FTZ R6, R28, R5, R6 ;  /* 0x000000051c067223 */ /* 0x000fc60000010006 */
[----:B------:R-:W2:Y:S01]  /*2420*/  MUFU.COS R14, R13 ;  /* 0x0000000d000e7308 */ /* 0x000ea20000000000 */
[----:B0-----:R-:W-:Y:S01]  /*2430*/  HADD2.F32 R12, -RZ, R24.H0_H0 ;  /* 0x20000018ff0c7230 */ /* 0x001fe20000004100 */
[----:B------:R-:W-:-:S04]  /*2440*/  F2FP.F16.F32.PACK_AB R28, R6, R7 ;  /* 0x00000007061c723e */ /* 0x000fc800000000ff */
[C---:B------:R-:W-:Y:S01]  /*2450*/  FFMA.FTZ R9, R12.reuse, R4, -R9 ;  /* 0x000000040c097223 */ /* 0x040fe20000010809 */
[----:B------:R-:W-:Y:S01]  /*2460*/  FFMA.FTZ R8, R12, R5, R8 ;  /* 0x000000050c087223 */ /* 0x000fe20000010008 */
[----:B------:R0:W3:Y:S01]  /*2470*/  MUFU.SIN R15, R13 ;  /* 0x0000000d000f7308 */ /* 0x0000e20000000400 */
[CC--:B-1----:R-:W-:Y:S01]  /*2480*/  FMUL.FTZ R5, R36.reuse, R11.reuse ;  /* 0x0000000b24057220 */ /* 0x0c2fe20000410000 */
[-C--:B------:R-:W-:Y:S01]  /*2490*/  FMUL.FTZ R4, R36, R10.reuse ;  /* 0x0000000a24047220 */ /* 0x080fe20000410000 */
[CC--:B------:R-:W-:Y:S02]  /*24a0*/  FMUL.FTZ R12, R29.reuse, R10.reuse ;  /* 0x0000000a1d0c7220 */ /* 0x0c0fe40000410000 */
[C---:B------:R-:W-:Y:S01]  /*24b0*/  FFMA.FTZ R5, R34.reuse, R10, -R5 ;  /* 0x0000000a22057223 */ /* 0x040fe20000010805 */
[-C--:B------:R-:W-:Y:S01]  /*24c0*/  FFMA.FTZ R4, R34, R11.reuse, R4 ;  /* 0x0000000b22047223 */ /* 0x080fe20000010004 */
[-C--:B------:R-:W-:Y:S01]  /*24d0*/  FFMA.FTZ R12, R30, R11.reuse, R12 ;  /* 0x0000000b1e0c7223 */ /* 0x080fe2000001000c */
[----:B------:R-:W1:Y:S01]  /*24e0*/  MUFU.COS R24, R20 ;  /* 0x0000001400187308 */ /* 0x000e620000000000 */
[----:B0-----:R-:W-:-:S02]  /*24f0*/  FMUL.FTZ R13, R29, R11 ;  /* 0x0000000b1d0d7220 */ /* 0x001fc40000410000 */
[----:B------:R-:W-:Y:S02]  /*2500*/  F2FP.F16.F32.PACK_AB R29, R4, R5 ;  /* 0x00000005041d723e */ /* 0x000fe400000000ff */
[----:B------:R-:W-:Y:S01]  /*2510*/  FFMA.FTZ R13, R30, R10, -R13 ;  /* 0x0000000a1e0d7223 */ /* 0x000fe2000001080d */
[CC--:B--2---:R-:W-:Y:S02]  /*2520*/  FMUL.FTZ R10, R40.reuse, R14.reuse ;  /* 0x0000000e280a7220 */ /* 0x0c4fe40000410000 */
[----:B------:R0:W2:Y:S01]  /*2530*/  MUFU.SIN R25, R20 ;  /* 0x0000001400197308 */ /* 0x0000a20000000400 */
[-C--:B---3--:R-:W-:Y:S01]  /*2540*/  FMUL.FTZ R11, R40, R15.reuse ;  /* 0x0000000f280b7220 */ /* 0x088fe20000410000 */
[CC--:B------:R-:W-:Y:S01]  /*2550*/  FMUL.FTZ R21, R31.reuse, R15.reuse ;  /* 0x0000000f1f157220 */ /* 0x0c0fe20000410000 */
[C---:B------:R-:W-:Y:S02]  /*2560*/  FFMA.FTZ R10, R38.reuse, R15, R10 ;  /* 0x0000000f260a7223 */ /* 0x040fe4000001000a */
[-C--:B------:R-:W-:Y:S01]  /*2570*/  FFMA.FTZ R11, R38, R14.reuse, -R11 ;  /* 0x0000000e260b7223 */ /* 0x080fe2000001080b */
[-C--:B------:R-:W-:Y:S01]  /*2580*/  FFMA.FTZ R21, R26, R14.reuse, -R21 ;  /* 0x0000000e1a157223 */ /* 0x080fe20000010815 */
[----:B0-----:R-:W-:Y:S01]  /*2590*/  FMUL.FTZ R20, R31, R14 ;  /* 0x0000000e1f147220 */ /* 0x001fe20000410000 */
[----:B-1----:R-:W-:-:S02]  /*25a0*/  FMUL.FTZ R14, R43, R24 ;  /* 0x000000182b0e7220 */ /* 0x002fc40000410000 */
[----:B------:R-:W-:Y:S01]  /*25b0*/  F2FP.F16.F32.PACK_AB R30, R10, R11 ;  /* 0x0000000b0a1e723e */ /* 0x000fe200000000ff */
[----:B------:R-:W-:Y:S01]  /*25c0*/  FFMA.FTZ R20, R26, R15, R20 ;  /* 0x0000000f1a147223 */ /* 0x000fe20000010014 */
[-C--:B------:R-:W-:Y:S01]  /*25d0*/  FMUL.FTZ R26, R45, R24.reuse ;  /* 0x000000182d1a7220 */ /* 0x080fe20000410000 */
[-C--:B--2---:R-:W-:Y:S01]  /*25e0*/  FMUL.FTZ R15, R43, R25.reuse ;  /* 0x000000192b0f7220 */ /* 0x084fe20000410000 */
[-C--:B------:R-:W-:Y:S01]  /*25f0*/  FMUL.FTZ R27, R45, R25.reuse ;  /* 0x000000192d1b7220 */ /* 0x080fe20000410000 */
[-C--:B------:R-:W-:Y:S01]  /*2600*/  FFMA.FTZ R14, R42, R25.reuse, R14 ;  /* 0x000000192a0e7223 */ /* 0x080fe2000001000e */
[----:B------:R-:W-:Y:S01]  /*2610*/  FFMA.FTZ R34, R44, R25, R26 ;  /* 0x000000192c227223 */ /* 0x000fe2000001001a */
[-C--:B------:R-:W-:Y:S01]  /*2620*/  FFMA.FTZ R15, R42, R24.reuse, -R15 ;  /* 0x000000182a0f7223 */ /* 0x080fe2000001080f */
[----:B------:R-:W-:Y:S01]  /*2630*/  FFMA.FTZ R27, R44, R24, -R27 ;  /* 0x000000182c1b7223 */ /* 0x000fe2000001081b */
[----:B------:R-:W-:Y:S02]  /*2640*/  F2FP.F16.F32.PACK_AB R24, R8, R9 ;  /* 0x000000090818723e */ /* 0x000fe400000000ff */
[----:B------:R-:W-:-:S02]  /*2650*/  F2FP.F16.F32.PACK_AB R25, R12, R13 ;  /* 0x0000000d0c19723e */ /* 0x000fc400000000ff */
[----:B------:R-:W-:Y:S02]  /*2660*/  F2FP.F16.F32.PACK_AB R26, R20, R21 ;  /* 0x00000015141a723e */ /* 0x000fe400000000ff */
[----:B------:R-:W-:Y:S02]  /*2670*/  F2FP.F16.F32.PACK_AB R31, R14, R15 ;  /* 0x0000000f0e1f723e */ /* 0x000fe400000000ff */
[----:B------:R-:W-:-:S07]  /*2680*/  F2FP.F16.F32.PACK_AB R27, R34, R27 ;  /* 0x0000001b221b723e */ /* 0x000fce00000000ff */
.L_x_16:
[----:B------:R-:W-:Y:S05]  /*2690*/  BSYNC.RECONVERGENT B2 ;  /* 0x0000000000027941 */ /* 0x000fea0003800200 */
.L_x_15:
[C---:B------:R-:W-:Y:S02]  /*26a0*/  LOP3.LUT R4, R25.reuse, 0xffff, RZ, 0xc0, !PT ;  /* 0x0000ffff19047812 */ /* 0x040fe400078ec0ff */
[----:B------:R-:W-:Y:S02]  /*26b0*/  PRMT R6, R25, 0x7732, RZ ;  /* 0x0000773219067816 */ /* 0x000fe400000000ff */
[----:B------:R-:W-:Y:S01]  /*26c0*/  PRMT R8, R27, 0x7732, RZ ;  /* 0x000077321b087816 */ /* 0x000fe200000000ff */
[----:B------:R-:W-:Y:S01]  /*26d0*/  IMAD.WIDE.U32 R4, R4, 0x10000, RZ ;  /* 0x0001000004047825 */ /* 0x000fe200078e00ff */
[----:B------:R-:W-:Y:S02]  /*26e0*/  PRMT R9, R26, 0x7732, RZ ;  /* 0x000077321a097816 */ /* 0x000fe400000000ff */
[----:B------:R-:W-:Y:S01]  /*26f0*/  PRMT R10, R24, 0x7732, RZ ;  /* 0x00007732180a7816 */ /* 0x000fe200000000ff */
[----:B------:R-:W-:Y:S01]  /*2700*/  IMAD.WIDE.U32 R6, R6, 0x10000, RZ ;  /* 0x0001000006067825 */ /* 0x000fe200078e00ff */
[----:B------:R-:W-:-:S02]  /*2710*/  PRMT R13, R26, 0x5410, R27 ;  /* 0x000054101a0d7816 */ /* 0x000fc4000000001b */
[----:B------:R-:W-:Y:S02]  /*2720*/  PRMT R11, R9, 0x5410, R8 ;  /* 0x00005410090b7816 */ /* 0x000fe40000000008 */
[----:B------:R-:W-:Y:S02]  /*2730*/  MOV R9, R10 ;  /* 0x0000000a00097202 */ /* 0x000fe40000000f00 */
[----:B------:R-:W-:Y:S02]  /*2740*/  LOP3.LUT R5, R13, R5, RZ, 0xfc, !PT ;  /* 0x000000050d057212 */ /* 0x000fe400078efcff */
[----:B------:R-:W-:Y:S02]  /*2750*/  LOP3.LUT R4, R4, 0xffff, R24, 0xf8, !PT ;  /* 0x0000ffff04047812 */ /* 0x000fe400078ef818 */
[----:B------:R-:W-:Y:S02]  /*2760*/  LOP3.LUT R7, R11, R7, RZ, 0xfc, !PT ;  /* 0x000000070b077212 */ /* 0x000fe400078efcff */
[----:B------:R-:W-:Y:S01]  /*2770*/  LOP3.LUT R6, R6, R9, RZ, 0xfc, !PT ;  /* 0x0000000906067212 */ /* 0x000fe200078efcff */
[----:B------:R0:W-:Y:S04]  /*2780*/  STS.64 [R39], R4 ;  /* 0x0000000427007388 */ /* 0x0001e80000000a00 */
[----:B------:R0:W-:Y:S01]  /*2790*/  STS.64 [R41], R6 ;  /* 0x0000000629007388 */ /* 0x0001e20000000a00 */
[----:B------:R-:W-:Y:S05]  /*27a0*/  BRA `(.L_x_17) ;  /* 0x0000000400207947 */ /* 0x000fea0003800000 */
.L_x_14:
[----:B------:R-:W-:-:S04]  /*27b0*/  SHF.R.S32.HI R4, RZ, 0x1f, R5 ;  /* 0x0000001fff047819 */ /* 0x000fc80000011405 */
[----:B------:R-:W-:-:S05]  /*27c0*/  LEA.HI R4, R4, R5, RZ, 0x2 ;  /* 0x0000000504047211 */ /* 0x000fca00078f10ff */
[----:B------:R-:W-:-:S05]  /*27d0*/  IMAD.SHL.U32 R4, R4, 0x2, RZ ;  /* 0x0000000204047824 */ /* 0x000fca00078e00ff */
[----:B------:R-:W-:-:S04]  /*27e0*/  LOP3.LUT R8, R4, 0xfffffff8, RZ, 0xc0, !PT ;  /* 0xfffffff804087812 */ /* 0x000fc800078ec0ff */
[----:B------:R-:W-:-:S13]  /*27f0*/  ISETP.GE.AND P0, PT, R8, R7, PT ;  /* 0x000000070800720c */ /* 0x000fda0003f06270 */
[----:B------:R-:W-:Y:S05]  /*2800*/  @P0 BRA `(.L_x_17) ;  /* 0x0000000400080947 */ /* 0x000fea0003800000 */
[----:B------:R-:W-:Y:S01]  /*2810*/  I2FP.F32.S32 R7, R7 ;  /* 0x0000000700077245 */ /* 0x000fe20000201400 */
[C---:B------:R-:W-:Y:S01]  /*2820*/  VIADD R5, R8.reuse, 0x2 ;  /* 0x0000000208057836 */ /* 0x040fe20000000000 */
[----:B------:R-:W-:Y:S01]  /*2830*/  I2FP.F32.S32 R4, R8 ;  /* 0x0000000800047245 */ /* 0x000fe20000201400 */
[----:B------:R-:W-:Y:S01]  /*2840*/  HADD2.F32 R34, -RZ, R29.H1_H1 ;  /* 0x3000001dff227230 */ /* 0x000fe20000004100 */
[----:B------:R0:W1:Y:S01]  /*2850*/  MUFU.RCP R13, R7 ;  /* 0x00000007000d7308 */ /* 0x0000620000001000 */
[----:B------:R-:W-:Y:S01]  /*2860*/  HADD2.F32 R21, -RZ, R28.H0_H0 ;  /* 0x2000001cff157230 */ /* 0x000fe20000004100 */
[----:B------:R-:W-:Y:S01]  /*2870*/  I2FP.F32.S32 R6, R5 ;  /* 0x0000000500067245 */ /* 0x000fe20000201400 */
[--C-:B------:R-:W-:Y:S02]  /*2880*/  HADD2.F32 R38, -RZ, R31.reuse.H1_H1 ;  /* 0x3000001fff267230 */ /* 0x100fe40000004100 */
[----:B------:R-:W-:Y:S02]  /*2890*/  HADD2.F32 R36, -RZ, R31.H0_H0 ;  /* 0x2000001fff247230 */ /* 0x000fe40000004100 */
[----:B0-----:R-:W-:-:S05]  /*28a0*/  VIADD R7, R8, 0x6 ;  /* 0x0000000608077836 */ /* 0x001fca0000000000 */
[----:B------:R-:W-:Y:S01]  /*28b0*/  I2FP.F32.S32 R7, R7 ;  /* 0x0000000700077245 */ /* 0x000fe20000201400 */
[-C--:B-1----:R-:W-:Y:S01]  /*28c0*/  FMUL.FTZ R4, R4, R13.reuse ;  /* 0x0000000d04047220 */ /* 0x082fe20000410000 */
[----:B------:R-:W-:-:S03]  /*28d0*/  FMUL.FTZ R6, R6, R13 ;  /* 0x0000000d06067220 */ /* 0x000fc60000410000 */
[----:B------:R-:W-:Y:S01]  /*28e0*/  FMUL.FTZ R7, R7, R13 ;  /* 0x0000000d07077220 */ /* 0x000fe20000410000 */
[----:B------:R-:W-:Y:S01]  /*28f0*/  FMUL.FTZ R5, R4, 13.28771209716796875 ;  /* 0x41549a7804057820 */ /* 0x000fe20000410000 */
[----:B------:R-:W-:Y:S01]  /*2900*/  IADD3 R4, PT, PT, R8, 0x4, RZ ;  /* 0x0000000408047810 */ /* 0x000fe20007ffe0ff */
[----:B------:R-:W-:-:S03]  /*2910*/  FMUL.FTZ R6, R6, 13.28771209716796875 ;  /* 0x41549a7806067820 */ /* 0x000fc60000410000 */
[----:B------:R-:W-:Y:S01]  /*2920*/  I2FP.F32.S32 R4, R4 ;  /* 0x0000000400047245 */ /* 0x000fe20000201400 */
[----:B------:R-:W0:Y:S04]  /*2930*/  MUFU.EX2 R5, -R5 ;  /* 0x8000000500057308 */ /* 0x000e280000000800 */
[----:B------:R-:W-:-:S04]  /*2940*/  FMUL.FTZ R4, R4, R13 ;  /* 0x0000000d04047220 */ /* 0x000fc80000410000 */
[----:B------:R-:W-:Y:S01]  /*2950*/  FMUL.FTZ R9, R4, 13.28771209716796875 ;  /* 0x41549a7804097820 */ /* 0x000fe20000410000 */
[----:B------:R-:W1:Y:S01]  /*2960*/  MUFU.EX2 R11, -R6 ;  /* 0x80000006000b7308 */ /* 0x000e620000000800 */
[----:B------:R-:W-:Y:S01]  /*2970*/  I2FP.F32.S32 R4, R10 ;  /* 0x0000000a00047245 */ /* 0x000fe20000201400 */
[----:B------:R-:W-:-:S06]  /*2980*/  FMUL.FTZ R10, R7, 13.28771209716796875 ;  /* 0x41549a78070a7820 */ /* 0x000fcc0000410000 */
[----:B------:R-:W2:Y:S01]  /*2990*/  MUFU.EX2 R9, -R9 ;  /* 0x8000000900097308 */ /* 0x000ea20000000800 */
[----:B0-----:R-:W-:-:S04]  /*29a0*/  FMUL.FTZ R5, R4, R5 ;  /* 0x0000000504057220 */ /* 0x001fc80000410000 */
[----:B------:R-:W-:-:S03]  /*29b0*/  FMUL.RZ R14, R5, 0.15915493667125701904 ;  /* 0x3e22f983050e7820 */ /* 0x000fc6000040c000 */
[----:B------:R0:W3:Y:S01]  /*29c0*/  MUFU.EX2 R13, -R10 ;  /* 0x8000000a000d7308 */ /* 0x0000e20000000800 */
[----:B-1----:R-:W-:-:S04]  /*29d0*/  FMUL.FTZ R7, R4, R11 ;  /* 0x0000000b04077220 */ /* 0x002fc80000410000 */
[----:B------:R-:W-:-:S03]  /*29e0*/  FMUL.RZ R11, R7, 0.15915493667125701904 ;  /* 0x3e22f983070b7820 */ /* 0x000fc6000040c000 */
[----:B------:R-:W-:Y:S01]  /*29f0*/  MUFU.COS R5, R14 ;  /* 0x0000000e00057308 */ /* 0x000fe20000000000 */
[C---:B--2---:R-:W-:Y:S01]  /*2a00*/  FMUL.FTZ R7, R4.reuse, R9 ;  /* 0x0000000904077220 */ /* 0x044fe20000410000 */
[----:B0-----:R-:W-:Y:S02]  /*2a10*/  HADD2.F32 R10, -RZ, R28.H1_H1 ;  /* 0x3000001cff0a7230 */ /* 0x001fe40000004100 */
[----:B------:R-:W-:Y:S02]  /*2a20*/  HADD2.F32 R28, -RZ, R29.H0_H0 ;  /* 0x2000001dff1c7230 */ /* 0x000fe40000004100 */
[----:B------:R-:W-:Y:S01]  /*2a30*/  FMUL.RZ R7, R7, 0.15915493667125701904 ;  /* 0x3e22f98307077820 */ /* 0x000fe2000040c000 */
[--C-:B------:R-:W-:Y:S01]  /*2a40*/  HADD2.F32 R29, -RZ, R30.reuse.H1_H1 ;  /* 0x3000001eff1d7230 */ /* 0x100fe20000004100 */
[----:B------:R-:W0:Y:S01]  /*2a50*/  MUFU.SIN R6, R14 ;  /* 0x0000000e00067308 */ /* 0x000e220000000400 */
[----:B---3--:R-:W-:Y:S01]  /*2a60*/  FMUL.FTZ R4, R4, R13 ;  /* 0x0000000d04047220 */ /* 0x008fe20000410000 */
[----:B------:R-:W-:-:S03]  /*2a70*/  HADD2.F32 R30, -RZ, R30.H0_H0 ;  /* 0x2000001eff1e7230 */ /* 0x000fc60000004100 */
[----:B------:R-:W-:-:S03]  /*2a80*/  FMUL.RZ R20, R4, 0.15915493667125701904 ;  /* 0x3e22f98304147820 */ /* 0x000fc6000040c000 */
[----:B------:R-:W-:Y:S08]  /*2a90*/  MUFU.COS R8, R11 ;  /* 0x0000000b00087308 */ /* 0x000ff00000000000 */
[----:B------:R-:W1:Y:S01]  /*2aa0*/  MUFU.SIN R9, R11 ;  /* 0x0000000b00097308 */ /* 0x000e620000000400 */
[----:B0-----:R-:W-:-:S04]  /*2ab0*/  FMUL.FTZ R4, R10, R6 ;  /* 0x000000060a047220 */ /* 0x001fc80000410000 */
[----:B------:R-:W-:-:S03]  /*2ac0*/  FFMA.FTZ R4, R21, R5, -R4 ;  /* 0x0000000515047223 */ /* 0x000fc60000010804 */
[----:B------:R-:W0:Y:S08]  /*2ad0*/  MUFU.COS R12, R7 ;  /* 0x00000007000c7308 */ /* 0x000e300000000000 */
[----:B------:R2:W3:Y:S01]  /*2ae0*/  MUFU.SIN R13, R7 ;  /* 0x00000007000d7308 */ /* 0x0004e20000000400 */
[----:B-1----:R-:W-:-:S04]  /*2af0*/  FMUL.FTZ R11, R34, R9 ;  /* 0x00000009220b7220 */ /* 0x002fc80000410000 */
[----:B------:R-:W-:-:S03]  /*2b00*/  FFMA.FTZ R11, R28, R8, -R11 ;  /* 0x000000081c0b7223 */ /* 0x000fc6000001080b */
[----:B------:R-:W1:Y:S01]  /*2b10*/  MUFU.SIN R15, R20 ;  /* 0x00000014000f7308 */ /* 0x000e620000000400 */
[----:B--2---:R-:W-:Y:S01]  /*2b20*/  FMUL.FTZ R7, R10, R5 ;  /* 0x000000050a077220 */ /* 0x004fe20000410000 */
[----:B------:R-:W-:-:S03]  /*2b30*/  FMUL.FTZ R10, R34, R8 ;  /* 0x00000008220a7220 */ /* 0x000fc60000410000 */
[----:B------:R-:W-:Y:S01]  /*2b40*/  FFMA.FTZ R7, R21, R6, R7 ;  /* 0x0000000615077223 */ /* 0x000fe20000010007 */
[----:B------:R-:W-:Y:S01]  /*2b50*/  FFMA.FTZ R10, R28, R9, R10 ;  /* 0x000000091c0a7223 */ /* 0x000fe2000001000a */
[C---:B0-----:R-:W-:Y:S01]  /*2b60*/  FMUL.FTZ R6, R29.reuse, R12 ;  /* 0x0000000c1d067220 */ /* 0x041fe20000410000 */
[----:B------:R-:W0:Y:S01]  /*2b70*/  MUFU.COS R14, R20 ;  /* 0x00000014000e7308 */ /* 0x000e220000000000 */
[-C--:B---3--:R-:W-:Y:S01]  /*2b80*/  FMUL.FTZ R5, R29, R13.reuse ;  /* 0x0000000d1d057220 */ /* 0x088fe20000410000 */
[----:B------:R-:W-:Y:S01]  /*2b90*/  F2FP.F16.F32.PACK_AB R28, R7, R4 ;  /* 0x00000004071c723e */ /* 0x000fe200000000ff */
[----:B------:R-:W-:Y:S01]  /*2ba0*/  FFMA.FTZ R6, R30, R13, R6 ;  /* 0x0000000d1e067223 */ /* 0x000fe20000010006 */
[----:B------:R-:W-:Y:S01]  /*2bb0*/  F2FP.F16.F32.PACK_AB R29, R10, R11 ;  /* 0x0000000b0a1d723e */ /* 0x000fe200000000ff */
[----:B------:R-:W-:Y:S01]  /*2bc0*/  FFMA.FTZ R5, R30, R12, -R5 ;  /* 0x0000000c1e057223 */ /* 0x000fe20000010805 */
[----:B-1----:R-:W-:-:S04]  /*2bd0*/  FMUL.FTZ R9, R38, R15 ;  /* 0x0000000f26097220 */ /* 0x002fc80000410000 */
[----:B------:R-:W-:Y:S01]  /*2be0*/  F2FP.F16.F32.PACK_AB R30, R6, R5 ;  /* 0x00000005061e723e */ /* 0x000fe200000000ff */
[-C--:B0-----:R-:W-:Y:S01]  /*2bf0*/  FMUL.FTZ R8, R38, R14.reuse ;  /* 0x0000000e26087220 */ /* 0x081fe20000410000 */
[----:B------:R-:W-:-:S03]  /*2c00*/  FFMA.FTZ R9, R36, R14, -R9 ;  /* 0x0000000e24097223 */ /* 0x000fc60000010809 */
[----:B------:R-:W-:-:S05]  /*2c10*/  FFMA.FTZ R8, R36, R15, R8 ;  /* 0x0000000f24087223 */ /* 0x000fca0000010008 */
[----:B------:R-:W-:-:S07]  /*2c20*/  F2FP.F16.F32.PACK_AB R31, R8, R9 ;  /* 0x00000009081f723e */ /* 0x000fce00000000ff */
.L_x_17:
[----:B------:R-:W-:Y:S05]  /*2c30*/  BSYNC.RECONVERGENT B1 ;  /* 0x0000000000017941 */ /* 0x000fea0003800200 */
.L_x_13:
[C---:B0-----:R-:W-:Y:S02]  /*2c40*/  LOP3.LUT R4, R29.reuse, 0xffff, RZ, 0xc0, !PT ;  /* 0x0000ffff1d047812 */ /* 0x041fe400078ec0ff */
[----:B------:R-:W-:Y:S02]  /*2c50*/  PRMT R6, R29, 0x7732, RZ ;  /* 0x000077321d067816 */ /* 0x000fe400000000ff */
[----:B------:R-:W-:Y:S01]  /*2c60*/  PRMT R8, R31, 0x7732, RZ ;  /* 0x000077321f087816 */ /* 0x000fe200000000ff */
[----:B------:R-:W-:Y:S01]  /*2c70*/  IMAD.WIDE.U32 R4, R4, 0x10000, RZ ;  /* 0x0001000004047825 */ /* 0x000fe200078e00ff */
[----:B------:R-:W-:Y:S02]  /*2c80*/  PRMT R9, R30, 0x7732, RZ ;  /* 0x000077321e097816 */ /* 0x000fe400000000ff */
[----:B------:R-:W-:Y:S01]  /*2c90*/  PRMT R10, R28, 0x7732, RZ ;  /* 0x000077321c0a7816 */ /* 0x000fe200000000ff */
[----:B------:R-:W-:Y:S01]  /*2ca0*/  IMAD.WIDE.U32 R6, R6, 0x10000, RZ ;  /* 0x0001000006067825 */ /* 0x000fe200078e00ff */
[----:B------:R-:W-:-:S02]  /*2cb0*/  PRMT R11, R9, 0x5410, R8 ;  /* 0x00005410090b7816 */ /* 0x000fc40000000008 */
[----:B------:R-:W-:Y:S01]  /*2cc0*/  PRMT R13, R30, 0x5410, R31 ;  /* 0x000054101e0d7816 */ /* 0x000fe2000000001f */
[----:B------:R-:W-:Y:S01]  /*2cd0*/  IMAD.MOV.U32 R9, RZ, RZ, R10 ;  /* 0x000000ffff097224 */ /* 0x000fe200078e000a */
[----:B------:R-:W-:Y:S02]  /*2ce0*/  LOP3.LUT R4, R4, 0xffff, R28, 0xf8, !PT ;  /* 0x0000ffff04047812 */ /* 0x000fe400078ef81c */
[----:B------:R-:W-:Y:S02]  /*2cf0*/  LOP3.LUT R5, R13, R5, RZ, 0xfc, !PT ;  /* 0x000000050d057212 */ /* 0x000fe400078efcff */
[----:B------:R-:W-:Y:S02]  /*2d00*/  LOP3.LUT R7, R11, R7, RZ, 0xfc, !PT ;  /* 0x000000070b077212 */ /* 0x000fe400078efcff */
[----:B------:R-:W-:Y:S01]  /*2d10*/  LOP3.LUT R6, R6, R9, RZ, 0xfc, !PT ;  /* 0x0000000906067212 */ /* 0x000fe200078efcff */
[----:B------:R0:W-:Y:S04]  /*2d20*/  STS.64 [R35], R4 ;  /* 0x0000000423007388 */ /* 0x0001e80000000a00 */
[----:B------:R0:W-:Y:S02]  /*2d30*/  STS.64 [R37], R6 ;  /* 0x0000000625007388 */ /* 0x0001e40000000a00 */
.L_x_12:
[----:B------:R-:W-:Y:S05]  /*2d40*/  BSYNC.RECONVERGENT B0 ;  /* 0x0000000000007941 */ /* 0x000fea0003800200 */
.L_x_11:
[----:B------:R-:W-:Y:S06]  /*2d50*/  BAR.SYNC.DEFER_BLOCKING 0x0 ;  /* 0x0000000000007b1d */ /* 0x000fec0000010000 */
[----:B------:R-:W-:Y:S04]  /*2d60*/  BSSY.RECONVERGENT B0, `(.L_x_18) ;  /* 0x0000009000007945 */ /* 0x000fe80003800200 */
[----:B------:R-:W-:Y:S05]  /*2d70*/  @!P6 BRA `(.L_x_19) ;  /* 0x00000000001ce947 */ /* 0x000fea0003800000 */
[----:B------:R-:W2:Y:S01]  /*2d80*/  LDCU UR4, c[0x0][0x40c] ;  /* 0x00008180ff0477ac */ /* 0x000ea20008000800 */
[----:B------:R-:W-:-:S05]  /*2d90*/  IMAD R22, R22, R33, R32 ;  /* 0x0000002116167224 */ /* 0x000fca00078e0220 */
[----:B------:R-:W-:-:S05]  /*2da0*/  LEA R0, R22, R0, 0x1 ;  /* 0x0000000016007211 */ /* 0x000fca00078e08ff */
[----:B-1----:R3:W4:Y:S01]  /*2db0*/  LDS.128 R28, [R0] ;  /* 0x00000000001c7984 */ /* 0x0027220000000c00 */
[----:B--2---:R-:W-:-:S13]  /*2dc0*/  ISETP.NE.AND P0, PT, RZ, UR4, PT ;  /* 0x00000004ff007c0c */ /* 0x004fda000bf05270 */
[----:B------:R-:W-:-:S05]  /*2dd0*/  @!P0 IMAD R3, R22, 0x2, R3 ;  /* 0x0000000216038824 */ /* 0x000fca00078e0203 */
[----:B------:R3:W2:Y:S02]  /*2de0*/  @!P0 LDS.128 R24, [R3] ;  /* 0x0000000003188984 */ /* 0x0006a40000000c00 */
.L_x_19:
[----:B------:R-:W-:Y:S05]  /*2df0*/  BSYNC.RECONVERGENT B0 ;  /* 0x0000000000007941 */ /* 0x000fea0003800200 */
.L_x_18:
[----:B------:R-:W-:Y:S06]  /*2e00*/  BAR.SYNC.DEFER_BLOCKING 0x0 ;  /* 0x0000000000007b1d */ /* 0x000fec0000010000 */
.L_x_8:
[----:B------:R-:W-:Y:S05]  /*2e10*/  BSYNC.RECONVERGENT B6 ;  /* 0x0000000000067941 */ /* 0x000fea0003800200 */
.L_x_5:
[----:B------:R-:W3:Y:S01]  /*2e20*/  LDCU UR4, c[0x0][0x3f4] ;  /* 0x00007e80ff0477ac */ /* 0x000ee20008000800 */
[----:B------:R-:W-:Y:S01]  /*2e30*/  ISETP.GT.U32.AND P0, PT, R23, 0x1f, PT ;  /* 0x0000001f1700780c */ /* 0x000fe20003f04070 */
[----:B---3--:R-:W-:-:S05]  /*2e40*/  IMAD.U32 R0, RZ, RZ, UR4 ;  /* 0x00000004ff007e24 */ /* 0x008fca000f8e00ff */
[----:B------:R-:W-:-:S04]  /*2e50*/  IADD3 R3, PT, PT, RZ, -R0, RZ ;  /* 0x80000000ff037210 */ /* 0x000fc80007ffe0ff */
[----:B------:R-:W-:-:S04]  /*2e60*/  VIADDMNMX R3, R3, UR44, RZ, !PT ;  /* 0x0000002c03037c46 */ /* 0x000fc8000f8001ff */
[----:B------:R-:W-:Y:S01]  /*2e70*/  R2UR UR12, R3 ;  /* 0x00000000030c72ca */ /* 0x000fe200000e0000 */
[----:B------:R-:W-:-:S05]  /*2e80*/  IMAD.MOV.U32 R3, RZ, RZ, -0x800001 ;  /* 0xff7fffffff037424 */ /* 0x000fca00078e00ff */
[----:B------:R3:W-:Y:S01]  /*2e90*/  STL [R1+0x258], R3 ;  /* 0x0002580301007387 */ /* 0x0007e20000100800 */
[----:B------:R-:W-:Y:S08]  /*2ea0*/  @P0 BRA `(.L_x_20) ;  /* 0x0000000400040947 */ /* 0x000ff00003800000 */
[----:B------:R-:W5:Y:S01]  /*2eb0*/  LDCU UR4, c[0x0][0x40c] ;  /* 0x00008180ff0477ac */ /* 0x000f620008000800 */
[----:B------:R-:W1:Y:S01]  /*2ec0*/  S2R R8, SR_CgaCtaId ;  /* 0x0000000000087919 */ /* 0x000e620000008800 */
[----:B------:R-:W-:Y:S01]  /*2ed0*/  MOV R20, 0x400 ;  /* 0x0000040000147802 */ /* 0x000fe20000000f00 */
[----:B--2-4-:R-:W-:-:S04]  /*2ee0*/  HMUL2 R12, R29, R25 ;  /* 0x000000191d0c7232 */ /* 0x014fc80000000000 */
[----:B---3--:R-:W-:Y:S02]  /*2ef0*/  VIADD R3, R20, 0x40 ;  /* 0x0000004014037836 */ /* 0x008fe40000000000 */
[----:B------:R-:W-:Y:S01]  /*2f00*/  HFMA2 R13, R28, R24, R12 ;  /* 0x000000181c0d7231 */ /* 0x000fe2000000000c */
[----:B-----5:R-:W-:-:S03]  /*2f10*/  ISETP.NE.AND P1, PT, RZ, UR4, PT ;  /* 0x00000004ff007c0c */ /* 0x020fc6000bf25270 */
[----:B------:R-:W-:Y:S01]  /*2f20*/  HFMA2 R13, R30, R26, R13 ;  /* 0x0000001a1e0d7231 */ /* 0x000fe2000000000d */
[----:B------:R-:W-:Y:S01]  /*2f30*/  UMOV UR4, 0xffffffff ;  /* 0xffffffff00047882 */ /* 0x000fe20000000000 */
[----:B------:R-:W-:Y:S02]  /*2f40*/  ISETP.GT.U32.OR P0, PT, R23, 0x17, P1 ;  /* 0x000000171700780c */ /* 0x000fe40000f04470 */
[----:B------:R-:W-:-:S06]  /*2f50*/  HFMA2 R13, R31, R27, R13 ;  /* 0x0000001b1f0d7231 */ /* 0x000fcc000000000d */
[----:B0-----:R-:W-:-:S05]  /*2f60*/  @!P1 IADD3 R7, PT, PT, R20, 0x240, RZ ;  /* 0x0000024014079810 */ /* 0x001fca0007ffe0ff */
[----:B-1----:R-:W0:Y:S01]  /*2f70*/  @!P0 LDC.64 R4, c[0x0][0x3b8] ;  /* 0x0000ee00ff048b82 */ /* 0x002e220000000a00 */
[C---:B------:R-:W-:Y:S02]  /*2f80*/  @!P0 IMAD R6, R23.reuse, R0, UR40 ;  /* 0x0000002817068e24 */ /* 0x040fe4000f8e0200 */
[--C-:B------:R-:W-:Y:S02]  /*2f90*/  HADD2.F32 R10, -RZ, R13.reuse.H1_H1 ;  /* 0x3000000dff0a7230 */ /* 0x100fe40000004100 */
[----:B------:R-:W-:Y:S01]  /*2fa0*/  @!P0 IMAD.SHL.U32 R9, R6, 0x8, RZ ;  /* 0x0000000806098824 */ /* 0x000fe200078e00ff */
[C---:B------:R-:W-:Y:S01]  /*2fb0*/  LEA R6, R8.reuse, R3, 0x18 ;  /* 0x0000000308067211 */ /* 0x040fe200078ec0ff */
[----:B------:R-:W-:Y:S01]  /*2fc0*/  HADD2.F32 R3, -RZ, R13.H0_H0 ;  /* 0x2000000dff037230 */ /* 0x000fe20000004100 */
[----:B------:R-:W-:Y:S01]  /*2fd0*/  @!P1 LEA R8, R8, R7, 0x18 ;  /* 0x0000000708089211 */ /* 0x000fe200078ec0ff */
[----:B------:R-:W-:Y:S02]  /*2fe0*/  @!P0 IMAD R9, R0, UR42, R9 ;  /* 0x0000002a00098c24 */ /* 0x000fe4000f8e0209 */
[C---:B------:R-:W-:Y:S01]  /*2ff0*/  IMAD R6, R23.reuse, 0x10, R6 ;  /* 0x0000001017067824 */ /* 0x040fe200078e0206 */
[----:B------:R-:W-:Y:S01]  /*3000*/  @!P1 LEA R8, R23, R8, 0x4 ;  /* 0x0000000817089211 */ /* 0x000fe200078e20ff */
[----:B------:R-:W-:-:S03]  /*3010*/  FADD.FTZ R13, R3, R10 ;  /* 0x0000000a030d7221 */ /* 0x000fc60000010000 */
[----:B------:R1:W-:Y:S04]  /*3020*/  STS.128 [R6], R28 ;  /* 0x0000001c06007388 */ /* 0x0003e80000000c00 */
[----:B------:R1:W-:Y:S01]  /*3030*/  @!P1 STS.128 [R8], R16 ;  /* 0x0000001008009388 */ /* 0x0003e20000000c00 */
[----:B0-----:R-:W-:-:S05]  /*3040*/  @!P0 IMAD.WIDE R4, R9, 0x2, R4 ;  /* 0x0000000209048825 */ /* 0x001fca00078e0204 */
[----:B------:R1:W-:Y:S01]  /*3050*/  @!P0 STG.E.128 desc[UR36][R4.64], R24 ;  /* 0x0000001804008986 */ /* 0x0003e2000c101d24 */
[----:B------:R-:W-:Y:S05]  /*3060*/  BRA.DIV UR4, `(.L_x_21) ;  /* 0x0000010604b87947 */ /* 0x000fea000b800000 */
[----:B------:R-:W0:Y:S02]  /*3070*/  SHFL.BFLY PT, R14, R13, 0x10, 0x1f ;  /* 0x0e001f000d0e7f89 */ /* 0x000e2400000e0000 */
[----:B0-----:R-:W-:-:S05]  /*3080*/  FADD.FTZ R3, R13, R14 ;  /* 0x0000000e0d037221 */ /* 0x001fca0000010000 */
[----:B------:R-:W1:Y:S02]  /*3090*/  SHFL.BFLY PT, R14, R3, 0x8, 0x1f ;  /* 0x0d001f00030e7f89 */ /* 0x000e6400000e0000 */
[----:B-1----:R-:W-:-:S05]  /*30a0*/  FADD.FTZ R4, R3, R14 ;  /* 0x0000000e03047221 */ /* 0x002fca0000010000 */
[----:B------:R-:W0:Y:S02]  /*30b0*/  SHFL.BFLY PT, R14, R4, 0x4, 0x1f ;  /* 0x0c801f00040e7f89 */ /* 0x000e2400000e0000 */
[----:B0-----:R-:W-:-:S05]  /*30c0*/  FADD.FTZ R5, R4, R14 ;  /* 0x0000000e04057221 */ /* 0x001fca0000010000 */
[----:B------:R-:W0:Y:S02]  /*30d0*/  SHFL.BFLY PT, R14, R5, 0x2, 0x1f ;  /* 0x0c401f00050e7f89 */ /* 0x000e2400000e0000 */
[----:B0-----:R-:W-:-:S05]  /*30e0*/  FADD.FTZ R6, R5, R14 ;  /* 0x0000000e05067221 */ /* 0x001fca0000010000 */
[----:B------:R0:W1:Y:S02]  /*30f0*/  SHFL.BFLY PT, R14, R6, 0x1, 0x1f ;  /* 0x0c201f00060e7f89 */ /* 0x00006400000e0000 */
.L_x_225:
[----:B------:R-:W-:Y:S01]  /*3100*/  ISETP.NE.AND P0, PT, R23, RZ, PT ;  /* 0x000000ff1700720c */ /* 0x000fe20003f05270 */
[----:B-1----:R-:W-:-:S12]  /*3110*/  FADD.FTZ R14, R6, R14 ;  /* 0x0000000e060e7221 */ /* 0x002fd80000010000 */
[----:B------:R-:W-:Y:S05]  /*3120*/  @P0 BRA `(.L_x_20) ;  /* 0x0000000000640947 */ /* 0x000fea0003800000 */
[----:B------:R-:W1:Y:S02]  /*3130*/  LDCU.64 UR4, c[0x0][0x438] ;  /* 0x00008700ff0477ac */ /* 0x000e640008000a00 */
[----:B-1----:R-:W-:-:S04]  /*3140*/  UISETP.NE.U32.AND UP0, UPT, UR4, URZ, UPT ;  /* 0x000000ff0400728c */ /* 0x002fc8000bf05070 */
[----:B------:R-:W-:-:S06]  /*3150*/  UISETP.NE.AND.EX UP0, UPT, UR5, URZ, UPT, UP0 ;  /* 0x000000ff0500728c */ /* 0x000fcc000bf05300 */
[----:B------:R-:W-:-:S05]  /*3160*/  PLOP3.LUT P0, PT, PT, PT, UP0, 0x80, 0x8 ;  /* 0x000000000008781c */ /* 0x000fca0003f0f008 */
[----:B------:R-:W1:Y:S01]  /*3170*/  @UP0 LDCU UR8, c[0x0][0x440] ;  /* 0x00008800ff0807ac */ /* 0x000e620008000800 */
[----:B------:R-:W2:Y:S01]  /*3180*/  @UP0 LDCU.64 UR4, c[0x0][0x438] ;  /* 0x00008700ff0407ac */ /* 0x000ea20008000a00 */
[----:B------:R-:W-:-:S04]  /*3190*/  @UP0 UIADD3 UR6, UPT, UPT, UR45, -UR39, URZ ;  /* 0x800000272d060290 */ /* 0x000fc8000fffe0ff */
[----:B-1----:R-:W-:-:S04]  /*31a0*/  @UP0 UIMAD UR7, UR46, UR8, UR6 ;  /* 0x000000082e0702a4 */ /* 0x002fc8000f8e0206 */
[----:B------:R-:W-:-:S04]  /*31b0*/  @UP0 UIMAD UR7, UR7, UR8, UR6 ;  /* 0x00000008070702a4 */ /* 0x000fc8000f8e0206 */
[----:B--2---:R-:W-:-:S06]  /*31c0*/  @UP0 UIMAD.WIDE UR4, UR7, 0x2, UR4 ;  /* 0x00000002070408a5 */ /* 0x004fcc000f8e0204 */
[----:B------:R-:W-:Y:S01]  /*31d0*/  IMAD.U32 R4, RZ, RZ, UR4 ;  /* 0x00000004ff047e24 */ /* 0x000fe2000f8e00ff */
[----:B------:R-:W1:Y:S01]  /*31e0*/  S2UR UR6, SR_CgaCtaId ;  /* 0x00000000000679c3 */ /* 0x000e620000008800 */
[----:B------:R-:W-:Y:S01]  /*31f0*/  IMAD.U32 R5, RZ, RZ, UR5 ;  /* 0x00000005ff057e24 */ /* 0x000fe2000f8e00ff */
[----:B------:R-:W0:Y:S04]  /*3200*/  LDCU UR7, c[0x0][0x410] ;  /* 0x00008200ff0777ac */ /* 0x000e280008000800 */
[----:B------:R-:W2:Y:S01]  /*3210*/  @P0 LDG.E.U16 R4, desc[UR36][R4.64] ;  /* 0x0000002404040981 */ /* 0x000ea2000c1e1500 */
[----:B------:R-:W-:Y:S01]  /*3220*/  R2UR UR5, R20 ;  /* 0x00000000140572ca */ /* 0x000fe200000e0000 */
[----:B------:R-:W-:-:S12]  /*3230*/  UIADD3 UR4, UPT, UPT, UR44, -UR12, URZ ;  /* 0x8000000c2c047290 */ /* 0x000fd8000fffe0ff */
[----:B------:R-:W-:Y:S01]  /*3240*/  UIADD3 UR5, UPT, UPT, UR5, 0x440, URZ ;  /* 0x0000044005057890 */ /* 0x000fe2000fffe0ff */
[----:B0-----:R-:W-:-:S03]  /*3250*/  FMUL.FTZ R6, R14, UR7 ;  /* 0x000000070e067c20 */ /* 0x001fc60008410000 */
[----:B-1----:R-:W-:-:S04]  /*3260*/  ULEA UR5, UR6, UR5, 0x18 ;  /* 0x0000000506057291 */ /* 0x002fc8000f8ec0ff */
[----:B------:R-:W-:Y:S01]  /*3270*/  ULEA UR4, UR4, UR5, 0x2 ;  /* 0x0000000504047291 */ /* 0x000fe2000f8e10ff */
[----:B--2---:R-:W-:-:S05]  /*3280*/  @P0 HADD2.F32 R3, -RZ, R4.H0_H0 ;  /* 0x20000004ff030230 */ /* 0x004fca0000004100 */
[----:B------:R-:W-:-:S05]  /*3290*/  @P0 FADD.FTZ R6, R6, R3 ;  /* 0x0000000306060221 */ /* 0x000fca0000010000 */
[----:B------:R0:W-:Y:S04]  /*32a0*/  STL [R1+0x258], R6 ;  /* 0x0002580601007387 */ /* 0x0001e80000100800 */
[----:B------:R0:W-:Y:S02]  /*32b0*/  STS [UR4+-0x4], R6 ;  /* 0xfffffc06ff007988 */ /* 0x0001e40008000804 */
.L_x_20:
[----:B------:R-:W-:Y:S05]  /*32c0*/  WARPSYNC.ALL ;  /* 0x0000000000007948 */ /* 0x000fea0003800000 */
[----:B------:R-:W5:Y:S08]  /*32d0*/  S2UR UR13, SR_CgaCtaId ;  /* 0x00000000000d79c3 */ /* 0x000f700000008800 */
[----:B------:R-:W-:Y:S01]  /*32e0*/  BAR.SYNC.DEFER_BLOCKING 0x0 ;  /* 0x0000000000007b1d */ /* 0x000fe20000010000 */
[----:B------:R-:W-:-:S05]  /*32f0*/  ULOP3.LUT UR4, URZ, UR12, URZ, 0x33, !UPT ;  /* 0x0000000cff047292 */ /* 0x000fca000f8e33ff */
[----:B------:R-:W-:Y:S01]  /*3300*/  UMOV UR18, 0x400 ;  /* 0x0000040000127882 */ /* 0x000fe20000000000 */
[----:B------:R-:W1:Y:S01]  /*3310*/  LDCU UR7, c[0x0][0x40c] ;  /* 0x00008180ff0777ac */ /* 0x000e620008000800 */
[----:B------:R-:W0:Y:S01]  /*3320*/  S2UR UR19, SR_CTAID.X ;  /* 0x00000000001379c3 */ /* 0x000e220000002500 */
[----:B------:R-:W0:Y:S01]  /*3330*/  LDCU UR6, c[0x0][0x3f0] ;  /* 0x00007e00ff0677ac */ /* 0x000e220008000800 */
[----:B------:R-:W0:Y:S01]  /*3340*/  LDCU UR20, c[0x0][0x3f8] ;  /* 0x00007f00ff1477ac */ /* 0x000e220008000800 */
[----:B------:R-:W0:Y:S01]  /*3350*/  LDCU UR21, c[0x0][0x40c] ;  /* 0x00008180ff1577ac */ /* 0x000e220008000800 */
[----:B-----5:R-:W-:Y:S02]  /*3360*/  ULEA UR5, UR13, UR18, 0x18 ;  /* 0x000000120d057291 */ /* 0x020fe4000f8ec0ff */
[----:B-1----:R-:W-:Y:S01]  /*3370*/  UISETP.NE.AND UP0, UPT, UR7, URZ, UPT ;  /* 0x000000ff0700728c */ /* 0x002fe2000bf05270 */
[----:B------:R-:W1:Y:S01]  /*3380*/  LDCU UR22, c[0x0][0x3f4] ;  /* 0x00007e80ff1677ac */ /* 0x000e620008000800 */
[----:B------:R-:W1:Y:S05]  /*3390*/  LDCU UR23, c[0x0][0x410] ;  /* 0x00008200ff1777ac */ /* 0x000e6a0008000800 */
[----:B------:R-:W5:Y:S04]  /*33a0*/  LDS.128 R12, [UR5+0x40] ;  /* 0x00004005ff0c7984 */ /* 0x000f680008000c00 */
[----:B------:R-:W2:Y:S04]  /*33b0*/  LDS.128 R8, [UR5+0x50] ;  /* 0x00005005ff087984 */ /* 0x000ea80008000c00 */
[----:B0-----:R-:W0:Y:S04]  /*33c0*/  LDS.128 R4, [UR5+0x60] ;  /* 0x00006005ff047984 */ /* 0x001e280008000c00 */
[----:B-----5:R-:W-:Y:S04]  /*33d0*/  STL.64 [R1+0x240], R12 ;  /* 0x0002400c01007387 */ /* 0x020fe80000100a00 */
[----:B------:R-:W-:Y:S04]  /*33e0*/  STL.64 [R1+0x248], R14 ;  /* 0x0002480e01007387 */ /* 0x000fe80000100a00 */
[----:B------:R-:W5:Y:S04]  /*33f0*/  LDS.128 R12, [UR5+0x70] ;  /* 0x00007005ff0c7984 */ /* 0x000f680008000c00 */
[----:B--2---:R-:W-:Y:S04]  /*3400*/  STL.64 [R1+0x230], R8 ;  /* 0x0002300801007387 */ /* 0x004fe80000100a00 */
[----:B------:R-:W-:Y:S04]  /*3410*/  STL.64 [R1+0x238], R10 ;  /* 0x0002380a01007387 */ /* 0x000fe80000100a00 */
[----:B------:R-:W2:Y:S04]  /*3420*/  LDS.128 R8, [UR5+0x80] ;  /* 0x00008005ff087984 */ /* 0x000ea80008000c00 */
[----:B0-----:R-:W-:Y:S04]  /*3430*/  STL.64 [R1+0x220], R4 ;  /* 0x0002200401007387 */ /* 0x001fe80000100a00 */
[----:B------:R-:W-:Y:S04]  /*3440*/  STL.64 [R1+0x228], R6 ;  /* 0x0002280601007387 */ /* 0x000fe80000100a00 */
[----:B------:R-:W0:Y:S04]  /*3450*/  LDS.128 R4, [UR5+0x90] ;  /* 0x00009005ff047984 */ /* 0x000e280008000c00 */
        /* <DEDUP_REMOVED lines=61> */
[----:B------:R0:W-:Y:S02]  /*3830*/  STL.64 [R1+0xd8], R6 ;  /* 0x0000d80601007387 */ /* 0x0001e40000100a00 */
[----:B0-----:R-:W0:Y:S02]  /*3840*/  S2R R6, SR_TID.X ;  /* 0x0000000000067919 */ /* 0x001e240000002100 */
[----:B-----5:R0:W-:Y:S04]  /*3850*/  STL.64 [R1+0xc0], R12 ;  /* 0x0000c00c01007387 */ /* 0x0201e80000100a00 */
[----:B------:R0:W-:Y:S04]  /*3860*/  STL.64 [R1+0xc8], R14 ;  /* 0x0000c80e01007387 */ /* 0x0001e80000100a00 */
[----:B--2---:R2:W-:Y:S04]  /*3870*/  STL.64 [R1+0xb0], R8 ;  /* 0x0000b00801007387 */ /* 0x0045e80000100a00 */
[----:B------:R2:W-:Y:S01]  /*3880*/  STL.64 [R1+0xb8], R10 ;  /* 0x0000b80a01007387 */ /* 0x0005e20000100a00 */
[----:B-1----:R-:W-:Y:S05]  /*3890*/  BRA.U UP0, `(.L_x_22) ;  /* 0x0000000100a87547 */ /* 0x002fea000b800000 */
[----:B0-----:R-:W0:Y:S04]  /*38a0*/  LDS.128 R12, [UR5+0x240] ;  /* 0x00024005ff0c7984 */ /* 0x001e280008000c00 */
[----:B--2---:R-:W1:Y:S04]  /*38b0*/  LDS.128 R8, [UR5+0x250] ;  /* 0x00025005ff087984 */ /* 0x004e680008000c00 */
[----:B------:R-:W2:Y:S04]  /*38c0*/  LDS.128 R16, [UR5+0x260] ;  /* 0x00026005ff107984 */ /* 0x000ea80008000c00 */
[----:B------:R-:W-:Y:S04]  /*38d0*/  LDS.128 R244, [UR5+0x290] ;  /* 0x00029005fff47984 */ /* 0x000fe80008000c00 */
[----:B------:R-:W-:Y:S04]  /*38e0*/  LDS.128 R240, [UR5+0x2a0] ;  /* 0x0002a005fff07984 */ /* 0x000fe80008000c00 */
[----:B------:R-:W-:Y:S04]  /*38f0*/  LDS.128 R236, [UR5+0x2b0] ;  /* 0x0002b005ffec7984 */ /* 0x000fe80008000c00 */
[----:B------:R-:W-:Y:S04]  /*3900*/  LDS.128 R20, [UR5+0x2e0] ;  /* 0x0002e005ff147984 */ /* 0x000fe80008000c00 */
[----:B------:R-:W-:Y:S04]  /*3910*/  LDS.128 R24, [UR5+0x2f0] ;  /* 0x0002f005ff187984 */ /* 0x000fe80008000c00 */
[----:B----4-:R-:W-:Y:S04]  /*3920*/  LDS.128 R28, [UR5+0x300] ;  /* 0x00030005ff1c7984 */ /* 0x010fe80008000c00 */
[----:B------:R-:W-:Y:S04]  /*3930*/  LDS.128 R32, [UR5+0x310] ;  /* 0x00031005ff207984 */ /* 0x000fe80008000c00 */
[----:B0-----:R-:W-:Y:S04]  /*3940*/  STL.64 [R1+0x40], R12 ;  /* 0x0000400c01007387 */ /* 0x001fe80000100a00 */
[----:B------:R-:W-:Y:S04]  /*3950*/  STL.64 [R1+0x48], R14 ;  /* 0x0000480e01007387 */ /* 0x000fe80000100a00 */
[----:B------:R-:W0:Y:S04]  /*3960*/  LDS.128 R12, [UR5+0x270] ;  /* 0x00027005ff0c7984 */ /* 0x000e280008000c00 */
[----:B-1----:R-:W-:Y:S04]  /*3970*/  STL.64 [R1+0x30], R8 ;  /* 0x0000300801007387 */ /* 0x002fe80000100a00 */
[----:B------:R-:W-:Y:S04]  /*3980*/  STL.64 [R1+0x38], R10 ;  /* 0x0000380a01007387 */ /* 0x000fe80000100a00 */
[----:B------:R-:W1:Y:S04]  /*3990*/  LDS.128 R8, [UR5+0x280] ;  /* 0x00028005ff087984 */ /* 0x000e680008000c00 */
[----:B--2---:R2:W-:Y:S04]  /*39a0*/  STL.64 [R1+0x20], R16 ;  /* 0x0000201001007387 */ /* 0x0045e80000100a00 */
[----:B------:R2:W-:Y:S04]  /*39b0*/  STL.64 [R1+0x28], R18 ;  /* 0x0000281201007387 */ /* 0x0005e80000100a00 */
[----:B------:R-:W4:Y:S04]  /*39c0*/  LDS.128 R16, [UR5+0x2d0] ;  /* 0x0002d005ff107984 */ /* 0x000f280008000c00 */
[----:B------:R-:W1:Y:S04]  /*39d0*/  LDS.128 R36, [UR5+0x320] ;  /* 0x00032005ff247984 */ /* 0x000e680008000c00 */
[----:B------:R-:W1:Y:S04]  /*39e0*/  LDS.128 R40, [UR5+0x330] ;  /* 0x00033005ff287984 */ /* 0x000e680008000c00 */
[----:B------:R-:W1:Y:S04]  /*39f0*/  LDS.128 R44, [UR5+0x340] ;  /* 0x00034005ff2c7984 */ /* 0x000e680008000c00 */
[----:B0-----:R2:W-:Y:S04]  /*3a00*/  STL.64 [R1+0x10], R12 ;  /* 0x0000100c01007387 */ /* 0x0015e80000100a00 */
[----:B------:R2:W-:Y:S04]  /*3a10*/  STL.64 [R1+0x18], R14 ;  /* 0x0000180e01007387 */ /* 0x0005e80000100a00 */
[----:B------:R-:W0:Y:S04]  /*3a20*/  LDS.128 R12, [UR5+0x2c0] ;  /* 0x0002c005ff0c7984 */ /* 0x000e280008000c00 */
        /* <DEDUP_REMOVED lines=15> */
[----:B-1----:R2:W-:Y:S04]  /*3b20*/  STL.64 [R1], R8 ;  /* 0x0000000801007387 */ /* 0x0025e80000100a00 */
[----:B----4-:R2:W-:Y:S02]  /*3b30*/  STL.64 [R1+0x8], R10 ;  /* 0x0000080a01007387 */ /* 0x0105e40000100a00 */
.L_x_22:
[----:B------:R-:W1:Y:S01]  /*3b40*/  LDS.128 R112, [UR5+0x1e0] ;  /* 0x0001e005ff707984 */ /* 0x000e620008000c00 */
[----:B------:R-:W-:Y:S01]  /*3b50*/  UIADD3 UR4, UPT, UPT, UR4, 0x1f, UR44 ;  /* 0x0000001f04047890 */ /* 0x000fe2000fffe02c */
[----:B------:R-:W-:Y:S01]  /*3b60*/  BSSY.RECONVERGENT B0, `(.L_x_23) ;  /* 0x0000acd000007945 */ /* 0x000fe20003800200 */
[----:B------:R-:W-:Y:S01]  /*3b70*/  UIMAD UR6, UR41, UR6, UR19 ;  /* 0x00000006290672a4 */ /* 0x000fe2000f8e0213 */
[----:B------:R-:W5:Y:S01]  /*3b80*/  LDS.128 R108, [UR5+0x1f0] ;  /* 0x0001f005ff6c7984 */ /* 0x000f620008000c00 */
[----:B------:R-:W0:Y:S03]  /*3b90*/  LDCU.64 UR8, c[0x0][0x3b8] ;  /* 0x00007700ff0877ac */ /* 0x000e260008000a00 */
[----:B--2---:R-:W2:Y:S01]  /*3ba0*/  LDS.128 R8, [UR5+0x200] ;  /* 0x00020005ff087984 */ /* 0x004ea20008000c00 */
[----:B------:R-:W0:Y:S01]  /*3bb0*/  LDCU.64 UR10, c[0x0][0x3c8] ;  /* 0x00007900ff0a77ac */ /* 0x000e220008000a00 */
[----:B------:R-:W0:Y:S01]  /*3bc0*/  LDCU.64 UR14, c[0x0][0x438] ;  /* 0x00008700ff0e77ac */ /* 0x000e220008000a00 */
[----:B------:R-:W0:Y:S01]  /*3bd0*/  LDCU.64 UR16, c[0x0][0x448] ;  /* 0x00008900ff1077ac */ /* 0x000e220008000a00 */
[----:B------:R-:W-:Y:S01]  /*3be0*/  UIMAD UR6, UR6, 0xc0, URZ ;  /* 0x000000c0060678a4 */ /* 0x000fe2000f8e02ff */
[----:B-1----:R-:W-:Y:S04]  /*3bf0*/  STL.64 [R1+0xa0], R112 ;  /* 0x0000a07001007387 */ /* 0x002fe80000100a00 */
[----:B------:R-:W-:Y:S04]  /*3c00*/  STL.64 [R1+0xa8], R114 ;  /* 0x0000a87201007387 */ /* 0x000fe80000100a00 */
[----:B------:R-:W1:Y:S04]  /*3c10*/  LDS.128 R112, [UR5+0x210] ;  /* 0x00021005ff707984 */ /* 0x000e680008000c00 */
[----:B-----5:R-:W-:Y:S04]  /*3c20*/  STL.64 [R1+0x90], R108 ;  /* 0x0000906c01007387 */ /* 0x020fe80000100a00 */
[----:B------:R-:W-:Y:S04]  /*3c30*/  STL.64 [R1+0x98], R110 ;  /* 0x0000986e01007387 */ /* 0x000fe80000100a00 */
[----:B------:R-:W5:Y:S04]  /*3c40*/  LDS.128 R108, [UR5+0x220] ;  /* 0x00022005ff6c7984 */ /* 0x000f680008000c00 */
[----:B--2---:R-:W-:Y:S04]  /*3c50*/  STL.64 [R1+0x80], R8 ;  /* 0x0000800801007387 */ /* 0x004fe80000100a00 */
[----:B------:R-:W-:Y:S04]  /*3c60*/  STL.64 [R1+0x88], R10 ;  /* 0x0000880a01007387 */ /* 0x000fe80000100a00 */
[----:B------:R-:W2:Y:S01]  /*3c70*/  LDS.128 R8, [UR5+0x230] ;  /* 0x00023005ff087984 */ /* 0x000ea20008000c00 */
[----:B------:R-:W-:-:S04]  /*3c80*/  USHF.R.S32.HI UR5, URZ, 0x1f, UR4 ;  /* 0x0000001fff057899 */ /* 0x000fc80008011404 */
[----:B------:R-:W-:-:S04]  /*3c90*/  ULEA.HI UR4, UR5, UR4, URZ, 0x5 ;  /* 0x0000000405047291 */ /* 0x000fc8000f8f28ff */
[----:B------:R-:W-:-:S06]  /*3ca0*/  ULOP3.LUT UR4, UR4, 0xffffffe0, URZ, 0xc0, !UPT ;  /* 0xffffffe004047892 */ /* 0x000fcc000f8ec0ff */
[----:B0-----:R-:W-:Y:S01]  /*3cb0*/  ISETP.GE.AND P0, PT, R6, UR4, PT ;  /* 0x0000000406007c0c */ /* 0x001fe2000bf06270 */
[----:B-1----:R0:W-:Y:S04]  /*3cc0*/  STL.64 [R1+0x70], R112 ;  /* 0x0000707001007387 */ /* 0x0021e80000100a00 */
[----:B------:R0:W-:Y:S04]  /*3cd0*/  STL.64 [R1+0x78], R114 ;  /* 0x0000787201007387 */ /* 0x0001e80000100a00 */
[----:B-----5:R0:W-:Y:S04]  /*3ce0*/  STL.64 [R1+0x60], R108 ;  /* 0x0000606c01007387 */ /* 0x0201e80000100a00 */
[----:B------:R0:W-:Y:S04]  /*3cf0*/  STL.64 [R1+0x68], R110 ;  /* 0x0000686e01007387 */ /* 0x0001e80000100a00 */
[----:B--2---:R0:W-:Y:S04]  /*3d00*/  STL.64 [R1+0x50], R8 ;  /* 0x0000500801007387 */ /* 0x0041e80000100a00 */
[----:B------:R0:W-:Y:S01]  /*3d10*/  STL.64 [R1+0x58], R10 ;  /* 0x0000580a01007387 */ /* 0x0001e20000100a00 */
[----:B------:R-:W-:Y:S05]  /*3d20*/  @P0 BRA `(.L_x_24) ;  /* 0x000000a800c00947 */ /* 0x000fea0003800000 */
[----:B---3--:R-:W-:Y:S01]  /*3d30*/  IABS R3, R0 ;  /* 0x0000000000037213 */ /* 0x008fe20000000000 */
[----:B------:R-:W1:Y:S01]  /*3d40*/  S2UR UR5, SR_CTAID.Y ;  /* 0x00000000000579c3 */ /* 0x000e620000002600 */
[----:B------:R-:W2:Y:S01]  /*3d50*/  LDCU UR26, c[0x0][0x440] ;  /* 0x00008800ff1a77ac */ /* 0x000ea20008000800 */
[----:B------:R-:W-:Y:S01]  /*3d60*/  VIADD R249, R6, UR12 ;  /* 0x0000000c06f97c36 */ /* 0x000fe20008000000 */
[----:B------:R-:W-:Y:S01]  /*3d70*/  MOV R7, R3 ;  /* 0x0000000300077202 */ /* 0x000fe20000000f00 */
[----:B------:R-:W3:Y:S03]  /*3d80*/  LDCU.64 UR24, c[0x0][0x420] ;  /* 0x00008400ff1877ac */ /* 0x000ee60008000a00 */
[----:B------:R-:W5:Y:S01]  /*3d90*/  I2F.RP R4, R7 ;  /* 0x0000000700047306 */ /* 0x000f620000209400 */
[----:B------:R-:W-:Y:S01]  /*3da0*/  STL [R1+0x25c], R7 ;  /* 0x00025c0701007387 */ /* 0x000fe20000100800 */
[----:B------:R-:W-:-:S04]  /*3db0*/  UIADD3 UR7, UPT, UPT, UR18, 0x440, URZ ;  /* 0x0000044012077890 */ /* 0x000fc8000fffe0ff */
[----:B------:R-:W-:Y:S02]  /*3dc0*/  ULEA UR7, UR13, UR7, 0x18 ;  /* 0x000000070d077291 */ /* 0x000fe4000f8ec0ff */
[----:B-----5:R-:W5:Y:S01]  /*3dd0*/  MUFU.RCP R4, R4 ;  /* 0x0000000400047308 */ /* 0x020f620000001000 */
[----:B---3--:R-:W-:Y:S01]  /*3de0*/  ISETP.NE.U32.AND P1, PT, RZ, UR24, PT ;  /* 0x00000018ff007c0c */ /* 0x008fe2000bf25070 */
[----:B-1----:R-:W-:Y:S01]  /*3df0*/  IMAD R0, R0, UR5, RZ ;  /* 0x0000000500007c24 */ /* 0x002fe2000f8e02ff */
[----:B--2---:R-:W-:Y:S02]  /*3e00*/  UIMAD UR5, UR19, UR26, UR44 ;  /* 0x0000001a130572a4 */ /* 0x004fe4000f8e022c */
[----:B------:R-:W-:Y:S02]  /*3e10*/  ISETP.NE.AND.EX P1, PT, RZ, UR25, PT, P1 ;  /* 0x00000019ff007c0c */ /* 0x000fe4000bf25310 */
[----:B------:R-:W-:Y:S01]  /*3e20*/  UIADD3 UR5, UPT, UPT, UR5, -0x1, URZ ;  /* 0xffffffff05057890 */ /* 0x000fe2000fffe0ff */
[----:B------:R-:W-:-:S02]  /*3e30*/  SHF.R.S32.HI R251, RZ, 0x1f, R0 ;  /* 0x0000001ffffb7819 */ /* 0x000fc40000011400 */
[----:B------:R-:W-:Y:S02]  /*3e40*/  IADD3 R252, P0, P2, R0, UR24, R249 ;  /* 0x0000001800fc7c10 */ /* 0x000fe4000fa1e0f9 */
[----:B------:R-:W-:Y:S02]  /*3e50*/  MOV R0, UR4 ;  /* 0x0000000400007c02 */ /* 0x000fe40008000f00 */
[----:B------:R-:W-:Y:S01]  /*3e60*/  IADD3.X R251, PT, PT, R251, UR25, RZ, P0, P2 ;  /* 0x00000019fbfb7c10 */ /* 0x000fe200087e44ff */
[----:B-----5:R-:W-:-:S04]  /*3e70*/  VIADD R4, R4, 0xffffffe ;  /* 0x0ffffffe04047836 */ /* 0x020fc80000000000 */
[----:B------:R1:W2:Y:S02]  /*3e80*/  F2I.FTZ.U32.TRUNC.NTZ R5, R4 ;  /* 0x0000000400057305 */ /* 0x0002a4000021f000 */
[----:B-1----:R-:W-:Y:S02]  /*3e90*/  HFMA2 R4, -RZ, RZ, 0, 0 ;  /* 0x00000000ff047431 */ /* 0x002fe400000001ff */
[----:B--2---:R-:W-:-:S04]  /*3ea0*/  IMAD.MOV R3, RZ, RZ, -R5 ;  /* 0x000000ffff037224 */ /* 0x004fc800078e0a05 */
[----:B------:R-:W-:-:S04]  /*3eb0*/  IMAD R3, R3, R7, RZ ;  /* 0x0000000703037224 */ /* 0x000fc800078e02ff */
[----:B------:R-:W-:-:S05]  /*3ec0*/  IMAD.HI.U32 R3, R5, R3, R4 ;  /* 0x0000000305037227 */ /* 0x000fca00078e0004 */
[----:B------:R1:W-:Y:S02]  /*3ed0*/  STL [R1+0x264], R3 ;  /* 0x0002640301007387 */ /* 0x0003e40000100800 */
[----:B-1----:R-:W-:-:S04]  /*3ee0*/  IMAD.U32 R3, RZ, RZ, UR26 ;  /* 0x0000001aff037e24 */ /* 0x002fc8000f8e00ff */
[----:B------:R-:W-:Y:S02]  /*3ef0*/  IMAD R4, R3, UR5, R249 ;  /* 0x0000000503047c24 */ /* 0x000fe4000f8e02f9 */
[----:B------:R-:W-:Y:S01]  /*3f00*/  VIADD R3, R0, UR12 ;  /* 0x0000000c00037c36 */ /* 0x000fe20008000000 */
[----:B------:R-:W-:Y:S01]  /*3f10*/  LEA R0, R6, UR7, 0x2 ;  /* 0x0000000706007c11 */ /* 0x000fe2000f8e10ff */
[----:B------:R-:W-:Y:S01]  /*3f20*/  VIADD R249, R249, 0x1 ;  /* 0x00000001f9f97836 */ /* 0x000fe20000000000 */
[----:B------:R1:W-:Y:S04]  /*3f30*/  STL [R1+0x250], R4 ;  /* 0x0002500401007387 */ /* 0x0003e80000100800 */
[----:B------:R1:W-:Y:S04]  /*3f40*/  STL [R1+0x254], R0 ;  /* 0x0002540001007387 */ /* 0x0003e80000100800 */
[----:B------:R1:W-:Y:S02]  /*3f50*/  STL [R1+0x260], R3 ;  /* 0x0002600301007387 */ /* 0x0003e40000100800 */
.L_x_156:
[----:B------:R-:W2:Y:S04]  /*3f60*/  LDL R5, [R1+0x264] ;  /* 0x0002640001057983 */ /* 0x000ea80000100800 */
[----:B------:R-:W3:Y:S01]  /*3f70*/  LDL R6, [R1+0x25c] ;  /* 0x00025c0001067983 */ /* 0x000ee20000100800 */
[----:B------:R-:W-:Y:S01]  /*3f80*/  IADD3 R248, PT, PT, R249, -0x1, RZ ;  /* 0xfffffffff9f87810 */ /* 0x000fe20007ffe0ff */
[----:B-1---5:R-:W-:-:S03]  /*3f90*/  IMAD.U32 R0, RZ, RZ, UR22 ;  /* 0x00000016ff007e24 */ /* 0x022fc6000f8e00ff */
[----:B------:R-:W-:Y:S02]  /*3fa0*/  IABS R3, R248 ;  /* 0x000000f800037213 */ /* 0x000fe40000000000 */
[----:B------:R-:W-:-:S03]  /*3fb0*/  IABS R4, R0 ;  /* 0x0000000000047213 */ /* 0x000fc60000000000 */
[----:B--2---:R-:W-:-:S04]  /*3fc0*/  IMAD.HI.U32 R5, R5, R3, RZ ;  /* 0x0000000305057227 */ /* 0x004fc800078e00ff */
[----:B------:R-:W-:-:S04]  /*3fd0*/  IMAD.MOV R5, RZ, RZ, -R5 ;  /* 0x000000ffff057224 */ /* 0x000fc800078e0a05 */
[----:B------:R-:W-:Y:S01]  /*3fe0*/  IMAD R3, R4, R5, R3 ;  /* 0x0000000504037224 */ /* 0x000fe200078e0203 */
[----:B------:R-:W-:-:S04]  /*3ff0*/  @P1 MOV R5, R251 ;  /* 0x000000fb00051202 */ /* 0x000fc80000000f00 */
[----:B---3--:R-:W-:-:S13]  /*4000*/  ISETP.GT.U32.AND P0, PT, R6, R3, PT ;  /* 0x000000030600720c */ /* 0x008fda0003f04070 */
[----:B------:R-:W-:-:S04]  /*4010*/  @!P0 IADD3 R3, PT, PT, R3, -R4, RZ ;  /* 0x8000000403038210 */ /* 0x000fc80007ffe0ff */
[----:B------:R-:W-:-:S13]  /*4020*/  ISETP.GT.U32.AND P0, PT, R6, R3, PT ;  /* 0x000000030600720c */ /* 0x000fda0003f04070 */
[----:B------:R-:W-:Y:S02]  /*4030*/  @!P0 IMAD.IADD R3, R3, 0x1, -R4 ;  /* 0x0000000103038824 */ /* 0x000fe400078e0a04 */
[----:B------:R-:W-:-:S06]  /*4040*/  @P1 IMAD.MOV.U32 R4, RZ, RZ, R252 ;  /* 0x000000ffff041224 */ /* 0x000fcc00078e00fc */
[----:B------:R-:W2:Y:S01]  /*4050*/  @P1 LDG.E.U8 R4, desc[UR36][R4.64] ;  /* 0x0000002404041981 */ /* 0x000ea2000c1e1100 */
[----:B------:R-:W-:Y:S01]  /*4060*/  ISETP.GE.AND P0, PT, R248, RZ, PT ;  /* 0x000000fff800720c */ /* 0x000fe20003f06270 */
[----:B------:R-:W-:Y:S01]  /*4070*/  UIADD3 UR5, UPT, UPT, UR44, -0x1, URZ ;  /* 0xffffffff2c057890 */ /* 0x000fe2000fffe0ff */
[----:B------:R-:W-:Y:S01]  /*4080*/  ISETP.NE.AND P2, PT, R0, RZ, PT ;  /* 0x000000ff0000720c */ /* 0x000fe20003f45270 */
[----:B------:R-:W-:Y:S10]  /*4090*/  BSSY.RECONVERGENT B1, `(.L_x_25) ;  /* 0x000004e000017945 */ /* 0x000ff40003800200 */
[----:B------:R-:W-:Y:S01]  /*40a0*/  @!P0 IMAD.MOV R3, RZ, RZ, -R3 ;  /* 0x000000ffff038224 */ /* 0x000fe200078e0a03 */
[----:B------:R-:W-:-:S02]  /*40b0*/  ISETP.GE.AND P0, PT, R248, UR5, PT ;  /* 0x00000005f8007c0c */ /* 0x000fc4000bf06270 */
[----:B------:R-:W-:-:S05]  /*40c0*/  @!P2 LOP3.LUT R3, RZ, R0, RZ, 0x33, !PT ;  /* 0x00000000ff03a212 */ /* 0x000fca00078e33ff */
[----:B------:R-:W-:Y:S01]  /*40d0*/  IMAD.SHL.U32 R6, R3, 0x8, RZ ;  /* 0x0000000803067824 */ /* 0x000fe200078e00ff */
[----:B--2---:R-:W-:Y:S01]  /*40e0*/  ISETP.NE.AND P6, PT, R4, RZ, P1 ;  /* 0x000000ff0400720c */ /* 0x004fe20000fc5270 */
[----:B------:R-:W-:-:S04]  /*40f0*/  IMAD R4, R0, 0xc0, RZ ;  /* 0x000000c000047824 */ /* 0x000fc800078e02ff */
[----:B------:R-:W-:Y:S08]  /*4100*/  @P0 BRA `(.L_x_26) ;  /* 0x0000000400180947 */ /* 0x000ff00003800000 */
[----:B------:R-:W-:Y:S01]  /*4110*/  ISETP.GE.AND P2, PT, R6, R4, PT ;  /* 0x000000040600720c */ /* 0x000fe20003f46270 */
[----:B------:R-:W-:Y:S01]  /*4120*/  BSSY.RECONVERGENT B2, `(.L_x_27) ;  /* 0x0000015000027945 */ /* 0x000fe20003800200 */
[----:B0-----:R-:W-:Y:S02]  /*4130*/  CS2R R110, SRZ ;  /* 0x00000000006e7805 */ /* 0x001fe4000001ff00 */
[----:B------:R-:W-:-:S09]  /*4140*/  CS2R R108, SRZ ;  /* 0x00000000006c7805 */ /* 0x000fd2000001ff00 */
[----:B------:R-:W-:Y:S05]  /*4150*/  @P2 BRA `(.L_x_28) ;  /* 0x0000000000442947 */ /* 0x000fea0003800000 */
[----:B------:R-:W0:Y:S02]  /*4160*/  S2UR UR5, SR_CTAID.Y ;  /* 0x00000000000579c3 */ /* 0x000e240000002600 */
[----:B0-----:R-:W-:-:S05]  /*4170*/  IMAD R7, R0, UR5, RZ ;  /* 0x0000000500077c24 */ /* 0x001fca000f8e02ff */
[----:B------:R-:W-:-:S04]  /*4180*/  IADD3 R5, P3, PT, R7, R3, RZ ;  /* 0x0000000307057210 */ /* 0x000fc80007f7e0ff */
[----:B------:R-:W-:Y:S02]  /*4190*/  LEA.HI.X.SX32 R7, R7, RZ, 0x1, P3 ;  /* 0x000000ff07077211 */ /* 0x000fe400018f0eff */
[----:B------:R-:W-:-:S04]  /*41a0*/  LEA R108, P3, R5, UR10, 0x2 ;  /* 0x0000000a056c7c11 */ /* 0x000fc8000f8610ff */
[----:B------:R-:W-:-:S05]  /*41b0*/  LEA.HI.X R109, R5, UR11, R7, 0x2, P3 ;  /* 0x0000000b056d7c11 */ /* 0x000fca00098f1407 */
[----:B------:R-:W2:Y:S01]  /*41c0*/  LDG.E R5, desc[UR36][R108.64] ;  /* 0x000000246c057981 */ /* 0x000ea2000c1e1900 */
[----:B------:R-:W-:-:S04]  /*41d0*/  IMAD R7, R0, UR20, RZ ;  /* 0x0000001400077c24 */ /* 0x000fc8000f8e02ff */
[----:B--2---:R-:W-:Y:S02]  /*41e0*/  IMAD R7, R5, R7, RZ ;  /* 0x0000000705077224 */ /* 0x004fe400078e02ff */
[----:B------:R-:W-:Y:S02]  /*41f0*/  IMAD R5, R0, UR6, RZ ;  /* 0x0000000600057c24 */ /* 0x000fe4000f8e02ff */
[----:B------:R-:W-:-:S03]  /*4200*/  IMAD R7, R7, 0xc0, R6 ;  /* 0x000000c007077824 */ /* 0x000fc600078e0206 */
[----:B------:R-:W-:Y:S02]  /*4210*/  SHF.R.S32.HI R108, RZ, 0x1f, R5 ;  /* 0x0000001fff6c7819 */ /* 0x000fe40000011405 */
[----:B------:R-:W-:-:S04]  /*4220*/  IADD3 R5, P3, PT, R7, R5, RZ ;  /* 0x0000000507057210 */ /* 0x000fc80007f7e0ff */
[----:B------:R-:W-:Y:S02]  /*4230*/  LEA.HI.X.SX32 R7, R7, R108, 0x1, P3 ;  /* 0x0000006c07077211 */ /* 0x000fe400018f0eff */
[----:B------:R-:W-:-:S04]  /*4240*/  LEA R108, P3, R5, UR8, 0x1 ;  /* 0x00000008056c7c11 */ /* 0x000fc8000f8608ff */
[----:B------:R-:W-:-:S06]  /*4250*/  LEA.HI.X R109, R5, UR9, R7, 0x1, P3 ;  /* 0x00000009056d7c11 */ /* 0x000fcc00098f0c07 */
[----:B------:R-:W5:Y:S03]  /*4260*/  LDG.E.128 R108, desc[UR36][R108.64] ;  /* 0x000000246c6c7981 */ /* 0x000f66000c1e1d00 */
.L_x_28:
[----:B------:R-:W-:Y:S05]  /*4270*/  BSYNC.RECONVERGENT B2 ;  /* 0x0000000000027941 */ /* 0x000fea0003800200 */
.L_x_27:
[----:B------:R-:W-:-:S09]  /*4280*/  UISETP.NE.AND UP0, UPT, UR21, URZ, UPT ;  /* 0x000000ff1500728c */ /* 0x000fd2000bf05270 */
[----:B------:R-:W-:Y:S05]  /*4290*/  BRA.U UP0, `(.L_x_26) ;  /* 0x0000000100b47547 */ /* 0x000fea000b800000 */
[----:B------:R0:W-:Y:S01]  /*42a0*/  STL [R1+0x268], R0 ;  /* 0x0002680001007387 */ /* 0x0001e20000100800 */
[----:B------:R-:W-:-:S03]  /*42b0*/  ISETP.NE.AND P3, PT, R2, RZ, PT ;  /* 0x000000ff0200720c */ /* 0x000fc60003f65270 */
[----:B------:R-:W2:Y:S04]  /*42c0*/  LDL R250, [R1+0x40] ;  /* 0x0000400001fa7983 */ /* 0x000ea80000100800 */
[----:B0-----:R-:W3:Y:S06]  /*42d0*/  LDL R0, [R1+0x44] ;  /* 0x0000440001007983 */ /* 0x001eec0000100800 */
[----:B------:R-:W-:Y:S01]  /*42e0*/  VOTEU.ANY UP0, P3 ;  /* 0x0000000000ff7886 */ /* 0x000fe20001800100 */
[----:B------:R-:W-:-:S02]  /*42f0*/  PLOP3.LUT P3, PT, PT, PT, UP0, 0x80, 0x8 ;  /* 0x000000000008781c */ /* 0x000fc40003f6f008 */
[----:B------:R-:W-:-:S11]  /*4300*/  PLOP3.LUT P4, PT, PT, PT, UP0, 0x80, 0x8 ;  /* 0x000000000008781c */ /* 0x000fd60003f8f008 */
[----:B------:R-:W0:Y:S02]  /*4310*/  @P3 S2R R5, SR_CTAID.X ;  /* 0x0000000000053919 */ /* 0x000e240000002500 */
[----:B------:R-:W0:Y:S01]  /*4320*/  @P4 LDC R7, c[0x0][0x3f8] ;  /* 0x0000fe00ff074b82 */ /* 0x000e220000000800 */
[----:B------:R-:W-:Y:S02]  /*4330*/  PLOP3.LUT P4, PT, PT, PT, UP0, 0x80, 0x8 ;  /* 0x000000000008781c */ /* 0x000fe40003f8f008 */
[----:B------:R-:W-:-:S11]  /*4340*/  PLOP3.LUT P3, PT, PT, PT, UP0, 0x80, 0x8 ;  /* 0x000000000008781c */ /* 0x000fd60003f6f008 */
[----:B------:R-:W1:Y:S01]  /*4350*/  @P4 LDC.64 R232, c[0x0][0x450] ;  /* 0x00011400ffe84b82 */ /* 0x000e620000000a00 */
[----:B------:R-:W-:Y:S01]  /*4360*/  PLOP3.LUT P4, PT, PT, PT, UP0, 0x80, 0x8 ;  /* 0x000000000008781c */ /* 0x000fe20003f8f008 */
[----:B0-----:R-:W-:Y:S01]  /*4370*/  @P3 IMAD R5, R7, UR38, R5 ;  /* 0x0000002607053c24 */ /* 0x001fe2000f8e0205 */
[----:B------:R-:W-:Y:S01]  /*4380*/  PLOP3.LUT P3, PT, PT, PT, UP0, 0x80, 0x8 ;  /* 0x000000000008781c */ /* 0x000fe20003f6f008 */
[----:B------:R-:W4:-:S12]  /*4390*/  LDL R7, [R1+0x4c] ;  /* 0x00004c0001077983 */ /* 0x000f180000100800 */
[----:B------:R-:W-:Y:S01]  /*43a0*/  @P3 IMAD R5, R5, 0xc0, RZ ;  /* 0x000000c005053824 */ /* 0x000fe200078e02ff */
[----:B------:R-:W-:-:S03]  /*43b0*/  PLOP3.LUT P3, PT, PT, PT, UP0, 0x80, 0x8 ;  /* 0x000000000008781c */ /* 0x000fc60003f6f008 */
[----:B-1----:R-:W-:Y:S02]  /*43c0*/  @P4 IMAD.WIDE R232, R5, 0x2, R232 ;  /* 0x0000000205e84825 */ /* 0x002fe400078e02e8 */
[----:B------:R-:W4:Y:S08]  /*43d0*/  LDL R5, [R1+0x48] ;  /* 0x0000480001057983 */ /* 0x000f300000100800 */
[----:B------:R-:W4:Y:S01]  /*43e0*/  @P3 LDG.E.128 R232, desc[UR36][R232.64] ;  /* 0x00000024e8e83981 */ /* 0x000f22000c1e1d00 */
[----:B---3-5:R-:W-:-:S03]  /*43f0*/  HFMA2 R109, R109, 1, 1, R0 ;  /* 0x3c003c006d6d7831 */ /* 0x028fc60000000000 */
[----:B------:R1:W5:Y:S01]  /*4400*/  LDL.LU R0, [R1+0x268] ;  /* 0x0002680001007983 */ /* 0x0003620000300800 */
[----:B------:R-:W-:Y:S02]  /*4410*/  PLOP3.LUT P3, PT, PT, PT, UP0, 0x80, 0x8 ;  /* 0x000000000008781c */ /* 0x000fe40003f6f008 */
[----:B------:R-:W-:Y:S02]  /*4420*/  PLOP3.LUT P5, PT, PT, PT, UP0, 0x80, 0x8 ;  /* 0x000000000008781c */ /* 0x000fe40003faf008 */
[----:B------:R-:W-:Y:S01]  /*4430*/  PLOP3.LUT P4, PT, PT, PT, UP0, 0x80, 0x8 ;  /* 0x000000000008781c */ /* 0x000fe20003f8f008 */
[----:B--2---:R-:W-:Y:S02]  /*4440*/  HFMA2 R108, R108, 1, 1, R250 ;  /* 0x3c003c006c6c7831 */ /* 0x004fe400000000fa */
[----:B----4-:R-:W-:Y:S02]  /*4450*/  HADD2 R111, R111, R7 ;  /* 0x000000076f6f7230 */ /* 0x010fe40000000000 */
[----:B------:R-:W-:-:S04]  /*4460*/  HADD2 R110, R110, R5 ;  /* 0x000000056e6e7230 */ /* 0x000fc80000000000 */
[----:B------:R-:W-:Y:S01]  /*4470*/  @P3 HMUL2 R109, R109, R233 ;  /* 0x000000e96d6d3232 */ /* 0x000fe20000000000 */
[----:B------:R-:W-:Y:S01]  /*4480*/  PLOP3.LUT P3, PT, PT, PT, UP0, 0x80, 0x8 ;  /* 0x000000000008781c */ /* 0x000fe20003f6f008 */
[----:B------:R-:W-:Y:S02]  /*4490*/  @P5 HFMA2 R108, R108, R232, -RZ ;  /* 0x000000e86c6c5231 */ /* 0x000fe400001000ff */
[----:B------:R-:W-:-:S10]  /*44a0*/  @P4 HMUL2 R111, R111, R235 ;  /* 0x000000eb6f6f4232 */ /* 0x000fd40000000000 */
[----:B------:R-:W-:Y:S01]  /*44b0*/  @P3 HFMA2 R110, R110, R234, -RZ ;  /* 0x000000ea6e6e3231 */ /* 0x000fe200001000ff */
[----:B-1----:R-:W-:Y:S06]  /*44c0*/  @P2 BRA `(.L_x_26) ;  /* 0x0000000000282947 */ /* 0x002fec0003800000 */
[----:B------:R-:W-:Y:S08]  /*44d0*/  S2UR UR5, SR_CTAID.Y ;  /* 0x00000000000579c3 */ /* 0x000ff00000002600 */
[----:B------:R-:W0:Y:S02]  /*44e0*/  S2UR UR7, SR_CTAID.X ;  /* 0x00000000000779c3 */ /* 0x000e240000002500 */
[----:B0-----:R-:W-:-:S06]  /*44f0*/  UIMAD UR5, UR5, UR20, UR7 ;  /* 0x00000014050572a4 */ /* 0x001fcc000f8e0207 */
[----:B-----5:R-:W-:-:S04]  /*4500*/  IMAD R7, R0, UR5, RZ ;  /* 0x0000000500077c24 */ /* 0x020fc8000f8e02ff */
[----:B------:R-:W-:-:S05]  /*4510*/  IMAD R7, R7, 0xc0, RZ ;  /* 0x000000c007077824 */ /* 0x000fca00078e02ff */
[----:B------:R-:W-:-:S04]  /*4520*/  IADD3 R5, P2, PT, R6, R7, RZ ;  /* 0x0000000706057210 */ /* 0x000fc80007f5e0ff */
[----:B------:R-:W-:Y:S02]  /*4530*/  LEA.HI.X.SX32 R7, R7, RZ, 0x1, P2 ;  /* 0x000000ff07077211 */ /* 0x000fe400010f0eff */
[----:B------:R-:W-:-:S04]  /*4540*/  LEA R232, P2, R5, UR8, 0x1 ;  /* 0x0000000805e87c11 */ /* 0x000fc8000f8408ff */
[----:B------:R-:W-:-:S05]  /*4550*/  LEA.HI.X R233, R5, UR9, R7, 0x1, P2 ;  /* 0x0000000905e97c11 */ /* 0x000fca00090f0c07 */
[----:B------:R1:W-:Y:S04]  /*4560*/  STG.E.128 desc[UR36][R232.64], R108 ;  /* 0x0000006ce8007986 */ /* 0x0003e8000c101d24 */
.L_x_26:
[----:B------:R-:W-:Y:S05]  /*4570*/  BSYNC.RECONVERGENT B1 ;  /* 0x0000000000017941 */ /* 0x000fea0003800200 */
.L_x_25:
[----:B------:R-:W-:Y:S01]  /*4580*/  BSSY.RECONVERGENT B1, `(.L_x_29) ;  /* 0x0000096000017945 */ /* 0x000fe20003800200 */
[----:B-----5:R-:W-:-:S03]  /*4590*/  IADD3 R5, PT, PT, R3, R0, RZ ;  /* 0x0000000003057210 */ /* 0x020fc60007ffe0ff */
[----:B------:R-:W-:Y:S05]  /*45a0*/  @P0 BRA `(.L_x_30) ;  /* 0x00000008004c0947 */ /* 0x000fea0003800000 */
[----:B------:R-:W-:Y:S01]  /*45b0*/  IMAD.SHL.U32 R7, R5, 0x8, RZ ;  /* 0x0000000805077824 */ /* 0x000fe200078e00ff */
[----:B------:R-:W-:Y:S01]  /*45c0*/  BSSY.RECONVERGENT B2, `(.L_x_31) ;  /* 0x0000016000027945 */ /* 0x000fe20003800200 */
[----:B0-----:R-:W-:Y:S02]  /*45d0*/  CS2R R114, SRZ ;  /* 0x0000000000727805 */ /* 0x001fe4000001ff00 */
[----:B------:R-:W-:Y:S02]  /*45e0*/  CS2R R112, SRZ ;  /* 0x0000000000707805 */ /* 0x000fe4000001ff00 */
[----:B------:R-:W-:-:S13]  /*45f0*/  ISETP.GE.AND P2, PT, R7, R4, PT ;  /* 0x000000040700720c */ /* 0x000fda0003f46270 */
[----:B------:R-:W-:Y:S05]  /*4600*/  @P2 BRA `(.L_x_32) ;  /* 0x0000000000442947 */ /* 0x000fea0003800000 */
[----:B------:R-:W0:Y:S02]  /*4610*/  S2UR UR5, SR_CTAID.Y ;  /* 0x00000000000579c3 */ /* 0x000e240000002600 */
[----:B0-----:R-:W-:-:S05]  /*4620*/  IMAD R114, R0, UR5, RZ ;  /* 0x0000000500727c24 */ /* 0x001fca000f8e02ff */
[----:B------:R-:W-:-:S04]  /*4630*/  IADD3 R113, P3, PT, R114, R3, RZ ;  /* 0x0000000372717210 */ /* 0x000fc80007f7e0ff */
[----:B------:R-:W-:Y:S02]  /*4640*/  LEA.HI.X.SX32 R114, R114, RZ, 0x1, P3 ;  /* 0x000000ff72727211 */ /* 0x000fe400018f0eff */
[----:B------:R-:W-:-:S04]  /*4650*/  LEA R112, P3, R113, UR10, 0x2 ;  /* 0x0000000a71707c11 */ /* 0x000fc8000f8610ff */
[----:B------:R-:W-:-:S05]  /*4660*/  LEA.HI.X R113, R113, UR11, R114, 0x2, P3 ;  /* 0x0000000b71717c11 */ /* 0x000fca00098f1472 */
[----:B------:R0:W2:Y:S01]  /*4670*/  LDG.E R112, desc[UR36][R112.64] ;  /* 0x0000002470707981 */ /* 0x0000a2000c1e1900 */
[C---:B------:R-:W-:Y:S02]  /*4680*/  IMAD R114, R0.reuse, UR6, RZ ;  /* 0x0000000600727c24 */ /* 0x040fe4000f8e02ff */
[----:B0-----:R-:W-:-:S04]  /*4690*/  IMAD R113, R0, UR20, RZ ;  /* 0x0000001400717c24 */ /* 0x001fc8000f8e02ff */
[----:B--2---:R-:W-:-:S04]  /*46a0*/  IMAD R113, R113, R112, RZ ;  /* 0x0000007071717224 */ /* 0x004fc800078e02ff */
[----:B------:R-:W-:-:S05]  /*46b0*/  IMAD R113, R113, 0xc0, R7 ;  /* 0x000000c071717824 */ /* 0x000fca00078e0207 */
[----:B------:R-:W-:Y:S02]  /*46c0*/  SHF.R.S32.HI R112, RZ, 0x1f, R113 ;  /* 0x0000001fff707819 */ /* 0x000fe40000011471 */
[----:B------:R-:W-:-:S04]  /*46d0*/  IADD3 R113, P3, PT, R114, R113, RZ ;  /* 0x0000007172717210 */ /* 0x000fc80007f7e0ff */
[----:B------:R-:W-:Y:S02]  /*46e0*/  LEA.HI.X.SX32 R114, R114, R112, 0x1, P3 ;  /* 0x0000007072727211 */ /* 0x000fe400018f0eff */
[----:B------:R-:W-:-:S04]  /*46f0*/  LEA R112, P3, R113, UR8, 0x1 ;  /* 0x0000000871707c11 */ /* 0x000fc8000f8608ff */
[----:B------:R-:W-:-:S06]  /*4700*/  LEA.HI.X R113, R113, UR9, R114, 0x1, P3 ;  /* 0x0000000971717c11 */ /* 0x000fcc00098f0c72 */
[----:B------:R-:W5:Y:S03]  /*4710*/  LDG.E.128 R112, desc[UR36][R112.64] ;  /* 0x0000002470707981 */ /* 0x000f66000c1e1d00 */
.L_x_32:
[----:B------:R-:W-:Y:S05]  /*4720*/  BSYNC.RECONVERGENT B2 ;  /* 0x0000000000027941 */ /* 0x000fea0003800200 */
.L_x_31:
[----:B------:R-:W-:-:S09]  /*4730*/  UISETP.NE.AND UP0, UPT, UR21, URZ, UPT ;  /* 0x000000ff1500728c */ /* 0x000fd2000bf05270 */
[----:B------:R-:W-:Y:S05]  /*4740*/  BRA.U UP0, `(.L_x_33) ;  /* 0x0000000100b87547 */ /* 0x000fea000b800000 */
[----:B------:R-:W-:Y:S01]  /*4750*/  ISETP.NE.AND P3, PT, R2, RZ, PT ;  /* 0x000000ff0200720c */ /* 0x000fe20003f65270 */
[----:B------:R-:W2:Y:S04]  /*4760*/  LDL R235, [R1+0x34] ;  /* 0x0000340001eb7983 */ /* 0x000ea80000100800 */
[----:B------:R-:W3:Y:S04]  /*4770*/  LDL R234, [R1+0x38] ;  /* 0x0000380001ea7983 */ /* 0x000ee80000100800 */
[----:B-1----:R-:W4:Y:S04]  /*4780*/  LDL R232, [R1+0x30] ;  /* 0x0000300001e87983 */ /* 0x002f280000100800 */
[----:B------:R-:W-:Y:S01]  /*4790*/  VOTEU.ANY UP0, P3 ;  /* 0x0000000000ff7886 */ /* 0x000fe20001800100 */
[----:B------:R-:W-:Y:S01]  /*47a0*/  PLOP3.LUT P3, PT, PT, PT, UP0, 0x80, 0x8 ;  /* 0x000000000008781c */ /* 0x000fe20003f6f008 */
[----:B------:R-:W4:Y:S01]  /*47b0*/  LDL R233, [R1+0x3c] ;  /* 0x00003c0001e97983 */ /* 0x000f220000100800 */
[----:B------:R-:W-:-:S11]  /*47c0*/  PLOP3.LUT P4, PT, PT, PT, UP0, 0x80, 0x8 ;  /* 0x000000000008781c */ /* 0x000fd60003f8f008 */
[----:B------:R-:W0:Y:S02]  /*47d0*/  @P3 S2R R118, SR_CTAID.X ;  /* 0x0000000000763919 */ /* 0x000e240000002500 */
[----:B------:R-:W0:Y:S01]  /*47e0*/  @P4 LDC R116, c[0x0][0x3f8] ;  /* 0x0000fe00ff744b82 */ /* 0x000e220000000800 */
[----:B------:R-:W-:Y:S02]  /*47f0*/  PLOP3.LUT P3, PT, PT, PT, UP0, 0x80, 0x8 ;  /* 0x000000000008781c */ /* 0x000fe40003f6f008 */
[----:B------:R-:W-:-:S11]  /*4800*/  PLOP3.LUT P4, PT, PT, PT, UP0, 0x80, 0x8 ;  /* 0x000000000008781c */ /* 0x000fd60003f8f008 */
[----:B0-----:R-:W-:Y:S02]  /*4810*/  @P3 IMAD R118, R116, UR38, R118 ;  /* 0x0000002674763c24 */ /* 0x001fe4000f8e0276 */
[----:B------:R-:W0:Y:S01]  /*4820*/  @P4 LDC.64 R116, c[0x0][0x450] ;  /* 0x00011400ff744b82 */ /* 0x000e220000000a00 */
[----:B------:R-:W-:Y:S02]  /*4830*/  PLOP3.LUT P3, PT, PT, PT, UP0, 0x80, 0x8 ;  /* 0x000000000008781c */ /* 0x000fe40003f6f008 */
[----:B------:R-:W-:-:S11]  /*4840*/  PLOP3.LUT P4, PT, PT, PT, UP0, 0x80, 0x8 ;  /* 0x000000000008781c */ /* 0x000fd60003f8f008 */
[----:B------:R-:W-:Y:S01]  /*4850*/  @P3 IMAD R118, R118, 0xc0, RZ ;  /* 0x000000c076763824 */ /* 0x000fe200078e02ff */
[----:B------:R-:W-:-:S03]  /*4860*/  PLOP3.LUT P3, PT, PT, PT, UP0, 0x80, 0x8 ;  /* 0x000000000008781c */ /* 0x000fc60003f6f008 */
[----:B0-----:R-:W-:-:S10]  /*4870*/  @P4 IMAD.WIDE R116, R118, 0x2, R116 ;  /* 0x0000000276744825 */ /* 0x001fd400078e0274 */
[----:B------:R-:W4:Y:S01]  /*4880*/  @P3 LDG.E.128 R116, desc[UR36][R116.64+0x10] ;  /* 0x0000102474743981 */ /* 0x000f22000c1e1d00 */
[----:B------:R-:W-:Y:S02]  /*4890*/  PLOP3.LUT P3, PT, PT, PT, UP0, 0x80, 0x8 ;  /* 0x000000000008781c */ /* 0x000fe40003f6f008 */
[----:B------:R-:W-:Y:S02]  /*48a0*/  PLOP3.LUT P5, PT, PT, PT, UP0, 0x80, 0x8 ;  /* 0x000000000008781c */ /* 0x000fe40003faf008 */
[----:B------:R-:W-:Y:S01]  /*48b0*/  PLOP3.LUT P4, PT, PT, PT, UP0, 0x80, 0x8 ;  /* 0x000000000008781c */ /* 0x000fe20003f8f008 */
[----:B------:R-:W-:Y:S01]  /*48c0*/  BSSY.RECONVERGENT B2, `(.L_x_33) ;  /* 0x0000016000027945 */ /* 0x000fe20003800200 */
[----:B--2--5:R-:W-:Y:S02]  /*48d0*/  HADD2 R113, R113, R235 ;  /* 0x000000eb71717230 */ /* 0x024fe40000000000 */
[----:B---3--:R-:W-:Y:S02]  /*48e0*/  HFMA2 R114, R114, 1, 1, R234 ;  /* 0x3c003c0072727831 */ /* 0x008fe400000000ea */
[----:B----4-:R-:W-:-:S02]  /*48f0*/  HFMA2 R112, R112, 1, 1, R232 ;  /* 0x3c003c0070707831 */ /* 0x010fc400000000e8 */
[----:B------:R-:W-:Y:S02]  /*4900*/  HADD2 R115, R115, R233 ;  /* 0x000000e973737230 */ /* 0x000fe40000000000 */
[----:B------:R-:W-:Y:S01]  /*4910*/  @P3 HMUL2 R113, R113, R117 ;  /* 0x0000007571713232 */ /* 0x000fe20000000000 */
[----:B------:R-:W-:Y:S01]  /*4920*/  PLOP3.LUT P3, PT, PT, PT, UP0, 0x80, 0x8 ;  /* 0x000000000008781c */ /* 0x000fe20003f6f008 */
[----:B------:R-:W-:Y:S02]  /*4930*/  @P5 HFMA2 R112, R112, R116, -RZ ;  /* 0x0000007470705231 */ /* 0x000fe400001000ff */
[----:B------:R-:W-:-:S10]  /*4940*/  @P4 HMUL2 R115, R115, R119 ;  /* 0x0000007773734232 */ /* 0x000fd40000000000 */
[----:B------:R-:W-:Y:S01]  /*4950*/  @P3 HMUL2 R114, R114, R118 ;  /* 0x0000007672723232 */ /* 0x000fe20000000000 */
[----:B------:R-:W-:Y:S06]  /*4960*/  @P2 BRA `(.L_x_34) ;  /* 0x00000000002c2947 */ /* 0x000fec0003800000 */
[----:B------:R-:W-:Y:S01]  /*4970*/  S2UR UR5, SR_CTAID.Y ;  /* 0x00000000000579c3 */ /* 0x000fe20000002600 */
[----:B------:R-:W-:-:S07]  /*4980*/  SHF.R.S32.HI R117, RZ, 0x1f, R7 ;  /* 0x0000001fff757819 */ /* 0x000fce0000011407 */
[----:B------:R-:W0:Y:S02]  /*4990*/  S2UR UR7, SR_CTAID.X ;  /* 0x00000000000779c3 */ /* 0x000e240000002500 */
[----:B0-----:R-:W-:-:S06]  /*49a0*/  UIMAD UR5, UR5, UR20, UR7 ;  /* 0x00000014050572a4 */ /* 0x001fcc000f8e0207 */
[----:B------:R-:W-:-:S04]  /*49b0*/  IMAD R116, R0, UR5, RZ ;  /* 0x0000000500747c24 */ /* 0x000fc8000f8e02ff */
[----:B------:R-:W-:-:S05]  /*49c0*/  IMAD R116, R116, 0xc0, RZ ;  /* 0x000000c074747824 */ /* 0x000fca00078e02ff */
[----:B------:R-:W-:-:S04]  /*49d0*/  IADD3 R7, P2, PT, R116, R7, RZ ;  /* 0x0000000774077210 */ /* 0x000fc80007f5e0ff */
[----:B------:R-:W-:Y:S02]  /*49e0*/  LEA.HI.X.SX32 R117, R116, R117, 0x1, P2 ;  /* 0x0000007574757211 */ /* 0x000fe400010f0eff */
[----:B------:R-:W-:-:S04]  /*49f0*/  LEA R116, P2, R7, UR8, 0x1 ;  /* 0x0000000807747c11 */ /* 0x000fc8000f8408ff */
[----:B------:R-:W-:-:S05]  /*4a00*/  LEA.HI.X R117, R7, UR9, R117, 0x1, P2 ;  /* 0x0000000907757c11 */ /* 0x000fca00090f0c75 */
[----:B------:R0:W-:Y:S04]  /*4a10*/  STG.E.128 desc[UR36][R116.64], R112 ;  /* 0x0000007074007986 */ /* 0x0001e8000c101d24 */
.L_x_34:
[----:B------:R-:W-:Y:S05]  /*4a20*/  BSYNC.RECONVERGENT B2 ;  /* 0x0000000000027941 */ /* 0x000fea0003800200 */
.L_x_33:
[----:B------:R-:W-:Y:S01]  /*4a30*/  IMAD R7, R0, 0x10, R6 ;  /* 0x0000001000077824 */ /* 0x000fe200078e0206 */
[----:B------:R-:W-:Y:S01]  /*4a40*/  BSSY.RECONVERGENT B2, `(.L_x_35) ;  /* 0x0000016000027945 */ /* 0x000fe20003800200 */
[----:B------:R-:W-:Y:S02]  /*4a50*/  CS2R R118, SRZ ;  /* 0x0000000000767805 */ /* 0x000fe4000001ff00 */
[----:B0-----:R-:W-:Y:S02]  /*4a60*/  CS2R R116, SRZ ;  /* 0x0000000000747805 */ /* 0x001fe4000001ff00 */
        /* <DEDUP_REMOVED lines=19> */
.L_x_36:
[----:B------:R-:W-:Y:S05]  /*4ba0*/  BSYNC.RECONVERGENT B2 ;  /* 0x0000000000027941 */ /* 0x000fea0003800200 */
.L_x_35:
[----:B------:R-:W-:-:S09]  /*4bb0*/  UISETP.NE.AND UP0, UPT, UR21, URZ, UPT ;  /* 0x000000ff1500728c */ /* 0x000fd2000bf05270 */
[----:B------:R-:W-:Y:S05]  /*4bc0*/  BRA.U UP0, `(.L_x_30) ;  /* 0x0000000100c47547 */ /* 0x000fea000b800000 */
[----:B------:R-:W-:Y:S01]  /*4bd0*/  ISETP.NE.AND P2, PT, R2, RZ, PT ;  /* 0x000000ff0200720c */ /* 0x000fe20003f45270 */
[----:B------:R0:W-:Y:S04]  /*4be0*/  STL [R1+0x26c], R3 ;  /* 0x00026c0301007387 */ /* 0x0001e80000100800 */
[----:B0-----:R-:W2:Y:S08]  /*4bf0*/  LDL R3, [R1+0x24] ;  /* 0x0000240001037983 */ /* 0x001eb00000100800 */
[----:B------:R-:W-:Y:S01]  /*4c00*/  VOTEU.ANY UP0, P2 ;  /* 0x0000000000ff7886 */ /* 0x000fe20001000100 */
[----:B------:R-:W-:Y:S01]  /*4c10*/  PLOP3.LUT P2, PT, PT, PT, UP0, 0x80, 0x8 ;  /* 0x000000000008781c */ /* 0x000fe20003f4f008 */
[----:B------:R0:W-:Y:S01]  /*4c20*/  STL [R1+0x268], R0 ;  /* 0x0002680001007387 */ /* 0x0001e20000100800 */
[----:B------:R-:W-:-:S02]  /*4c30*/  PLOP3.LUT P3, PT, PT, PT, UP0, 0x80, 0x8 ;  /* 0x000000000008781c */ /* 0x000fc40003f6f008 */
[----:B------:R-:W-:Y:S01]  /*4c40*/  PLOP3.LUT P4, PT, PT, PT, UP0, 0x80, 0x8 ;  /* 0x000000000008781c */ /* 0x000fe20003f8f008 */
[----:B------:R-:W3:Y:S04]  /*4c50*/  LDL R250, [R1+0x20] ;  /* 0x0000200001fa7983 */ /* 0x000ee80000100800 */
[----:B0-----:R-:W4:Y:S04]  /*4c60*/  LDL R0, [R1+0x28] ;  /* 0x0000280001007983 */ /* 0x001f280000100800 */
[----:B------:R-:W0:Y:S02]  /*4c70*/  @P2 S2R R234, SR_CTAID.X ;  /* 0x0000000000ea2919 */ /* 0x000e240000002500 */
[----:B-1----:R-:W0:Y:S01]  /*4c80*/  @P3 LDC R232, c[0x0][0x3f8] ;  /* 0x0000fe00ffe83b82 */ /* 0x002e220000000800 */
[----:B------:R-:W-:-:S02]  /*4c90*/  PLOP3.LUT P2, PT, PT, PT, UP0, 0x80, 0x8 ;  /* 0x000000000008781c */ /* 0x000fc40003f4f008 */
[----:B------:R-:W-:-:S11]  /*4ca0*/  PLOP3.LUT P3, PT, PT, PT, UP0, 0x80, 0x8 ;  /* 0x000000000008781c */ /* 0x000fd60003f6f008 */
[----:B0-----:R-:W-:Y:S02]  /*4cb0*/  @P2 IMAD R234, R232, UR38, R234 ;  /* 0x00000026e8ea2c24 */ /* 0x001fe4000f8e02ea */
[----:B------:R-:W0:Y:S01]  /*4cc0*/  @P3 LDC.64 R232, c[0x0][0x450] ;  /* 0x00011400ffe83b82 */ /* 0x000e220000000a00 */
[----:B------:R-:W-:Y:S02]  /*4cd0*/  PLOP3.LUT P2, PT, PT, PT, UP0, 0x80, 0x8 ;  /* 0x000000000008781c */ /* 0x000fe40003f4f008 */
[----:B------:R-:W-:-:S11]  /*4ce0*/  PLOP3.LUT P3, PT, PT, PT, UP0, 0x80, 0x8 ;  /* 0x000000000008781c */ /* 0x000fd60003f6f008 */
[----:B------:R-:W-:-:S04]  /*4cf0*/  @P2 IMAD R234, R234, 0xc0, RZ ;  /* 0x000000c0eaea2824 */ /* 0x000fc800078e02ff */
[----:B0-----:R-:W-:-:S06]  /*4d00*/  @P3 IMAD.WIDE R232, R234, 0x2, R232 ;  /* 0x00000002eae83825 */ /* 0x001fcc00078e02e8 */
[----:B------:R-:W3:Y:S01]  /*4d10*/  @P4 LDG.E.128 R232, desc[UR36][R232.64+0x20] ;  /* 0x00002024e8e84981 */ /* 0x000ee2000c1e1d00 */
[----:B------:R-:W-:Y:S01]  /*4d20*/  PLOP3.LUT P2, PT, PT, PT, UP0, 0x80, 0x8 ;  /* 0x000000000008781c */ /* 0x000fe20003f4f008 */
[----:B--2--5:R-:W-:Y:S02]  /*4d30*/  HADD2 R117, R117, R3 ;  /* 0x0000000375757230 */ /* 0x024fe40000000000 */
[----:B------:R2:W5:Y:S01]  /*4d40*/  LDL.LU R3, [R1+0x26c] ;  /* 0x00026c0001037983 */ /* 0x0005620000300800 */
[----:B----4-:R-:W-:-:S09]  /*4d50*/  HFMA2 R118, R118, 1, 1, R0 ;  /* 0x3c003c0076767831 */ /* 0x010fd20000000000 */
[----:B---3--:R-:W-:Y:S02]  /*4d60*/  @P2 HMUL2 R117, R117, R233 ;  /* 0x000000e975752232 */ /* 0x008fe40000000000 */
[----:B------:R-:W3:Y:S04]  /*4d70*/  LDL R233, [R1+0x2c] ;  /* 0x00002c0001e97983 */ /* 0x000ee80000100800 */
[----:B------:R2:W5:Y:S01]  /*4d80*/  LDL.LU R0, [R1+0x268] ;  /* 0x0002680001007983 */ /* 0x0005620000300800 */
[----:B------:R-:W-:Y:S02]  /*4d90*/  PLOP3.LUT P4, PT, PT, PT, UP0, 0x80, 0x8 ;  /* 0x000000000008781c */ /* 0x000fe40003f8f008 */
[----:B------:R-:W-:Y:S02]  /*4da0*/  PLOP3.LUT P3, PT, PT, PT, UP0, 0x80, 0x8 ;  /* 0x000000000008781c */ /* 0x000fe40003f6f008 */
[----:B------:R-:W-:Y:S01]  /*4db0*/  PLOP3.LUT P2, PT, PT, PT, UP0, 0x80, 0x8 ;  /* 0x000000000008781c */ /* 0x000fe20003f4f008 */
[----:B------:R-:W-:-:S08]  /*4dc0*/  HFMA2 R116, R116, 1, 1, R250 ;  /* 0x3c003c0074747831 */ /* 0x000fd000000000fa */
[----:B------:R-:W-:Y:S01]  /*4dd0*/  @P4 HMUL2 R118, R118, R234 ;  /* 0x000000ea76764232 */ /* 0x000fe20000000000 */
[----:B------:R-:W-:Y:S01]  /*4de0*/  ISETP.GE.AND P4, PT, R7, R4, PT ;  /* 0x000000040700720c */ /* 0x000fe20003f86270 */
[----:B------:R-:W-:Y:S02]  /*4df0*/  @P3 HFMA2 R116, R116, R232, -RZ ;  /* 0x000000e874743231 */ /* 0x000fe400001000ff */
[----:B---3--:R-:W-:-:S04]  /*4e00*/  HADD2 R119, R119, R233 ;  /* 0x000000e977777230 */ /* 0x008fc80000000000 */
[----:B------:R-:W-:-:S06]  /*4e10*/  @P2 HMUL2 R119, R119, R235 ;  /* 0x000000eb77772232 */ /* 0x000fcc0000000000 */
[----:B--2---:R-:W-:Y:S05]  /*4e20*/  @P4 BRA `(.L_x_30) ;  /* 0x00000000002c4947 */ /* 0x004fea0003800000 */
[----:B------:R-:W-:Y:S01]  /*4e30*/  S2UR UR5, SR_CTAID.Y ;  /* 0x00000000000579c3 */ /* 0x000fe20000002600 */
[----:B------:R-:W-:-:S07]  /*4e40*/  SHF.R.S32.HI R233, RZ, 0x1f, R7 ;  /* 0x0000001fffe97819 */ /* 0x000fce0000011407 */
[----:B------:R-:W0:Y:S02]  /*4e50*/  S2UR UR7, SR_CTAID.X ;  /* 0x00000000000779c3 */ /* 0x000e240000002500 */
[----:B0-----:R-:W-:-:S06]  /*4e60*/  UIMAD UR5, UR5, UR20, UR7 ;  /* 0x00000014050572a4 */ /* 0x001fcc000f8e0207 */
[----:B-----5:R-:W-:-:S04]  /*4e70*/  IMAD R232, R0, UR5, RZ ;  /* 0x0000000500e87c24 */ /* 0x020fc8000f8e02ff */
[----:B------:R-:W-:-:S05]  /*4e80*/  IMAD R232, R232, 0xc0, RZ ;  /* 0x000000c0e8e87824 */ /* 0x000fca00078e02ff */
[----:B------:R-:W-:-:S04]  /*4e90*/  IADD3 R7, P2, PT, R232, R7, RZ ;  /* 0x00000007e8077210 */ /* 0x000fc80007f5e0ff */
[----:B------:R-:W-:Y:S02]  /*4ea0*/  LEA.HI.X.SX32 R233, R232, R233, 0x1, P2 ;  /* 0x000000e9e8e97211 */ /* 0x000fe400010f0eff */
[----:B------:R-:W-:-:S04]  /*4eb0*/  LEA R232, P2, R7, UR8, 0x1 ;  /* 0x0000000807e87c11 */ /* 0x000fc8000f8408ff */
[----:B------:R-:W-:-:S05]  /*4ec0*/  LEA.HI.X R233, R7, UR9, R233, 0x1, P2 ;  /* 0x0000000907e97c11 */ /* 0x000fca00090f0ce9 */
[----:B------:R2:W-:Y:S04]  /*4ed0*/  STG.E.128 desc[UR36][R232.64], R116 ;  /* 0x00000074e8007986 */ /* 0x0005e8000c101d24 */
.L_x_30:
[----:B------:R-:W-:Y:S05]  /*4ee0*/  BSYNC.RECONVERGENT B1 ;  /* 0x0000000000017941 */ /* 0x000fea0003800200 */
.L_x_29:
[----:B------:R-:W-:Y:S04]  /*4ef0*/  BSSY.RECONVERGENT B2, `(.L_x_37) ;  /* 0x000025d000027945 */ /* 0x000fe80003800200 */
[----:B------:R-:W-:Y:S04]  /*4f00*/  BSSY.RELIABLE B1, `(.L_x_38) ;  /* 0x0000211000017945 */ /* 0x000fe80003800100 */
[----:B------:R-:W-:Y:S05]  /*4f10*/  @P0 BRA `(.L_x_39) ;  /* 0x0000000800700947 */ /* 0x000fea0003800000 */
[----:B------:R-:W-:Y:S01]  /*4f20*/  SHF.L.U32 R7, R5, 0x3, RZ ;  /* 0x0000000305077819 */ /* 0x000fe200000006ff */
[----:B------:R-:W-:Y:S01]  /*4f30*/  BSSY.RECONVERGENT B3, `(.L_x_40) ;  /* 0x0000017000037945 */ /* 0x000fe20003800200 */
[----:B0-----:R-:W-:Y:S02]  /*4f40*/  CS2R R10, SRZ ;  /* 0x00000000000a7805 */ /* 0x001fe4000001ff00 */
[----:B------:R-:W-:Y:S01]  /*4f50*/  CS2R R8, SRZ ;  /* 0x0000000000087805 */ /* 0x000fe2000001ff00 */
[----:B-----5:R-:W-:-:S05]  /*4f60*/  IMAD R7, R0, 0x10, R7 ;  /* 0x0000001000077824 */ /* 0x020fca00078e0207 */
        /* <DEDUP_REMOVED lines=8> */
[----:B------:R0:W3:Y:S01]  /*4ff0*/  LDG.E R8, desc[UR36][R8.64] ;  /* 0x0000002408087981 */ /* 0x0000e2000c1e1900 */
[C---:B------:R-:W-:Y:S02]  /*5000*/  IMAD R10, R0.reuse, UR6, RZ ;  /* 0x00000006000a7c24 */ /* 0x040fe4000f8e02ff */
[----:B0-----:R-:W-:-:S04]  /*5010*/  IMAD R9, R0, UR20, RZ ;  /* 0x0000001400097c24 */ /* 0x001fc8000f8e02ff */
[----:B---3--:R-:W-:-:S04]  /*5020*/  IMAD R9, R9, R8, RZ ;  /* 0x0000000809097224 */ /* 0x008fc800078e02ff */
[----:B------:R-:W-:-:S05]  /*5030*/  IMAD R9, R9, 0xc0, R7 ;  /* 0x000000c009097824 */ /* 0x000fca00078e0207 */
[----:B------:R-:W-:Y:S02]  /*5040*/  SHF.R.S32.HI R8, RZ, 0x1f, R9 ;  /* 0x0000001fff087819 */ /* 0x000fe40000011409 */
[----:B------:R-:W-:-:S04]  /*5050*/  IADD3 R9, P2, PT, R10, R9, RZ ;  /* 0x000000090a097210 */ /* 0x000fc80007f5e0ff */
[----:B------:R-:W-:Y:S02]  /*5060*/  LEA.HI.X.SX32 R10, R10, R8, 0x1, P2 ;  /* 0x000000080a0a7211 */ /* 0x000fe400010f0eff */
[----:B------:R-:W-:-:S04]  /*5070*/  LEA R8, P2, R9, UR8, 0x1 ;  /* 0x0000000809087c11 */ /* 0x000fc8000f8408ff */
[----:B------:R-:W-:-:S06]  /*5080*/  LEA.HI.X R9, R9, UR9, R10, 0x1, P2 ;  /* 0x0000000909097c11 */ /* 0x000fcc00090f0c0a */
[----:B------:R-:W5:Y:S03]  /*5090*/  LDG.E.128 R8, desc[UR36][R8.64] ;  /* 0x0000002408087981 */ /* 0x000f66000c1e1d00 */
.L_x_41:
[----:B------:R-:W-:Y:S05]  /*50a0*/  BSYNC.RECONVERGENT B3 ;  /* 0x0000000000037941 */ /* 0x000fea0003800200 */
.L_x_40:
[----:B------:R-:W-:-:S09]  /*50b0*/  UISETP.NE.AND UP0, UPT, UR21, URZ, UPT ;  /* 0x000000ff1500728c */ /* 0x000fd2000bf05270 */
[----:B------:R-:W-:Y:S05]  /*50c0*/  BRA.U UP0, `(.L_x_42) ;  /* 0x0000000100cc7547 */ /* 0x000fea000b800000 */
[----:B------:R-:W-:Y:S01]  /*50d0*/  ISETP.NE.AND P2, PT, R2, RZ, PT ;  /* 0x000000ff0200720c */ /* 0x000fe20003f45270 */
[----:B------:R0:W-:Y:S04]  /*50e0*/  STL [R1+0x26c], R3 ;  /* 0x00026c0301007387 */ /* 0x0001e80000100800 */
[----:B0-----:R-:W3:Y:S08]  /*50f0*/  LDL R3, [R1+0x14] ;  /* 0x0000140001037983 */ /* 0x001ef00000100800 */
[----:B------:R-:W-:Y:S01]  /*5100*/  VOTEU.ANY UP0, P2 ;  /* 0x0000000000ff7886 */ /* 0x000fe20001000100 */
[----:B------:R-:W-:Y:S01]  /*5110*/  PLOP3.LUT P2, PT, PT, PT, UP0, 0x80, 0x8 ;  /* 0x000000000008781c */ /* 0x000fe20003f4f008 */
[----:B------:R0:W-:Y:S01]  /*5120*/  STL [R1+0x268], R0 ;  /* 0x0002680001007387 */ /* 0x0001e20000100800 */
[----:B------:R-:W-:-:S02]  /*5130*/  PLOP3.LUT P3, PT, PT, PT, UP0, 0x80, 0x8 ;  /* 0x000000000008781c */ /* 0x000fc40003f6f008 */
[----:B------:R-:W-:Y:S01]  /*5140*/  PLOP3.LUT P4, PT, PT, PT, UP0, 0x80, 0x8 ;  /* 0x000000000008781c */ /* 0x000fe20003f8f008 */
[----:B------:R-:W4:Y:S04]  /*5150*/  LDL R250, [R1+0x10] ;  /* 0x0000100001fa7983 */ /* 0x000f280000100800 */
[----:B0-----:R-:W4:Y:S04]  /*5160*/  LDL R0, [R1+0x18] ;  /* 0x0000180001007983 */ /* 0x001f280000100800 */
[----:B------:R-:W0:Y:S02]  /*5170*/  @P2 S2R R234, SR_CTAID.X ;  /* 0x0000000000ea2919 */ /* 0x000e240000002500 */
[----:B-12---:R-:W0:Y:S01]  /*5180*/  @P3 LDC R232, c[0x0][0x3f8] ;  /* 0x0000fe00ffe83b82 */ /* 0x006e220000000800 */
        /* <DEDUP_REMOVED lines=8> */
[----:B------:R-:W2:Y:S01]  /*5210*/  @P4 LDG.E.128 R232, desc[UR36][R232.64+0x30] ;  /* 0x00003024e8e84981 */ /* 0x000ea2000c1e1d00 */
[----:B------:R-:W-:Y:S01]  /*5220*/  PLOP3.LUT P2, PT, PT, PT, UP0, 0x80, 0x8 ;  /* 0x000000000008781c */ /* 0x000fe20003f4f008 */
[----:B---3-5:R-:W-:Y:S02]  /*5230*/  HADD2 R9, R9, R3 ;  /* 0x0000000309097230 */ /* 0x028fe40000000000 */
[----:B------:R0:W5:Y:S01]  /*5240*/  LDL.LU R3, [R1+0x26c] ;  /* 0x00026c0001037983 */ /* 0x0001620000300800 */
[----:B----4-:R-:W-:-:S09]  /*5250*/  HFMA2 R10, R10, 1, 1, R0 ;  /* 0x3c003c000a0a7831 */ /* 0x010fd20000000000 */
[----:B--2---:R-:W-:Y:S02]  /*5260*/  @P2 HMUL2 R9, R9, R233 ;  /* 0x000000e909092232 */ /* 0x004fe40000000000 */
[----:B------:R-:W2:Y:S04]  /*5270*/  LDL R233, [R1+0x1c] ;  /* 0x00001c0001e97983 */ /* 0x000ea80000100800 */
[----:B------:R0:W5:Y:S01]  /*5280*/  LDL.LU R0, [R1+0x268] ;  /* 0x0002680001007983 */ /* 0x0001620000300800 */
[----:B------:R-:W-:Y:S02]  /*5290*/  PLOP3.LUT P4, PT, PT, PT, UP0, 0x80, 0x8 ;  /* 0x000000000008781c */ /* 0x000fe40003f8f008 */
[----:B------:R-:W-:Y:S02]  /*52a0*/  PLOP3.LUT P3, PT, PT, PT, UP0, 0x80, 0x8 ;  /* 0x000000000008781c */ /* 0x000fe40003f6f008 */
[----:B------:R-:W-:Y:S01]  /*52b0*/  PLOP3.LUT P2, PT, PT, PT, UP0, 0x80, 0x8 ;  /* 0x000000000008781c */ /* 0x000fe20003f4f008 */
[----:B------:R-:W-:-:S08]  /*52c0*/  HFMA2 R8, R8, 1, 1, R250 ;  /* 0x3c003c0008087831 */ /* 0x000fd000000000fa */
[----:B------:R-:W-:Y:S01]  /*52d0*/  @P4 HMUL2 R10, R10, R234 ;  /* 0x000000ea0a0a4232 */ /* 0x000fe20000000000 */
[----:B------:R-:W-:Y:S01]  /*52e0*/  ISETP.GE.AND P4, PT, R7, R4, PT ;  /* 0x000000040700720c */ /* 0x000fe20003f86270 */
[----:B------:R-:W-:Y:S01]  /*52f0*/  BSSY.RECONVERGENT B3, `(.L_x_42) ;  /* 0x0000010000037945 */ /* 0x000fe20003800200 */
[----:B------:R-:W-:Y:S02]  /*5300*/  @P3 HFMA2 R8, R8, R232, -RZ ;  /* 0x000000e808083231 */ /* 0x000fe400001000ff */
[----:B--2---:R-:W-:-:S04]  /*5310*/  HADD2 R11, R11, R233 ;  /* 0x000000e90b0b7230 */ /* 0x004fc80000000000 */
[----:B------:R-:W-:-:S05]  /*5320*/  @P2 HMUL2 R11, R11, R235 ;  /* 0x000000eb0b0b2232 */ /* 0x000fca0000000000 */
[----:B0-----:R-:W-:Y:S05]  /*5330*/  @P4 BRA `(.L_x_43) ;  /* 0x00000000002c4947 */ /* 0x001fea0003800000 */
        /* <DEDUP_REMOVED lines=11> */
.L_x_43:
[----:B------:R-:W-:Y:S05]  /*53f0*/  BSYNC.RECONVERGENT B3 ;  /* 0x0000000000037941 */ /* 0x000fea0003800200 */
.L_x_42:
[----:B------:R-:W-:Y:S05]  /*5400*/  @P0 BRA `(.L_x_44) ;  /* 0x0000000800580947 */ /* 0x000fea0003800000 */
[----:B-----5:R-:W-:Y:S01]  /*5410*/  IMAD R7, R0, 0x20, R6 ;  /* 0x0000002000077824 */ /* 0x020fe200078e0206 */
[----:B------:R-:W-:Y:S01]  /*5420*/  BSSY.RECONVERGENT B3, `(.L_x_45) ;  /* 0x0000016000037945 */ /* 0x000fe20003800200 */
[----:B------:R-:W-:Y:S02]  /*5430*/  CS2R R122, SRZ ;  /* 0x00000000007a7805 */ /* 0x000fe4000001ff00 */
[----:B------:R-:W-:Y:S02]  /*5440*/  CS2R R120, SRZ ;  /* 0x0000000000787805 */ /* 0x000fe4000001ff00 */
[----:B------:R-:W-:-:S13]  /*5450*/  ISETP.GE.AND P2, PT, R7, R4, PT ;  /* 0x000000040700720c */ /* 0x000fda0003f46270 */
[----:B------:R-:W-:Y:S05]  /*5460*/  @P2 BRA `(.L_x_46) ;  /* 0x0000000000442947 */ /* 0x000fea0003800000 */
[----:B------:R-:W3:Y:S02]  /*5470*/  S2UR UR5, SR_CTAID.Y ;  /* 0x00000000000579c3 */ /* 0x000ee40000002600 */
[----:B---3--:R-:W-:-:S05]  /*5480*/  IMAD R122, R0, UR5, RZ ;  /* 0x00000005007a7c24 */ /* 0x008fca000f8e02ff */
[----:B------:R-:W-:-:S04]  /*5490*/  IADD3 R121, P2, PT, R122, R3, RZ ;  /* 0x000000037a797210 */ /* 0x000fc80007f5e0ff */
[----:B------:R-:W-:Y:S02]  /*54a0*/  LEA.HI.X.SX32 R122, R122, RZ, 0x1, P2 ;  /* 0x000000ff7a7a7211 */ /* 0x000fe400010f0eff */
[----:B------:R-:W-:-:S04]  /*54b0*/  LEA R120, P2, R121, UR10, 0x2 ;  /* 0x0000000a79787c11 */ /* 0x000fc8000f8410ff */
[----:B------:R-:W-:-:S05]  /*54c0*/  LEA.HI.X R121, R121, UR11, R122, 0x2, P2 ;  /* 0x0000000b79797c11 */ /* 0x000fca00090f147a */
[----:B------:R3:W2:Y:S01]  /*54d0*/  LDG.E R120, desc[UR36][R120.64] ;  /* 0x0000002478787981 */ /* 0x0006a2000c1e1900 */
[C---:B------:R-:W-:Y:S02]  /*54e0*/  IMAD R122, R0.reuse, UR6, RZ ;  /* 0x00000006007a7c24 */ /* 0x040fe4000f8e02ff */
[----:B---3--:R-:W-:-:S04]  /*54f0*/  IMAD R121, R0, UR20, RZ ;  /* 0x0000001400797c24 */ /* 0x008fc8000f8e02ff */
        /* <DEDUP_REMOVED lines=8> */
.L_x_46:
[----:B------:R-:W-:Y:S05]  /*5580*/  BSYNC.RECONVERGENT B3 ;  /* 0x0000000000037941 */ /* 0x000fea0003800200 */
.L_x_45:
[----:B------:R-:W-:Y:S01]  /*5590*/  UISETP.NE.AND UP0, UPT, UR21, URZ, UPT ;  /* 0x000000ff1500728c */ /* 0x000fe2000bf05270 */
[----:B------:R-:W-:Y:S08]  /*55a0*/  BSSY.RECONVERGENT B3, `(.L_x_39) ;  /* 0x0000033000037945 */ /* 0x000ff00003800200 */
[----:B------:R-:W-:Y:S05]  /*55b0*/  BRA.U UP0, `(.L_x_47) ;  /* 0x0000000100c47547 */ /* 0x000fea000b800000 */
[----:B------:R-:W-:Y:S01]  /*55c0*/  ISETP.NE.AND P2, PT, R2, RZ, PT ;  /* 0x000000ff0200720c */ /* 0x000fe20003f45270 */
[----:B------:R3:W-:Y:S04]  /*55d0*/  STL [R1+0x26c], R3 ;  /* 0x00026c0301007387 */ /* 0x0007e80000100800 */
[----:B---3--:R-:W3:Y:S08]  /*55e0*/  LDL R3, [R1+0x4] ;  /* 0x0000040001037983 */ /* 0x008ef00000100800 */
[----:B------:R-:W-:Y:S01]  /*55f0*/  VOTEU.ANY UP0, P2 ;  /* 0x0000000000ff7886 */ /* 0x000fe20001000100 */
[----:B------:R-:W-:Y:S01]  /*5600*/  PLOP3.LUT P2, PT, PT, PT, UP0, 0x80, 0x8 ;  /* 0x000000000008781c */ /* 0x000fe20003f4f008 */
[----:B------:R0:W-:Y:S01]  /*5610*/  STL [R1+0x268], R0 ;  /* 0x0002680001007387 */ /* 0x0001e20000100800 */
[----:B------:R-:W-:-:S02]  /*5620*/  PLOP3.LUT P3, PT, PT, PT, UP0, 0x80, 0x8 ;  /* 0x000000000008781c */ /* 0x000fc40003f6f008 */
[----:B------:R-:W-:Y:S01]  /*5630*/  PLOP3.LUT P4, PT, PT, PT, UP0, 0x80, 0x8 ;  /* 0x000000000008781c */ /* 0x000fe20003f8f008 */
[----:B------:R-:W4:Y:S04]  /*5640*/  LDL R250, [R1] ;  /* 0x0000000001fa7983 */ /* 0x000f280000100800 */
        /* <DEDUP_REMOVED lines=26> */
[----:B--2---:R-:W-:-:S04]  /*57f0*/  HADD2 R123, R123, R233 ;  /* 0x000000e97b7b7230 */ /* 0x004fc80000000000 */
[----:B------:R-:W-:-:S06]  /*5800*/  @P2 HMUL2 R123, R123, R235 ;  /* 0x000000eb7b7b2232 */ /* 0x000fcc0000000000 */
[----:B---3--:R-:W-:Y:S05]  /*5810*/  @P4 BRA `(.L_x_47) ;  /* 0x00000000002c4947 */ /* 0x008fea0003800000 */
        /* <DEDUP_REMOVED lines=11> */
.L_x_47:
[----:B------:R-:W-:Y:S05]  /*58d0*/  BSYNC.RECONVERGENT B3 ;  /* 0x0000000000037941 */ /* 0x000fea0003800200 */
.L_x_39:
[----:B------:R-:W-:Y:S05]  /*58e0*/  @P0 BRA `(.L_x_48) ;  /* 0x00000008004c0947 */ /* 0x000fea0003800000 */
[----:B-----5:R-:W-:Y:S01]  /*58f0*/  LEA R7, R0, R5, 0x2 ;  /* 0x0000000500077211 */ /* 0x020fe200078e10ff */
[----:B------:R-:W-:Y:S01]  /*5900*/  BSSY.RECONVERGENT B3, `(.L_x_49) ;  /* 0x0000018000037945 */ /* 0x000fe20003800200 */
[----:B------:R-:W-:-:S03]  /*5910*/  CS2R R126, SRZ ;  /* 0x00000000007e7805 */ /* 0x000fc6000001ff00 */
[----:B------:R-:W-:-:S05]  /*5920*/  IMAD.SHL.U32 R124, R7, 0x8, RZ ;  /* 0x00000008077c7824 */ /* 0x000fca00078e00ff */
[----:B------:R-:W-:Y:S02]  /*5930*/  ISETP.GE.AND P2, PT, R124, R4, PT ;  /* 0x000000047c00720c */ /* 0x000fe40003f46270 */
[----:B------:R-:W-:-:S11]  /*5940*/  CS2R R124, SRZ ;  /* 0x00000000007c7805 */ /* 0x000fd6000001ff00 */
        /* <DEDUP_REMOVED lines=11> */
[----:B------:R-:W-:-:S04]  /*5a00*/  IMAD R124, R124, 0x18, R7 ;  /* 0x000000187c7c7824 */ /* 0x000fc800078e0207 */
[----:B------:R-:W-:-:S05]  /*5a10*/  IMAD.SHL.U32 R125, R124, 0x8, RZ ;  /* 0x000000087c7d7824 */ /* 0x000fca00078e00ff */
[----:B------:R-:W-:Y:S02]  /*5a20*/  SHF.R.S32.HI R124, RZ, 0x1f, R125 ;  /* 0x0000001fff7c7819 */ /* 0x000fe4000001147d */
[----:B------:R-:W-:-:S04]  /*5a30*/  IADD3 R125, P2, PT, R126, R125, RZ ;  /* 0x0000007d7e7d7210 */ /* 0x000fc80007f5e0ff */
[----:B------:R-:W-:Y:S02]  /*5a40*/  LEA.HI.X.SX32 R126, R126, R124, 0x1, P2 ;  /* 0x0000007c7e7e7211 */ /* 0x000fe400010f0eff */
[----:B------:R-:W-:-:S04]  /*5a50*/  LEA R124, P2, R125, UR8, 0x1 ;  /* 0x000000087d7c7c11 */ /* 0x000fc8000f8408ff */
[----:B------:R-:W-:-:S06]  /*5a60*/  LEA.HI.X R125, R125, UR9, R126, 0x1, P2 ;  /* 0x000000097d7d7c11 */ /* 0x000fcc00090f0c7e */
[----:B------:R-:W5:Y:S03]  /*5a70*/  LDG.E.128 R124, desc[UR36][R124.64] ;  /* 0x000000247c7c7981 */ /* 0x000f66000c1e1d00 */
.L_x_50:
[----:B------:R-:W-:Y:S05]  /*5a80*/  BSYNC.RECONVERGENT B3 ;  /* 0x0000000000037941 */ /* 0x000fea0003800200 */
.L_x_49:
[----:B------:R-:W-:Y:S01]  /*5a90*/  UISETP.NE.AND UP0, UPT, UR21, URZ, UPT ;  /* 0x000000ff1500728c */ /* 0x000fe2000bf05270 */
[----:B------:R-:W-:Y:S08]  /*5aa0*/  BSSY.RECONVERGENT B3, `(.L_x_44) ;  /* 0x000002c000037945 */ /* 0x000ff00003800200 */
[----:B------:R-:W-:Y:S05]  /*5ab0*/  BRA.U UP0, `(.L_x_51) ;  /* 0x0000000100a87547 */ /* 0x000fea000b800000 */
[----:B------:R-:W-:-:S13]  /*5ac0*/  ISETP.NE.AND P2, PT, R2, RZ, PT ;  /* 0x000000ff0200720c */ /* 0x000fda0003f45270 */
[----:B------:R-:W-:Y:S01]  /*5ad0*/  VOTEU.ANY UP0, P2 ;  /* 0x0000000000ff7886 */ /* 0x000fe20001000100 */
[----:B------:R-:W-:Y:S02]  /*5ae0*/  PLOP3.LUT P2, PT, PT, PT, UP0, 0x80, 0x8 ;  /* 0x000000000008781c */ /* 0x000fe40003f4f008 */
[----:B------:R-:W-:Y:S02]  /*5af0*/  PLOP3.LUT P3, PT, PT, PT, UP0, 0x80, 0x8 ;  /* 0x000000000008781c */ /* 0x000fe40003f6f008 */
[----:B------:R-:W-:-:S09]  /*5b00*/  PLOP3.LUT P4, PT, PT, PT, UP0, 0x80, 0x8 ;  /* 0x000000000008781c */ /* 0x000fd20003f8f008 */
[----:B------:R-:W4:Y:S01]  /*5b10*/  @P2 S2R R234, SR_CTAID.X ;  /* 0x0000000000ea2919 */ /* 0x000f220000002500 */
[----:B------:R-:W-:Y:S01]  /*5b20*/  PLOP3.LUT P2, PT, PT, PT, UP0, 0x80, 0x8 ;  /* 0x000000000008781c */ /* 0x000fe20003f4f008 */
[----:B0123--:R-:W4:Y:S01]  /*5b30*/  @P3 LDC R232, c[0x0][0x3f8] ;  /* 0x0000fe00ffe83b82 */ /* 0x00ff220000000800 */
[----:B------:R-:W-:-:S11]  /*5b40*/  PLOP3.LUT P3, PT, PT, PT, UP0, 0x80, 0x8 ;  /* 0x000000000008781c */ /* 0x000fd60003f6f008 */
[----:B----4-:R-:W-:Y:S01]  /*5b50*/  @P2 IMAD R234, R232, UR38, R234 ;  /* 0x00000026e8ea2c24 */ /* 0x010fe2000f8e02ea */
[----:B------:R-:W-:Y:S01]  /*5b60*/  PLOP3.LUT P2, PT, PT, PT, UP0, 0x80, 0x8 ;  /* 0x000000000008781c */ /* 0x000fe20003f4f008 */
[----:B------:R-:W0:Y:S01]  /*5b70*/  @P3 LDC.64 R232, c[0x0][0x450] ;  /* 0x00011400ffe83b82 */ /* 0x000e220000000a00 */
[----:B------:R-:W-:-:S11]  /*5b80*/  PLOP3.LUT P3, PT, PT, PT, UP0, 0x80, 0x8 ;  /* 0x000000000008781c */ /* 0x000fd60003f6f008 */
[----:B------:R-:W-:-:S04]  /*5b90*/  @P2 IMAD R234, R234, 0xc0, RZ ;  /* 0x000000c0eaea2824 */ /* 0x000fc800078e02ff */
[----:B0-----:R-:W-:-:S06]  /*5ba0*/  @P3 IMAD.WIDE R232, R234, 0x2, R232 ;  /* 0x00000002eae83825 */ /* 0x001fcc00078e02e8 */
[----:B------:R-:W2:Y:S01]  /*5bb0*/  @P4 LDG.E.128 R232, desc[UR36][R232.64+0x50] ;  /* 0x00005024e8e84981 */ /* 0x000ea2000c1e1d00 */
[----:B------:R-:W-:Y:S01]  /*5bc0*/  PLOP3.LUT P4, PT, PT, PT, UP0, 0x80, 0x8 ;  /* 0x000000000008781c */ /* 0x000fe20003f8f008 */
[----:B-----5:R-:W-:Y:S01]  /*5bd0*/  HFMA2 R126, R126, 1, 1, R246 ;  /* 0x3c003c007e7e7831 */ /* 0x020fe200000000f6 */
[----:B------:R-:W-:Y:S01]  /*5be0*/  PLOP3.LUT P2, PT, PT, PT, UP0, 0x80, 0x8 ;  /* 0x000000000008781c */ /* 0x000fe20003f4f008 */
[----:B------:R-:W-:Y:S01]  /*5bf0*/  HADD2 R125, R125, R245 ;  /* 0x000000f57d7d7230 */ /* 0x000fe20000000000 */
[----:B------:R-:W-:Y:S01]  /*5c00*/  SHF.L.U32 R7, R7, 0x3, RZ ;  /* 0x0000000307077819 */ /* 0x000fe200000006ff */
[----:B------:R-:W-:Y:S01]  /*5c10*/  HFMA2 R124, R124, 1, 1, R244 ;  /* 0x3c003c007c7c7831 */ /* 0x000fe200000000f4 */
[----:B------:R-:W-:Y:S01]  /*5c20*/  PLOP3.LUT P3, PT, PT, PT, UP0, 0x80, 0x8 ;  /* 0x000000000008781c */ /* 0x000fe20003f6f008 */
[----:B------:R-:W-:-:S06]  /*5c30*/  HADD2 R127, R127, R247 ;  /* 0x000000f77f7f7230 */ /* 0x000fcc0000000000 */
[----:B--2---:R-:W-:Y:S01]  /*5c40*/  @P4 HMUL2 R126, R126, R234 ;  /* 0x000000ea7e7e4232 */ /* 0x004fe20000000000 */
[----:B------:R-:W-:Y:S01]  /*5c50*/  ISETP.GE.AND P4, PT, R7, R4, PT ;  /* 0x000000040700720c */ /* 0x000fe20003f86270 */
[----:B------:R-:W-:Y:S01]  /*5c60*/  @P2 HMUL2 R125, R125, R233 ;  /* 0x000000e97d7d2232 */ /* 0x000fe20000000000 */
[----:B------:R-:W-:-:S03]  /*5c70*/  PLOP3.LUT P2, PT, PT, PT, UP0, 0x80, 0x8 ;  /* 0x000000000008781c */ /* 0x000fc60003f4f008 */
[----:B------:R-:W-:-:S10]  /*5c80*/  @P3 HFMA2 R124, R124, R232, -RZ ;  /* 0x000000e87c7c3231 */ /* 0x000fd400001000ff */
        /* <DEDUP_REMOVED lines=13> */
.L_x_51:
[----:B------:R-:W-:Y:S05]  /*5d60*/  BSYNC.RECONVERGENT B3 ;  /* 0x0000000000037941 */ /* 0x000fea0003800200 */
.L_x_44:
[----:B------:R-:W-:Y:S05]  /*5d70*/  @P0 BRA `(.L_x_52) ;  /* 0x0000000800540947 */ /* 0x000fea0003800000 */
[----:B-----5:R-:W-:Y:S01]  /*5d80*/  IMAD R7, R0, 0x4, R5 ;  /* 0x0000000400077824 */ /* 0x020fe200078e0205 */
[----:B------:R-:W-:Y:S01]  /*5d90*/  BSSY.RECONVERGENT B3, `(.L_x_53) ;  /* 0x0000019000037945 */ /* 0x000fe20003800200 */
[----:B------:R-:W-:Y:S02]  /*5da0*/  CS2R R130, SRZ ;  /* 0x0000000000827805 */ /* 0x000fe4000001ff00 */
[----:B0123--:R-:W-:-:S05]  /*5db0*/  IMAD.IADD R232, R7, 0x1, R0 ;  /* 0x0000000107e87824 */ /* 0x00ffca00078e0200 */
[----:B------:R-:W-:-:S04]  /*5dc0*/  SHF.L.U32 R128, R232, 0x3, RZ ;  /* 0x00000003e8807819 */ /* 0x000fc800000006ff */
        /* <DEDUP_REMOVED lines=21> */
.L_x_54:
[----:B------:R-:W-:Y:S05]  /*5f20*/  BSYNC.RECONVERGENT B3 ;  /* 0x0000000000037941 */ /* 0x000fea0003800200 */
.L_x_53:
        /* <DEDUP_REMOVED lines=8> */
[----:B------:R-:W0:Y:S01]  /*5fb0*/  @P2 S2R R234, SR_CTAID.X ;  /* 0x0000000000ea2919 */ /* 0x000e220000002500 */
[----:B------:R-:W-:Y:S01]  /*5fc0*/  PLOP3.LUT P2, PT, PT, PT, UP0, 0x80, 0x8 ;  /* 0x000000000008781c */ /* 0x000fe20003f4f008 */
[----:B------:R-:W0:Y:S01]  /*5fd0*/  @P3 LDC R232, c[0x0][0x3f8] ;  /* 0x0000fe00ffe83b82 */ /* 0x000e220000000800 */
[----:B------:R-:W-:-:S11]  /*5fe0*/  PLOP3.LUT P3, PT, PT, PT, UP0, 0x80, 0x8 ;  /* 0x000000000008781c */ /* 0x000fd60003f6f008 */
[----:B0-----:R-:W-:Y:S01]  /*5ff0*/  @P2 IMAD R234, R232, UR38, R234 ;  /* 0x00000026e8ea2c24 */ /* 0x001fe2000f8e02ea */
        /* <DEDUP_REMOVED lines=9> */
[----:B------:R-:W-:Y:S02]  /*6090*/  IMAD.IADD R7, R7, 0x1, R0 ;  /* 0x0000000107077824 */ /* 0x000fe400078e0200 */
[----:B------:R-:W-:Y:S01]  /*60a0*/  HADD2 R129, R129, R241 ;  /* 0x000000f181817230 */ /* 0x000fe20000000000 */
[----:B------:R-:W-:Y:S01]  /*60b0*/  PLOP3.LUT P3, PT, PT, PT, UP0, 0x80, 0x8 ;  /* 0x000000000008781c */ /* 0x000fe20003f6f008 */
[----:B------:R-:W-:Y:S02]  /*60c0*/  HFMA2 R128, R128, 1, 1, R240 ;  /* 0x3c003c0080807831 */ /* 0x000fe400000000f0 */
[----:B------:R-:W-:Y:S01]  /*60d0*/  HADD2 R131, R131, R243 ;  /* 0x000000f383837230 */ /* 0x000fe20000000000 */
[----:B------:R-:W-:-:S03]  /*60e0*/  SHF.L.U32 R7, R7, 0x3, RZ ;  /* 0x0000000307077819 */ /* 0x000fc600000006ff */
        /* <DEDUP_REMOVED lines=18> */
.L_x_55:
[----:B------:R-:W-:Y:S05]  /*6210*/  BSYNC.RECONVERGENT B3 ;  /* 0x0000000000037941 */ /* 0x000fea0003800200 */
.L_x_48:
[----:B------:R-:W-:Y:S05]  /*6220*/  @P0 BRA `(.L_x_56) ;  /* 0x0000000800400947 */ /* 0x000fea0003800000 */
[C---:B-----5:R-:W-:Y:S01]  /*6230*/  IMAD R7, R0.reuse, 0x4, R5 ;  /* 0x0000000400077824 */ /* 0x060fe200078e0205 */
[----:B------:R-:W-:Y:S01]  /*6240*/  BSSY.RECONVERGENT B3, `(.L_x_57) ;  /* 0x0000019000037945 */ /* 0x000fe20003800200 */
[----:B------:R-:W-:Y:S02]  /*6250*/  CS2R R134, SRZ ;  /* 0x0000000000867805 */ /* 0x000fe4000001ff00 */
[----:B0123--:R-:W-:-:S05]  /*6260*/  IMAD R232, R0, 0x2, R7 ;  /* 0x0000000200e87824 */ /* 0x00ffca00078e0207 */
        /* <DEDUP_REMOVED lines=22> */
.L_x_58:
[----:B------:R-:W-:Y:S05]  /*63d0*/  BSYNC.RECONVERGENT B3 ;  /* 0x0000000000037941 */ /* 0x000fea0003800200 */
.L_x_57:
        /* <DEDUP_REMOVED lines=23> */
[----:B------:R-:W-:Y:S01]  /*6550*/  LEA R7, R0, R7, 0x1 ;  /* 0x0000000700077211 */ /* 0x000fe200078e08ff */
[----:B------:R-:W-:Y:S01]  /*6560*/  HFMA2 R132, R132, 1, 1, R236 ;  /* 0x3c003c0084847831 */ /* 0x000fe200000000ec */
[----:B------:R-:W-:Y:S01]  /*6570*/  PLOP3.LUT P3, PT, PT, PT, UP0, 0x80, 0x8 ;  /* 0x000000000008781c */ /* 0x000fe20003f6f008 */
[----:B------:R-:W-:Y:S02]  /*6580*/  HADD2 R135, R135, R239 ;  /* 0x000000ef87877230 */ /* 0x000fe40000000000 */
[----:B------:R-:W-:-:S04]  /*6590*/  IMAD.SHL.U32 R7, R7, 0x8, RZ ;  /* 0x0000000807077824 */ /* 0x000fc800078e00ff */
        /* <DEDUP_REMOVED lines=18> */
.L_x_59:
[----:B------:R-:W-:Y:S05]  /*66c0*/  BSYNC.RECONVERGENT B3 ;  /* 0x0000000000037941 */ /* 0x000fea0003800200 */
.L_x_52:
[----:B------:R-:W-:Y:S05]  /*66d0*/  @P0 BRA `(.L_x_60) ;  /* 0x0000000800440947 */ /* 0x000fea0003800000 */
[----:B-----5:R-:W-:Y:S01]  /*66e0*/  LEA R7, R0, R6, 0x6 ;  /* 0x0000000600077211 */ /* 0x020fe200078e30ff */
[----:B------:R-:W-:Y:S01]  /*66f0*/  BSSY.RECONVERGENT B3, `(.L_x_61) ;  /* 0x0000016000037945 */ /* 0x000fe20003800200 */
[----:B------:R-:W-:Y:S02]  /*6700*/  CS2R R138, SRZ ;  /* 0x00000000008a7805 */ /* 0x000fe4000001ff00 */
        /* <DEDUP_REMOVED lines=20> */
.L_x_62:
[----:B------:R-:W-:Y:S05]  /*6850*/  BSYNC.RECONVERGENT B3 ;  /* 0x0000000000037941 */ /* 0x000fea0003800200 */
.L_x_61:
        /* <DEDUP_REMOVED lines=23> */
[----:B------:R-:W-:Y:S01]  /*69d0*/  PLOP3.LUT P3, PT, PT, PT, UP0, 0x80, 0x8 ;  /* 0x000000000008781c */ /* 0x000fe20003f6f008 */
[----:B------:R-:W-:Y:S02]  /*69e0*/  HFMA2 R136, R136, 1, 1, R12 ;  /* 0x3c003c0088887831 */ /* 0x000fe4000000000c */
[----:B------:R-:W-:-:S06]  /*69f0*/  HADD2 R139, R139, R15 ;  /* 0x0000000f8b8b7230 */ /* 0x000fcc0000000000 */
[----:B--2---:R-:W-:Y:S01]  /*6a00*/  @P4 HMUL2 R138, R138, R234 ;  /* 0x000000ea8a8a4232 */ /* 0x004fe20000000000 */
[----:B------:R-:W-:Y:S01]  /*6a10*/  ISETP.GE.AND P4, PT, R7, R4, PT ;  /* 0x000000040700720c */ /* 0x000fe20003f86270 */
[----:B------:R-:W-:Y:S01]  /*6a20*/  @P2 HMUL2 R137, R137, R233 ;  /* 0x000000e989892232 */ /* 0x000fe20000000000 */
[----:B------:R-:W-:Y:S01]  /*6a30*/  PLOP3.LUT P2, PT, PT, PT, UP0, 0x80, 0x8 ;  /* 0x000000000008781c */ /* 0x000fe20003f4f008 */
[----:B------:R-:W-:-:S12]  /*6a40*/  @P3 HFMA2 R136, R136, R232, -RZ ;  /* 0x000000e888883231 */ /* 0x000fd800001000ff */
        /* <DEDUP_REMOVED lines=13> */
.L_x_63:
[----:B------:R-:W-:Y:S05]  /*6b20*/  BSYNC.RECONVERGENT B3 ;  /* 0x0000000000037941 */ /* 0x000fea0003800200 */
.L_x_56:
[----:B------:R-:W-:Y:S05]  /*6b30*/  @P0 BREAK.RELIABLE B1 ;  /* 0x0000000000010942 */ /* 0x000fea0003800100 */
[----:B------:R-:W-:Y:S05]  /*6b40*/  @P0 BRA `(.L_x_64) ;  /* 0x00000008005c0947 */ /* 0x000fea0003800000 */
[----:B-----5:R-:W-:Y:S01]  /*6b50*/  IMAD R7, R0, 0x4, R5 ;  /* 0x0000000400077824 */ /* 0x020fe200078e0205 */
[----:B------:R-:W-:Y:S01]  /*6b60*/  BSSY.RECONVERGENT B3, `(.L_x_65) ;  /* 0x000001a000037945 */ /* 0x000fe20003800200 */
[----:B------:R-:W-:-:S03]  /*6b70*/  CS2R R142, SRZ ;  /* 0x00000000008e7805 */ /* 0x000fc6000001ff00 */
[----:B------:R-:W-:-:S05]  /*6b80*/  LEA R7, R0, R7, 0x1 ;  /* 0x0000000700077211 */ /* 0x000fca00078e08ff */
[----:B------:R-:W-:-:S05]  /*6b90*/  IMAD R7, R0, 0x2, R7 ;  /* 0x0000000200077824 */ /* 0x000fca00078e0207 */
        /* <DEDUP_REMOVED lines=22> */
.L_x_66:
[----:B------:R-:W-:Y:S05]  /*6d00*/  BSYNC.RECONVERGENT B3 ;  /* 0x0000000000037941 */ /* 0x000fea0003800200 */
.L_x_65:
        /* <DEDUP_REMOVED lines=45> */
.L_x_67:
[----:B------:R-:W-:Y:S05]  /*6fe0*/  BSYNC.RECONVERGENT B3 ;  /* 0x0000000000037941 */ /* 0x000fea0003800200 */
.L_x_60:
[----:B------:R-:W-:Y:S05]  /*6ff0*/  @P0 BREAK.RELIABLE B1 ;  /* 0x0000000000010942 */ /* 0x000fea0003800100 */
[----:B------:R-:W-:Y:S05]  /*7000*/  @P0 BRA `(.L_x_64) ;  /* 0x00000004002c0947 */ /* 0x000fea0003800000 */
[----:B------:R-:W-:Y:S05]  /*7010*/  BSYNC.RELIABLE B1 ;  /* 0x0000000000017941 */ /* 0x000fea0003800100 */
.L_x_38:
[----:B-----5:R-:W-:Y:S01]  /*7020*/  IMAD R7, R0, 0x4, R5 ;  /* 0x0000000400077824 */ /* 0x020fe200078e0205 */
[----:B------:R-:W-:Y:S01]  /*7030*/  BSSY.RECONVERGENT B1, `(.L_x_68) ;  /* 0x000001b000017945 */ /* 0x000fe20003800200 */
[----:B------:R-:W-:-:S03]  /*7040*/  CS2R R146, SRZ ;  /* 0x0000000000927805 */ /* 0x000fc6000001ff00 */
[----:B------:R-:W-:-:S05]  /*7050*/  LEA R7, R0, R7, 0x1 ;  /* 0x0000000700077211 */ /* 0x000fca00078e08ff */
[----:B------:R-:W-:-:S05]  /*7060*/  IMAD R7, R0, 0x2, R7 ;  /* 0x0000000200077824 */ /* 0x000fca00078e0207 */
[----:B0123--:R-:W-:-:S05]  /*7070*/  IADD3 R232, PT, PT, R7, R0, RZ ;  /* 0x0000000007e87210 */ /* 0x00ffca0007ffe0ff */
        /* <DEDUP_REMOVED lines=15> */
[----:B------:R-:W-:-:S04]  /*7170*/  SHF.L.U32 R145, R144, 0x3, RZ ;  /* 0x0000000390917819 */ /* 0x000fc800000006ff */
[----:B------:R-:W-:Y:S02]  /*7180*/  SHF.R.S32.HI R144, RZ, 0x1f, R145 ;  /* 0x0000001fff907819 */ /* 0x000fe40000011491 */
[----:B------:R-:W-:-:S04]  /*7190*/  IADD3 R145, P2, PT, R146, R145, RZ ;  /* 0x0000009192917210 */ /* 0x000fc80007f5e0ff */
[----:B------:R-:W-:Y:S02]  /*71a0*/  LEA.HI.X.SX32 R146, R146, R144, 0x1, P2 ;  /* 0x0000009092927211 */ /* 0x000fe400010f0eff */
[----:B------:R-:W-:-:S04]  /*71b0*/  LEA R144, P2, R145, UR8, 0x1 ;  /* 0x0000000891907c11 */ /* 0x000fc8000f8408ff */
[----:B------:R-:W-:-:S06]  /*71c0*/  LEA.HI.X R145, R145, UR9, R146, 0x1, P2 ;  /* 0x0000000991917c11 */ /* 0x000fcc00090f0c92 */
[----:B------:R-:W5:Y:S03]  /*71d0*/  LDG.E.128 R144, desc[UR36][R144.64] ;  /* 0x0000002490907981 */ /* 0x000f66000c1e1d00 */
.L_x_69:
[----:B------:R-:W-:Y:S05]  /*71e0*/  BSYNC.RECONVERGENT B1 ;  /* 0x0000000000017941 */ /* 0x000fea0003800200 */
.L_x_68:
[----:B------:R-:W-:-:S09]  /*71f0*/  UISETP.NE.AND UP0, UPT, UR21, URZ, UPT ;  /* 0x000000ff1500728c */ /* 0x000fd2000bf05270 */
        /* <DEDUP_REMOVED lines=44> */
.L_x_64:
[----:B------:R-:W-:Y:S05]  /*74c0*/  BSYNC.RECONVERGENT B2 ;  /* 0x0000000000027941 */ /* 0x000fea0003800200 */
.L_x_37:
[C---:B-----5:R-:W-:Y:S01]  /*74d0*/  IMAD R5, R0.reuse, 0x4, R5 ;  /* 0x0000000400057824 */ /* 0x060fe200078e0205 */
[----:B------:R-:W-:Y:S04]  /*74e0*/  BSSY.RECONVERGENT B1, `(.L_x_70) ;  /* 0x0000048000017945 */ /* 0x000fe80003800200 */
[----:B------:R-:W-:-:S05]  /*74f0*/  LEA R5, R0, R5, 0x1 ;  /* 0x0000000500057211 */ /* 0x000fca00078e08ff */
[----:B------:R-:W-:-:S05]  /*7500*/  IMAD R5, R0, 0x2, R5 ;  /* 0x0000000200057824 */ /* 0x000fca00078e0205 */
[----:B------:R-:W-:Y:S01]  /*7510*/  LEA R5, R0, R5, 0x1 ;  /* 0x0000000500057211 */ /* 0x000fe200078e08ff */
[----:B------:R-:W-:Y:S06]  /*7520*/  @P0 BRA `(.L_x_71) ;  /* 0x00000004000c0947 */ /* 0x000fec0003800000 */
[----:B------:R-:W-:Y:S01]  /*7530*/  IMAD.SHL.U32 R7, R5, 0x8, RZ ;  /* 0x0000000805077824 */ /* 0x000fe200078e00ff */
        /* <DEDUP_REMOVED lines=23> */
.L_x_73:
[----:B------:R-:W-:Y:S05]  /*76b0*/  BSYNC.RECONVERGENT B2 ;  /* 0x0000000000027941 */ /* 0x000fea0003800200 */
.L_x_72:
[----:B------:R-:W-:-:S09]  /*76c0*/  UISETP.NE.AND UP0, UPT, UR21, URZ, UPT ;  /* 0x000000ff1500728c */ /* 0x000fd2000bf05270 */
[----:B------:R-:W-:Y:S05]  /*76d0*/  BRA.U UP0, `(.L_x_71) ;  /* 0x0000000100a07547 */ /* 0x000fea000b800000 */
[----:B------:R-:W-:-:S13]  /*76e0*/  ISETP.NE.AND P3, PT, R2, RZ, PT ;  /* 0x000000ff0200720c */ /* 0x000fda0003f65270 */
[----:B------:R-:W-:Y:S01]  /*76f0*/  VOTEU.ANY UP0, P3 ;  /* 0x0000000000ff7886 */ /* 0x000fe20001800100 */
[----:B------:R-:W-:Y:S02]  /*7700*/  PLOP3.LUT P3, PT, PT, PT, UP0, 0x80, 0x8 ;  /* 0x000000000008781c */ /* 0x000fe40003f6f008 */
[----:B------:R-:W-:-:S11]  /*7710*/  PLOP3.LUT P4, PT, PT, PT, UP0, 0x80, 0x8 ;  /* 0x000000000008781c */ /* 0x000fd60003f8f008 */
        /* <DEDUP_REMOVED lines=8> */
[----:B------:R-:W-:Y:S01]  /*77a0*/  @P3 IMAD R234, R234, 0xc0, RZ ;  /* 0x000000c0eaea3824 */ /* 0x000fe200078e02ff */
[----:B------:R-:W-:-:S03]  /*77b0*/  PLOP3.LUT P3, PT, PT, PT, UP0, 0x80, 0x8 ;  /* 0x000000000008781c */ /* 0x000fc60003f6f008 */
[----:B0-----:R-:W-:-:S10]  /*77c0*/  @P4 IMAD.WIDE R232, R234, 0x2, R232 ;  /* 0x00000002eae84825 */ /* 0x001fd400078e02e8 */
[----:B------:R-:W2:Y:S01]  /*77d0*/  @P3 LDG.E.128 R232, desc[UR36][R232.64+0xb0] ;  /* 0x0000b024e8e83981 */ /* 0x000ea2000c1e1d00 */
[----:B------:R-:W-:Y:S01]  /*77e0*/  PLOP3.LUT P3, PT, PT, PT, UP0, 0x80, 0x8 ;  /* 0x000000000008781c */ /* 0x000fe20003f6f008 */
[----:B-----5:R-:W-:Y:S01]  /*77f0*/  HADD2 R149, R149, R25 ;  /* 0x0000001995957230 */ /* 0x020fe20000000000 */
[----:B------:R-:W-:Y:S01]  /*7800*/  PLOP3.LUT P5, PT, PT, PT, UP0, 0x80, 0x8 ;  /* 0x000000000008781c */ /* 0x000fe20003faf008 */
[----:B------:R-:W-:Y:S01]  /*7810*/  HFMA2 R150, R150, 1, 1, R26 ;  /* 0x3c003c0096967831 */ /* 0x000fe2000000001a */
[----:B------:R-:W-:Y:S01]  /*7820*/  PLOP3.LUT P4, PT, PT, PT, UP0, 0x80, 0x8 ;  /* 0x000000000008781c */ /* 0x000fe20003f8f008 */
[----:B------:R-:W-:Y:S02]  /*7830*/  HFMA2 R148, R148, 1, 1, R24 ;  /* 0x3c003c0094947831 */ /* 0x000fe40000000018 */
[----:B------:R-:W-:-:S06]  /*7840*/  HADD2 R151, R151, R27 ;  /* 0x0000001b97977230 */ /* 0x000fcc0000000000 */
[----:B--2---:R-:W-:Y:S01]  /*7850*/  @P3 HMUL2 R149, R149, R233 ;  /* 0x000000e995953232 */ /* 0x004fe20000000000 */
        /* <DEDUP_REMOVED lines=16> */
.L_x_71:
[----:B------:R-:W-:Y:S05]  /*7960*/  BSYNC.RECONVERGENT B1 ;  /* 0x0000000000017941 */ /* 0x000fea0003800200 */
.L_x_70:
[----:B------:R-:W-:Y:S01]  /*7970*/  BSSY.RECONVERGENT B1, `(.L_x_74) ;  /* 0x0000046000017945 */ /* 0x000fe20003800200 */
[----:B------:R-:W-:-:S03]  /*7980*/  IMAD.IADD R5, R5, 0x1, R0 ;  /* 0x0000000105057824 */ /* 0x000fc600078e0200 */
[----:B------:R-:W-:Y:S05]  /*7990*/  @P0 BRA `(.L_x_75) ;  /* 0x00000004000c0947 */ /* 0x000fea0003800000 */
[----:B------:R-:W-:Y:S01]  /*79a0*/  SHF.L.U32 R7, R5, 0x3, RZ ;  /* 0x0000000305077819 */ /* 0x000fe200000006ff */
        /* <DEDUP_REMOVED lines=23> */
.L_x_77:
[----:B------:R-:W-:Y:S05]  /*7b20*/  BSYNC.RECONVERGENT B2 ;  /* 0x0000000000027941 */ /* 0x000fea0003800200 */
.L_x_76:
        /* <DEDUP_REMOVED lines=42> */
.L_x_75:
[----:B------:R-:W-:Y:S05]  /*7dd0*/  BSYNC.RECONVERGENT B1 ;  /* 0x0000000000017941 */ /* 0x000fea0003800200 */
.L_x_74:
[----:B------:R-:W-:Y:S01]  /*7de0*/  BSSY.RECONVERGENT B1, `(.L_x_78) ;  /* 0x0000046000017945 */ /* 0x000fe20003800200 */
[----:B------:R-:W-:-:S03]  /*7df0*/  IADD3 R5, PT, PT, R5, R0, RZ ;  /* 0x0000000005057210 */ /* 0x000fc60007ffe0ff */
[----:B------:R-:W-:Y:S05]  /*7e00*/  @P0 BRA `(.L_x_79) ;  /* 0x00000004000c0947 */ /* 0x000fea0003800000 */
        /* <DEDUP_REMOVED lines=24> */
.L_x_81:
[----:B------:R-:W-:Y:S05]  /*7f90*/  BSYNC.RECONVERGENT B2 ;  /* 0x0000000000027941 */ /* 0x000fea0003800200 */
.L_x_80:
        /* <DEDUP_REMOVED lines=42> */
.L_x_79:
[----:B------:R-:W-:Y:S05]  /*8240*/  BSYNC.RECONVERGENT B1 ;  /* 0x0000000000017941 */ /* 0x000fea0003800200 */
.L_x_78:
        /* <DEDUP_REMOVED lines=27> */
.L_x_85:
[----:B------:R-:W-:Y:S05]  /*8400*/  BSYNC.RECONVERGENT B2 ;  /* 0x0000000000027941 */ /* 0x000fea0003800200 */
.L_x_84:
        /* <DEDUP_REMOVED lines=42> */
.L_x_83:
[----:B------:R-:W-:Y:S05]  /*86b0*/  BSYNC.RECONVERGENT B1 ;  /* 0x0000000000017941 */ /* 0x000fea0003800200 */
.L_x_82:
        /* <DEDUP_REMOVED lines=27> */
.L_x_89:
[----:B------:R-:W-:Y:S05]  /*8870*/  BSYNC.RECONVERGENT B2 ;  /* 0x0000000000027941 */ /* 0x000fea0003800200 */
.L_x_88:
        /* <DEDUP_REMOVED lines=42> */
.L_x_87:
[----:B------:R-:W-:Y:S05]  /*8b20*/  BSYNC.RECONVERGENT B1 ;  /* 0x0000000000017941 */ /* 0x000fea0003800200 */
.L_x_86:
[----:B------:R-:W-:Y:S01]  /*8b30*/  BSSY.RECONVERGENT B1, `(.L_x_90) ;  /* 0x0000044000017945 */ /* 0x000fe20003800200 */
[----:B------:R-:W-:-:S03]  /*8b40*/  IMAD R250, R0, 0x80, R6 ;  /* 0x0000008000fa7824 */ /* 0x000fc600078e0206 */
[----:B------:R-:W-:Y:S05]  /*8b50*/  @P0 BRA `(.L_x_91) ;  /* 0x0000000400040947 */ /* 0x000fea0003800000 */
[----:B------:R-:W-:Y:S01]  /*8b60*/  ISETP.GE.AND P2, PT, R250, R4, PT ;  /* 0x00000004fa00720c */ /* 0x000fe20003f46270 */
[----:B------:R-:W-:Y:S01]  /*8b70*/  BSSY.RECONVERGENT B2, `(.L_x_92) ;  /* 0x0000015000027945 */ /* 0x000fe20003800200 */
[----:B------:R-:W-:Y:S02]  /*8b80*/  CS2R R170, SRZ ;  /* 0x0000000000aa7805 */ /* 0x000fe4000001ff00 */
        /* <DEDUP_REMOVED lines=8> */
[----:B------:R0:W2:Y:S02]  /*8c10*/  LDG.E R6, desc[UR36][R6.64] ;  /* 0x0000002406067981 */ /* 0x0000a4000c1e1900 */
[----:B0-----:R-:W-:-:S04]  /*8c20*/  IMAD R7, R0, UR20, RZ ;  /* 0x0000001400077c24 */ /* 0x001fc8000f8e02ff */
[----:B--2---:R-:W-:Y:S02]  /*8c30*/  IMAD R7, R7, R6, RZ ;  /* 0x0000000607077224 */ /* 0x004fe400078e02ff */
[----:B------:R-:W-:Y:S02]  /*8c40*/  IMAD R6, R0, UR6, RZ ;  /* 0x0000000600067c24 */ /* 0x000fe4000f8e02ff */
[----:B------:R-:W-:-:S05]  /*8c50*/  IMAD R7, R7, 0xc0, R250 ;  /* 0x000000c007077824 */ /* 0x000fca00078e02fa */
[----:B------:R-:W-:Y:S02]  /*8c60*/  SHF.R.S32.HI R168, RZ, 0x1f, R7 ;  /* 0x0000001fffa87819 */ /* 0x000fe40000011407 */
[----:B------:R-:W-:-:S04]  /*8c70*/  IADD3 R7, P3, PT, R6, R7, RZ ;  /* 0x0000000706077210 */ /* 0x000fc80007f7e0ff */
[----:B------:R-:W-:Y:S02]  /*8c80*/  LEA.HI.X.SX32 R168, R6, R168, 0x1, P3 ;  /* 0x000000a806a87211 */ /* 0x000fe400018f0eff */
[----:B------:R-:W-:-:S04]  /*8c90*/  LEA R6, P3, R7, UR8, 0x1 ;  /* 0x0000000807067c11 */ /* 0x000fc8000f8608ff */
[----:B------:R-:W-:-:S05]  /*8ca0*/  LEA.HI.X R7, R7, UR9, R168, 0x1, P3 ;  /* 0x0000000907077c11 */ /* 0x000fca00098f0ca8 */
[----:B------:R0:W5:Y:S04]  /*8cb0*/  LDG.E.128 R168, desc[UR36][R6.64] ;  /* 0x0000002406a87981 */ /* 0x000168000c1e1d00 */
.L_x_93:
[----:B------:R-:W-:Y:S05]  /*8cc0*/  BSYNC.RECONVERGENT B2 ;  /* 0x0000000000027941 */ /* 0x000fea0003800200 */
.L_x_92:
[----:B------:R-:W-:-:S09]  /*8cd0*/  UISETP.NE.AND UP0, UPT, UR21, URZ, UPT ;  /* 0x000000ff1500728c */ /* 0x000fd2000bf05270 */
[----:B------:R-:W-:Y:S05]  /*8ce0*/  BRA.U UP0, `(.L_x_91) ;  /* 0x0000000100a07547 */ /* 0x000fea000b800000 */
[----:B------:R-:W-:-:S13]  /*8cf0*/  ISETP.NE.AND P3, PT, R2, RZ, PT ;  /* 0x000000ff0200720c */ /* 0x000fda0003f65270 */
[----:B------:R-:W-:Y:S01]  /*8d00*/  VOTEU.ANY UP0, P3 ;  /* 0x0000000000ff7886 */ /* 0x000fe20001800100 */
[----:B------:R-:W-:Y:S02]  /*8d10*/  PLOP3.LUT P3, PT, PT, PT, UP0, 0x80, 0x8 ;  /* 0x000000000008781c */ /* 0x000fe40003f6f008 */
[----:B------:R-:W-:-:S11]  /*8d20*/  PLOP3.LUT P4, PT, PT, PT, UP0, 0x80, 0x8 ;  /* 0x000000000008781c */ /* 0x000fd60003f8f008 */
[----:B0-----:R-:W1:Y:S01]  /*8d30*/  @P3 S2R R6, SR_CTAID.X ;  /* 0x0000000000063919 */ /* 0x001e620000002500 */
[----:B------:R-:W-:Y:S01]  /*8d40*/  PLOP3.LUT P3, PT, PT, PT, UP0, 0x80, 0x8 ;  /* 0x000000000008781c */ /* 0x000fe20003f6f008 */
[----:B------:R-:W1:Y:S01]  /*8d50*/  @P4 LDC R7, c[0x0][0x3f8] ;  /* 0x0000fe00ff074b82 */ /* 0x000e620000000800 */
[----:B------:R-:W-:-:S11]  /*8d60*/  PLOP3.LUT P4, PT, PT, PT, UP0, 0x80, 0x8 ;  /* 0x000000000008781c */ /* 0x000fd60003f8f008 */
[----:B-123--:R-:W-:Y:S01]  /*8d70*/  @P3 IMAD R232, R7, UR38, R6 ;  /* 0x0000002607e83c24 */ /* 0x00efe2000f8e0206 */
        /* <DEDUP_REMOVED lines=31> */
.L_x_91:
[----:B------:R-:W-:Y:S05]  /*8f70*/  BSYNC.RECONVERGENT B1 ;  /* 0x0000000000017941 */ /* 0x000fea0003800200 */
.L_x_90:
[----:B------:R-:W-:Y:S01]  /*8f80*/  BSSY.RECONVERGENT B1, `(.L_x_94) ;  /* 0x0000046000017945 */ /* 0x000fe20003800200 */
[----:B------:R-:W-:-:S03]  /*8f90*/  LEA R5, R0, R5, 0x1 ;  /* 0x0000000500057211 */ /* 0x000fc600078e08ff */
        /* <DEDUP_REMOVED lines=15> */
[----:B--2---:R-:W-:-:S04]  /*9090*/  IMAD R6, R7, R6, RZ ;  /* 0x0000000607067224 */ /* 0x004fc800078e02ff */
[----:B------:R-:W-:-:S05]  /*90a0*/  IMAD R6, R6, 0x18, R5 ;  /* 0x0000001806067824 */ /* 0x000fca00078e0205 */
[----:B------:R-:W-:Y:S01]  /*90b0*/  SHF.L.U32 R7, R6, 0x3, RZ ;  /* 0x0000000306077819 */ /* 0x000fe200000006ff */
[----:B------:R-:W-:-:S03]  /*90c0*/  IMAD R6, R0, UR6, RZ ;  /* 0x0000000600067c24 */ /* 0x000fc6000f8e02ff */
[----:B------:R-:W-:Y:S02]  /*90d0*/  SHF.R.S32.HI R172, RZ, 0x1f, R7 ;  /* 0x0000001fffac7819 */ /* 0x000fe40000011407 */
[----:B------:R-:W-:-:S04]  /*90e0*/  IADD3 R7, P3, PT, R6, R7, RZ ;  /* 0x0000000706077210 */ /* 0x000fc80007f7e0ff */
[----:B------:R-:W-:Y:S02]  /*90f0*/  LEA.HI.X.SX32 R172, R6, R172, 0x1, P3 ;  /* 0x000000ac06ac7211 */ /* 0x000fe400018f0eff */
[----:B------:R-:W-:-:S04]  /*9100*/  LEA R6, P3, R7, UR8, 0x1 ;  /* 0x0000000807067c11 */ /* 0x000fc8000f8608ff */
[----:B------:R-:W-:-:S05]  /*9110*/  LEA.HI.X R7, R7, UR9, R172, 0x1, P3 ;  /* 0x0000000907077c11 */ /* 0x000fca00098f0cac */
[----:B------:R0:W5:Y:S04]  /*9120*/  LDG.E.128 R172, desc[UR36][R6.64] ;  /* 0x0000002406ac7981 */ /* 0x000168000c1e1d00 */
.L_x_97:
[----:B------:R-:W-:Y:S05]  /*9130*/  BSYNC.RECONVERGENT B2 ;  /* 0x0000000000027941 */ /* 0x000fea0003800200 */
.L_x_96:
        /* <DEDUP_REMOVED lines=42> */
.L_x_95:
[----:B------:R-:W-:Y:S05]  /*93e0*/  BSYNC.RECONVERGENT B1 ;  /* 0x0000000000017941 */ /* 0x000fea0003800200 */
.L_x_94:
        /* <DEDUP_REMOVED lines=18> */
[----:B------:R-:W-:-:S04]  /*9510*/  IMAD R6, R6, 0x18, R5 ;  /* 0x0000001806067824 */ /* 0x000fc800078e0205 */
[----:B------:R-:W-:Y:S02]  /*9520*/  IMAD.SHL.U32 R7, R6, 0x8, RZ ;  /* 0x0000000806077824 */ /* 0x000fe400078e00ff */
[----:B------:R-:W-:-:S03]  /*9530*/  IMAD R6, R0, UR6, RZ ;  /* 0x0000000600067c24 */ /* 0x000fc6000f8e02ff */
[----:B------:R-:W-:Y:S02]  /*9540*/  SHF.R.S32.HI R176, RZ, 0x1f, R7 ;  /* 0x0000001fffb07819 */ /* 0x000fe40000011407 */
[----:B------:R-:W-:-:S04]  /*9550*/  IADD3 R7, P3, PT, R6, R7, RZ ;  /* 0x0000000706077210 */ /* 0x000fc80007f7e0ff */
[----:B------:R-:W-:Y:S02]  /*9560*/  LEA.HI.X.SX32 R176, R6, R176, 0x1, P3 ;  /* 0x000000b006b07211 */ /* 0x000fe400018f0eff */
[----:B------:R-:W-:-:S04]  /*9570*/  LEA R6, P3, R7, UR8, 0x1 ;  /* 0x0000000807067c11 */ /* 0x000fc8000f8608ff */
[----:B------:R-:W-:-:S05]  /*9580*/  LEA.HI.X R7, R7, UR9, R176, 0x1, P3 ;  /* 0x0000000907077c11 */ /* 0x000fca00098f0cb0 */
[----:B------:R0:W5:Y:S04]  /*9590*/  LDG.E.128 R176, desc[UR36][R6.64] ;  /* 0x0000002406b07981 */ /* 0x000168000c1e1d00 */
.L_x_101:
[----:B------:R-:W-:Y:S05]  /*95a0*/  BSYNC.RECONVERGENT B2 ;  /* 0x0000000000027941 */ /* 0x000fea0003800200 */
.L_x_100:
        /* <DEDUP_REMOVED lines=42> */
.L_x_99:
[----:B------:R-:W-:Y:S05]  /*9850*/  BSYNC.RECONVERGENT B1 ;  /* 0x0000000000017941 */ /* 0x000fea0003800200 */
.L_x_98:
        /* <DEDUP_REMOVED lines=27> */
.L_x_105:
[----:B------:R-:W-:Y:S05]  /*9a10*/  BSYNC.RECONVERGENT B2 ;  /* 0x0000000000027941 */ /* 0x000fea0003800200 */
.L_x_104:
        /* <DEDUP_REMOVED lines=42> */
.L_x_103:
[----:B------:R-:W-:Y:S05]  /*9cc0*/  BSYNC.RECONVERGENT B1 ;  /* 0x0000000000017941 */ /* 0x000fea0003800200 */
.L_x_102:
        /* <DEDUP_REMOVED lines=27> */
.L_x_109:
[----:B------:R-:W-:Y:S05]  /*9e80*/  BSYNC.RECONVERGENT B2 ;  /* 0x0000000000027941 */ /* 0x000fea0003800200 */
.L_x_108:
        /* <DEDUP_REMOVED lines=42> */
.L_x_107:
[----:B------:R-:W-:Y:S05]  /*a130*/  BSYNC.RECONVERGENT B1 ;  /* 0x0000000000017941 */ /* 0x000fea0003800200 */
.L_x_106:
        /* <DEDUP_REMOVED lines=27> */
.L_x_113:
[----:B------:R-:W-:Y:S05]  /*a2f0*/  BSYNC.RECONVERGENT B2 ;  /* 0x0000000000027941 */ /* 0x000fea0003800200 */
.L_x_112:
        /* <DEDUP_REMOVED lines=42> */
.L_x_111:
[----:B------:R-:W-:Y:S05]  /*a5a0*/  BSYNC.RECONVERGENT B1 ;  /* 0x0000000000017941 */ /* 0x000fea0003800200 */
.L_x_110:
        /* <DEDUP_REMOVED lines=27> */
.L_x_117:
[----:B------:R-:W-:Y:S05]  /*a760*/  BSYNC.RECONVERGENT B2 ;  /* 0x0000000000027941 */ /* 0x000fea0003800200 */
.L_x_116:
        /* <DEDUP_REMOVED lines=42> */
.L_x_115:
[----:B------:R-:W-:Y:S05]  /*aa10*/  BSYNC.RECONVERGENT B1 ;  /* 0x0000000000017941 */ /* 0x000fea0003800200 */
.L_x_114:
        /* <DEDUP_REMOVED lines=27> */
.L_x_121:
[----:B------:R-:W-:Y:S05]  /*abd0*/  BSYNC.RECONVERGENT B2 ;  /* 0x0000000000027941 */ /* 0x000fea0003800200 */
.L_x_120:
        /* <DEDUP_REMOVED lines=42> */
.L_x_119:
[----:B------:R-:W-:Y:S05]  /*ae80*/  BSYNC.RECONVERGENT B1 ;  /* 0x0000000000017941 */ /* 0x000fea0003800200 */
.L_x_118:
        /* <DEDUP_REMOVED lines=27> */
.L_x_125:
[----:B------:R-:W-:Y:S05]  /*b040*/  BSYNC.RECONVERGENT B2 ;  /* 0x0000000000027941 */ /* 0x000fea0003800200 */
.L_x_124:
        /* <DEDUP_REMOVED lines=42> */
.L_x_123:
[----:B------:R-:W-:Y:S05]  /*b2f0*/  BSYNC.RECONVERGENT B1 ;  /* 0x0000000000017941 */ /* 0x000fea0003800200 */
.L_x_122:
        /* <DEDUP_REMOVED lines=27> */
.L_x_129:
[----:B------:R-:W-:Y:S05]  /*b4b0*/  BSYNC.RECONVERGENT B2 ;  /* 0x0000000000027941 */ /* 0x000fea0003800200 */
.L_x_128:
        /* <DEDUP_REMOVED lines=42> */
.L_x_127:
[----:B------:R-:W-:Y:S05]  /*b760*/  BSYNC.RECONVERGENT B1 ;  /* 0x0000000000017941 */ /* 0x000fea0003800200 */
.L_x_126:
        /* <DEDUP_REMOVED lines=27> */
.L_x_133:
[----:B------:R-:W-:Y:S05]  /*b920*/  BSYNC.RECONVERGENT B2 ;  /* 0x0000000000027941 */ /* 0x000fea0003800200 */
.L_x_132:
        /* <DEDUP_REMOVED lines=42> */
.L_x_131:
[----:B------:R-:W-:Y:S05]  /*bbd0*/  BSYNC.RECONVERGENT B1 ;  /* 0x0000000000017941 */ /* 0x000fea0003800200 */
.L_x_130:
        /* <DEDUP_REMOVED lines=27> */
.L_x_137:
[----:B------:R-:W-:Y:S05]  /*bd90*/  BSYNC.RECONVERGENT B2 ;  /* 0x0000000000027941 */ /* 0x000fea0003800200 */
.L_x_136:
        /* <DEDUP_REMOVED lines=42> */
.L_x_135:
[----:B------:R-:W-:Y:S05]  /*c040*/  BSYNC.RECONVERGENT B1 ;  /* 0x0000000000017941 */ /* 0x000fea0003800200 */
.L_x_134:
        /* <DEDUP_REMOVED lines=27> */
.L_x_141:
[----:B------:R-:W-:Y:S05]  /*c200*/  BSYNC.RECONVERGENT B2 ;  /* 0x0000000000027941 */ /* 0x000fea0003800200 */
.L_x_140:
        /* <DEDUP_REMOVED lines=42> */
.L_x_139:
[----:B------:R-:W-:Y:S05]  /*c4b0*/  BSYNC.RECONVERGENT B1 ;  /* 0x0000000000017941 */ /* 0x000fea0003800200 */
.L_x_138:
        /* <DEDUP_REMOVED lines=27> */
.L_x_145:
[----:B------:R-:W-:Y:S05]  /*c670*/  BSYNC.RECONVERGENT B2 ;  /* 0x0000000000027941 */ /* 0x000fea0003800200 */
.L_x_144:
        /* <DEDUP_REMOVED lines=42> */
.L_x_143:
[----:B------:R-:W-:Y:S05]  /*c920*/  BSYNC.RECONVERGENT B1 ;  /* 0x0000000000017941 */ /* 0x000fea0003800200 */
.L_x_142:
        /* <DEDUP_REMOVED lines=27> */
.L_x_149:
[----:B------:R-:W-:Y:S05]  /*cae0*/  BSYNC.RECONVERGENT B2 ;  /* 0x0000000000027941 */ /* 0x000fea0003800200 */
.L_x_148:
        /* <DEDUP_REMOVED lines=42> */
.L_x_147:
[----:B------:R-:W-:Y:S05]  /*cd90*/  BSYNC.RECONVERGENT B1 ;  /* 0x0000000000017941 */ /* 0x000fea0003800200 */
.L_x_146:
[----:B------:R-:W-:Y:S04]  /*cda0*/  BSSY.RECONVERGENT B1, `(.L_x_150) ;  /* 0x0000046000017945 */ /* 0x000fe80003800200 */
[----:B------:R-:W-:Y:S05]  /*cdb0*/  @P0 BRA `(.L_x_151) ;  /* 0x0000000400100947 */ /* 0x000fea0003800000 */
[----:B------:R-:W-:Y:S01]  /*cdc0*/  IADD3 R5, PT, PT, R5, R0, RZ ;  /* 0x0000000005057210 */ /* 0x000fe20007ffe0ff */
[----:B------:R-:W-:Y:S01]  /*cdd0*/  BSSY.RECONVERGENT B2, `(.L_x_152) ;  /* 0x0000017000027945 */ /* 0x000fe20003800200 */
[----:B------:R-:W-:Y:S02]  /*cde0*/  CS2R R230, SRZ ;  /* 0x0000000000e67805 */ /* 0x000fe4000001ff00 */
[----:B------:R-:W-:Y:S01]  /*cdf0*/  CS2R R228, SRZ ;  /* 0x0000000000e47805 */ /* 0x000fe2000001ff00 */
[----:B0123--:R-:W-:-:S05]  /*ce00*/  IMAD.SHL.U32 R232, R5, 0x8, RZ ;  /* 0x0000000805e87824 */ /* 0x00ffca00078e00ff */
        /* <DEDUP_REMOVED lines=9> */
[C---:B0-----:R-:W-:Y:S02]  /*cea0*/  IMAD R4, R0.reuse, UR20, RZ ;  /* 0x0000001400047c24 */ /* 0x041fe4000f8e02ff */
[----:B------:R-:W-:Y:S02]  /*ceb0*/  IMAD R5, R0, UR6, RZ ;  /* 0x0000000600057c24 */ /* 0x000fe4000f8e02ff */
[----:B--2---:R-:W-:-:S04]  /*cec0*/  IMAD R3, R4, R3, RZ ;  /* 0x0000000304037224 */ /* 0x004fc800078e02ff */
[----:B------:R-:W-:-:S05]  /*ced0*/  IMAD R3, R3, 0xc0, R232 ;  /* 0x000000c003037824 */ /* 0x000fca00078e02e8 */
[----:B------:R-:W-:Y:S02]  /*cee0*/  SHF.R.S32.HI R4, RZ, 0x1f, R3 ;  /* 0x0000001fff047819 */ /* 0x000fe40000011403 */
[----:B------:R-:W-:-:S04]  /*cef0*/  IADD3 R3, P3, PT, R5, R3, RZ ;  /* 0x0000000305037210 */ /* 0x000fc80007f7e0ff */
[----:B------:R-:W-:Y:S02]  /*cf00*/  LEA.HI.X.SX32 R5, R5, R4, 0x1, P3 ;  /* 0x0000000405057211 */ /* 0x000fe400018f0eff */
[----:B------:R-:W-:-:S04]  /*cf10*/  LEA R4, P3, R3, UR8, 0x1 ;  /* 0x0000000803047c11 */ /* 0x000fc8000f8608ff */
[----:B------:R-:W-:-:S05]  /*cf20*/  LEA.HI.X R5, R3, UR9, R5, 0x1, P3 ;  /* 0x0000000903057c11 */ /* 0x000fca00098f0c05 */
[----:B------:R0:W5:Y:S04]  /*cf30*/  LDG.E.128 R228, desc[UR36][R4.64] ;  /* 0x0000002404e47981 */ /* 0x000168000c1e1d00 */
.L_x_153:
[----:B------:R-:W-:Y:S05]  /*cf40*/  BSYNC.RECONVERGENT B2 ;  /* 0x0000000000027941 */ /* 0x000fea0003800200 */
.L_x_152:
[----:B------:R-:W-:-:S09]  /*cf50*/  UISETP.NE.AND UP0, UPT, UR21, URZ, UPT ;  /* 0x000000ff1500728c */ /* 0x000fd2000bf05270 */
[----:B------:R-:W-:Y:S05]  /*cf60*/  BRA.U UP0, `(.L_x_151) ;  /* 0x0000000100a47547 */ /* 0x000fea000b800000 */
[----:B------:R-:W-:-:S13]  /*cf70*/  ISETP.NE.AND P3, PT, R2, RZ, PT ;  /* 0x000000ff0200720c */ /* 0x000fda0003f65270 */
[----:B------:R-:W-:Y:S01]  /*cf80*/  VOTEU.ANY UP0, P3 ;  /* 0x0000000000ff7886 */ /* 0x000fe20001800100 */
[----:B------:R-:W-:Y:S02]  /*cf90*/  PLOP3.LUT P3, PT, PT, PT, UP0, 0x80, 0x8 ;  /* 0x000000000008781c */ /* 0x000fe40003f6f008 */
[----:B------:R-:W-:-:S11]  /*cfa0*/  PLOP3.LUT P4, PT, PT, PT, UP0, 0x80, 0x8 ;  /* 0x000000000008781c */ /* 0x000fd60003f8f008 */
[----:B------:R-:W1:Y:S01]  /*cfb0*/  @P3 S2R R3, SR_CTAID.X ;  /* 0x0000000000033919 */ /* 0x000e620000002500 */
[----:B------:R-:W-:Y:S01]  /*cfc0*/  PLOP3.LUT P3, PT, PT, PT, UP0, 0x80, 0x8 ;  /* 0x000000000008781c */ /* 0x000fe20003f6f008 */
[----:B0-----:R-:W1:Y:S01]  /*cfd0*/  @P4 LDC R4, c[0x0][0x3f8] ;  /* 0x0000fe00ff044b82 */ /* 0x001e620000000800 */
[----:B------:R-:W-:-:S11]  /*cfe0*/  PLOP3.LUT P4, PT, PT, PT, UP0, 0x80, 0x8 ;  /* 0x000000000008781c */ /* 0x000fd60003f8f008 */
[----:B-1----:R-:W-:Y:S01]  /*cff0*/  @P3 IMAD R3, R4, UR38, R3 ;  /* 0x0000002604033c24 */ /* 0x002fe2000f8e0203 */
        /* <DEDUP_REMOVED lines=10> */
[----:B------:R-:W0:Y:S01]  /*d0a0*/  @!P2 S2R R3, SR_CTAID.Y ;  /* 0x000000000003a919 */ /* 0x000e220000002600 */
[----:B------:R-:W-:Y:S02]  /*d0b0*/  HADD2 R228, R228, R104 ;  /* 0x00000068e4e47230 */ /* 0x000fe40000000000 */
[----:B------:R-:W-:Y:S01]  /*d0c0*/  HFMA2 R230, R230, 1, 1, R106 ;  /* 0x3c003c00e6e67831 */ /* 0x000fe2000000006a */
[----:B------:R-:W-:Y:S01]  /*d0d0*/  PLOP3.LUT P4, PT, PT, PT, UP0, 0x80, 0x8 ;  /* 0x000000000008781c */ /* 0x000fe20003f8f008 */
[----:B------:R-:W-:-:S05]  /*d0e0*/  HADD2 R231, R231, R107 ;  /* 0x0000006be7e77230 */ /* 0x000fca0000000000 */
[----:B--2---:R-:W-:Y:S01]  /*d0f0*/  @P3 HMUL2 R229, R229, R5 ;  /* 0x00000005e5e53232 */ /* 0x004fe20000000000 */
[----:B------:R-:W-:Y:S01]  /*d100*/  PLOP3.LUT P3, PT, PT, PT, UP0, 0x80, 0x8 ;  /* 0x000000000008781c */ /* 0x000fe20003f6f008 */
[----:B------:R-:W0:Y:S01]  /*d110*/  @!P2 S2R R5, SR_CTAID.X ;  /* 0x000000000005a919 */ /* 0x000e220000002500 */
[----:B------:R-:W-:-:S04]  /*d120*/  @P5 HMUL2 R228, R228, R4 ;  /* 0x00000004e4e45232 */ /* 0x000fc80000000000 */
[----:B------:R-:W-:Y:S01]  /*d130*/  @P4 HFMA2 R231, R231, R7, -RZ ;  /* 0x00000007e7e74231 */ /* 0x000fe200001000ff */
[----:B------:R-:W0:Y:S06]  /*d140*/  @!P2 LDC R4, c[0x0][0x3f8] ;  /* 0x0000fe00ff04ab82 */ /* 0x000e2c0000000800 */
[----:B------:R-:W-:Y:S02]  /*d150*/  @P3 HMUL2 R230, R230, R6 ;  /* 0x00000006e6e63232 */ /* 0x000fe40000000000 */
[----:B0-----:R-:W-:Y:S01]  /*d160*/  @!P2 IMAD R3, R3, R4, R5 ;  /* 0x000000040303a224 */ /* 0x001fe200078e0205 */
[----:B------:R-:W-:-:S03]  /*d170*/  @!P2 SHF.R.S32.HI R4, RZ, 0x1f, R232 ;  /* 0x0000001fff04a819 */ /* 0x000fc600000114e8 */
[----:B------:R-:W-:-:S04]  /*d180*/  @!P2 IMAD R3, R3, R0, RZ ;  /* 0x000000000303a224 */ /* 0x000fc800078e02ff */
[----:B------:R-:W-:-:S05]  /*d190*/  @!P2 IMAD R6, R3, 0xc0, RZ ;  /* 0x000000c00306a824 */ /* 0x000fca00078e02ff */
[----:B------:R-:W-:-:S04]  /*d1a0*/  @!P2 IADD3 R3, P3, PT, R6, R232, RZ ;  /* 0x000000e80603a210 */ /* 0x000fc80007f7e0ff */
[----:B------:R-:W-:Y:S02]  /*d1b0*/  @!P2 LEA.HI.X.SX32 R6, R6, R4, 0x1, P3 ;  /* 0x000000040606a211 */ /* 0x000fe400018f0eff */
[----:B------:R-:W0:Y:S02]  /*d1c0*/  @!P2 LDC.64 R4, c[0x0][0x3b8] ;  /* 0x0000ee00ff04ab82 */ /* 0x000e240000000a00 */
[----:B0-----:R-:W-:-:S04]  /*d1d0*/  @!P2 LEA R4, P3, R3, R4, 0x1 ;  /* 0x000000040304a211 */ /* 0x001fc800078608ff */
[----:B------:R-:W-:-:S05]  /*d1e0*/  @!P2 LEA.HI.X R5, R3, R5, R6, 0x1, P3 ;  /* 0x000000050305a211 */ /* 0x000fca00018f0c06 */
[----:B------:R0:W-:Y:S04]  /*d1f0*/  @!P2 STG.E.128 desc[UR36][R4.64], R228 ;  /* 0x000000e40400a986 */ /* 0x0001e8000c101d24 */
.L_x_151:
[----:B------:R-:W-:Y:S05]  /*d200*/  BSYNC.RECONVERGENT B1 ;  /* 0x0000000000017941 */ /* 0x000fea0003800200 */
.L_x_150:
[----:B------:R-:W-:Y:S04]  /*d210*/  BSSY.RECONVERGENT B1, `(.L_x_154) ;  /* 0x0000151000017945 */ /* 0x000fe80003800200 */
[----:B------:R-:W-:Y:S05]  /*d220*/  @P0 BRA `(.L_x_155) ;  /* 0x00000014003c0947 */ /* 0x000fea0003800000 */
[----:B------:R-:W4:Y:S04]  /*d230*/  LDL R250, [R1+0x244] ;  /* 0x0002440001fa7983 */ /* 0x000f280000100800 */
[----:B------:R-:W4:Y:S04]  /*d240*/  LDL R235, [R1+0x230] ;  /* 0x0002300001eb7983 */ /* 0x000f280000100800 */
[----:B0123--:R-:W2:Y:S04]  /*d250*/  LDL R232, [R1+0x234] ;  /* 0x0002340001e87983 */ /* 0x00fea80000100800 */
[----:B------:R-:W3:Y:S04]  /*d260*/  LDL R7, [R1+0x220] ;  /* 0x0002200001077983 */ /* 0x000ee80000100800 */
[----:B------:R-:W3:Y:S04]  /*d270*/  LDL R6, [R1+0x224] ;  /* 0x0002240001067983 */ /* 0x000ee80000100800 */
[----:B------:R-:W3:Y:S04]  /*d280*/  LDL R234, [R1+0x210] ;  /* 0x0002100001ea7983 */ /* 0x000ee80000100800 */
[----:B------:R-:W3:Y:S04]  /*d290*/  LDL R233, [R1+0x214] ;  /* 0x0002140001e97983 */ /* 0x000ee80000100800 */
[----:B----4-:R0:W-:Y:S04]  /*d2a0*/  STL [R1+0x2bc], R31 ;  /* 0x0002bc1f01007387 */ /* 0x0101e80000100800 */
[----:B0-----:R-:W4:Y:S01]  /*d2b0*/  LDL R31, [R1+0x240] ;  /* 0x00024000011f7983 */ /* 0x001f220000100800 */
[----:B------:R-:W-:-:S03]  /*d2c0*/  ISETP.NE.U32.AND P0, PT, RZ, UR16, PT ;  /* 0x00000010ff007c0c */ /* 0x000fc6000bf05070 */
[----:B------:R0:W-:Y:S01]  /*d2d0*/  STL [R1+0x2b8], R30 ;  /* 0x0002b81e01007387 */ /* 0x0001e20000100800 */
[----:B------:R-:W-:-:S03]  /*d2e0*/  ISETP.NE.AND.EX P0, PT, RZ, UR17, PT, P0 ;  /* 0x00000011ff007c0c */ /* 0x000fc6000bf05300 */
[----:B------:R1:W-:Y:S04]  /*d2f0*/  STL [R1+0x2b4], R29 ;  /* 0x0002b41d01007387 */ /* 0x0003e80000100800 */
[----:B------:R1:W-:Y:S04]  /*d300*/  STL [R1+0x2b0], R28 ;  /* 0x0002b01c01007387 */ /* 0x0003e80000100800 */
[----:B------:R-:W-:Y:S02]  /*d310*/  STL [R1+0x2ac], R27 ;  /* 0x0002ac1b01007387 */ /* 0x000fe40000100800 */
[----:B------:R-:W0:Y:S02]  /*d320*/  @P0 LDC R3, c[0x0][0x408] ;  /* 0x00010200ff030b82 */ /* 0x000e240000000800 */
[----:B------:R1:W-:Y:S04]  /*d330*/  STL [R1+0x2a8], R26 ;  /* 0x0002a81a01007387 */ /* 0x0003e80000100800 */
[----:B------:R-:W-:Y:S02]  /*d340*/  STL [R1+0x2a4], R25 ;  /* 0x0002a41901007387 */ /* 0x000fe40000100800 */
[----:B------:R-:W0:Y:S02]  /*d350*/  @P0 LDC R4, c[0x0][0x430] ;  /* 0x00010c00ff040b82 */ /* 0x000e240000000800 */
[----:B------:R1:W-:Y:S04]  /*d360*/  STL [R1+0x2a0], R24 ;  /* 0x0002a01801007387 */ /* 0x0003e80000100800 */
[----:B------:R-:W-:Y:S04]  /*d370*/  STL [R1+0x29c], R23 ;  /* 0x00029c1701007387 */ /* 0x000fe80000100800 */
[----:B------:R1:W-:Y:S04]  /*d380*/  STL [R1+0x298], R22 ;  /* 0x0002981601007387 */ /* 0x0003e80000100800 */
[----:B------:R-:W-:Y:S04]  /*d390*/  STL [R1+0x294], R21 ;  /* 0x0002941501007387 */ /* 0x000fe80000100800 */
[----:B------:R1:W-:Y:S04]  /*d3a0*/  STL [R1+0x290], R20 ;  /* 0x0002901401007387 */ /* 0x0003e80000100800 */
[----:B------:R-:W-:Y:S01]  /*d3b0*/  STL [R1+0x28c], R19 ;  /* 0x00028c1301007387 */ /* 0x000fe20000100800 */
[----:B0-----:R-:W-:-:S03]  /*d3c0*/  @P0 IADD3 R3, PT, PT, R3, R4, RZ ;  /* 0x0000000403030210 */ /* 0x001fc60007ffe0ff */
[----:B------:R0:W-:Y:S01]  /*d3d0*/  STL [R1+0x288], R18 ;  /* 0x0002881201007387 */ /* 0x0001e20000100800 */
[----:B------:R-:W-:-:S03]  /*d3e0*/  @P0 ISETP.GE.AND P3, PT, R248, R3, PT ;  /* 0x00000003f800020c */ /* 0x000fc60003f66270 */
[----:B------:R-:W-:Y:S04]  /*d3f0*/  STL [R1+0x284], R17 ;  /* 0x0002841101007387 */ /* 0x000fe80000100800 */
[----:B------:R0:W-:Y:S04]  /*d400*/  STL [R1+0x280], R16 ;  /* 0x0002801001007387 */ /* 0x0001e80000100800 */
[----:B------:R-:W-:Y:S04]  /*d410*/  STL [R1+0x27c], R15 ;  /* 0x00027c0f01007387 */ /* 0x000fe80000100800 */
[----:B------:R0:W-:Y:S04]  /*d420*/  STL [R1+0x278], R14 ;  /* 0x0002780e01007387 */ /* 0x0001e80000100800 */
[----:B------:R-:W-:Y:S04]  /*d430*/  STL [R1+0x274], R13 ;  /* 0x0002740d01007387 */ /* 0x000fe80000100800 */
[----:B------:R0:W-:Y:S04]  /*d440*/  STL [R1+0x270], R12 ;  /* 0x0002700c01007387 */ /* 0x0001e80000100800 */
[----:B------:R-:W-:Y:S04]  /*d450*/  STL [R1+0x26c], R2 ;  /* 0x00026c0201007387 */ /* 0x000fe80000100800 */
[----:B------:R0:W-:Y:S04]  /*d460*/  STL [R1+0x268], R0 ;  /* 0x0002680001007387 */ /* 0x0001e80000100800 */
[----:B------:R-:W4:Y:S04]  /*d470*/  LDL R30, [R1+0x204] ;  /* 0x00020400011e7983 */ /* 0x000f280000100800 */
[----:B-1----:R-:W4:Y:S04]  /*d480*/  LDL R29, [R1+0x1f0] ;  /* 0x0001f000011d7983 */ /* 0x002f280000100800 */
[----:B------:R-:W4:Y:S04]  /*d490*/  LDL R248, [R1+0x1e0] ;  /* 0x0001e00001f87983 */ /* 0x000f280000100800 */
[----:B------:R-:W4:Y:S04]  /*d4a0*/  LDL R28, [R1+0x1c4] ;  /* 0x0001c400011c7983 */ /* 0x000f280000100800 */
[----:B------:R-:W4:Y:S04]  /*d4b0*/  LDL R26, [R1+0x1b4] ;  /* 0x0001b400011a7983 */ /* 0x000f280000100800 */
[----:B------:R-:W4:Y:S04]  /*d4c0*/  LDL R24, [R1+0x194] ;  /* 0x0001940001187983 */ /* 0x000f280000100800 */
[----:B------:R-:W4:Y:S04]  /*d4d0*/  LDL R22, [R1+0x184] ;  /* 0x0001840001167983 */ /* 0x000f280000100800 */
[----:B------:R-:W4:Y:S04]  /*d4e0*/  LDL R27, [R1+0x1b0] ;  /* 0x0001b000011b7983 */ /* 0x000f280000100800 */
[----:B------:R-:W4:Y:S04]  /*d4f0*/  LDL R20, [R1+0x174] ;  /* 0x0001740001147983 */ /* 0x000f280000100800 */
[----:B0-----:R-:W4:Y:S04]  /*d500*/  LDL R18, [R1+0x164] ;  /* 0x0001640001127983 */ /* 0x001f280000100800 */
[----:B------:R-:W4:Y:S04]  /*d510*/  LDL R16, [R1+0x154] ;  /* 0x0001540001107983 */ /* 0x000f280000100800 */
        /* <DEDUP_REMOVED lines=10> */
[----:B------:R-:W4:Y:S01]  /*d5c0*/  LDL R2, [R1+0x120] ;  /* 0x0001200001027983 */ /* 0x000f220000100800 */
[----:B------:R-:W-:-:S03]  /*d5d0*/  HMUL2 R3, R250, R109 ;  /* 0x0000006dfa037232 */ /* 0x000fc60000000000 */
[----:B------:R-:W4:Y:S01]  /*d5e0*/  LDL R250, [R1+0x1f4] ;  /* 0x0001f40001fa7983 */ /* 0x000f220000100800 */
[----:B--2---:R-:W-:-:S03]  /*d5f0*/  HFMA2 R3, R232, R113, R3 ;  /* 0x00000071e8037231 */ /* 0x004fc60000000003 */
[----:B------:R-:W2:Y:S01]  /*d600*/  LDL R232, [R1+0x1c0] ;  /* 0x0001c00001e87983 */ /* 0x000ea20000100800 */
[----:B---3--:R-:W-:-:S03]  /*d610*/  HFMA2 R3, R6, R117, R3 ;  /* 0x0000007506037231 */ /* 0x008fc60000000003 */
[----:B------:R-:W3:Y:S01]  /*d620*/  LDL R6, [R1+0x1a4] ;  /* 0x0001a40001067983 */ /* 0x000ee20000100800 */
[----:B----4-:R-:W-:-:S03]  /*d630*/  HFMA2 R4, R31, R108, -RZ ;  /* 0x0000006c1f047231 */ /* 0x010fc600001000ff */
[----:B------:R-:W4:Y:S01]  /*d640*/  LDL R31, [R1+0x200] ;  /* 0x00020000011f7983 */ /* 0x000f220000100800 */
[----:B------:R-:W-:-:S03]  /*d650*/  HFMA2 R4, R235, R112, R4 ;  /* 0x00000070eb047231 */ /* 0x000fc60000000004 */
[----:B------:R-:W2:Y:S01]  /*d660*/  LDL R235, [R1+0x1e4] ;  /* 0x0001e40001eb7983 */ /* 0x000ea20000100800 */
[----:B------:R-:W-:-:S03]  /*d670*/  HFMA2 R3, R233, R9, R3 ;  /* 0x00000009e9037231 */ /* 0x000fc60000000003 */
[----:B------:R-:W3:Y:S01]  /*d680*/  LDL R233, [R1+0x1d4] ;  /* 0x0001d40001e97983 */ /* 0x000ee20000100800 */
[----:B------:R-:W-:-:S03]  /*d690*/  HFMA2 R4, R7, R116, R4 ;  /* 0x0000007407047231 */ /* 0x000fc60000000004 */
[----:B------:R-:W3:Y:S01]  /*d6a0*/  LDL R7, [R1+0x1a0] ;  /* 0x0001a00001077983 */ /* 0x000ee20000100800 */
[----:B------:R-:W-:-:S03]  /*d6b0*/  HFMA2 R4, R234, R8, R4 ;  /* 0x00000008ea047231 */ /* 0x000fc60000000004 */
[----:B------:R-:W3:Y:S01]  /*d6c0*/  LDL R234, [R1+0x1d0] ;  /* 0x0001d00001ea7983 */ /* 0x000ee20000100800 */
[----:B------:R-:W-:-:S04]  /*d6d0*/  HFMA2 R3, R30, R121, R3 ;  /* 0x000000791e037231 */ /* 0x000fc80000000003 */
[----:B------:R-:W-:Y:S02]  /*d6e0*/  HFMA2 R3, R250, R125, R3 ;  /* 0x0000007dfa037231 */ /* 0x000fe40000000003 */
[----:B----4-:R-:W-:Y:S02]  /*d6f0*/  HFMA2 R4, R31, R120, R4 ;  /* 0x000000781f047231 */ /* 0x010fe40000000004 */
[----:B------:R-:W5:Y:S04]  /*d700*/  LDL.LU R31, [R1+0x2bc] ;  /* 0x0002bc00011f7983 */ /* 0x000f680000300800 */
[----:B------:R-:W5:Y:S01]  /*d710*/  LDL.LU R30, [R1+0x2b8] ;  /* 0x0002b800011e7983 */ /* 0x000f620000300800 */
[----:B------:R-:W-:Y:S02]  /*d720*/  HFMA2 R4, R29, R124, R4 ;  /* 0x0000007c1d047231 */ /* 0x000fe40000000004 */
[----:B--2---:R-:W-:Y:S01]  /*d730*/  HFMA2 R3, R235, R129, R3 ;  /* 0x00000081eb037231 */ /* 0x004fe20000000003 */
[----:B------:R-:W5:Y:S03]  /*d740*/  LDL.LU R29, [R1+0x2b4] ;  /* 0x0002b400011d7983 */ /* 0x000f660000300800 */
[----:B---3--:R-:W-:Y:S01]  /*d750*/  HFMA2 R3, R233, R133, R3 ;  /* 0x00000085e9037231 */ /* 0x008fe20000000003 */
[----:B------:R-:W2:Y:S01]  /*d760*/  LDL R250, [R1+0xe4] ;  /* 0x0000e40001fa7983 */ /* 0x000ea20000100800 */
[----:B------:R-:W-:-:S02]  /*d770*/  HFMA2 R4, R248, R128, R4 ;  /* 0x00000080f8047231 */ /* 0x000fc40000000004 */
[----:B------:R-:W-:Y:S01]  /*d780*/  HFMA2 R3, R28, R137, R3 ;  /* 0x000000891c037231 */ /* 0x000fe20000000003 */
[----:B------:R-:W3:Y:S03]  /*d790*/  LDL R248, [R1+0xd0] ;  /* 0x0000d00001f87983 */ /* 0x000ee60000100800 */
[----:B------:R-:W-:Y:S01]  /*d7a0*/  HFMA2 R3, R26, R141, R3 ;  /* 0x0000008d1a037231 */ /* 0x000fe20000000003 */
[----:B------:R-:W4:Y:S01]  /*d7b0*/  LDL R28, [R1+0xf0] ;  /* 0x0000f000011c7983 */ /* 0x000f220000100800 */
[----:B------:R-:W-:Y:S02]  /*d7c0*/  HFMA2 R4, R234, R132, R4 ;  /* 0x00000084ea047231 */ /* 0x000fe40000000004 */
[----:B------:R-:W-:Y:S01]  /*d7d0*/  HFMA2 R3, R6, R145, R3 ;  /* 0x0000009106037231 */ /* 0x000fe20000000003 */
[----:B------:R-:W2:Y:S03]  /*d7e0*/  LDL R26, [R1+0xe0] ;  /* 0x0000e000011a7983 */ /* 0x000ea60000100800 */
[----:B-----5:R-:W-:Y:S01]  /*d7f0*/  HFMA2 R3, R24, R149, R3 ;  /* 0x0000009518037231 */ /* 0x020fe20000000003 */
[----:B------:R-:W3:Y:S01]  /*d800*/  LDL R6, [R1+0x114] ;  /* 0x0001140001067983 */ /* 0x000ee20000100800 */
[----:B------:R-:W-:-:S02]  /*d810*/  HFMA2 R4, R232, R136, R4 ;  /* 0x00000088e8047231 */ /* 0x000fc40000000004 */
[----:B------:R-:W-:Y:S01]  /*d820*/  HFMA2 R3, R22, R153, R3 ;  /* 0x0000009916037231 */ /* 0x000fe20000000003 */
[----:B------:R-:W2:Y:S03]  /*d830*/  LDL R234, [R1+0xc0] ;  /* 0x0000c00001ea7983 */ /* 0x000ea60000100800 */
[----:B------:R-:W-:Y:S01]  /*d840*/  HFMA2 R3, R20, R157, R3 ;  /* 0x0000009d14037231 */ /* 0x000fe20000000003 */
[----:B------:R-:W2:Y:S01]  /*d850*/  LDL R232, [R1+0xb0] ;  /* 0x0000b00001e87983 */ /* 0x000ea20000100800 */
[----:B------:R-:W-:Y:S02]  /*d860*/  HFMA2 R4, R27, R140, R4 ;  /* 0x0000008c1b047231 */ /* 0x000fe40000000004 */
[----:B------:R-:W-:Y:S01]  /*d870*/  HFMA2 R3, R18, R161, R3 ;  /* 0x000000a112037231 */ /* 0x000fe20000000003 */
[----:B------:R-:W2:Y:S03]  /*d880*/  LDL R27, [R1+0xf4] ;  /* 0x0000f400011b7983 */ /* 0x000ea60000100800 */
[----:B------:R-:W-:Y:S01]  /*d890*/  HFMA2 R3, R16, R165, R3 ;  /* 0x000000a510037231 */ /* 0x000fe20000000003 */
[----:B------:R-:W2:Y:S01]  /*d8a0*/  LDL R24, [R1+0xa0] ;  /* 0x0000a00001187983 */ /* 0x000ea20000100800 */
[----:B------:R-:W-:-:S03]  /*d8b0*/  HFMA2 R4, R7, R144, R4 ;  /* 0x0000009007047231 */ /* 0x000fc60000000004 */
[----:B------:R-:W4:Y:S01]  /*d8c0*/  LDL R7, [R1+0x110] ;  /* 0x0001100001077983 */ /* 0x000f220000100800 */
[----:B------:R-:W-:-:S03]  /*d8d0*/  HFMA2 R3, R14, R169, R3 ;  /* 0x000000a90e037231 */ /* 0x000fc60000000003 */
[----:B------:R-:W2:Y:S01]  /*d8e0*/  LDL R22, [R1+0x90] ;  /* 0x0000900001167983 */ /* 0x000ea20000100800 */
[----:B------:R-:W-:-:S03]  /*d8f0*/  HFMA2 R3, R12, R173, R3 ;  /* 0x000000ad0c037231 */ /* 0x000fc60000000003 */
[----:B------:R-:W2:Y:S01]  /*d900*/  LDL R12, [R1+0x100] ;  /* 0x00010000010c7983 */ /* 0x000ea20000100800 */
[----:B------:R-:W-:-:S03]  /*d910*/  HFMA2 R3, R0, R177, R3 ;  /* 0x000000b100037231 */ /* 0x000fc60000000003 */
[----:B------:R-:W2:Y:S01]  /*d920*/  LDL R0, [R1+0x104] ;  /* 0x0001040001007983 */ /* 0x000ea20000100800 */
[----:B------:R-:W-:-:S03]  /*d930*/  HFMA2 R4, R25, R148, R4 ;  /* 0x0000009419047231 */ /* 0x000fc60000000004 */
[----:B------:R-:W2:Y:S04]  /*d940*/  LDL R20, [R1+0x80] ;  /* 0x0000800001147983 */ /* 0x000ea80000100800 */
        /* <DEDUP_REMOVED lines=17> */
[----:B------:R-:W2:Y:S01]  /*da60*/  LDL R13, [R1+0x248] ;  /* 0x00024800010d7983 */ /* 0x000ea20000100800 */
[----:B------:R-:W-:-:S03]  /*da70*/  HFMA2 R4, R2, R176, R4 ;  /* 0x000000b002047231 */ /* 0x000fc60000000004 */
[----:B------:R-:W2:Y:S01]  /*da80*/  LDL R2, [R1+0x54] ;  /* 0x0000540001027983 */ /* 0x000ea20000100800 */
[----:B---3--:R-:W-:-:S03]  /*da90*/  HFMA2 R3, R6, R181, R3 ;  /* 0x000000b506037231 */ /* 0x008fc60000000003 */
[----:B------:R-:W3:Y:S01]  /*daa0*/  LDL R6, [R1+0x24c] ;  /* 0x00024c0001067983 */ /* 0x000ee20000100800 */
[----:B----4-:R-:W-:-:S03]  /*dab0*/  HFMA2 R4, R7, R180, R4 ;  /* 0x000000b407047231 */ /* 0x010fc60000000004 */
[----:B------:R-:W4:Y:S01]  /*dac0*/  LDL R7, [R1+0x238] ;  /* 0x0002380001077983 */ /* 0x000f220000100800 */
[----:B--2---:R-:W-:-:S03]  /*dad0*/  HFMA2 R4, R12, R184, R4 ;  /* 0x000000b80c047231 */ /* 0x004fc60000000004 */
[----:B------:R-:W2:Y:S01]  /*dae0*/  LDL R12, [R1+0x228] ;  /* 0x00022800010c7983 */ /* 0x000ea20000100800 */
[----:B------:R-:W-:-:S04]  /*daf0*/  HFMA2 R4, R28, R188, R4 ;  /* 0x000000bc1c047231 */ /* 0x000fc80000000004 */
[----:B------:R-:W-:-:S04]  /*db00*/  HFMA2 R4, R26, R192, R4 ;  /* 0x000000c01a047231 */ /* 0x000fc80000000004 */
[----:B------:R-:W-:-:S04]  /*db10*/  HFMA2 R4, R248, R196, R4 ;  /* 0x000000c4f8047231 */ /* 0x000fc80000000004 */
[----:B------:R-:W-:Y:S02]  /*db20*/  HFMA2 R4, R234, R200, R4 ;  /* 0x000000c8ea047231 */ /* 0x000fe40000000004 */
[----:B------:R-:W-:Y:S02]  /*db30*/  HFMA2 R3, R0, R185, R3 ;  /* 0x000000b900037231 */ /* 0x000fe40000000003 */
[----:B------:R-:W2:Y:S01]  /*db40*/  LDL R0, [R1+0x23c] ;  /* 0x00023c0001007983 */ /* 0x000ea20000100800 */
[----:B------:R-:W-:-:S03]  /*db50*/  HFMA2 R4, R232, R204, R4 ;  /* 0x000000cce8047231 */ /* 0x000fc60000000004 */
[----:B------:R-:W5:Y:S01]  /*db60*/  LDL.LU R28, [R1+0x2b0] ;  /* 0x0002b000011c7983 */ /* 0x000f620000300800 */
[----:B------:R-:W-:-:S03]  /*db70*/  HFMA2 R3, R27, R189, R3 ;  /* 0x000000bd1b037231 */ /* 0x000fc60000000003 */
[----:B------:R-:W5:Y:S01]  /*db80*/  LDL.LU R27, [R1+0x2ac] ;  /* 0x0002ac00011b7983 */ /* 0x000f620000300800 */
[----:B------:R-:W-:-:S03]  /*db90*/  HFMA2 R4, R24, R208, R4 ;  /* 0x000000d018047231 */ /* 0x000fc60000000004 */
[----:B------:R-:W5:Y:S04]  /*dba0*/  LDL.LU R26, [R1+0x2a8] ;  /* 0x0002a800011a7983 */ /* 0x000f680000300800 */
[----:B------:R-:W2:Y:S01]  /*dbb0*/  LDL R24, [R1+0x22c] ;  /* 0x00022c0001187983 */ /* 0x000ea20000100800 */
[----:B------:R-:W-:-:S03]  /*dbc0*/  HFMA2 R4, R22, R212, R4 ;  /* 0x000000d416047231 */ /* 0x000fc60000000004 */
[----:B------:R-:W2:Y:S04]  /*dbd0*/  LDL R248, [R1+0x1ec] ;  /* 0x0001ec0001f87983 */ /* 0x000ea80000100800 */
[----:B------:R-:W2:Y:S01]  /*dbe0*/  LDL R22, [R1+0x21c] ;  /* 0x00021c0001167983 */ /* 0x000ea20000100800 */
[----:B------:R-:W-:Y:S02]  /*dbf0*/  HFMA2 R4, R20, R216, R4 ;  /* 0x000000d814047231 */ /* 0x000fe40000000004 */
[----:B------:R-:W-:Y:S01]  /*dc00*/  HFMA2 R3, R250, R193, R3 ;  /* 0x000000c1fa037231 */ /* 0x000fe20000000003 */
[----:B------:R-:W2:Y:S04]  /*dc10*/  LDL R20, [R1+0x20c] ;  /* 0x00020c0001147983 */ /* 0x000ea80000100800 */
[----:B------:R-:W2:Y:S01]  /*dc20*/  LDL R234, [R1+0x1dc] ;  /* 0x0001dc0001ea7983 */ /* 0x000ea20000100800 */
[----:B------:R-:W-:-:S03]  /*dc30*/  HFMA2 R4, R18, R220, R4 ;  /* 0x000000dc12047231 */ /* 0x000fc60000000004 */
[----:B------:R-:W2:Y:S01]  /*dc40*/  LDL R18, [R1+0x1fc] ;  /* 0x0001fc0001127983 */ /* 0x000ea20000100800 */
[----:B------:R-:W-:-:S03]  /*dc50*/  HFMA2 R3, R235, R197, R3 ;  /* 0x000000c5eb037231 */ /* 0x000fc60000000003 */
[----:B------:R-:W2:Y:S01]  /*dc60*/  LDL R232, [R1+0x1cc] ;  /* 0x0001cc0001e87983 */ /* 0x000ea20000100800 */
[----:B------:R-:W-:Y:S02]  /*dc70*/  HFMA2 R3, R233, R201, R3 ;  /* 0x000000c9e9037231 */ /* 0x000fe40000000003 */
[----:B------:R-:W-:Y:S02]  /*dc80*/  HFMA2 R4, R16, R224, R4 ;  /* 0x000000e010047231 */ /* 0x000fe40000000004 */
[----:B------:R-:W-:Y:S01]  /*dc90*/  HMUL2 R5, R13, R110 ;  /* 0x0000006e0d057232 */ /* 0x000fe20000000000 */
[----:B------:R-:W2:Y:S01]  /*dca0*/  LDL R16, [R1+0x1bc] ;  /* 0x0001bc0001107983 */ /* 0x000ea20000100800 */
[----:B------:R-:W-:-:S03]  /*dcb0*/  HFMA2 R3, R25, R205, R3 ;  /* 0x000000cd19037231 */ /* 0x000fc60000000003 */
[----:B------:R-:W2:Y:S01]  /*dcc0*/  LDL R25, [R1+0x218] ;  /* 0x0002180001197983 */ /* 0x000ea20000100800 */
[----:B------:R-:W-:Y:S02]  /*dcd0*/  HFMA2 R3, R23, R209, R3 ;  /* 0x000000d117037231 */ /* 0x000fe40000000003 */
[----:B------:R-:W-:Y:S02]  /*dce0*/  HFMA2 R4, R14, R228, R4 ;  /* 0x000000e40e047231 */ /* 0x000fe40000000004 */
[----:B------:R-:W2:Y:S01]  /*dcf0*/  LDL R14, [R1+0x1ac] ;  /* 0x0001ac00010e7983 */ /* 0x000ea20000100800 */
[----:B------:R-:W-:-:S03]  /*dd00*/  HFMA2 R3, R21, R213, R3 ;  /* 0x000000d515037231 */ /* 0x000fc60000000003 */
        /* <DEDUP_REMOVED lines=9> */
[----:B------:R-:W-:-:S03]  /*dda0*/  HADD2 R3, R4, R3 ;  /* 0x0000000304037230 */ /* 0x000fc60000000000 */
[----:B------:R-:W2:Y:S04]  /*ddb0*/  LDL R233, [R1+0x1b8] ;  /* 0x0001b80001e97983 */ /* 0x000ea80000100800 */
[----:B------:R-:W2:Y:S04]  /*ddc0*/  LDL R17, [R1+0x1a8] ;  /* 0x0001a80001117983 */ /* 0x000ea80000100800 */
[----:B------:R-:W2:Y:S04]  /*ddd0*/  LDL R15, [R1+0x198] ;  /* 0x00019800010f7983 */ /* 0x000ea80000100800 */
[----:B------:R-:W2:Y:S04]  /*dde0*/  LDL R13, [R1+0x188] ;  /* 0x00018800010d7983 */ /* 0x000ea80000100800 */
[----:B------:R-:W2:Y:S01]  /*ddf0*/  LDL R2, [R1+0x168] ;  /* 0x0001680001027983 */ /* 0x000ea20000100800 */
[----:B---3--:R-:W-:-:S03]  /*de00*/  HMUL2 R4, R6, R111 ;  /* 0x0000006f06047232 */ /* 0x008fc60000000000 */
[----:B------:R-:W3:Y:S01]  /*de10*/  LDL R6, [R1+0x18c] ;  /* 0x00018c0001067983 */ /* 0x000ee20000100800 */
[----:B----4-:R-:W-:-:S03]  /*de20*/  HFMA2 R5, R7, R114, R5 ;  /* 0x0000007207057231 */ /* 0x010fc60000000005 */
[----:B------:R-:W4:Y:S01]  /*de30*/  LDL R7, [R1+0x178] ;  /* 0x0001780001077983 */ /* 0x000f220000100800 */
[----:B--2---:R-:W-:-:S03]  /*de40*/  HFMA2 R5, R12, R118, R5 ;  /* 0x000000760c057231 */ /* 0x004fc60000000005 */
[----:B------:R-:W2:Y:S01]  /*de50*/  LDL R12, [R1+0x19c] ;  /* 0x00019c00010c7983 */ /* 0x000ea20000100800 */
[----:B------:R-:W-:-:S03]  /*de60*/  HFMA2 R4, R0, R115, R4 ;  /* 0x0000007300047231 */ /* 0x000fc60000000004 */
[----:B------:R-:W4:Y:S01]  /*de70*/  LDL R0, [R1+0x17c] ;  /* 0x00017c0001007983 */ /* 0x000f220000100800 */
[----:B------:R-:W-:-:S04]  /*de80*/  HFMA2 R4, R24, R119, R4 ;  /* 0x0000007718047231 */ /* 0x000fc80000000004 */
[----:B------:R-:W-:-:S04]  /*de90*/  HFMA2 R4, R22, R11, R4 ;  /* 0x0000000b16047231 */ /* 0x000fc80000000004 */
[----:B------:R-:W-:-:S04]  /*dea0*/  HFMA2 R4, R20, R123, R4 ;  /* 0x0000007b14047231 */ /* 0x000fc80000000004 */
[----:B------:R-:W-:-:S04]  /*deb0*/  HFMA2 R4, R18, R127, R4 ;  /* 0x0000007f12047231 */ /* 0x000fc80000000004 */
[----:B------:R-:W-:-:S04]  /*dec0*/  HFMA2 R4, R248, R131, R4 ;  /* 0x00000083f8047231 */ /* 0x000fc80000000004 */
[----:B------:R-:W-:-:S04]  /*ded0*/  HFMA2 R4, R234, R135, R4 ;  /* 0x00000087ea047231 */ /* 0x000fc80000000004 */
[----:B------:R-:W-:-:S04]  /*dee0*/  HFMA2 R4, R232, R139, R4 ;  /* 0x0000008be8047231 */ /* 0x000fc80000000004 */
[----:B------:R-:W-:Y:S02]  /*def0*/  HFMA2 R4, R16, R143, R4 ;  /* 0x0000008f10047231 */ /* 0x000fe40000000004 */
[----:B------:R-:W-:Y:S02]  /*df00*/  HFMA2 R5, R25, R10, R5 ;  /* 0x0000000a19057231 */ /* 0x000fe40000000005 */
[----:B------:R-:W5:Y:S01]  /*df10*/  LDL.LU R25, [R1+0x2a4] ;  /* 0x0002a40001197983 */ /* 0x000f620000300800 */
[----:B------:R-:W-:Y:S02]  /*df20*/  HFMA2 R4, R14, R147, R4 ;  /* 0x000000930e047231 */ /* 0x000fe40000000004 */
[----:B------:R-:W-:Y:S01]  /*df30*/  HFMA2 R5, R23, R122, R5 ;  /* 0x0000007a17057231 */ /* 0x000fe20000000005 */
[----:B------:R-:W5:Y:S03]  /*df40*/  LDL.LU R24, [R1+0x2a0] ;  /* 0x0002a00001187983 */ /* 0x000f660000300800 */
[----:B------:R-:W-:Y:S01]  /*df50*/  HFMA2 R5, R21, R126, R5 ;  /* 0x0000007e15057231 */ /* 0x000fe20000000005 */
[----:B------:R-:W5:Y:S04]  /*df60*/  LDL.LU R23, [R1+0x29c] ;  /* 0x00029c0001177983 */ /* 0x000f680000300800 */
[----:B------:R-:W5:Y:S01]  /*df70*/  LDL.LU R22, [R1+0x298] ;  /* 0x0002980001167983 */ /* 0x000f620000300800 */
[----:B------:R-:W-:-:S03]  /*df80*/  HFMA2 R5, R19, R130, R5 ;  /* 0x0000008213057231 */ /* 0x000fc60000000005 */
[----:B------:R-:W5:Y:S04]  /*df90*/  LDL.LU R21, [R1+0x294] ;  /* 0x0002940001157983 */ /* 0x000f680000300800 */
[----:B------:R-:W5:Y:S04]  /*dfa0*/  LDL.LU R20, [R1+0x290] ;  /* 0x0002900001147983 */ /* 0x000f680000300800 */
[----:B------:R-:W5:Y:S04]  /*dfb0*/  LDL.LU R19, [R1+0x28c] ;  /* 0x00028c0001137983 */ /* 0x000f680000300800 */
[----:B------:R-:W5:Y:S01]  /*dfc0*/  LDL.LU R18, [R1+0x288] ;  /* 0x0002880001127983 */ /* 0x000f620000300800 */
[----:B--2---:R-:W-:-:S02]  /*dfd0*/  HFMA2 R4, R12, R151, R4 ;  /* 0x000000970c047231 */ /* 0x004fc40000000004 */
[----:B------:R-:W-:Y:S01]  /*dfe0*/  HFMA2 R5, R250, R134, R5 ;  /* 0x00000086fa057231 */ /* 0x000fe20000000005 */
[----:B------:R-:W2:Y:S04]  /*dff0*/  LDL R16, [R1+0x15c] ;  /* 0x00015c0001107983 */ /* 0x000ea80000100800 */
[----:B------:R-:W2:Y:S01]  /*e000*/  LDL R248, [R1+0x14c] ;  /* 0x00014c0001f87983 */ /* 0x000ea20000100800 */
[----:B---3--:R-:W-:-:S03]  /*e010*/  HFMA2 R4, R6, R155, R4 ;  /* 0x0000009b06047231 */ /* 0x008fc60000000004 */
[----:B------:R-:W3:Y:S01]  /*e020*/  LDL R6, [R1+0x16c] ;  /* 0x00016c0001067983 */ /* 0x000ee20000100800 */
        /* <DEDUP_REMOVED lines=10> */
[----:B----4-:R-:W-:-:S03]  /*e0d0*/  HFMA2 R5, R7, R158, R5 ;  /* 0x0000009e07057231 */ /* 0x010fc60000000005 */
[----:B------:R-:W4:Y:S01]  /*e0e0*/  LDL R7, [R1+0x158] ;  /* 0x0001580001077983 */ /* 0x000f220000100800 */
[----:B------:R-:W-:-:S03]  /*e0f0*/  HFMA2 R4, R0, R159, R4 ;  /* 0x0000009f00047231 */ /* 0x000fc60000000004 */
[----:B------:R-:W4:Y:S01]  /*e100*/  LDL R0, [R1+0x12c] ;  /* 0x00012c0001007983 */ /* 0x000f220000100800 */
[----:B------:R-:W-:-:S03]  /*e110*/  HFMA2 R5, R2, R162, R5 ;  /* 0x000000a202057231 */ /* 0x000fc60000000005 */
[----:B------:R-:W4:Y:S04]  /*e120*/  LDL R2, [R1+0x118] ;  /* 0x0001180001027983 */ /* 0x000f280000100800 */
[----:B------:R-:W4:Y:S04]  /*e130*/  LDL R15, [R1+0xf8] ;  /* 0x0000f800010f7983 */ /* 0x000f280000100800 */
[----:B------:R-:W4:Y:S04]  /*e140*/  LDL R232, [R1+0x11c] ;  /* 0x00011c0001e87983 */ /* 0x000f280000100800 */
[----:B------:R-:W4:Y:S04]  /*e150*/  LDL R14, [R1+0x10c] ;  /* 0x00010c00010e7983 */ /* 0x000f280000100800 */
[----:B------:R-:W4:Y:S04]  /*e160*/  LDL R13, [R1+0xe8] ;  /* 0x0000e800010d7983 */ /* 0x000f280000100800 */
[----:B------:R-:W4:Y:S01]  /*e170*/  LDL R12, [R1+0xfc] ;  /* 0x0000fc00010c7983 */ /* 0x000f220000100800 */
[----:B---3--:R-:W-:-:S03]  /*e180*/  HFMA2 R4, R6, R163, R4 ;  /* 0x000000a306047231 */ /* 0x008fc60000000004 */
[----:B------:R-:W3:Y:S01]  /*e190*/  LDL R6, [R1+0xec] ;  /* 0x0000ec0001067983 */ /* 0x000ee20000100800 */
[----:B--2---:R-:W-:-:S04]  /*e1a0*/  HFMA2 R4, R16, R167, R4 ;  /* 0x000000a710047231 */ /* 0x004fc80000000004 */
[----:B------:R-:W-:Y:S02]  /*e1b0*/  HFMA2 R4, R248, R171, R4 ;  /* 0x000000abf8047231 */ /* 0x000fe40000000004 */
[----:B----4-:R-:W-:Y:S02]  /*e1c0*/  HFMA2 R5, R7, R166, R5 ;  /* 0x000000a607057231 */ /* 0x010fe40000000005 */
[----:B------:R-:W-:Y:S01]  /*e1d0*/  HFMA2 R4, R234, R175, R4 ;  /* 0x000000afea047231 */ /* 0x000fe20000000004 */
[----:B------:R-:W2:Y:S01]  /*e1e0*/  LDL R7, [R1+0xd8] ;  /* 0x0000d80001077983 */ /* 0x000ea20000100800 */
[----:B------:R-:W-:-:S03]  /*e1f0*/  HFMA2 R5, R17, R170, R5 ;  /* 0x000000aa11057231 */ /* 0x000fc60000000005 */
[----:B------:R-:W5:Y:S01]  /*e200*/  LDL.LU R17, [R1+0x284] ;  /* 0x0002840001117983 */ /* 0x000f620000300800 */
[----:B------:R-:W-:-:S03]  /*e210*/  HFMA2 R4, R0, R179, R4 ;  /* 0x000000b300047231 */ /* 0x000fc60000000004 */
[----:B------:R-:W5:Y:S04]  /*e220*/  LDL.LU R16, [R1+0x280] ;  /* 0x0002800001107983 */ /* 0x000f680000300800 */
[----:B------:R-:W4:Y:S01]  /*e230*/  LDL R0, [R1+0xdc] ;  /* 0x0000dc0001007983 */ /* 0x000f220000100800 */
[----:B------:R-:W-:Y:S02]  /*e240*/  HFMA2 R5, R250, R174, R5 ;  /* 0x000000aefa057231 */ /* 0x000fe40000000005 */
[----:B------:R-:W-:Y:S01]  /*e250*/  HFMA2 R4, R232, R183, R4 ;  /* 0x000000b7e8047231 */ /* 0x000fe20000000004 */
[----:B------:R-:W4:Y:S01]  /*e260*/  LDL R248, [R1+0x7c] ;  /* 0x00007c0001f87983 */ /* 0x000f220000100800 */
[----:B------:R-:W-:-:S03]  /*e270*/  HFMA2 R5, R235, R178, R5 ;  /* 0x000000b2eb057231 */ /* 0x000fc60000000005 */
[----:B------:R-:W4:Y:S01]  /*e280*/  LDL R232, [R1+0x88] ;  /* 0x0000880001e87983 */ /* 0x000f220000100800 */
[----:B------:R-:W-:-:S03]  /*e290*/  HFMA2 R5, R2, R182, R5 ;  /* 0x000000b602057231 */ /* 0x000fc60000000005 */
[----:B------:R-:W4:Y:S01]  /*e2a0*/  LDL R2, [R1+0xc8] ;  /* 0x0000c80001027983 */ /* 0x000f220000100800 */
[----:B------:R-:W-:-:S03]  /*e2b0*/  HFMA2 R5, R233, R186, R5 ;  /* 0x000000bae9057231 */ /* 0x000fc60000000005 */
[----:B------:R-:W4:Y:S01]  /*e2c0*/  LDL R233, [R1+0xcc] ;  /* 0x0000cc0001e97983 */ /* 0x000f220000100800 */
[----:B------:R-:W-:-:S03]  /*e2d0*/  HFMA2 R5, R15, R190, R5 ;  /* 0x000000be0f057231 */ /* 0x000fc60000000005 */
[----:B------:R-:W4:Y:S01]  /*e2e0*/  LDL R15, [R1+0xb8] ;  /* 0x0000b800010f7983 */ /* 0x000f220000100800 */
[----:B------:R-:W-:Y:S02]  /*e2f0*/  HFMA2 R4, R14, R187, R4 ;  /* 0x000000bb0e047231 */ /* 0x000fe40000000004 */
[----:B------:R-:W-:Y:S02]  /*e300*/  HFMA2 R5, R13, R194, R5 ;  /* 0x000000c20d057231 */ /* 0x000fe40000000005 */
[----:B------:R-:W4:Y:S04]  /*e310*/  LDL R13, [R1+0xbc] ;  /* 0x0000bc00010d7983 */ /* 0x000f280000100800 */
[----:B------:R-:W4:Y:S01]  /*e320*/  LDL R14, [R1+0xa8] ;  /* 0x0000a800010e7983 */ /* 0x000f220000100800 */
[----:B------:R-:W-:-:S03]  /*e330*/  HFMA2 R4, R12, R191, R4 ;  /* 0x000000bf0c047231 */ /* 0x000fc60000000004 */
[----:B------:R-:W4:Y:S04]  /*e340*/  LDL R12, [R1+0x98] ;  /* 0x00009800010c7983 */ /* 0x000f280000100800 */
[----:B------:R-:W4:Y:S04]  /*e350*/  LDL R234, [R1+0x6c] ;  /* 0x00006c0001ea7983 */ /* 0x000f280000100800 */
[----:B------:R-:W4:Y:S04]  /*e360*/  LDL R250, [R1+0x68] ;  /* 0x0000680001fa7983 */ /* 0x000f280000100800 */
[----:B------:R-:W4:Y:S01]  /*e370*/  LDL R235, [R1+0x58] ;  /* 0x0000580001eb7983 */ /* 0x000f220000100800 */
[----:B---3--:R-:W-:-:S03]  /*e380*/  HFMA2 R4, R6, R195, R4 ;  /* 0x000000c306047231 */ /* 0x008fc60000000004 */
[----:B------:R-:W3:Y:S01]  /*e390*/  LDL R6, [R1+0xac] ;  /* 0x0000ac0001067983 */ /* 0x000ee20000100800 */
[----:B--2---:R-:W-:-:S03]  /*e3a0*/  HFMA2 R5, R7, R198, R5 ;  /* 0x000000c607057231 */ /* 0x004fc60000000005 */
[----:B------:R-:W2:Y:S01]  /*e3b0*/  LDL R7, [R1+0x9c] ;  /* 0x00009c0001077983 */ /* 0x000ea20000100800 */
[----:B----4-:R-:W-:-:S03]  /*e3c0*/  HFMA2 R4, R0, R199, R4 ;  /* 0x000000c700047231 */ /* 0x010fc60000000004 */
[----:B------:R-:W4:Y:S01]  /*e3d0*/  LDL R0, [R1+0x8c] ;  /* 0x00008c0001007983 */ /* 0x000f220000100800 */
[----:B------:R-:W-:-:S03]  /*e3e0*/  HFMA2 R5, R2, R202, R5 ;  /* 0x000000ca02057231 */ /* 0x000fc60000000005 */
[----:B------:R-:W4:Y:S01]  /*e3f0*/  LDL R2, [R1+0x78] ;  /* 0x0000780001027983 */ /* 0x000f220000100800 */
[----:B------:R-:W-:Y:S02]  /*e400*/  HFMA2 R4, R233, R203, R4 ;  /* 0x000000cbe9047231 */ /* 0x000fe40000000004 */
[----:B------:R-:W-:Y:S02]  /*e410*/  HFMA2 R5, R15, R206, R5 ;  /* 0x000000ce0f057231 */ /* 0x000fe40000000005 */
[----:B------:R-:W5:Y:S04]  /*e420*/  LDL.LU R15, [R1+0x27c] ;  /* 0x00027c00010f7983 */ /* 0x000f680000300800 */
[----:B------:R-:W4:Y:S01]  /*e430*/  LDL R233, [R1+0x5c] ;  /* 0x00005c0001e97983 */ /* 0x000f220000100800 */
[----:B------:R-:W-:-:S02]  /*e440*/  HFMA2 R4, R13, R207, R4 ;  /* 0x000000cf0d047231 */ /* 0x000fc40000000004 */
[----:B------:R-:W-:Y:S02]  /*e450*/  HFMA2 R5, R14, R210, R5 ;  /* 0x000000d20e057231 */ /* 0x000fe40000000005 */
[----:B------:R-:W5:Y:S02]  /*e460*/  LDL.LU R14, [R1+0x278] ;  /* 0x00027800010e7983 */ /* 0x000f640000300800 */
[----:B------:R-:W-:Y:S02]  /*e470*/  HFMA2 R5, R12, R214, R5 ;  /* 0x000000d60c057231 */ /* 0x000fe40000000005 */
[----:B------:R-:W5:Y:S04]  /*e480*/  LDL.LU R13, [R1+0x274] ;  /* 0x00027400010d7983 */ /* 0x000f680000300800 */
[----:B------:R-:W5:Y:S01]  /*e490*/  LDL.LU R12, [R1+0x270] ;  /* 0x00027000010c7983 */ /* 0x000f620000300800 */
[----:B---3--:R-:W-:-:S03]  /*e4a0*/  HFMA2 R4, R6, R211, R4 ;  /* 0x000000d306047231 */ /* 0x008fc60000000004 */
[----:B------:R-:W3:Y:S01]  /*e4b0*/  LDL R6, [R1+0x250] ;  /* 0x0002500001067983 */ /* 0x000ee20000100800 */
[----:B------:R-:W-:Y:S01]  /*e4c0*/  HFMA2 R5, R232, R218, R5 ;  /* 0x000000dae8057231 */ /* 0x000fe20000000005 */
[----:B------:R-:W-:Y:S02]  /*e4d0*/  ISETP.NE.U32.AND P2, PT, RZ, UR14, PT ;  /* 0x0000000eff007c0c */ /* 0x000fe4000bf45070 */
[----:B------:R-:W3:Y:S01]  /*e4e0*/  LDL R232, [R1+0x254] ;  /* 0x0002540001e87983 */ /* 0x000ee20000100800 */
[----:B--2---:R-:W-:Y:S01]  /*e4f0*/  HFMA2 R4, R7, R215, R4 ;  /* 0x000000d707047231 */ /* 0x004fe20000000004 */
[----:B------:R-:W-:Y:S02]  /*e500*/  ISETP.NE.AND.EX P2, PT, RZ, UR15, PT, P2 ;  /* 0x0000000fff007c0c */ /* 0x000fe4000bf45320 */
[----:B------:R-:W2:Y:S01]  /*e510*/  LDL R7, [R1+0x258] ;  /* 0x0002580001077983 */ /* 0x000ea20000100800 */
[----:B----4-:R-:W-:-:S04]  /*e520*/  HFMA2 R4, R0, R219, R4 ;  /* 0x000000db00047231 */ /* 0x010fc80000000004 */
[----:B------:R-:W-:Y:S02]  /*e530*/  HFMA2 R4, R248, R223, R4 ;  /* 0x000000dff8047231 */ /* 0x000fe40000000004 */
[----:B------:R-:W-:Y:S02]  /*e540*/  HFMA2 R5, R2, R222, R5 ;  /* 0x000000de02057231 */ /* 0x000fe40000000005 */
[----:B------:R-:W5:Y:S01]  /*e550*/  LDL.LU R2, [R1+0x26c] ;  /* 0x00026c0001027983 */ /* 0x000f620000300800 */
[----:B------:R-:W-:Y:S02]  /*e560*/  HFMA2 R4, R234, R227, R4 ;  /* 0x000000e3ea047231 */ /* 0x000fe40000000004 */
[----:B------:R-:W-:Y:S01]  /*e570*/  HFMA2 R5, R250, R226, R5 ;  /* 0x000000e2fa057231 */ /* 0x000fe20000000005 */
[----:B------:R-:W5:Y:S03]  /*e580*/  LDL.LU R0, [R1+0x268] ;  /* 0x0002680001007983 */ /* 0x000f660000300800 */
[----:B------:R-:W-:-:S04]  /*e590*/  HFMA2 R5, R235, R230, R5 ;  /* 0x000000e6eb057231 */ /* 0x000fc80000000005 */
[----:B------:R-:W-:Y:S02]  /*e5a0*/  HADD2 R3, R3, R5 ;  /* 0x0000000503037230 */ /* 0x000fe40000000000 */
[----:B------:R-:W-:-:S04]  /*e5b0*/  HFMA2 R4, R233, R231, R4 ;  /* 0x000000e7e9047231 */ /* 0x000fc80000000004 */
[----:B------:R-:W-:-:S05]  /*e5c0*/  HFMA2 R3, R3, 1, 1, R4 ;  /* 0x3c003c0003037831 */ /* 0x000fca0000000004 */
[--C-:B------:R-:W-:Y:S02]  /*e5d0*/  HADD2.F32 R4, -RZ, R3.reuse.H0_H0 ;  /* 0x20000003ff047230 */ /* 0x100fe40000004100 */
[----:B------:R-:W-:-:S05]  /*e5e0*/  HADD2.F32 R3, -RZ, R3.H1_H1 ;  /* 0x30000003ff037230 */ /* 0x000fca0000004100 */
[----:B------:R-:W-:Y:S02]  /*e5f0*/  FADD.FTZ R3, R4, R3 ;  /* 0x0000000304037221 */ /* 0x000fe40000010000 */
[----:B------:R-:W3:Y:S02]  /*e600*/  @P2 LDC.64 R4, c[0x0][0x438] ;  /* 0x00010e00ff042b82 */ /* 0x000ee40000000a00 */
[----:B---3--:R-:W-:-:S06]  /*e610*/  @P2 IMAD.WIDE R4, R6, 0x2, R4 ;  /* 0x0000000206042825 */ /* 0x008fcc00078e0204 */
[----:B------:R-:W3:Y:S01]  /*e620*/  @P2 LDG.E.U16 R4, desc[UR36][R4.64] ;  /* 0x0000002404042981 */ /* 0x000ee2000c1e1500 */
[----:B------:R-:W-:Y:S01]  /*e630*/  FMUL.FTZ R3, R3, UR23 ;  /* 0x0000001703037c20 */ /* 0x000fe20008410000 */
[----:B------:R-:W0:Y:S01]  /*e640*/  @P0 S2R R6, SR_CTAID.X ;  /* 0x0000000000060919 */ /* 0x000e220000002500 */
[----:B---3--:R-:W-:-:S05]  /*e650*/  @P2 HADD2.F32 R4, -RZ, R4.H0_H0 ;  /* 0x20000004ff042230 */ /* 0x008fca0000004100 */
[----:B------:R-:W-:Y:S02]  /*e660*/  @P2 FADD.FTZ R3, R3, R4 ;  /* 0x0000000403032221 */ /* 0x000fe40000010000 */
[----:B------:R-:W0:Y:S02]  /*e670*/  @P0 LDC.64 R4, c[0x0][0x448] ;  /* 0x00011200ff040b82 */ /* 0x000e240000000a00 */
[----:B0-----:R-:W-:-:S06]  /*e680*/  @P0 IMAD.WIDE.U32 R4, R6, 0x2, R4 ;  /* 0x0000000206040825 */ /* 0x001fcc00078e0004 */
[----:B------:R0:W3:Y:S02]  /*e690*/  @P0 LDG.E.U16 R5, desc[UR36][R4.64] ;  /* 0x0000002404050981 */ /* 0x0000e4000c1e1500 */
[----:B0-----:R-:W-:-:S04]  /*e6a0*/  @P0 SEL R4, RZ, UR39, P3 ;  /* 0x00000027ff040c07 */ /* 0x001fc80009800000 */
[----:B------:R-:W-:-:S04]  /*e6b0*/  @P0 IADD3 R4, PT, PT, R249, -UR44, R4 ;  /* 0x8000002cf9040c10 */ /* 0x000fc8000fffe004 */
[----:B------:R-:W-:Y:S01]  /*e6c0*/  @P0 I2FP.F32.S32 R4, R4 ;  /* 0x0000000400040245 */ /* 0x000fe20000201400 */
[----:B---3--:R-:W-:-:S05]  /*e6d0*/  @P0 HADD2.F32 R5, -RZ, R5.H0_H0 ;  /* 0x20000005ff050230 */ /* 0x008fca0000004100 */
[----:B------:R-:W-:-:S05]  /*e6e0*/  @P0 FFMA.FTZ R3, R4, R5, R3 ;  /* 0x0000000504030223 */ /* 0x000fca0000010003 */
[----:B--2---:R-:W-:Y:S01]  /*e6f0*/  @!P6 FMNMX.FTZ R7, R7, R3, !PT ;  /* 0x000000030707e209 */ /* 0x004fe20007810000 */
[----:B------:R0:W-:Y:S04]  /*e700*/  STS [R232], R3 ;  /* 0x00000003e8007388 */ /* 0x0001e80000000800 */
[----:B------:R0:W-:Y:S02]  /*e710*/  @!P6 STL [R1+0x258], R7 ;  /* 0x000258070100e387 */ /* 0x0001e40000100800 */
.L_x_155:
[----:B------:R-:W-:Y:S05]  /*e720*/  BSYNC.RECONVERGENT B1 ;  /* 0x0000000000017941 */ /* 0x000fea0003800200 */
.L_x_154:
[----:B0-----:R-:W2:Y:S04]  /*e730*/  LDL.LU R4, [R1+0x254] ;  /* 0x0002540001047983 */ /* 0x001ea80000300800 */
[----:B------:R-:W3:Y:S04]  /*e740*/  LDL.LU R3, [R1+0x250] ;  /* 0x0002500001037983 */ /* 0x000ee80000300800 */
[----:B------:R-:W4:Y:S01]  /*e750*/  LDL R6, [R1+0x260] ;  /* 0x0002600001067983 */ /* 0x000f220000100800 */
[----:B------:R-:W-:-:S05]  /*e760*/  IADD3 R252, P2, PT, R252, 0x100, RZ ;  /* 0x00000100fcfc7810 */ /* 0x000fca0007f5e0ff */
[----:B------:R-:W-:Y:S02]  /*e770*/  IMAD.X R251, RZ, RZ, R251, P2 ;  /* 0x000000fffffb7224 */ /* 0x000fe400010e06fb */
[----:B--2---:R-:W-:Y:S01]  /*e780*/  IMAD.MOV.U32 R5, RZ, RZ, R4 ;  /* 0x000000ffff057224 */ /* 0x004fe200078e0004 */
[----:B---3--:R-:W-:-:S03]  /*e790*/  MOV R4, R3 ;  /* 0x0000000300047202 */ /* 0x008fc60000000f00 */
[----:B------:R-:W-:Y:S02]  /*e7a0*/  VIADD R5, R5, 0x400 ;  /* 0x0000040005057836 */ /* 0x000fe40000000000 */
[----:B------:R-:W-:Y:S01]  /*e7b0*/  VIADD R3, R249, 0xff ;  /* 0x000000fff9037836 */ /* 0x000fe20000000000 */
[----:B------:R-:W-:Y:S02]  /*e7c0*/  IADD3 R4, PT, PT, R4, 0x100, RZ ;  /* 0x0000010004047810 */ /* 0x000fe40007ffe0ff */
[----:B------:R2:W-:Y:S02]  /*e7d0*/  STL [R1+0x254], R5 ;  /* 0x0002540501007387 */ /* 0x0005e40000100800 */
[----:B----4-:R-:W-:Y:S02]  /*e7e0*/  ISETP.GE.AND P0, PT, R3, R6, PT ;  /* 0x000000060300720c */ /* 0x010fe40003f06270 */
[----:B------:R2:W-:Y:S01]  /*e7f0*/  STL [R1+0x250], R4 ;  /* 0x0002500401007387 */ /* 0x0005e20000100800 */
[----:B------:R-:W-:-:S04]  /*e800*/  IADD3 R3, PT, PT, R249, 0x100, RZ ;  /* 0x00000100f9037810 */ /* 0x000fc80007ffe0ff */
[----:B------:R-:W-:-:S06]  /*e810*/  MOV R249, R3 ;  /* 0x0000000300f97202 */ /* 0x000fcc0000000f00 */
[----:B--2---:R-:W-:Y:S05]  /*e820*/  @!P0 BRA `(.L_x_156) ;  /* 0xffffff5400cc8947 */ /* 0x004fea000383ffff */
.L_x_24:
[----:B------:R-:W-:Y:S05]  /*e830*/  BSYNC.RECONVERGENT B0 ;  /* 0x0000000000007941 */ /* 0x000fea0003800200 */
.L_x_23:
[----:B------:R-:W-:Y:S05]  /*e840*/  WARPSYNC.ALL ;  /* 0x0000000000007948 */ /* 0x000fea0003800000 */
[----:B------:R-:W3:Y:S01]  /*e850*/  LDL.LU R4, [R1+0x258] ;  /* 0x0002580001047983 */ /* 0x000ee20000300800 */
[----:B-----5:R-:W-:Y:S01]  /*e860*/  MOV R13, 0x400 ;  /* 0x00000400000d7802 */ /* 0x020fe20000000f00 */
[----:B------:R-:W2:Y:S01]  /*e870*/  S2UR UR8, SR_CTAID.Y ;  /* 0x00000000000879c3 */ /* 0x000ea20000002600 */
[----:B------:R-:W-:Y:S01]  /*e880*/  BSSY.RECONVERGENT B0, `(.L_x_157) ;  /* 0x000016b000007945 */ /* 0x000fe20003800200 */
[----:B------:R-:W1:Y:S01]  /*e890*/  S2R R14, SR_CgaCtaId ;  /* 0x00000000000e7919 */ /* 0x000e620000008800 */
[----:B--2---:R-:W-:-:S02]  /*e8a0*/  IMAD R21, R0, UR8, RZ ;  /* 0x0000000800157c24 */ /* 0x004fc4000f8e02ff */
[----:B------:R-:W-:Y:S01]  /*e8b0*/  HFMA2 R0, -RZ, RZ, 0, 0 ;  /* 0x00000000ff007431 */ /* 0x000fe200000001ff */
[----:B---3--:R-:W2:Y:S02]  /*e8c0*/  SHFL.BFLY PT, R3, R4, 0x10, 0x1f ;  /* 0x0e001f0004037f89 */ /* 0x008ea400000e0000 */
[----:B--2---:R-:W-:-:S05]  /*e8d0*/  FMNMX.FTZ R3, R3, R4, !PT ;  /* 0x0000000403037209 */ /* 0x004fca0007810000 */
[----:B------:R-:W2:Y:S02]  /*e8e0*/  SHFL.BFLY PT, R4, R3, 0x8, 0x1f ;  /* 0x0d001f0003047f89 */ /* 0x000ea400000e0000 */
[----:B--2---:R-:W-:Y:S02]  /*e8f0*/  FMNMX.FTZ R6, R3, R4, !PT ;  /* 0x0000000403067209 */ /* 0x004fe40007810000 */
[----:B------:R-:W0:Y:S03]  /*e900*/  S2R R4, SR_TID.X ;  /* 0x0000000000047919 */ /* 0x000e260000002100 */
[----:B------:R-:W2:Y:S02]  /*e910*/  SHFL.BFLY PT, R5, R6, 0x4, 0x1f ;  /* 0x0c801f0006057f89 */ /* 0x000ea400000e0000 */
[----:B--2---:R-:W-:Y:S01]  /*e920*/  FMNMX.FTZ R7, R6, R5, !PT ;  /* 0x0000000506077209 */ /* 0x004fe20007810000 */
[----:B------:R-:W-:Y:S01]  /*e930*/  IMAD.MOV.U32 R6, RZ, RZ, -0x800001 ;  /* 0xff7fffffff067424 */ /* 0x000fe200078e00ff */
[----:B-1----:R-:W-:-:S02]  /*e940*/  LEA R5, R14, R13, 0x18 ;  /* 0x0000000d0e057211 */ /* 0x002fc400078ec0ff */
[----:B0-----:R-:W-:Y:S01]  /*e950*/  LOP3.LUT P0, R10, R4, 0x1f, RZ, 0xc0, !PT ;  /* 0x0000001f040a7812 */ /* 0x001fe2000780c0ff */
[----:B------:R-:W0:Y:S03]  /*e960*/  SHFL.BFLY PT, R8, R7, 0x2, 0x1f ;  /* 0x0c401f0007087f89 */ /* 0x000e2600000e0000 */
[----:B------:R-:W-:-:S09]  /*e970*/  ISETP.GT.U32.AND P1, PT, R10, 0x7, PT ;  /* 0x000000070a00780c */ /* 0x000fd20003f24070 */
[-C--:B------:R-:W-:Y:S02]  /*e980*/  @!P0 LEA.HI R3, R4, R5.reuse, RZ, 0x1d ;  /* 0x0000000504038211 */ /* 0x080fe400078fe8ff */
[----:B0-----:R-:W-:Y:S02]  /*e990*/  FMNMX.FTZ R8, R7, R8, !PT ;  /* 0x0000000807087209 */ /* 0x001fe40007810000 */
[----:B------:R-:W-:-:S03]  /*e9a0*/  LEA R7, R10, R5, 0x2 ;  /* 0x000000050a077211 */ /* 0x000fc600078e10ff */
[----:B------:R-:W0:Y:S02]  /*e9b0*/  SHFL.BFLY PT, R9, R8, 0x1, 0x1f ;  /* 0x0c201f0008097f89 */ /* 0x000e2400000e0000 */
[----:B0-----:R-:W-:-:S05]  /*e9c0*/  FMNMX.FTZ R12, R8, R9, !PT ;  /* 0x00000009080c7209 */ /* 0x001fca0007810000 */
[----:B------:R0:W-:Y:S01]  /*e9d0*/  @!P0 STS [R3], R12 ;  /* 0x0000000c03008388 */ /* 0x0001e20000000800 */
[----:B------:R-:W-:Y:S01]  /*e9e0*/  BAR.SYNC.DEFER_BLOCKING 0x0 ;  /* 0x0000000000007b1d */ /* 0x000fe20000010000 */
[----:B0-----:R-:W-:-:S05]  /*e9f0*/  VIADD R3, R4, UR12 ;  /* 0x0000000c04037c36 */ /* 0x001fca0008000000 */
[----:B------:R-:W-:Y:S01]  /*ea00*/  ISETP.GE.AND P0, PT, R3, UR44, PT ;  /* 0x0000002c03007c0c */ /* 0x000fe2000bf06270 */
[----:B------:R-:W0:Y:S04]  /*ea10*/  @!P1 LDS R6, [R7] ;  /* 0x0000000007069984 */ /* 0x000e280000000800 */
[----:B0-----:R-:W0:Y:S02]  /*ea20*/  SHFL.BFLY PT, R9, R6, 0x4, 0x1f ;  /* 0x0c801f0006097f89 */ /* 0x001e2400000e0000 */
[----:B0-----:R-:W-:Y:S02]  /*ea30*/  FMNMX.FTZ R9, R9, R6, !PT ;  /* 0x0000000609097209 */ /* 0x001fe40007810000 */
[----:B------:R-:W-:-:S03]  /*ea40*/  SHF.R.S32.HI R6, RZ, 0x1f, R21 ;  /* 0x0000001fff067819 */ /* 0x000fc60000011415 */
[----:B------:R-:W0:Y:S02]  /*ea50*/  SHFL.BFLY PT, R8, R9, 0x2, 0x1f ;  /* 0x0c401f0009087f89 */ /* 0x000e2400000e0000 */
[----:B0-----:R-:W-:-:S05]  /*ea60*/  FMNMX.FTZ R8, R9, R8, !PT ;  /* 0x0000000809087209 */ /* 0x001fca0007810000 */
[----:B------:R-:W0:Y:S02]  /*ea70*/  SHFL.BFLY PT, R11, R8, 0x1, 0x1f ;  /* 0x0c201f00080b7f89 */ /* 0x000e2400000e0000 */
[----:B0-----:R-:W-:-:S05]  /*ea80*/  FMNMX.FTZ R11, R8, R11, !PT ;  /* 0x0000000b080b7209 */ /* 0x001fca0007810000 */
[----:B----4-:R0:W1:Y:S01]  /*ea90*/  SHFL.IDX PT, R28, R11, RZ, 0x1f ;  /* 0x00001fff0b1c7589 */ /* 0x01006200000e0000 */
[----:B------:R-:W-:Y:S05]  /*eaa0*/  @P0 BRA `(.L_x_158) ;  /* 0x0000001400200947 */ /* 0x000fea0003800000 */
[----:B------:R-:W2:Y:S02]  /*eab0*/  LDC.64 R8, c[0x0][0x420] ;  /* 0x00010800ff087b82 */ /* 0x000ea40000000a00 */
[----:B--2---:R-:W-:-:S04]  /*eac0*/  ISETP.NE.U32.AND P0, PT, R8, RZ, PT ;  /* 0x000000ff0800720c */ /* 0x004fc80003f05070 */
[----:B------:R-:W-:-:S13]  /*ead0*/  ISETP.NE.AND.EX P0, PT, R9, RZ, PT, P0 ;  /* 0x000000ff0900720c */ /* 0x000fda0003f05300 */
[----:B------:R-:W-:Y:S05]  /*eae0*/  @P0 BRA `(.L_x_159) ;  /* 0x0000000c00940947 */ /* 0x000fea0003800000 */
[----:B------:R-:W-:Y:S01]  /*eaf0*/  IMAD.MOV.U32 R0, RZ, RZ, 0x100 ;  /* 0x00000100ff007424 */ /* 0x000fe200078e00ff */
[----:B------:R-:W-:Y:S01]  /*eb00*/  LOP3.LUT R9, RZ, R4, RZ, 0x33, !PT ;  /* 0x00000004ff097212 */ /* 0x000fe200078e33ff */
[----:B------:R-:W-:Y:S01]  /*eb10*/  BSSY.RECONVERGENT B1, `(.L_x_160) ;  /* 0x000001c000017945 */ /* 0x000fe20003800200 */
[----:B------:R-:W-:Y:S02]  /*eb20*/  IMAD.MOV.U32 R8, RZ, RZ, R3 ;  /* 0x000000ffff087224 */ /* 0x000fe400078e0003 */
[----:B------:R-:W-:-:S04]  /*eb30*/  VIADDMNMX R0, R3, R0, UR44, !PT ;  /* 0x0000002c03007e46 */ /* 0x000fc8000f800100 */
[----:B------:R-:W-:-:S04]  /*eb40*/  IADD3 R9, PT, PT, R0, -UR12, R9 ;  /* 0x8000000c00097c10 */ /* 0x000fc8000fffe009 */
[C---:B------:R-:W-:Y:S02]  /*eb50*/  LOP3.LUT R0, R9.reuse, 0x300, RZ, 0xc0, !PT ;  /* 0x0000030009007812 */ /* 0x040fe400078ec0ff */
[----:B------:R-:W-:Y:S02]  /*eb60*/  ISETP.GE.U32.AND P1, PT, R9, 0x300, PT ;  /* 0x000003000900780c */ /* 0x000fe40003f26070 */
[----:B------:R-:W-:Y:S02]  /*eb70*/  ISETP.NE.AND P0, PT, R0, 0x300, PT ;  /* 0x000003000000780c */ /* 0x000fe40003f05270 */
[----:B------:R-:W-:-:S11]  /*eb80*/  MOV R0, RZ ;  /* 0x000000ff00007202 */ /* 0x000fd60000000f00 */
[----:B------:R-:W-:Y:S05]  /*eb90*/  @!P0 BRA `(.L_x_161) ;  /* 0x00000000004c8947 */ /* 0x000fea0003800000 */
[----:B0-----:R-:W-:Y:S02]  /*eba0*/  IADD3 R11, PT, PT, R13, 0x440, RZ ;  /* 0x000004400d0b7810 */ /* 0x001fe40007ffe0ff */
[----:B------:R-:W-:Y:S02]  /*ebb0*/  LEA.HI R0, R9, 0x1, RZ, 0x18 ;  /* 0x0000000109007811 */ /* 0x000fe400078fc0ff */
[----:B------:R-:W-:Y:S02]  /*ebc0*/  LEA R11, R14, R11, 0x18 ;  /* 0x0000000b0e0b7211 */ /* 0x000fe400078ec0ff */
[----:B------:R-:W-:Y:S01]  /*ebd0*/  LOP3.LUT R9, R0, 0x3, RZ, 0xc0, !PT ;  /* 0x0000000300097812 */ /* 0x000fe200078ec0ff */
[----:B------:R-:W-:Y:S01]  /*ebe0*/  IMAD.MOV.U32 R0, RZ, RZ, RZ ;  /* 0x000000ffff007224 */ /* 0x000fe200078e00ff */
[----:B------:R-:W-:Y:S01]  /*ebf0*/  MOV R8, R3 ;  /* 0x0000000300087202 */ /* 0x000fe20000000f00 */
[----:B------:R-:W-:Y:S01]  /*ec00*/  IMAD R11, R4, 0x4, R11 ;  /* 0x00000004040b7824 */ /* 0x000fe200078e020b */
[----:B------:R-:W-:-:S07]  /*ec10*/  IADD3 R9, PT, PT, -R9, RZ, RZ ;  /* 0x000000ff09097210 */ /* 0x000fce0007ffe1ff */
.L_x_162:
[----:B------:R-:W1:Y:S01]  /*ec20*/  LDS R12, [R11] ;  /* 0x000000000b0c7984 */ /* 0x000e620000000800 */
[----:B------:R-:W-:Y:S01]  /*ec30*/  VIADD R9, R9, 0x1 ;  /* 0x0000000109097836 */ /* 0x000fe20000000000 */
[----:B------:R-:W-:-:S04]  /*ec40*/  IADD3 R8, PT, PT, R8, 0x100, RZ ;  /* 0x0000010008087810 */ /* 0x000fc80007ffe0ff */
[----:B------:R-:W-:Y:S01]  /*ec50*/  ISETP.NE.AND P0, PT, R9, RZ, PT ;  /* 0x000000ff0900720c */ /* 0x000fe20003f05270 */
[----:B-1----:R-:W-:-:S04]  /*ec60*/  FADD.FTZ R12, -R28, R12 ;  /* 0x0000000c1c0c7221 */ /* 0x002fc80000010100 */
[----:B------:R-:W-:-:S06]  /*ec70*/  FMUL.FTZ R12, R12, 1.4426950216293334961 ;  /* 0x3fb8aa3b0c0c7820 */ /* 0x000fcc0000410000 */
[----:B------:R-:W0:Y:S02]  /*ec80*/  MUFU.EX2 R12, R12 ;  /* 0x0000000c000c7308 */ /* 0x000e240000000800 */
[----:B0-----:R0:W-:Y:S01]  /*ec90*/  STS [R11], R12 ;  /* 0x0000000c0b007388 */ /* 0x0011e20000000800 */
[----:B------:R-:W-:Y:S01]  /*eca0*/  FADD.FTZ R0, R12, R0 ;  /* 0x000000000c007221 */ /* 0x000fe20000010000 */
[----:B0-----:R-:W-:Y:S01]  /*ecb0*/  VIADD R11, R11, 0x400 ;  /* 0x000004000b0b7836 */ /* 0x001fe20000000000 */
[----:B------:R-:W-:Y:S06]  /*ecc0*/  @P0 BRA `(.L_x_162) ;  /* 0xfffffffc00d40947 */ /* 0x000fec000383ffff */
.L_x_161:
[----:B------:R-:W-:Y:S05]  /*ecd0*/  BSYNC.RECONVERGENT B1 ;  /* 0x0000000000017941 */ /* 0x000fea0003800200 */
.L_x_160:
[----:B------:R-:W-:Y:S05]  /*ece0*/  @!P1 BRA `(.L_x_158) ;  /* 0x0000001000909947 */ /* 0x000fea0003800000 */
[----:B------:R-:W-:Y:S01]  /*ecf0*/  IADD3 R9, PT, PT, -R8, UR44, RZ ;  /* 0x0000002c08097c10 */ /* 0x000fe2000fffe1ff */
[----:B------:R-:W-:Y:S01]  /*ed00*/  USHF.L.U32 UR4, UR12, 0x2, URZ ;  /* 0x000000020c047899 */ /* 0x000fe200080006ff */
[----:B------:R-:W-:Y:S01]  /*ed10*/  IADD3 R13, PT, PT, R13, 0x440, RZ ;  /* 0x000004400d0d7810 */ /* 0x000fe20007ffe0ff */
[----:B------:R-:W-:Y:S01]  /*ed20*/  BSSY.RECONVERGENT B1, `(.L_x_163) ;  /* 0x000006e000017945 */ /* 0x000fe20003800200 */
[----:B------:R-:W-:Y:S02]  /*ed30*/  ISETP.GT.AND P1, PT, R9, 0xc00, PT ;  /* 0x00000c000900780c */ /* 0x000fe40003f24270 */
[----:B------:R-:W-:Y:S02]  /*ed40*/  LEA R14, R14, R13, 0x18 ;  /* 0x0000000d0e0e7211 */ /* 0x000fe400078ec0ff */
[----:B------:R-:W-:Y:S02]  /*ed50*/  LEA R9, R8, -UR4, 0x2 ;  /* 0x8000000408097c11 */ /* 0x000fe4000f8e10ff */
[----:B------:R-:W-:-:S02]  /*ed60*/  PLOP3.LUT P0, PT, PT, PT, PT, 0x80, 0x8 ;  /* 0x000000000008781c */ /* 0x000fc40003f0f070 */
[----:B------:R-:W-:-:S05]  /*ed70*/  IADD3 R9, PT, PT, R9, 0x800, R14 ;  /* 0x0000080009097810 */ /* 0x000fca0007ffe00e */
[----:B------:R-:W-:Y:S06]  /*ed80*/  @!P1 BRA `(.L_x_164) ;  /* 0x00000004009c9947 */ /* 0x000fec0003800000 */
[----:B------:R-:W-:Y:S01]  /*ed90*/  IMAD.U32 R29, RZ, RZ, UR44 ;  /* 0x0000002cff1d7e24 */ /* 0x000fe2000f8e00ff */
[----:B------:R-:W-:-:S04]  /*eda0*/  PLOP3.LUT P0, PT, PT, PT, PT, 0x8, 0x80 ;  /* 0x000000000080781c */ /* 0x000fc80003f0e170 */
[----:B------:R-:W-:-:S09]  /*edb0*/  IADD3 R29, PT, PT, R29, -0xc00, RZ ;  /* 0xfffff4001d1d7810 */ /* 0x000fd20007ffe0ff */
.L_x_165:
[----:B0-----:R-:W1:Y:S01]  /*edc0*/  LDS R11, [R9+-0x800] ;  /* 0xfff80000090b7984 */ /* 0x001e620000000800 */
[----:B------:R-:W-:-:S03]  /*edd0*/  VIADD R8, R8, 0x1000 ;  /* 0x0000100008087836 */ /* 0x000fc60000000000 */
[----:B------:R-:W0:Y:S02]  /*ede0*/  LDS R12, [R9+-0x400] ;  /* 0xfffc0000090c7984 */ /* 0x000e240000000800 */
[----:B------:R-:W-:Y:S02]  /*edf0*/  ISETP.GE.AND P1, PT, R8, R29, PT ;  /* 0x0000001d0800720c */ /* 0x000fe40003f26270 */
[----:B------:R-:W2:Y:S04]  /*ee00*/  LDS R13, [R9] ;  /* 0x00000000090d7984 */ /* 0x000ea80000000800 */
[----:B------:R-:W3:Y:S04]  /*ee10*/  LDS R14, [R9+0x400] ;  /* 0x00040000090e7984 */ /* 0x000ee80000000800 */
[----:B------:R-:W4:Y:S04]  /*ee20*/  LDS R15, [R9+0x800] ;  /* 0x00080000090f7984 */ /* 0x000f280000000800 */
[----:B------:R-:W5:Y:S04]  /*ee30*/  LDS R16, [R9+0xc00] ;  /* 0x000c000009107984 */ /* 0x000f680000000800 */
[----:B------:R-:W5:Y:S04]  /*ee40*/  LDS R17, [R9+0x1000] ;  /* 0x0010000009117984 */ /* 0x000f680000000800 */
[----:B------:R-:W5:Y:S04]  /*ee50*/  LDS R18, [R9+0x1400] ;  /* 0x0014000009127984 */ /* 0x000f680000000800 */
[----:B------:R-:W5:Y:S04]  /*ee60*/  LDS R19, [R9+0x1800] ;  /* 0x0018000009137984 */ /* 0x000f680000000800 */
[----:B------:R-:W5:Y:S01]  /*ee70*/  LDS R20, [R9+0x1c00] ;  /* 0x001c000009147984 */ /* 0x000f620000000800 */
[----:B-1----:R-:W-:-:S03]  /*ee80*/  FADD.FTZ R11, -R28, R11 ;  /* 0x0000000b1c0b7221 */ /* 0x002fc60000010100 */
[----:B------:R-:W1:Y:S01]  /*ee90*/  LDS R22, [R9+0x2000] ;  /* 0x0020000009167984 */ /* 0x000e620000000800 */
[----:B------:R-:W-:Y:S01]  /*eea0*/  FMUL.FTZ R11, R11, 1.4426950216293334961 ;  /* 0x3fb8aa3b0b0b7820 */ /* 0x000fe20000410000 */
[C---:B0-----:R-:W-:Y:S02]  /*eeb0*/  FADD.FTZ R12, -R28.reuse, R12 ;  /* 0x0000000c1c0c7221 */ /* 0x041fe40000010100 */
[----:B------:R-:W0:Y:S01]  /*eec0*/  LDS R23, [R9+0x2400] ;  /* 0x0024000009177984 */ /* 0x000e220000000800 */
[----:B--2---:R-:W-:Y:S01]  /*eed0*/  FADD.FTZ R13, -R28, R13 ;  /* 0x0000000d1c0d7221 */ /* 0x004fe20000010100 */
[----:B------:R-:W-:Y:S02]  /*eee0*/  FMUL.FTZ R12, R12, 1.4426950216293334961 ;  /* 0x3fb8aa3b0c0c7820 */ /* 0x000fe40000410000 */
[----:B------:R-:W2:Y:S01]  /*eef0*/  LDS R24, [R9+0x2800] ;  /* 0x0028000009187984 */ /* 0x000ea20000000800 */
[----:B------:R-:W5:Y:S01]  /*ef00*/  MUFU.EX2 R11, R11 ;  /* 0x0000000b000b7308 */ /* 0x000f620000000800 */
[----:B------:R-:W-:Y:S01]  /*ef10*/  FMUL.FTZ R13, R13, 1.4426950216293334961 ;  /* 0x3fb8aa3b0d0d7820 */ /* 0x000fe20000410000 */
[C---:B---3--:R-:W-:Y:S01]  /*ef20*/  FADD.FTZ R14, -R28.reuse, R14 ;  /* 0x0000000e1c0e7221 */ /* 0x048fe20000010100 */
[----:B------:R-:W3:Y:S01]  /*ef30*/  LDS R25, [R9+0x2c00] ;  /* 0x002c000009197984 */ /* 0x000ee20000000800 */
[----:B----4-:R-:W-:-:S02]  /*ef40*/  FADD.FTZ R15, -R28, R15 ;  /* 0x0000000f1c0f7221 */ /* 0x010fc40000010100 */
[----:B------:R-:W-:Y:S01]  /*ef50*/  FMUL.FTZ R14, R14, 1.4426950216293334961 ;  /* 0x3fb8aa3b0e0e7820 */ /* 0x000fe20000410000 */
[----:B------:R-:W4:Y:S01]  /*ef60*/  LDS R26, [R9+0x3000] ;  /* 0x00300000091a7984 */ /* 0x000f220000000800 */
[----:B------:R-:W1:Y:S01]  /*ef70*/  MUFU.EX2 R12, R12 ;  /* 0x0000000c000c7308 */ /* 0x000e620000000800 */
[----:B------:R-:W-:Y:S01]  /*ef80*/  FMUL.FTZ R15, R15, 1.4426950216293334961 ;  /* 0x3fb8aa3b0f0f7820 */ /* 0x000fe20000410000 */
[C---:B-----5:R-:W-:Y:S01]  /*ef90*/  FADD.FTZ R16, -R28.reuse, R16 ;  /* 0x000000101c107221 */ /* 0x060fe20000010100 */
[----:B------:R-:W5:Y:S01]  /*efa0*/  LDS R27, [R9+0x3400] ;  /* 0x00340000091b7984 */ /* 0x000f620000000800 */
[----:B------:R-:W-:Y:S02]  /*efb0*/  FADD.FTZ R17, -R28, R17 ;  /* 0x000000111c117221 */ /* 0x000fe40000010100 */
[----:B------:R-:W-:Y:S02]  /*efc0*/  FMUL.FTZ R16, R16, 1.4426950216293334961 ;  /* 0x3fb8aa3b10107820 */ /* 0x000fe40000410000 */
[----:B------:R-:W0:Y:S01]  /*efd0*/  MUFU.EX2 R13, R13 ;  /* 0x0000000d000d7308 */ /* 0x000e220000000800 */
[----:B------:R-:W-:Y:S01]  /*efe0*/  FADD.FTZ R0, R11, R0 ;  /* 0x000000000b007221 */ /* 0x000fe20000010000 */
[----:B------:R-:W-:Y:S01]  /*eff0*/  FMUL.FTZ R17, R17, 1.4426950216293334961 ;  /* 0x3fb8aa3b11117820 */ /* 0x000fe20000410000 */
[C---:B------:R-:W-:Y:S01]  /*f000*/  FADD.FTZ R18, -R28.reuse, R18 ;  /* 0x000000121c127221 */ /* 0x040fe20000010100 */
[----:B------:R-:W-:Y:S01]  /*f010*/  STS [R9+-0x800], R11 ;  /* 0xfff8000b09007388 */ /* 0x000fe20000000800 */
[----:B------:R-:W-:-:S02]  /*f020*/  FADD.FTZ R19, -R28, R19 ;  /* 0x000000131c137221 */ /* 0x000fc40000010100 */
[----:B------:R-:W-:Y:S01]  /*f030*/  FMUL.FTZ R18, R18, 1.4426950216293334961 ;  /* 0x3fb8aa3b12127820 */ /* 0x000fe20000410000 */
[----:B------:R-:W2:Y:S01]  /*f040*/  MUFU.EX2 R14, R14 ;  /* 0x0000000e000e7308 */ /* 0x000ea20000000800 */
[----:B-1----:R-:W-:Y:S01]  /*f050*/  FADD.FTZ R0, R0, R12 ;  /* 0x0000000c00007221 */ /* 0x002fe20000010000 */
[----:B------:R-:W-:Y:S01]  /*f060*/  FMUL.FTZ R19, R19, 1.4426950216293334961 ;  /* 0x3fb8aa3b13137820 */ /* 0x000fe20000410000 */
[C---:B------:R-:W-:Y:S01]  /*f070*/  FADD.FTZ R20, -R28.reuse, R20 ;  /* 0x000000141c147221 */ /* 0x040fe20000010100 */
[----:B------:R-:W-:Y:S01]  /*f080*/  STS [R9+-0x400], R12 ;  /* 0xfffc000c09007388 */ /* 0x000fe20000000800 */
[----:B------:R-:W-:Y:S02]  /*f090*/  FADD.FTZ R22, -R28, R22 ;  /* 0x000000161c167221 */ /* 0x000fe40000010100 */
[----:B------:R-:W-:Y:S01]  /*f0a0*/  FMUL.FTZ R20, R20, 1.4426950216293334961 ;  /* 0x3fb8aa3b14147820 */ /* 0x000fe20000410000 */
[----:B------:R-:W1:Y:S01]  /*f0b0*/  MUFU.EX2 R15, R15 ;  /* 0x0000000f000f7308 */ /* 0x000e620000000800 */
[----:B0-----:R-:W-:Y:S01]  /*f0c0*/  FADD.FTZ R0, R0, R13 ;  /* 0x0000000d00007221 */ /* 0x001fe20000010000 */
[----:B------:R-:W-:Y:S01]  /*f0d0*/  FMUL.FTZ R22, R22, 1.4426950216293334961 ;  /* 0x3fb8aa3b16167820 */ /* 0x000fe20000410000 */
[----:B------:R-:W-:Y:S01]  /*f0e0*/  FADD.FTZ R23, -R28, R23 ;  /* 0x000000171c177221 */ /* 0x000fe20000010100 */
[----:B------:R-:W-:Y:S03]  /*f0f0*/  STS [R9], R13 ;  /* 0x0000000d09007388 */ /* 0x000fe60000000800 */
[----:B------:R-:W-:Y:S01]  /*f100*/  FMUL.FTZ R23, R23, 1.4426950216293334961 ;  /* 0x3fb8aa3b17177820 */ /* 0x000fe20000410000 */
[----:B------:R-:W0:Y:S01]  /*f110*/  MUFU.EX2 R16, R16 ;  /* 0x0000001000107308 */ /* 0x000e220000000800 */
[----:B--2---:R-:W-:Y:S01]  /*f120*/  FADD.FTZ R0, R0, R14 ;  /* 0x0000000e00007221 */ /* 0x004fe20000010000 */
[C---:B------:R-:W-:Y:S01]  /*f130*/  FADD.FTZ R24, -R28.reuse, R24 ;  /* 0x000000181c187221 */ /* 0x040fe20000010100 */
[----:B---3--:R-:W-:Y:S01]  /*f140*/  FADD.FTZ R25, -R28, R25 ;  /* 0x000000191c197221 */ /* 0x008fe20000010100 */
[----:B------:R-:W-:Y:S02]  /*f150*/  STS [R9+0x400], R14 ;  /* 0x0004000e09007388 */ /* 0x000fe40000000800 */
[----:B------:R-:W-:Y:S01]  /*f160*/  FMUL.FTZ R24, R24, 1.4426950216293334961 ;  /* 0x3fb8aa3b18187820 */ /* 0x000fe20000410000 */
[----:B------:R-:W-:Y:S01]  /*f170*/  FMUL.FTZ R25, R25, 1.4426950216293334961 ;  /* 0x3fb8aa3b19197820 */ /* 0x000fe20000410000 */
[----:B------:R-:W2:Y:S01]  /*f180*/  MUFU.EX2 R17, R17 ;  /* 0x0000001100117308 */ /* 0x000ea20000000800 */
[----:B-1----:R-:W-:Y:S01]  /*f190*/  FADD.FTZ R0, R0, R15 ;  /* 0x0000000f00007221 */ /* 0x002fe20000010000 */
[C---:B----4-:R-:W-:Y:S01]  /*f1a0*/  FADD.FTZ R26, -R28.reuse, R26 ;  /* 0x0000001a1c1a7221 */ /* 0x050fe20000010100 */
[----:B-----5:R-:W-:Y:S01]  /*f1b0*/  FADD.FTZ R27, -R28, R27 ;  /* 0x0000001b1c1b7221 */ /* 0x020fe20000010100 */
[----:B------:R-:W-:Y:S02]  /*f1c0*/  STS [R9+0x800], R15 ;  /* 0x0008000f09007388 */ /* 0x000fe40000000800 */
[----:B------:R-:W-:Y:S01]  /*f1d0*/  FMUL.FTZ R26, R26, 1.4426950216293334961 ;  /* 0x3fb8aa3b1a1a7820 */ /* 0x000fe20000410000 */
[----:B------:R-:W-:Y:S01]  /*f1e0*/  FMUL.FTZ R27, R27, 1.4426950216293334961 ;  /* 0x3fb8aa3b1b1b7820 */ /* 0x000fe20000410000 */
[----:B------:R-:W1:Y:S01]  /*f1f0*/  MUFU.EX2 R18, R18 ;  /* 0x0000001200127308 */ /* 0x000e620000000800 */
[----:B0-----:R-:W-:Y:S01]  /*f200*/  FADD.FTZ R0, R0, R16 ;  /* 0x0000001000007221 */ /* 0x001fe20000010000 */
[----:B------:R-:W-:Y:S06]  /*f210*/  STS [R9+0xc00], R16 ;  /* 0x000c001009007388 */ /* 0x000fec0000000800 */
[----:B------:R-:W0:Y:S01]  /*f220*/  MUFU.EX2 R19, R19 ;  /* 0x0000001300137308 */ /* 0x000e220000000800 */
[----:B--2---:R-:W-:Y:S01]  /*f230*/  FADD.FTZ R0, R0, R17 ;  /* 0x0000001100007221 */ /* 0x004fe20000010000 */
[----:B------:R-:W-:Y:S06]  /*f240*/  STS [R9+0x1000], R17 ;  /* 0x0010001109007388 */ /* 0x000fec0000000800 */
[----:B------:R-:W2:Y:S01]  /*f250*/  MUFU.EX2 R20, R20 ;  /* 0x0000001400147308 */ /* 0x000ea20000000800 */
[----:B-1----:R-:W-:Y:S01]  /*f260*/  FADD.FTZ R0, R0, R18 ;  /* 0x0000001200007221 */ /* 0x002fe20000010000 */
[----:B------:R-:W-:Y:S06]  /*f270*/  STS [R9+0x1400], R18 ;  /* 0x0014001209007388 */ /* 0x000fec0000000800 */
        /* <DEDUP_REMOVED lines=17> */
[----:B------:R-:W-:Y:S03]  /*f390*/  STS [R9+0x2c00], R25 ;  /* 0x002c001909007388 */ /* 0x000fe60000000800 */
[----:B0-----:R-:W-:Y:S01]  /*f3a0*/  FADD.FTZ R0, R0, R26 ;  /* 0x0000001a00007221 */ /* 0x001fe20000010000 */
[----:B------:R-:W-:Y:S04]  /*f3b0*/  STS [R9+0x3000], R26 ;  /* 0x0030001a09007388 */ /* 0x000fe80000000800 */
[----:B--2---:R0:W-:Y:S01]  /*f3c0*/  STS [R9+0x3400], R27 ;  /* 0x0034001b09007388 */ /* 0x0041e20000000800 */
[----:B------:R-:W-:Y:S01]  /*f3d0*/  FADD.FTZ R0, R0, R27 ;  /* 0x0000001b00007221 */ /* 0x000fe20000010000 */
[----:B0-----:R-:W-:Y:S01]  /*f3e0*/  IADD3 R9, PT, PT, R9, 0x4000, RZ ;  /* 0x0000400009097810 */ /* 0x001fe20007ffe0ff */
[----:B------:R-:W-:Y:S06]  /*f3f0*/  @!P1 BRA `(.L_x_165) ;  /* 0xfffffff800709947 */ /* 0x000fec000383ffff */
.L_x_164:
[----:B------:R-:W-:Y:S05]  /*f400*/  BSYNC.RECONVERGENT B1 ;  /* 0x0000000000017941 */ /* 0x000fea0003800200 */
.L_x_163:
[----:B0-----:R-:W-:Y:S01]  /*f410*/  IADD3 R11, PT, PT, -R8, UR44, RZ ;  /* 0x0000002c080b7c10 */ /* 0x001fe2000fffe1ff */
[----:B------:R-:W-:Y:S03]  /*f420*/  BSSY.RECONVERGENT B1, `(.L_x_166) ;  /* 0x0000036000017945 */ /* 0x000fe60003800200 */
[----:B------:R-:W-:-:S13]  /*f430*/  ISETP.GT.AND P1, PT, R11, 0x400, PT ;  /* 0x000004000b00780c */ /* 0x000fda0003f24270 */
[----:B------:R-:W-:Y:S05]  /*f440*/  @!P1 BRA `(.L_x_167) ;  /* 0x0000000000cc9947 */ /* 0x000fea0003800000 */
[----:B------:R-:W1:Y:S01]  /*f450*/  LDS R11, [R9+-0x800] ;  /* 0xfff80000090b7984 */ /* 0x000e620000000800 */
[----:B------:R-:W-:Y:S01]  /*f460*/  PLOP3.LUT P0, PT, PT, PT, PT, 0x8, 0x80 ;  /* 0x000000000080781c */ /* 0x000fe20003f0e170 */
[----:B------:R-:W-:Y:S02]  /*f470*/  VIADD R8, R8, 0x800 ;  /* 0x0000080008087836 */ /* 0x000fe40000000000 */
[----:B------:R-:W0:Y:S04]  /*f480*/  LDS R12, [R9+-0x400] ;  /* 0xfffc0000090c7984 */ /* 0x000e280000000800 */
[----:B------:R-:W2:Y:S04]  /*f490*/  LDS R13, [R9] ;  /* 0x00000000090d7984 */ /* 0x000ea80000000800 */
[----:B------:R-:W3:Y:S04]  /*f4a0*/  LDS R14, [R9+0x400] ;  /* 0x00040000090e7984 */ /* 0x000ee80000000800 */
[----:B------:R-:W4:Y:S04]  /*f4b0*/  LDS R15, [R9+0x800] ;  /* 0x00080000090f7984 */ /* 0x000f280000000800 */
[----:B------:R-:W5:Y:S04]  /*f4c0*/  LDS R16, [R9+0xc00] ;  /* 0x000c000009107984 */ /* 0x000f680000000800 */
[----:B------:R-:W5:Y:S04]  /*f4d0*/  LDS R17, [R9+0x1000] ;  /* 0x0010000009117984 */ /* 0x000f680000000800 */
[----:B------:R-:W5:Y:S01]  /*f4e0*/  LDS R18, [R9+0x1400] ;  /* 0x0014000009127984 */ /* 0x000f620000000800 */
[----:B-1----:R-:W-:-:S04]  /*f4f0*/  FADD.FTZ R11, -R28, R11 ;  /* 0x0000000b1c0b7221 */ /* 0x002fc80000010100 */
[----:B------:R-:W-:Y:S01]  /*f500*/  FMUL.FTZ R11, R11, 1.4426950216293334961 ;  /* 0x3fb8aa3b0b0b7820 */ /* 0x000fe20000410000 */
[C---:B0-----:R-:W-:Y:S01]  /*f510*/  FADD.FTZ R12, -R28.reuse, R12 ;  /* 0x0000000c1c0c7221 */ /* 0x041fe20000010100 */
[----:B--2---:R-:W-:-:S03]  /*f520*/  FADD.FTZ R13, -R28, R13 ;  /* 0x0000000d1c0d7221 */ /* 0x004fc60000010100 */
[----:B------:R-:W-:Y:S01]  /*f530*/  FMUL.FTZ R12, R12, 1.4426950216293334961 ;  /* 0x3fb8aa3b0c0c7820 */ /* 0x000fe20000410000 */
[----:B------:R-:W0:Y:S01]  /*f540*/  MUFU.EX2 R11, R11 ;  /* 0x0000000b000b7308 */ /* 0x000e220000000800 */
[----:B------:R-:W-:Y:S01]  /*f550*/  FMUL.FTZ R13, R13, 1.4426950216293334961 ;  /* 0x3fb8aa3b0d0d7820 */ /* 0x000fe20000410000 */
[C---:B---3--:R-:W-:Y:S01]  /*f560*/  FADD.FTZ R14, -R28.reuse, R14 ;  /* 0x0000000e1c0e7221 */ /* 0x048fe20000010100 */
[----:B----4-:R-:W-:-:S03]  /*f570*/  FADD.FTZ R15, -R28, R15 ;  /* 0x0000000f1c0f7221 */ /* 0x010fc60000010100 */
[----:B------:R-:W-:Y:S02]  /*f580*/  FMUL.FTZ R14, R14, 1.4426950216293334961 ;  /* 0x3fb8aa3b0e0e7820 */ /* 0x000fe40000410000 */
[----:B------:R-:W1:Y:S01]  /*f590*/  MUFU.EX2 R12, R12 ;  /* 0x0000000c000c7308 */ /* 0x000e620000000800 */
[----:B------:R-:W-:Y:S01]  /*f5a0*/  FMUL.FTZ R15, R15, 1.4426950216293334961 ;  /* 0x3fb8aa3b0f0f7820 */ /* 0x000fe20000410000 */
[C---:B-----5:R-:W-:Y:S01]  /*f5b0*/  FADD.FTZ R16, -R28.reuse, R16 ;  /* 0x000000101c107221 */ /* 0x060fe20000010100 */
[----:B------:R-:W-:-:S03]  /*f5c0*/  FADD.FTZ R17, -R28, R17 ;  /* 0x000000111c117221 */ /* 0x000fc60000010100 */
[----:B------:R-:W-:Y:S02]  /*f5d0*/  FMUL.FTZ R16, R16, 1.4426950216293334961 ;  /* 0x3fb8aa3b10107820 */ /* 0x000fe40000410000 */
[----:B------:R-:W2:Y:S01]  /*f5e0*/  MUFU.EX2 R13, R13 ;  /* 0x0000000d000d7308 */ /* 0x000ea20000000800 */
[----:B0-----:R-:W-:Y:S01]  /*f5f0*/  FADD.FTZ R0, R0, R11 ;  /* 0x0000000b00007221 */ /* 0x001fe20000010000 */
[----:B------:R-:W-:Y:S01]  /*f600*/  FADD.FTZ R18, -R28, R18 ;  /* 0x000000121c127221 */ /* 0x000fe20000010100 */
[----:B------:R-:W-:Y:S01]  /*f610*/  FMUL.FTZ R17, R17, 1.4426950216293334961 ;  /* 0x3fb8aa3b11117820 */ /* 0x000fe20000410000 */
[----:B------:R-:W-:Y:S02]  /*f620*/  STS [R9+-0x800], R11 ;  /* 0xfff8000b09007388 */ /* 0x000fe40000000800 */
[----:B------:R-:W-:Y:S02]  /*f630*/  FMUL.FTZ R18, R18, 1.4426950216293334961 ;  /* 0x3fb8aa3b12127820 */ /* 0x000fe40000410000 */
[----:B------:R-:W0:Y:S01]  /*f640*/  MUFU.EX2 R14, R14 ;  /* 0x0000000e000e7308 */ /* 0x000e220000000800 */
[----:B-1----:R-:W-:Y:S01]  /*f650*/  FADD.FTZ R0, R0, R12 ;  /* 0x0000000c00007221 */ /* 0x002fe20000010000 */
[----:B------:R-:W-:Y:S06]  /*f660*/  STS [R9+-0x400], R12 ;  /* 0xfffc000c09007388 */ /* 0x000fec0000000800 */
[----:B------:R-:W1:Y:S01]  /*f670*/  MUFU.EX2 R15, R15 ;  /* 0x0000000f000f7308 */ /* 0x000e620000000800 */
[----:B--2---:R-:W-:Y:S01]  /*f680*/  FADD.FTZ R0, R0, R13 ;  /* 0x0000000d00007221 */ /* 0x004fe20000010000 */
[----:B------:R-:W-:Y:S06]  /*f690*/  STS [R9], R13 ;  /* 0x0000000d09007388 */ /* 0x000fec0000000800 */
[----:B------:R-:W2:Y:S01]  /*f6a0*/  MUFU.EX2 R16, R16 ;  /* 0x0000001000107308 */ /* 0x000ea20000000800 */
[----:B0-----:R-:W-:Y:S01]  /*f6b0*/  FADD.FTZ R0, R0, R14 ;  /* 0x0000000e00007221 */ /* 0x001fe20000010000 */
[----:B------:R-:W-:Y:S06]  /*f6c0*/  STS [R9+0x400], R14 ;  /* 0x0004000e09007388 */ /* 0x000fec0000000800 */
[----:B------:R-:W0:Y:S01]  /*f6d0*/  MUFU.EX2 R17, R17 ;  /* 0x0000001100117308 */ /* 0x000e220000000800 */
[----:B-1----:R-:W-:Y:S01]  /*f6e0*/  FADD.FTZ R0, R0, R15 ;  /* 0x0000000f00007221 */ /* 0x002fe20000010000 */
[----:B------:R-:W-:Y:S06]  /*f6f0*/  STS [R9+0x800], R15 ;  /* 0x0008000f09007388 */ /* 0x000fec0000000800 */
[----:B------:R-:W1:Y:S01]  /*f700*/  MUFU.EX2 R18, R18 ;  /* 0x0000001200127308 */ /* 0x000e620000000800 */
[----:B--2---:R-:W-:Y:S01]  /*f710*/  FADD.FTZ R0, R0, R16 ;  /* 0x0000001000007221 */ /* 0x004fe20000010000 */
[----:B------:R-:W-:Y:S03]  /*f720*/  STS [R9+0xc00], R16 ;  /* 0x000c001009007388 */ /* 0x000fe60000000800 */
[----:B0-----:R-:W-:Y:S01]  /*f730*/  FADD.FTZ R0, R0, R17 ;  /* 0x0000001100007221 */ /* 0x001fe20000010000 */
[----:B------:R-:W-:Y:S04]  /*f740*/  STS [R9+0x1000], R17 ;  /* 0x0010001109007388 */ /* 0x000fe80000000800 */
[----:B-1----:R0:W-:Y:S01]  /*f750*/  STS [R9+0x1400], R18 ;  /* 0x0014001209007388 */ /* 0x0021e20000000800 */
[----:B------:R-:W-:Y:S01]  /*f760*/  FADD.FTZ R0, R0, R18 ;  /* 0x0000001200007221 */ /* 0x000fe20000010000 */
[----:B0-----:R-:W-:-:S07]  /*f770*/  IADD3 R9, PT, PT, R9, 0x2000, RZ ;  /* 0x0000200009097810 */ /* 0x001fce0007ffe0ff */
.L_x_167:
[----:B------:R-:W-:Y:S05]  /*f780*/  BSYNC.RECONVERGENT B1 ;  /* 0x0000000000017941 */ /* 0x000fea0003800200 */
.L_x_166:
[----:B------:R-:W-:-:S13]  /*f790*/  ISETP.LT.OR P0, PT, R8, UR44, P0 ;  /* 0x0000002c08007c0c */ /* 0x000fda0008701670 */
[----:B------:R-:W-:Y:S05]  /*f7a0*/  @!P0 BRA `(.L_x_158) ;  /* 0x0000000400e08947 */ /* 0x000fea0003800000 */
[----:B------:R-:W1:Y:S04]  /*f7b0*/  LDS R8, [R9+-0x800] ;  /* 0xfff8000009087984 */ /* 0x000e680000000800 */
[----:B------:R-:W0:Y:S04]  /*f7c0*/  LDS R11, [R9+-0x400] ;  /* 0xfffc0000090b7984 */ /* 0x000e280000000800 */
[----:B------:R-:W2:Y:S04]  /*f7d0*/  LDS R12, [R9] ;  /* 0x00000000090c7984 */ /* 0x000ea80000000800 */
[----:B------:R-:W3:Y:S01]  /*f7e0*/  LDS R13, [R9+0x400] ;  /* 0x00040000090d7984 */ /* 0x000ee20000000800 */
[C---:B-1----:R-:W-:Y:S01]  /*f7f0*/  FADD.FTZ R8, -R28.reuse, R8 ;  /* 0x000000081c087221 */ /* 0x042fe20000010100 */
[----:B0-----:R-:W-:-:S03]  /*f800*/  FADD.FTZ R11, -R28, R11 ;  /* 0x0000000b1c0b7221 */ /* 0x001fc60000010100 */
[----:B------:R-:W-:Y:S01]  /*f810*/  FMUL.FTZ R8, R8, 1.4426950216293334961 ;  /* 0x3fb8aa3b08087820 */ /* 0x000fe20000410000 */
[----:B--2---:R-:W-:Y:S01]  /*f820*/  FADD.FTZ R12, -R28, R12 ;  /* 0x0000000c1c0c7221 */ /* 0x004fe20000010100 */
[----:B------:R-:W-:-:S04]  /*f830*/  FMUL.FTZ R11, R11, 1.4426950216293334961 ;  /* 0x3fb8aa3b0b0b7820 */ /* 0x000fc80000410000 */
[----:B------:R-:W0:Y:S01]  /*f840*/  MUFU.EX2 R8, R8 ;  /* 0x0000000800087308 */ /* 0x000e220000000800 */
[----:B---3--:R-:W-:Y:S01]  /*f850*/  FADD.FTZ R13, -R28, R13 ;  /* 0x0000000d1c0d7221 */ /* 0x008fe20000010100 */
[----:B------:R-:W-:-:S03]  /*f860*/  FMUL.FTZ R12, R12, 1.4426950216293334961 ;  /* 0x3fb8aa3b0c0c7820 */ /* 0x000fc60000410000 */
[----:B------:R-:W-:-:S03]  /*f870*/  FMUL.FTZ R13, R13, 1.4426950216293334961 ;  /* 0x3fb8aa3b0d0d7820 */ /* 0x000fc60000410000 */
[----:B------:R-:W1:Y:S08]  /*f880*/  MUFU.EX2 R11, R11 ;  /* 0x0000000b000b7308 */ /* 0x000e700000000800 */
[----:B------:R-:W2:Y:S01]  /*f890*/  MUFU.EX2 R12, R12 ;  /* 0x0000000c000c7308 */ /* 0x000ea20000000800 */
[----:B0-----:R3:W-:Y:S01]  /*f8a0*/  STS [R9+-0x800], R8 ;  /* 0xfff8000809007388 */ /* 0x0017e20000000800 */
[----:B------:R-:W-:-:S06]  /*f8b0*/  FADD.FTZ R0, R0, R8 ;  /* 0x0000000800007221 */ /* 0x000fcc0000010000 */
[----:B------:R-:W0:Y:S01]  /*f8c0*/  MUFU.EX2 R13, R13 ;  /* 0x0000000d000d7308 */ /* 0x000e220000000800 */
[----:B-1----:R3:W-:Y:S01]  /*f8d0*/  STS [R9+-0x400], R11 ;  /* 0xfffc000b09007388 */ /* 0x0027e20000000800 */
[----:B------:R-:W-:-:S03]  /*f8e0*/  FADD.FTZ R0, R0, R11 ;  /* 0x0000000b00007221 */ /* 0x000fc60000010000 */
[----:B--2---:R3:W-:Y:S01]  /*f8f0*/  STS [R9], R12 ;  /* 0x0000000c09007388 */ /* 0x0047e20000000800 */
[----:B------:R-:W-:-:S03]  /*f900*/  FADD.FTZ R0, R0, R12 ;  /* 0x0000000c00007221 */ /* 0x000fc60000010000 */
[----:B0-----:R3:W-:Y:S01]  /*f910*/  STS [R9+0x400], R13 ;  /* 0x0004000d09007388 */ /* 0x0017e20000000800 */
[----:B------:R-:W-:Y:S01]  /*f920*/  FADD.FTZ R0, R0, R13 ;  /* 0x0000000d00007221 */ /* 0x000fe20000010000 */
[----:B------:R-:W-:Y:S06]  /*f930*/  BRA `(.L_x_158) ;  /* 0x00000004007c7947 */ /* 0x000fec0003800000 */
.L_x_159:
[----:B------:R-:W-:Y:S01]  /*f940*/  IMAD.MOV.U32 R0, RZ, RZ, 0x100 ;  /* 0x00000100ff007424 */ /* 0x000fe200078e00ff */
[----:B0-----:R-:W-:Y:S01]  /*f950*/  LOP3.LUT R11, RZ, R4, RZ, 0x33, !PT ;  /* 0x00000004ff0b7212 */ /* 0x001fe200078e33ff */
[----:B------:R-:W-:Y:S01]  /*f960*/  BSSY.RECONVERGENT B1, `(.L_x_168) ;  /* 0x0000024000017945 */ /* 0x000fe20003800200 */
[----:B------:R-:W-:Y:S02]  /*f970*/  IMAD.MOV.U32 R12, RZ, RZ, R3 ;  /* 0x000000ffff0c7224 */ /* 0x000fe400078e0003 */
[----:B------:R-:W-:-:S04]  /*f980*/  VIADDMNMX R0, R3, R0, UR44, !PT ;  /* 0x0000002c03007e46 */ /* 0x000fc8000f800100 */
[----:B------:R-:W-:-:S04]  /*f990*/  IADD3 R11, PT, PT, R0, -UR12, R11 ;  /* 0x8000000c000b7c10 */ /* 0x000fc8000fffe00b */
[C---:B------:R-:W-:Y:S02]  /*f9a0*/  LOP3.LUT R0, R11.reuse, 0x300, RZ, 0xc0, !PT ;  /* 0x000003000b007812 */ /* 0x040fe400078ec0ff */
[----:B------:R-:W-:Y:S02]  /*f9b0*/  ISETP.GE.U32.AND P0, PT, R11, 0x300, PT ;  /* 0x000003000b00780c */ /* 0x000fe40003f06070 */
[----:B------:R-:W-:Y:S01]  /*f9c0*/  ISETP.NE.AND P1, PT, R0, 0x300, PT ;  /* 0x000003000000780c */ /* 0x000fe20003f25270 */
[----:B------:R-:W-:-:S12]  /*f9d0*/  HFMA2 R0, -RZ, RZ, 0, 0 ;  /* 0x00000000ff007431 */ /* 0x000fd800000001ff */
[----:B------:R-:W-:Y:S05]  /*f9e0*/  @!P1 BRA `(.L_x_169) ;  /* 0x00000000006c9947 */ /* 0x000fea0003800000 */
[----:B------:R-:W-:Y:S02]  /*f9f0*/  IADD3 R13, PT, PT, R13, 0x440, RZ ;  /* 0x000004400d0d7810 */ /* 0x000fe40007ffe0ff */
[----:B------:R-:W-:Y:S02]  /*fa00*/  LEA.HI R0, R11, 0x1, RZ, 0x18 ;  /* 0x000000010b007811 */ /* 0x000fe400078fc0ff */
[----:B------:R-:W-:Y:S02]  /*fa10*/  LEA R13, R14, R13, 0x18 ;  /* 0x0000000d0e0d7211 */ /* 0x000fe400078ec0ff */
[----:B------:R-:W-:Y:S02]  /*fa20*/  IADD3 R16, P1, P2, R21, R8, R3 ;  /* 0x0000000815107210 */ /* 0x000fe40007a3e003 */
[----:B------:R-:W-:Y:S01]  /*fa30*/  LOP3.LUT R8, R0, 0x3, RZ, 0xc0, !PT ;  /* 0x0000000300087812 */ /* 0x000fe200078ec0ff */
[----:B------:R-:W-:Y:S01]  /*fa40*/  IMAD R11, R4, 0x4, R13 ;  /* 0x00000004040b7824 */ /* 0x000fe200078e020d */
[----:B------:R-:W-:Y:S01]  /*fa50*/  IADD3.X R9, PT, PT, R6, R9, RZ, P1, P2 ;  /* 0x0000000906097210 */ /* 0x000fe20000fe44ff */
[----:B------:R-:W-:Y:S01]  /*fa60*/  IMAD.MOV.U32 R0, RZ, RZ, RZ ;  /* 0x000000ffff007224 */ /* 0x000fe200078e00ff */
[----:B------:R-:W-:-:S02]  /*fa70*/  MOV R12, R3 ;  /* 0x00000003000c7202 */ /* 0x000fc40000000f00 */
[----:B------:R-:W-:-:S07]  /*fa80*/  IADD3 R13, PT, PT, -R8, RZ, RZ ;  /* 0x000000ff080d7210 */ /* 0x000fce0007ffe1ff */
.L_x_170:
[----:B------:R-:W-:-:S06]  /*fa90*/  IMAD.MOV.U32 R8, RZ, RZ, R16 ;  /* 0x000000ffff087224 */ /* 0x000fcc00078e0010 */
[----:B------:R0:W2:Y:S01]  /*faa0*/  LDG.E.U8 R8, desc[UR36][R8.64] ;  /* 0x0000002408087981 */ /* 0x0000a2000c1e1100 */
[----:B------:R-:W-:Y:S01]  /*fab0*/  VIADD R13, R13, 0x1 ;  /* 0x000000010d0d7836 */ /* 0x000fe20000000000 */
[----:B------:R-:W-:Y:S02]  /*fac0*/  IADD3 R16, P2, PT, R16, 0x100, RZ ;  /* 0x0000010010107810 */ /* 0x000fe40007f5e0ff */
[----:B------:R-:W-:-:S03]  /*fad0*/  IADD3 R12, PT, PT, R12, 0x100, RZ ;  /* 0x000001000c0c7810 */ /* 0x000fc60007ffe0ff */
[----:B0-----:R-:W-:Y:S01]  /*fae0*/  IMAD.X R9, RZ, RZ, R9, P2 ;  /* 0x000000ffff097224 */ /* 0x001fe200010e0609 */
[----:B--2---:R-:W-:-:S13]  /*faf0*/  ISETP.NE.AND P1, PT, R8, RZ, PT ;  /* 0x000000ff0800720c */ /* 0x004fda0003f25270 */
[----:B------:R-:W1:Y:S02]  /*fb00*/  @!P1 LDS R14, [R11] ;  /* 0x000000000b0e9984 */ /* 0x000e640000000800 */
[----:B-1----:R-:W-:Y:S01]  /*fb10*/  @!P1 FADD.FTZ R15, -R28, R14 ;  /* 0x0000000e1c0f9221 */ /* 0x002fe20000010100 */
[----:B------:R-:W-:-:S03]  /*fb20*/  MOV R14, RZ ;  /* 0x000000ff000e7202 */ /* 0x000fc60000000f00 */
[----:B------:R-:W-:-:S04]  /*fb30*/  @!P1 FMUL.FTZ R15, R15, 1.4426950216293334961 ;  /* 0x3fb8aa3b0f0f9820 */ /* 0x000fc80000410000 */
[----:B------:R-:W0:Y:S01]  /*fb40*/  @!P1 MUFU.EX2 R14, R15 ;  /* 0x0000000f000e9308 */ /* 0x000e220000000800 */
[----:B------:R-:W-:Y:S01]  /*fb50*/  ISETP.NE.AND P1, PT, R13, RZ, PT ;  /* 0x000000ff0d00720c */ /* 0x000fe20003f25270 */
[----:B0-----:R0:W-:Y:S01]  /*fb60*/  STS [R11], R14 ;  /* 0x0000000e0b007388 */ /* 0x0011e20000000800 */
[----:B------:R-:W-:Y:S01]  /*fb70*/  FADD.FTZ R0, R14, R0 ;  /* 0x000000000e007221 */ /* 0x000fe20000010000 */
[----:B0-----:R-:W-:-:S10]  /*fb80*/  IADD3 R11, PT, PT, R11, 0x400, RZ ;  /* 0x000004000b0b7810 */ /* 0x001fd40007ffe0ff */
[----:B------:R-:W-:Y:S05]  /*fb90*/  @P1 BRA `(.L_x_170) ;  /* 0xfffffffc00bc1947 */ /* 0x000fea000383ffff */
.L_x_169:
[----:B------:R-:W-:Y:S05]  /*fba0*/  BSYNC.RECONVERGENT B1 ;  /* 0x0000000000017941 */ /* 0x000fea0003800200 */
.L_x_168:
[----:B------:R-:W-:Y:S05]  /*fbb0*/  @!P0 BRA `(.L_x_158) ;  /* 0x0000000000dc8947 */ /* 0x000fea0003800000 */
[----:B------:R-:W0:Y:S01]  /*fbc0*/  S2R R16, SR_CgaCtaId ;  /* 0x0000000000107919 */ /* 0x000e220000008800 */
[----:B------:R-:W2:Y:S01]  /*fbd0*/  LDCU.64 UR10, c[0x0][0x420] ;  /* 0x00008400ff0a77ac */ /* 0x000ea20008000a00 */
[----:B------:R-:W-:Y:S01]  /*fbe0*/  MOV R8, 0x400 ;  /* 0x0000040000087802 */ /* 0x000fe20000000f00 */
[----:B------:R-:W-:-:S04]  /*fbf0*/  USHF.L.U32 UR4, UR12, 0x2, URZ ;  /* 0x000000020c047899 */ /* 0x000fc800080006ff */
[----:B------:R-:W-:Y:S02]  /*fc00*/  VIADD R9, R8, 0x440 ;  /* 0x0000044008097836 */ /* 0x000fe40000000000 */
[----:B------:R-:W-:Y:S02]  /*fc10*/  LEA R8, R12, -UR4, 0x2 ;  /* 0x800000040c087c11 */ /* 0x000fe4000f8e10ff */
[----:B--2---:R-:W-:-:S04]  /*fc20*/  IADD3 R14, P0, P1, R21, UR10, R12 ;  /* 0x0000000a150e7c10 */ /* 0x004fc8000f91e00c */
[----:B------:R-:W-:Y:S02]  /*fc30*/  IADD3 R14, P2, PT, R14, 0x200, RZ ;  /* 0x000002000e0e7810 */ /* 0x000fe40007f5e0ff */
[----:B0-----:R-:W-:Y:S02]  /*fc40*/  LEA R11, R16, R9, 0x18 ;  /* 0x00000009100b7211 */ /* 0x001fe400078ec0ff */
[----:B------:R-:W-:Y:S02]  /*fc50*/  IADD3.X R9, PT, PT, R6, UR11, RZ, P0, P1 ;  /* 0x0000000b06097c10 */ /* 0x000fe400087e24ff */
[----:B------:R-:W-:Y:S02]  /*fc60*/  IADD3 R11, PT, PT, R8, 0x800, R11 ;  /* 0x00000800080b7810 */ /* 0x000fe40007ffe00b */
[----:B------:R-:W-:-:S07]  /*fc70*/  IADD3.X R9, PT, PT, RZ, R9, RZ, P2, !PT ;  /* 0x00000009ff097210 */ /* 0x000fce00017fe4ff */
.L_x_171:
[----:B------:R-:W-:-:S05]  /*fc80*/  IMAD.MOV.U32 R8, RZ, RZ, R14 ;  /* 0x000000ffff087224 */ /* 0x000fca00078e000e */
[----:B------:R-:W2:Y:S04]  /*fc90*/  LDG.E.U8 R15, desc[UR36][R8.64+-0x200] ;  /* 0xfffe0024080f7981 */ /* 0x000ea8000c1e1100 */
[----:B------:R-:W3:Y:S04]  /*fca0*/  LDG.E.U8 R13, desc[UR36][R8.64+-0x100] ;  /* 0xffff0024080d7981 */ /* 0x000ee8000c1e1100 */
[----:B------:R-:W4:Y:S04]  /*fcb0*/  LDG.E.U8 R14, desc[UR36][R8.64] ;  /* 0x00000024080e7981 */ /* 0x000f28000c1e1100 */
[----:B------:R-:W5:Y:S01]  /*fcc0*/  LDG.E.U8 R16, desc[UR36][R8.64+0x100] ;  /* 0x0001002408107981 */ /* 0x000f62000c1e1100 */
[----:B------:R-:W-:Y:S01]  /*fcd0*/  MOV R18, RZ ;  /* 0x000000ff00127202 */ /* 0x000fe20000000f00 */
[----:B------:R-:W-:Y:S01]  /*fce0*/  IMAD.MOV.U32 R20, RZ, RZ, RZ ;  /* 0x000000ffff147224 */ /* 0x000fe200078e00ff */
[----:B------:R-:W-:-:S02]  /*fcf0*/  IADD3 R12, PT, PT, R12, 0x400, RZ ;  /* 0x000004000c0c7810 */ /* 0x000fc40007ffe0ff */
[----:B--2---:R-:W-:Y:S02]  /*fd00*/  ISETP.NE.AND P0, PT, R15, RZ, PT ;  /* 0x000000ff0f00720c */ /* 0x004fe40003f05270 */
[----:B---3--:R-:W-:Y:S02]  /*fd10*/  ISETP.NE.AND P1, PT, R13, RZ, PT ;  /* 0x000000ff0d00720c */ /* 0x008fe40003f25270 */
[----:B----4-:R-:W-:Y:S02]  /*fd20*/  ISETP.NE.AND P2, PT, R14, RZ, PT ;  /* 0x000000ff0e00720c */ /* 0x010fe40003f45270 */
[----:B-----5:R-:W-:-:S07]  /*fd30*/  ISETP.NE.AND P3, PT, R16, RZ, PT ;  /* 0x000000ff1000720c */ /* 0x020fce0003f65270 */
[----:B------:R-:W1:Y:S01]  /*fd40*/  @!P0 LDS R13, [R11+-0x800] ;  /* 0xfff800000b0d8984 */ /* 0x000e620000000800 */
[----:B------:R-:W-:-:S03]  /*fd50*/  IMAD.MOV.U32 R16, RZ, RZ, RZ ;  /* 0x000000ffff107224 */ /* 0x000fc600078e00ff */
[----:B------:R-:W0:Y:S04]  /*fd60*/  @!P1 LDS R15, [R11+-0x400] ;  /* 0xfffc00000b0f9984 */ /* 0x000e280000000800 */
[----:B------:R-:W2:Y:S04]  /*fd70*/  @!P2 LDS R17, [R11] ;  /* 0x000000000b11a984 */ /* 0x000ea80000000800 */
[----:B------:R-:W3:Y:S01]  /*fd80*/  @!P3 LDS R19, [R11+0x400] ;  /* 0x000400000b13b984 */ /* 0x000ee20000000800 */
[----:B-1----:R-:W-:Y:S01]  /*fd90*/  @!P0 FADD.FTZ R14, -R28, R13 ;  /* 0x0000000d1c0e8221 */ /* 0x002fe20000010100 */
[----:B------:R-:W-:-:S03]  /*fda0*/  HFMA2 R13, -RZ, RZ, 0, 0 ;  /* 0x00000000ff0d7431 */ /* 0x000fc600000001ff */
[----:B------:R-:W-:Y:S01]  /*fdb0*/  @!P0 FMUL.FTZ R14, R14, 1.4426950216293334961 ;  /* 0x3fb8aa3b0e0e8820 */ /* 0x000fe20000410000 */
[C---:B0-----:R-:W-:Y:S01]  /*fdc0*/  @!P1 FADD.FTZ R15, -R28.reuse, R15 ;  /* 0x0000000f1c0f9221 */ /* 0x041fe20000010100 */
[----:B--2---:R-:W-:-:S03]  /*fdd0*/  @!P2 FADD.FTZ R17, -R28, R17 ;  /* 0x000000111c11a221 */ /* 0x004fc60000010100 */
[----:B------:R-:W-:Y:S01]  /*fde0*/  @!P1 FMUL.FTZ R15, R15, 1.4426950216293334961 ;  /* 0x3fb8aa3b0f0f9820 */ /* 0x000fe20000410000 */
[----:B------:R0:W1:Y:S01]  /*fdf0*/  @!P0 MUFU.EX2 R13, R14 ;  /* 0x0000000e000d8308 */ /* 0x0000620000000800 */
[----:B---3--:R-:W-:Y:S01]  /*fe00*/  @!P3 FADD.FTZ R19, -R28, R19 ;  /* 0x000000131c13b221 */ /* 0x008fe20000010100 */
[----:B------:R-:W-:Y:S01]  /*fe10*/  @!P2 FMUL.FTZ R17, R17, 1.4426950216293334961 ;  /* 0x3fb8aa3b1111a820 */ /* 0x000fe20000410000 */
[----:B------:R-:W-:Y:S02]  /*fe20*/  ISETP.GE.AND P0, PT, R12, UR44, PT ;  /* 0x0000002c0c007c0c */ /* 0x000fe4000bf06270 */
[----:B------:R-:W-:-:S03]  /*fe30*/  @!P3 FMUL.FTZ R19, R19, 1.4426950216293334961 ;  /* 0x3fb8aa3b1313b820 */ /* 0x000fc60000410000 */
[----:B------:R1:W2:Y:S01]  /*fe40*/  @!P1 MUFU.EX2 R16, R15 ;  /* 0x0000000f00109308 */ /* 0x0002a20000000800 */
[----:B0-----:R-:W-:-:S05]  /*fe50*/  IADD3 R14, P1, PT, R8, 0x400, RZ ;  /* 0x00000400080e7810 */ /* 0x001fca0007f3e0ff */
[----:B------:R-:W-:Y:S02]  /*fe60*/  IMAD.X R9, RZ, RZ, R9, P1 ;  /* 0x000000ffff097224 */ /* 0x000fe400008e0609 */
[----:B------:R-:W0:Y:S01]  /*fe70*/  @!P2 MUFU.EX2 R18, R17 ;  /* 0x000000110012a308 */ /* 0x000e220000000800 */
[----:B-1----:R-:W-:Y:S01]  /*fe80*/  FADD.FTZ R15, R13, R0 ;  /* 0x000000000d0f7221 */ /* 0x002fe20000010000 */
[----:B------:R-:W-:Y:S06]  /*fe90*/  STS [R11+-0x800], R13 ;  /* 0xfff8000d0b007388 */ /* 0x000fec0000000800 */
[----:B------:R-:W1:Y:S01]  /*fea0*/  @!P3 MUFU.EX2 R20, R19 ;  /* 0x000000130014b308 */ /* 0x000e620000000800 */
[----:B--2---:R-:W-:Y:S01]  /*feb0*/  FADD.FTZ R15, R15, R16 ;  /* 0x000000100f0f7221 */ /* 0x004fe20000010000 */
[----:B------:R-:W-:Y:S03]  /*fec0*/  STS [R11+-0x400], R16 ;  /* 0xfffc00100b007388 */ /* 0x000fe60000000800 */
[----:B0-----:R-:W-:Y:S01]  /*fed0*/  FADD.FTZ R15, R15, R18 ;  /* 0x000000120f0f7221 */ /* 0x001fe20000010000 */
[----:B------:R-:W-:Y:S04]  /*fee0*/  STS [R11], R18 ;  /* 0x000000120b007388 */ /* 0x000fe80000000800 */
[----:B-1----:R0:W-:Y:S01]  /*fef0*/  STS [R11+0x400], R20 ;  /* 0x000400140b007388 */ /* 0x0021e20000000800 */
[----:B------:R-:W-:Y:S01]  /*ff00*/  FADD.FTZ R0, R15, R20 ;  /* 0x000000140f007221 */ /* 0x000fe20000010000 */
[----:B0-----:R-:W-:Y:S01]  /*ff10*/  IADD3 R11, PT, PT, R11, 0x1000, RZ ;  /* 0x000010000b0b7810 */ /* 0x001fe20007ffe0ff */
[----:B------:R-:W-:Y:S06]  /*ff20*/  @!P0 BRA `(.L_x_171) ;  /* 0xfffffffc00548947 */ /* 0x000fec000383ffff */
.L_x_158:
[----:B------:R-:W-:Y:S05]  /*ff30*/  BSYNC.RECONVERGENT B0 ;  /* 0x0000000000007941 */ /* 0x000fea0003800200 */
.L_x_157:
[----:B---3--:R-:W2:Y:S01]  /*ff40*/  SHFL.BFLY PT, R9, R0, 0x10, 0x1f ;  /* 0x0e001f0000097f89 */ /* 0x008ea200000e0000 */
[C---:B------:R-:W-:Y:S01]  /*ff50*/  ISETP.NE.AND P0, PT, R10.reuse, RZ, PT ;  /* 0x000000ff0a00720c */ /* 0x040fe20003f05270 */
[----:B------:R-:W3:Y:S01]  /*ff60*/  LDCU UR4, c[0x0][0x3f4] ;  /* 0x00007e80ff0477ac */ /* 0x000ee20008000800 */
[----:B------:R-:W-:Y:S01]  /*ff70*/  ISETP.GT.U32.AND P1, PT, R10, 0x7, PT ;  /* 0x000000070a00780c */ /* 0x000fe20003f24070 */
[----:B------:R-:W4:Y:S01]  /*ff80*/  S2UR UR13, SR_CTAID.X ;  /* 0x00000000000d79c3 */ /* 0x000f220000002500 */
[----:B------:R-:W5:Y:S01]  /*ff90*/  LDCU.U8 UR11, c[0x0][0x48c] ;  /* 0x00009180ff0b77ac */ /* 0x000f620008000000 */
[----:B---3--:R-:W-:Y:S01]  /*ffa0*/  UIADD3 UR4, UPT, UPT, UR4, 0x4, URZ ;  /* 0x0000000404047890 */ /* 0x008fe2000fffe0ff */
[----:B--2---:R-:W-:-:S03]  /*ffb0*/  FADD.FTZ R9, R9, R0 ;  /* 0x0000000009097221 */ /* 0x004fc60000010000 */
[----:B------:R-:W-:Y:S02]  /*ffc0*/  USHF.R.S32.HI UR5, URZ, 0x1f, UR4 ;  /* 0x0000001fff057899 */ /* 0x000fe40008011404 */
[----:B------:R-:W0:Y:S02]  /*ffd0*/  SHFL.BFLY PT, R8, R9, 0x8, 0x1f ;  /* 0x0d001f0009087f89 */ /* 0x000e2400000e0000 */
[----:B------:R-:W-:-:S03]  /*ffe0*/  ULEA.HI UR5, UR5, UR4, URZ, 0x2 ;  /* 0x0000000405057291 */ /* 0x000fc6000f8f10ff */
[----:B------:R-:W-:Y:S01]  /*fff0*/  UMOV UR4, URZ ;  /* 0x000000ff00047c82 */ /* 0x000fe20008000000 */
[----:B------:R-:W-:-:S04]  /*10000*/  USHF.L.U32 UR5, UR5, 0x2, URZ ;  /* 0x0000000205057899 */ /* 0x000fc800080006ff */
[----:B------:R-:W-:-:S03]  /*10010*/  ULOP3.LUT UR7, UR5, 0xfffffff0, URZ, 0xc0, !UPT ;  /* 0xfffffff005077892 */ /* 0x000fc6000f8ec0ff */
[----:B------:R-:W-:Y:S01]  /*10020*/  UMOV UR5, URZ ;  /* 0x000000ff00057c82 */ /* 0x000fe20008000000 */
[----:B0-----:R-:W-:-:S05]  /*10030*/  FADD.FTZ R11, R9, R8 ;  /* 0x00000008090b7221 */ /* 0x001fca0000010000 */
[----:B------:R-:W0:Y:S02]  /*10040*/  SHFL.BFLY PT, R8, R11, 0x4, 0x1f ;  /* 0x0c801f000b087f89 */ /* 0x000e2400000e0000 */
[----:B0-----:R-:W-:Y:S01]  /*10050*/  FADD.FTZ R12, R11, R8 ;  /* 0x000000080b0c7221 */ /* 0x001fe20000010000 */
[----:B------:R-:W-:-:S04]  /*10060*/  SHF.R.U32.HI R8, RZ, 0x5, R4 ;  /* 0x00000005ff087819 */ /* 0x000fc80000011604 */
[----:B------:R-:W0:Y:S01]  /*10070*/  SHFL.BFLY PT, R13, R12, 0x2, 0x1f ;  /* 0x0c401f000c0d7f89 */ /* 0x000e2200000e0000 */
[----:B------:R-:W-:Y:S02]  /*10080*/  @!P0 IMAD R5, R8, 0x4, R5 ;  /* 0x0000000408058824 */ /* 0x000fe400078e0205 */
[----:B0-----:R-:W-:-:S05]  /*10090*/  FADD.FTZ R13, R12, R13 ;  /* 0x0000000d0c0d7221 */ /* 0x001fca0000010000 */
[----:B------:R-:W0:Y:S02]  /*100a0*/  SHFL.BFLY PT, R14, R13, 0x1, 0x1f ;  /* 0x0c201f000d0e7f89 */ /* 0x000e2400000e0000 */
[----:B0-----:R-:W-:-:S05]  /*100b0*/  FADD.FTZ R14, R13, R14 ;  /* 0x0000000e0d0e7221 */ /* 0x001fca0000010000 */
[----:B------:R-:W-:Y:S01]  /*100c0*/  @!P0 STS [R5+0x20], R14 ;  /* 0x0000200e05008388 */ /* 0x000fe20000000800 */
[----:B------:R-:W-:Y:S01]  /*100d0*/  BAR.SYNC.DEFER_BLOCKING 0x0 ;  /* 0x0000000000007b1d */ /* 0x000fe20000010000 */
[----:B-----5:R-:W-:-:S05]  /*100e0*/  ISETP.NE.AND P0, PT, RZ, UR11, PT ;  /* 0x0000000bff007c0c */ /* 0x020fca000bf05270 */
[----:B------:R-:W0:Y:S01]  /*100f0*/  @!P1 LDS R14, [R7+0x20] ;  /* 0x00002000070e9984 */ /* 0x000e220000000800 */
[----:B------:R-:W-:-:S03]  /*10100*/  ISETP.GE.AND P1, PT, R3, UR44, PT ;  /* 0x0000002c03007c0c */ /* 0x000fc6000bf26270 */
[----:B0-----:R-:W0:Y:S02]  /*10110*/  SHFL.BFLY PT, R9, R14, 0x4, 0x1f ;  /* 0x0c801f000e097f89 */ /* 0x001e2400000e0000 */
[----:B0-----:R-:W-:-:S05]  /*10120*/  FADD.FTZ R9, R9, R14 ;  /* 0x0000000e09097221 */ /* 0x001fca0000010000 */
[----:B------:R-:W0:Y:S02]  /*10130*/  SHFL.BFLY PT, R0, R9, 0x2, 0x1f ;  /* 0x0c401f0009007f89 */ /* 0x000e2400000e0000 */
[----:B0-----:R-:W-:-:S05]  /*10140*/  FADD.FTZ R0, R9, R0 ;  /* 0x0000000009007221 */ /* 0x001fca0000010000 */
[----:B------:R-:W0:Y:S02]  /*10150*/  SHFL.BFLY PT, R11, R0, 0x1, 0x1f ;  /* 0x0c201f00000b7f89 */ /* 0x000e2400000e0000 */
[----:B0-----:R-:W-:-:S06]  /*10160*/  FADD.FTZ R11, R0, R11 ;  /* 0x0000000b000b7221 */ /* 0x001fcc0000010000 */
[----:B------:R-:W0:Y:S02]  /*10170*/  SHFL.IDX PT, R11, R11, RZ, 0x1f ;  /* 0x00001fff0b0b7589 */ /* 0x000e2400000e0000 */
[----:B0-----:R-:W-:-:S04]  /*10180*/  FADD.FTZ R5, R11, 9.9999999747524270788e-07 ;  /* 0x358637bd0b057421 */ /* 0x001fc80000010000 */
[----:B------:R0:W2:Y:S01]  /*10190*/  MUFU.RCP R16, R5 ;  /* 0x0000000500107308 */ /* 0x0000a20000001000 */
[----:B----4-:R-:W-:Y:S05]  /*101a0*/  @!P0 BRA `(.L_x_172) ;  /* 0x0000000000208947 */ /* 0x010fea0003800000 */
[----:B------:R-:W3:Y:S01]  /*101b0*/  LDCU UR5, c[0x0][0x3f8] ;  /* 0x00007f00ff0577ac */ /* 0x000ee20008000800 */
[----:B------:R-:W4:Y:S01]  /*101c0*/  LDCU UR4, c[0x0][0x488] ;  /* 0x00009100ff0477ac */ /* 0x000f220008000800 */
[----:B------:R-:W4:Y:S01]  /*101d0*/  LDCU UR9, c[0x0][0x40c] ;  /* 0x00008180ff0977ac */ /* 0x000f220008000800 */
[----:B------:R-:W5:Y:S01]  /*101e0*/  LDCU UR10, c[0x0][0x3f4] ;  /* 0x00007e80ff0a77ac */ /* 0x000f620008000800 */
[----:B---3--:R-:W-:-:S04]  /*101f0*/  UIMAD UR5, UR8, UR5, UR13 ;  /* 0x00000005080572a4 */ /* 0x008fc8000f8e020d */
[----:B----4-:R-:W-:-:S04]  /*10200*/  UIMAD UR4, UR5, UR4, UR9 ;  /* 0x00000004050472a4 */ /* 0x010fc8000f8e0209 */
[----:B-----5:R-:W-:-:S04]  /*10210*/  UIMAD UR4, UR4, UR10, URZ ;  /* 0x0000000a040472a4 */ /* 0x020fc8000f8e02ff */
[----:B------:R-:W-:-:S12]  /*10220*/  USHF.R.S32.HI UR5, URZ, 0x1f, UR4 ;  /* 0x0000001fff057899 */ /* 0x000fd80008011404 */
.L_x_172:
[----:B------:R-:W-:Y:S04]  /*10230*/  BSSY.RECONVERGENT B0, `(.L_x_173) ;  /* 0x0000063000007945 */ /* 0x000fe80003800200 */
[----:B------:R-:W-:Y:S05]  /*10240*/  @P1 BRA `(.L_x_174) ;  /* 0x0000000400841947 */ /* 0x000fea0003800000 */
[----:B------:R-:W-:Y:S01]  /*10250*/  HFMA2 R0, -RZ, RZ, 0, 1.52587890625e-05 ;  /* 0x00000100ff007431 */ /* 0x000fe200000001ff */
[----:B0-----:R-:W-:Y:S01]  /*10260*/  LOP3.LUT R5, RZ, R4, RZ, 0x33, !PT ;  /* 0x00000004ff057212 */ /* 0x001fe200078e33ff */
[----:B------:R-:W-:Y:S03]  /*10270*/  BSSY.RECONVERGENT B1, `(.L_x_175) ;  /* 0x0000027000017945 */ /* 0x000fe60003800200 */
[----:B------:R-:W-:-:S04]  /*10280*/  VIADDMNMX R0, R3, R0, UR44, !PT ;  /* 0x0000002c03007e46 */ /* 0x000fc8000f800100 */
[----:B------:R-:W-:-:S04]  /*10290*/  IADD3 R0, PT, PT, R0, -UR12, R5 ;  /* 0x8000000c00007c10 */ /* 0x000fc8000fffe005 */
[C---:B------:R-:W-:Y:S02]  /*102a0*/  LOP3.LUT R5, R0.reuse, 0x300, RZ, 0xc0, !PT ;  /* 0x0000030000057812 */ /* 0x040fe400078ec0ff */
[----:B------:R-:W-:Y:S02]  /*102b0*/  ISETP.GE.U32.AND P1, PT, R0, 0x300, PT ;  /* 0x000003000000780c */ /* 0x000fe40003f26070 */
[----:B------:R-:W-:-:S13]  /*102c0*/  ISETP.NE.AND P2, PT, R5, 0x300, PT ;  /* 0x000003000500780c */ /* 0x000fda0003f45270 */
[----:B------:R-:W-:Y:S05]  /*102d0*/  @!P2 BRA `(.L_x_176) ;  /* 0x000000000080a947 */ /* 0x000fea0003800000 */
[----:B------:R-:W0:Y:S01]  /*102e0*/  S2UR UR10, SR_CgaCtaId ;  /* 0x00000000000a79c3 */ /* 0x000e220000008800 */
[----:B------:R-:W3:Y:S01]  /*102f0*/  LDCU.64 UR14, c[0x0][0x480] ;  /* 0x00009000ff0e77ac */ /* 0x000ee20008000a00 */
[----:B------:R-:W-:Y:S02]  /*10300*/  LEA.HI R0, R0, 0x1, RZ, 0x18 ;  /* 0x0000000100007811 */ /* 0x000fe400078fc0ff */
[----:B------:R-:W-:Y:S01]  /*10310*/  IADD3 R13, P2, PT, R3, UR4, RZ ;  /* 0x00000004030d7c10 */ /* 0x000fe2000ff5e0ff */
[----:B------:R-:W-:Y:S02]  /*10320*/  UMOV UR9, 0x400 ;  /* 0x0000040000097882 */ /* 0x000fe40000000000 */
[C---:B------:R-:W-:Y:S01]  /*10330*/  IMAD.SHL.U32 R5, R0.reuse, 0x100, RZ ;  /* 0x0000010000057824 */ /* 0x040fe200078e00ff */
[----:B------:R-:W-:Y:S01]  /*10340*/  UIADD3 UR9, UPT, UPT, UR9, 0x440, URZ ;  /* 0x0000044009097890 */ /* 0x000fe2000fffe0ff */
[----:B------:R-:W-:Y:S02]  /*10350*/  IADD3.X R14, PT, PT, RZ, UR5, RZ, P2, !PT ;  /* 0x00000005ff0e7c10 */ /* 0x000fe400097fe4ff */
[----:B------:R-:W-:-:S02]  /*10360*/  LOP3.LUT R0, R0, 0x3, RZ, 0xc0, !PT ;  /* 0x0000000300007812 */ /* 0x000fc400078ec0ff */
[----:B------:R-:W-:Y:S02]  /*10370*/  LOP3.LUT R10, R5, 0x300, RZ, 0xc0, !PT ;  /* 0x00000300050a7812 */ /* 0x000fe400078ec0ff */
[----:B------:R-:W-:Y:S02]  /*10380*/  LEA R5, R4, UR7, 0x1 ;  /* 0x0000000704057c11 */ /* 0x000fe4000f8e08ff */
[----:B------:R-:W-:Y:S01]  /*10390*/  IADD3 R7, PT, PT, -R0, RZ, RZ ;  /* 0x000000ff00077210 */ /* 0x000fe20007ffe1ff */
[----:B------:R-:W-:Y:S01]  /*103a0*/  IMAD.IADD R3, R3, 0x1, R10 ;  /* 0x0000000103037824 */ /* 0x000fe200078e020a */
[----:B---3--:R-:W-:-:S04]  /*103b0*/  LEA R12, P2, R13, UR14, 0x2 ;  /* 0x0000000e0d0c7c11 */ /* 0x008fc8000f8410ff */
[----:B------:R-:W-:Y:S01]  /*103c0*/  LEA.HI.X R13, R13, UR15, R14, 0x2, P2 ;  /* 0x0000000f0d0d7c11 */ /* 0x000fe200090f140e */
[----:B0-----:R-:W-:-:S06]  /*103d0*/  ULEA UR9, UR10, UR9, 0x18 ;  /* 0x000000090a097291 */ /* 0x001fcc000f8ec0ff */
[----:B------:R-:W-:Y:S01]  /*103e0*/  VIADD R5, R5, UR9 ;  /* 0x0000000905057c36 */ /* 0x000fe20008000000 */
[----:B------:R-:W-:-:S07]  /*103f0*/  LEA R0, R4, UR9, 0x2 ;  /* 0x0000000904007c11 */ /* 0x000fce000f8e10ff */
.L_x_177:
[----:B------:R0:W2:Y:S01]  /*10400*/  LDS R9, [R0] ;  /* 0x0000000000097984 */ /* 0x0000a20000000800 */
[----:B------:R-:W-:Y:S01]  /*10410*/  @P0 MOV R10, R12 ;  /* 0x0000000c000a0202 */ /* 0x000fe20000000f00 */
[----:B------:R-:W-:Y:S01]  /*10420*/  @P0 IMAD.MOV.U32 R11, RZ, RZ, R13 ;  /* 0x000000ffff0b0224 */ /* 0x000fe200078e000d */
[----:B------:R-:W-:Y:S02]  /*10430*/  IADD3 R7, PT, PT, R7, 0x1, RZ ;  /* 0x0000000107077810 */ /* 0x000fe40007ffe0ff */
[----:B------:R-:W-:Y:S02]  /*10440*/  IADD3 R12, P2, PT, R12, 0x400, RZ ;  /* 0x000004000c0c7810 */ /* 0x000fe40007f5e0ff */
[----:B------:R-:W-:Y:S01]  /*10450*/  ISETP.NE.AND P3, PT, R7, RZ, PT ;  /* 0x000000ff0700720c */ /* 0x000fe20003f65270 */
[----:B0-----:R-:W-:Y:S01]  /*10460*/  VIADD R0, R0, 0x400 ;  /* 0x0000040000007836 */ /* 0x001fe20000000000 */
[----:B------:R-:W-:Y:S01]  /*10470*/  IADD3.X R13, PT, PT, RZ, R13, RZ, P2, !PT ;  /* 0x0000000dff0d7210 */ /* 0x000fe200017fe4ff */
[----:B--2---:R-:W-:-:S05]  /*10480*/  FMUL.FTZ R15, R9, R16 ;  /* 0x00000010090f7220 */ /* 0x004fca0000410000 */
[----:B------:R-:W-:Y:S01]  /*10490*/  @P0 STG.E desc[UR36][R10.64], R15 ;  /* 0x0000000f0a000986 */ /* 0x000fe2000c101924 */
[----:B------:R-:W-:-:S05]  /*104a0*/  F2FP.F16.F32.PACK_AB R9, RZ, R15 ;  /* 0x0000000fff09723e */ /* 0x000fca00000000ff */
[----:B------:R0:W-:Y:S02]  /*104b0*/  STS.U16 [R5], R9 ;  /* 0x0000000905007388 */ /* 0x0001e40000000400 */
[----:B0-----:R-:W-:Y:S01]  /*104c0*/  VIADD R5, R5, 0x200 ;  /* 0x0000020005057836 */ /* 0x001fe20000000000 */
[----:B------:R-:W-:Y:S06]  /*104d0*/  @P3 BRA `(.L_x_177) ;  /* 0xfffffffc00c83947 */ /* 0x000fec000383ffff */
.L_x_176:
[----:B------:R-:W-:Y:S05]  /*104e0*/  BSYNC.RECONVERGENT B1 ;  /* 0x0000000000017941 */ /* 0x000fea0003800200 */
.L_x_175:
[----:B------:R-:W-:Y:S05]  /*104f0*/  @!P1 BRA `(.L_x_174) ;  /* 0x0000000000d89947 */ /* 0x000fea0003800000 */
[----:B------:R-:W0:Y:S01]  /*10500*/  S2R R10, SR_CgaCtaId ;  /* 0x00000000000a7919 */ /* 0x000e220000008800 */
[----:B------:R-:W3:Y:S01]  /*10510*/  LDCU.64 UR14, c[0x0][0x480] ;  /* 0x00009000ff0e77ac */ /* 0x000ee20008000a00 */
[----:B------:R-:W-:Y:S02]  /*10520*/  MOV R7, 0x400 ;  /* 0x0000040000077802 */ /* 0x000fe40000000f00 */
[C---:B------:R-:W-:Y:S01]  /*10530*/  IADD3 R11, P2, PT, R3.reuse, UR4, RZ ;  /* 0x00000004030b7c10 */ /* 0x040fe2000ff5e0ff */
[----:B------:R-:W-:Y:S01]  /*10540*/  USHF.L.U32 UR9, UR12, 0x2, URZ ;  /* 0x000000020c097899 */ /* 0x000fe200080006ff */
[----:B------:R-:W-:Y:S01]  /*10550*/  LEA R0, R3, UR7, 0x1 ;  /* 0x0000000703007c11 */ /* 0x000fe2000f8e08ff */
[----:B------:R-:W-:Y:S01]  /*10560*/  VIADD R7, R7, 0x440 ;  /* 0x0000044007077836 */ /* 0x000fe20000000000 */
[----:B------:R-:W-:Y:S01]  /*10570*/  MOV R5, UR12 ;  /* 0x0000000c00057c02 */ /* 0x000fe20008000f00 */
[----:B------:R-:W-:Y:S02]  /*10580*/  UISETP.NE.AND UP0, UPT, UR11, URZ, UPT ;  /* 0x000000ff0b00728c */ /* 0x000fe4000bf05270 */
[----:B------:R-:W-:-:S02]  /*10590*/  ISETP.NE.AND P1, PT, RZ, UR11, PT ;  /* 0x0000000bff007c0c */ /* 0x000fc4000bf25270 */
[----:B------:R-:W-:Y:S01]  /*105a0*/  IMAD R5, R5, -0x2, R0 ;  /* 0xfffffffe05057824 */ /* 0x000fe200078e0200 */
[----:B------:R-:W-:Y:S02]  /*105b0*/  LEA R0, R3, -UR9, 0x2 ;  /* 0x8000000903007c11 */ /* 0x000fe4000f8e10ff */
[----:B------:R-:W-:Y:S02]  /*105c0*/  PLOP3.LUT P0, PT, PT, PT, UP0, 0x80, 0x8 ;  /* 0x000000000008781c */ /* 0x000fe40003f0f008 */
[----:B---3--:R-:W-:Y:S02]  /*105d0*/  LEA R9, P3, R11, UR14, 0x2 ;  /* 0x0000000e0b097c11 */ /* 0x008fe4000f8610ff */
[----:B0-----:R-:W-:Y:S02]  /*105e0*/  LEA R7, R10, R7, 0x18 ;  /* 0x000000070a077211 */ /* 0x001fe400078ec0ff */
[----:B------:R-:W-:Y:S02]  /*105f0*/  IADD3.X R10, PT, PT, RZ, UR5, RZ, P2, !PT ;  /* 0x00000005ff0a7c10 */ /* 0x000fe400097fe4ff */
[----:B------:R-:W-:-:S02]  /*10600*/  IADD3 R9, P2, PT, R9, 0x800, RZ ;  /* 0x0000080009097810 */ /* 0x000fc40007f5e0ff */
[----:B------:R-:W-:Y:S02]  /*10610*/  LEA.HI.X R10, R11, UR15, R10, 0x2, P3 ;  /* 0x0000000f0b0a7c11 */ /* 0x000fe400098f140a */
[--C-:B------:R-:W-:Y:S02]  /*10620*/  IADD3 R0, PT, PT, R0, 0x800, R7.reuse ;  /* 0x0000080000007810 */ /* 0x100fe40007ffe007 */
[----:B------:R-:W-:Y:S01]  /*10630*/  IADD3 R5, PT, PT, R5, 0x400, R7 ;  /* 0x0000040005057810 */ /* 0x000fe20007ffe007 */
[----:B------:R-:W-:-:S07]  /*10640*/  IMAD.X R12, RZ, RZ, R10, P2 ;  /* 0x000000ffff0c7224 */ /* 0x000fce00010e060a */
.L_x_178:
[----:B------:R-:W2:Y:S01]  /*10650*/  LDS R7, [R0+-0x800] ;  /* 0xfff8000000077984 */ /* 0x000ea20000000800 */
[----:B------:R-:W-:-:S04]  /*10660*/  IADD3 R3, PT, PT, R3, 0x400, RZ ;  /* 0x0000040003037810 */ /* 0x000fc80007ffe0ff */
[----:B------:R-:W-:Y:S01]  /*10670*/  ISETP.GE.AND P2, PT, R3, UR44, PT ;  /* 0x0000002c03007c0c */ /* 0x000fe2000bf46270 */
[----:B--2---:R-:W-:-:S05]  /*10680*/  FMUL.FTZ R13, R7, R16 ;  /* 0x00000010070d7220 */ /* 0x004fca0000410000 */
[----:B------:R-:W-:-:S04]  /*10690*/  F2FP.F16.F32.PACK_AB R7, RZ, R13 ;  /* 0x0000000dff07723e */ /* 0x000fc800000000ff */
[----:B------:R-:W-:-:S05]  /*106a0*/  PRMT R10, R7, 0x7610, R10 ;  /* 0x00007610070a7816 */ /* 0x000fca000000000a */
[----:B------:R0:W-:Y:S04]  /*106b0*/  STS.U16 [R5+-0x400], R10 ;  /* 0xfffc000a05007388 */ /* 0x0001e80000000400 */
[----:B------:R-:W2:Y:S01]  /*106c0*/  LDS R7, [R0+-0x400] ;  /* 0xfffc000000077984 */ /* 0x000ea20000000800 */
[----:B0-----:R-:W-:-:S04]  /*106d0*/  MOV R10, R9 ;  /* 0x00000009000a7202 */ /* 0x001fc80000000f00 */
[----:B------:R-:W-:Y:S01]  /*106e0*/  IADD3 R9, P3, PT, R10, 0x1000, RZ ;  /* 0x000010000a097810 */ /* 0x000fe20007f7e0ff */
[----:B--2---:R-:W-:-:S05]  /*106f0*/  FMUL.FTZ R15, R7, R16 ;  /* 0x00000010070f7220 */ /* 0x004fca0000410000 */
[----:B------:R-:W-:-:S04]  /*10700*/  F2FP.F16.F32.PACK_AB R7, RZ, R15 ;  /* 0x0000000fff07723e */ /* 0x000fc800000000ff */
[----:B------:R-:W-:-:S05]  /*10710*/  PRMT R11, R7, 0x7610, R11 ;  /* 0x00007610070b7816 */ /* 0x000fca000000000b */
[----:B------:R0:W-:Y:S04]  /*10720*/  STS.U16 [R5+-0x200], R11 ;  /* 0xfffe000b05007388 */ /* 0x0001e80000000400 */
[----:B------:R-:W2:Y:S01]  /*10730*/  LDS R7, [R0] ;  /* 0x0000000000077984 */ /* 0x000ea20000000800 */
[----:B0-----:R-:W-:-:S04]  /*10740*/  IMAD.MOV.U32 R11, RZ, RZ, R12 ;  /* 0x000000ffff0b7224 */ /* 0x001fc800078e000c */
[----:B------:R-:W-:Y:S01]  /*10750*/  IMAD.X R12, RZ, RZ, R11, P3 ;  /* 0x000000ffff0c7224 */ /* 0x000fe200018e060b */
[----:B------:R-:W-:Y:S01]  /*10760*/  @P0 STG.E desc[UR36][R10.64+-0x800], R13 ;  /* 0xfff8000d0a000986 */ /* 0x000fe2000c101924 */
[----:B------:R-:W-:-:S13]  /*10770*/  PLOP3.LUT P0, PT, P1, PT, PT, 0x80, 0x8 ;  /* 0x000000000008781c */ /* 0x000fda0000f0f070 */
[----:B------:R-:W-:Y:S01]  /*10780*/  @P0 STG.E desc[UR36][R10.64+-0x400], R15 ;  /* 0xfffc000f0a000986 */ /* 0x000fe2000c101924 */
[----:B--2---:R-:W-:-:S05]  /*10790*/  FMUL.FTZ R17, R7, R16 ;  /* 0x0000001007117220 */ /* 0x004fca0000410000 */
[----:B------:R-:W-:Y:S01]  /*107a0*/  F2FP.F16.F32.PACK_AB R7, RZ, R17 ;  /* 0x00000011ff07723e */ /* 0x000fe200000000ff */
[----:B------:R-:W-:Y:S03]  /*107b0*/  @P0 STG.E desc[UR36][R10.64], R17 ;  /* 0x000000110a000986 */ /* 0x000fe6000c101924 */
[----:B------:R-:W-:-:S05]  /*107c0*/  PRMT R14, R7, 0x7610, R14 ;  /* 0x00007610070e7816 */ /* 0x000fca000000000e */
[----:B------:R-:W-:Y:S04]  /*107d0*/  STS.U16 [R5], R14 ;  /* 0x0000000e05007388 */ /* 0x000fe80000000400 */
[----:B------:R0:W2:Y:S02]  /*107e0*/  LDS R7, [R0+0x400] ;  /* 0x0004000000077984 */ /* 0x0000a40000000800 */
[----:B0-----:R-:W-:Y:S01]  /*107f0*/  IADD3 R0, PT, PT, R0, 0x1000, RZ ;  /* 0x0000100000007810 */ /* 0x001fe20007ffe0ff */
[----:B--2---:R-:W-:-:S05]  /*10800*/  FMUL.FTZ R19, R7, R16 ;  /* 0x0000001007137220 */ /* 0x004fca0000410000 */
[----:B------:R-:W-:Y:S01]  /*10810*/  @P0 STG.E desc[UR36][R10.64+0x400], R19 ;  /* 0x000400130a000986 */ /* 0x000fe2000c101924 */
[----:B------:R-:W-:-:S05]  /*10820*/  F2FP.F16.F32.PACK_AB R7, RZ, R19 ;  /* 0x00000013ff07723e */ /* 0x000fca00000000ff */
[----:B------:R0:W-:Y:S02]  /*10830*/  STS.U16 [R5+0x200], R7 ;  /* 0x0002000705007388 */ /* 0x0001e40000000400 */
[----:B0-----:R-:W-:Y:S01]  /*10840*/  VIADD R5, R5, 0x800 ;  /* 0x0000080005057836 */ /* 0x001fe20000000000 */
[----:B------:R-:W-:Y:S06]  /*10850*/  @!P2 BRA `(.L_x_178) ;  /* 0xfffffffc007ca947 */ /* 0x000fec000383ffff */
.L_x_174:
[----:B------:R-:W-:Y:S05]  /*10860*/  BSYNC.RECONVERGENT B0 ;  /* 0x0000000000007941 */ /* 0x000fea0003800200 */
.L_x_173:
[----:B------:R-:W-:Y:S01]  /*10870*/  UIADD3 UR9, UPT, UPT, UR44, -0x1, URZ ;  /* 0xffffffff2c097890 */ /* 0x000fe2000fffe0ff */
[----:B------:R-:W3:Y:S01]  /*10880*/  S2R R22, SR_CgaCtaId ;  /* 0x0000000000167919 */ /* 0x000ee20000008800 */
[----:B------:R-:W4:Y:S01]  /*10890*/  LDCU UR5, c[0x0][0x40c] ;  /* 0x00008180ff0577ac */ /* 0x000f220008000800 */
[C---:B------:R-:W-:Y:S01]  /*108a0*/  SHF.L.U32 R27, R4.reuse, 0x3, RZ ;  /* 0x00000003041b7819 */ /* 0x040fe200000006ff */
[----:B------:R-:W-:Y:S01]  /*108b0*/  BSSY.RECONVERGENT B0, `(.L_x_179) ;  /* 0x000001e000007945 */ /* 0x000fe20003800200 */
[----:B------:R-:W-:Y:S01]  /*108c0*/  MOV R7, 0x400 ;  /* 0x0000040000077802 */ /* 0x000fe20000000f00 */
[----:B------:R-:W-:Y:S01]  /*108d0*/  USHF.R.S32.HI UR4, URZ, 0x1f, UR9 ;  /* 0x0000001fff047899 */ /* 0x000fe20008011409 */
[----:B------:R-:W-:Y:S02]  /*108e0*/  LOP3.LUT R27, R27, 0xf8, RZ, 0xc0, !PT ;  /* 0x000000f81b1b7812 */ /* 0x000fe400078ec0ff */
[----:B------:R-:W-:Y:S02]  /*108f0*/  CS2R R18, SRZ ;  /* 0x0000000000127805 */ /* 0x000fe4000001ff00 */
[----:B------:R-:W-:Y:S01]  /*10900*/  SHF.L.U32 R0, R4, 0x4, RZ ;  /* 0x0000000404007819 */ /* 0x000fe200000006ff */
[----:B------:R-:W-:Y:S01]  /*10910*/  ULEA.HI UR4, UR4, UR9, URZ, 0x3 ;  /* 0x0000000904047291 */ /* 0x000fe2000f8f18ff */
[----:B------:R-:W-:Y:S01]  /*10920*/  VIADD R3, R7, 0x240 ;  /* 0x0000024007037836 */ /* 0x000fe20000000000 */
[----:B--2---:R-:W-:-:S02]  /*10930*/  CS2R R16, SRZ ;  /* 0x0000000000107805 */ /* 0x004fc4000001ff00 */
[----:B------:R-:W-:Y:S01]  /*10940*/  LOP3.LUT R0, R0, 0x1f0, RZ, 0xc0, !PT ;  /* 0x000001f000007812 */ /* 0x000fe200078ec0ff */
[----:B------:R-:W-:-:S04]  /*10950*/  ULOP3.LUT UR4, UR4, 0xfffffff8, URZ, 0xc0, !UPT ;  /* 0xfffffff804047892 */ /* 0x000fc8000f8ec0ff */
[----:B------:R-:W-:Y:S01]  /*10960*/  UIADD3 UR4, UPT, UPT, UR9, -UR4, URZ ;  /* 0x8000000409047290 */ /* 0x000fe2000fffe0ff */
[----:B----4-:R-:W-:-:S05]  /*10970*/  IMAD.U32 R53, RZ, RZ, UR5 ;  /* 0x00000005ff357e24 */ /* 0x010fca000f8e00ff */
[----:B------:R-:W-:-:S04]  /*10980*/  ISETP.NE.AND P0, PT, R8, UR4, PT ;  /* 0x0000000408007c0c */ /* 0x000fc8000bf05270 */
[----:B------:R-:W-:-:S04]  /*10990*/  ISETP.NE.OR P0, PT, R53, RZ, P0 ;  /* 0x000000ff3500720c */ /* 0x000fc80000705670 */
[----:B------:R-:W-:Y:S02]  /*109a0*/  ISETP.GT.U32.OR P0, PT, R27, 0xbf, P0 ;  /* 0x000000bf1b00780c */ /* 0x000fe40000704470 */
[----:B---3--:R-:W-:-:S04]  /*109b0*/  LEA R3, R22, R3, 0x18 ;  /* 0x0000000316037211 */ /* 0x008fc800078ec0ff */
[----:B------:R-:W-:-:S07]  /*109c0*/  IADD3 R20, PT, PT, R3, R0, RZ ;  /* 0x0000000003147210 */ /* 0x000fce0007ffe0ff */
[----:B------:R-:W-:Y:S05]  /*109d0*/  @P0 BRA `(.L_x_180) ;  /* 0x00000000002c0947 */ /* 0x000fea0003800000 */
[----:B------:R-:W2:Y:S01]  /*109e0*/  LDCU.64 UR10, c[0x0][0x3b0] ;  /* 0x00007600ff0a77ac */ /* 0x000ea20008000a00 */
[----:B------:R-:W-:Y:S01]  /*109f0*/  IMAD.MOV.U32 R19, RZ, RZ, RZ ;  /* 0x000000ffff137224 */ /* 0x000fe200078e00ff */
[----:B--2---:R-:W-:-:S04]  /*10a00*/  UISETP.NE.U32.AND UP0, UPT, UR10, URZ, UPT ;  /* 0x000000ff0a00728c */ /* 0x004fc8000bf05070 */
[----:B------:R-:W-:-:S09]  /*10a10*/  UISETP.NE.AND.EX UP0, UPT, UR11, URZ, UPT, UP0 ;  /* 0x000000ff0b00728c */ /* 0x000fd2000bf05300 */
[----:B------:R-:W-:Y:S05]  /*10a20*/  BRA.U !UP0, `(.L_x_181) ;  /* 0x0000000108147547 */ /* 0x000fea000b800000 */
[----:B------:R-:W2:Y:S01]  /*10a30*/  S2R R0, SR_CTAID.X ;  /* 0x0000000000007919 */ /* 0x000ea20000002500 */
[----:B------:R-:W3:Y:S01]  /*10a40*/  LDC.64 R16, c[0x0][0x3b0] ;  /* 0x0000ec00ff107b82 */ /* 0x000ee20000000a00 */
[----:B--2---:R-:W-:-:S04]  /*10a50*/  IMAD R3, R0, 0xc0, R27 ;  /* 0x000000c000037824 */ /* 0x004fc800078e021b */
[----:B---3--:R-:W-:-:S06]  /*10a60*/  IMAD.WIDE.U32 R16, R3, 0x2, R16 ;  /* 0x0000000203107825 */ /* 0x008fcc00078e0010 */
[----:B------:R-:W5:Y:S02]  /*10a70*/  LDG.E.128 R16, desc[UR36][R16.64] ;  /* 0x0000002410107981 */ /* 0x000f64000c1e1d00 */
.L_x_181:
[----:B-----5:R2:W-:Y:S02]  /*10a80*/  STS.128 [R20], R16 ;  /* 0x0000001014007388 */ /* 0x0205e40000000c00 */
.L_x_180:
[----:B------:R-:W-:Y:S05]  /*10a90*/  BSYNC.RECONVERGENT B0 ;  /* 0x0000000000007941 */ /* 0x000fea0003800200 */
.L_x_179:
[----:B------:R-:W3:Y:S01]  /*10aa0*/  LDCU UR10, c[0x0][0x3f8] ;  /* 0x00007f00ff0a77ac */ /* 0x000ee20008000800 */
[----:B------:R-:W-:Y:S01]  /*10ab0*/  ISETP.GT.U32.AND P0, PT, R27, 0xbf, PT ;  /* 0x000000bf1b00780c */ /* 0x000fe20003f04070 */
[----:B------:R-:W-:Y:S01]  /*10ac0*/  BSSY.RECONVERGENT B0, `(.L_x_182) ;  /* 0x0000214000007945 */ /* 0x000fe20003800200 */
[----:B------:R-:W-:Y:S01]  /*10ad0*/  HFMA2 R0, -RZ, RZ, 0, 0 ;  /* 0x00000000ff007431 */ /* 0x000fe200000001ff */
[----:B------:R-:W4:Y:S01]  /*10ae0*/  LDCU UR18, c[0x0][0x40c] ;  /* 0x00008180ff1277ac */ /* 0x000f220008000800 */
[----:B------:R-:W-:Y:S01]  /*10af0*/  HFMA2 R3, -RZ, RZ, 0, 0 ;  /* 0x00000000ff037431 */ /* 0x000fe200000001ff */
[----:B------:R-:W-:Y:S01]  /*10b00*/  CS2R R12, SRZ ;  /* 0x00000000000c7805 */ /* 0x000fe2000001ff00 */
[----:B------:R-:W-:Y:S01]  /*10b10*/  IMAD.MOV.U32 R14, RZ, RZ, RZ ;  /* 0x000000ffff0e7224 */ /* 0x000fe200078e00ff */
[----:B------:R-:W1:Y:S01]  /*10b20*/  LDCU.64 UR16, c[0x0][0x3c8] ;  /* 0x00007900ff1077ac */ /* 0x000e620008000a00 */
[----:B------:R-:W-:Y:S01]  /*10b30*/  MOV R9, RZ ;  /* 0x000000ff00097202 */ /* 0x000fe20000000f00 */
[----:B0-----:R-:W-:-:S02]  /*10b40*/  IMAD.MOV.U32 R5, RZ, RZ, RZ ;  /* 0x000000ffff057224 */ /* 0x001fc400078e00ff */
[----:B------:R-:W-:Y:S01]  /*10b50*/  IMAD.MOV.U32 R10, RZ, RZ, RZ ;  /* 0x000000ffff0a7224 */ /* 0x000fe200078e00ff */
[----:B---3--:R-:W-:-:S04]  /*10b60*/  UIMAD UR8, UR8, UR10, UR13 ;  /* 0x0000000a080872a4 */ /* 0x008fc8000f8e020d */
[----:B------:R-:W-:Y:S01]  /*10b70*/  UIMAD UR8, UR8, 0xc0, URZ ;  /* 0x000000c0080878a4 */ /* 0x000fe2000f8e02ff */
[----:B------:R-:W-:Y:S06]  /*10b80*/  BAR.SYNC.DEFER_BLOCKING 0x0 ;  /* 0x0000000000007b1d */ /* 0x000fec0000010000 */
[----:B----4-:R-:W-:Y:S05]  /*10b90*/  @P0 BRA `(.L_x_183) ;  /* 0x0000002000180947 */ /* 0x010fea0003800000 */
[----:B------:R-:W0:Y:S01]  /*10ba0*/  LDC R30, c[0x0][0x3f4] ;  /* 0x0000fd00ff1e7b82 */ /* 0x000e220000000800 */
[----:B-1----:R-:W-:Y:S01]  /*10bb0*/  VIADD R28, R8, UR12 ;  /* 0x0000000c081c7c36 */ /* 0x002fe20008000000 */
[----:B------:R-:W-:Y:S01]  /*10bc0*/  IADD3 R7, PT, PT, R7, 0x440, RZ ;  /* 0x0000044007077810 */ /* 0x000fe20007ffe0ff */
[----:B------:R-:W-:Y:S01]  /*10bd0*/  BSSY.RECONVERGENT B1, `(.L_x_184) ;  /* 0x00000c1000017945 */ /* 0x000fe20003800200 */
[----:B------:R-:W-:Y:S02]  /*10be0*/  IMAD.MOV.U32 R0, RZ, RZ, RZ ;  /* 0x000000ffff007224 */ /* 0x000fe400078e00ff */
[----:B------:R-:W-:Y:S02]  /*10bf0*/  LEA R54, R22, R7, 0x18 ;  /* 0x0000000716367211 */ /* 0x000fe400078ec0ff */
[----:B------:R-:W1:Y:S02]  /*10c00*/  LDC.64 R24, c[0x0][0x3c0] ;  /* 0x0000f000ff187b82 */ /* 0x000e640000000a00 */
[----:B------:R-:W-:-:S04]  /*10c10*/  IADD3 R29, PT, PT, R54, UR7, RZ ;  /* 0x00000007361d7c10 */ /* 0x000fc8000fffe0ff */
[----:B------:R-:W-:Y:S02]  /*10c20*/  LEA R36, R8, R29, 0x1 ;  /* 0x0000001d08247211 */ /* 0x000fe400078e08ff */
[C---:B0-----:R-:W-:Y:S01]  /*10c30*/  VIMNMX R26, PT, PT, R30.reuse, UR9, PT ;  /* 0x000000091e1a7c48 */ /* 0x041fe2000bfe0100 */
[C-C-:B------:R-:W-:Y:S02]  /*10c40*/  IMAD R23, R30.reuse, UR8, R27.reuse ;  /* 0x000000081e177c24 */ /* 0x140fe4000f8e021b */
[----:B------:R-:W-:Y:S01]  /*10c50*/  IMAD R7, R30, UR6, R27 ;  /* 0x000000061e077c24 */ /* 0x000fe2000f8e021b */
[----:B------:R-:W-:Y:S01]  /*10c60*/  ISETP.GE.AND P0, PT, R28, R26, PT ;  /* 0x0000001a1c00720c */ /* 0x000fe20003f06270 */
[----:B-1----:R-:W-:-:S04]  /*10c70*/  IMAD.WIDE R22, R23, 0x2, R24 ;  /* 0x0000000217167825 */ /* 0x002fc800078e0218 */
[----:B------:R-:W-:-:S08]  /*10c80*/  IMAD.WIDE R24, R7, 0x2, R24 ;  /* 0x0000000207187825 */ /* 0x000fd000078e0218 */
[----:B------:R-:W-:Y:S05]  /*10c90*/  @P0 BRA `(.L_x_185) ;  /* 0x0000000800d00947 */ /* 0x000fea0003800000 */
[----:B------:R-:W0:Y:S01]  /*10ca0*/  LDC.64 R10, c[0x0][0x458] ;  /* 0x00011600ff0a7b82 */ /* 0x000e220000000a00 */
[----:B------:R-:W-:Y:S01]  /*10cb0*/  UIMAD UR5, UR38, UR10, UR13 ;  /* 0x0000000a260572a4 */ /* 0x000fe2000f8e020d */
[----:B------:R-:W-:Y:S01]  /*10cc0*/  IADD3 R31, PT, PT, R28, 0x8, RZ ;  /* 0x000000081c1f7810 */ /* 0x000fe20007ffe0ff */
[----:B------:R-:W-:Y:S01]  /*10cd0*/  BSSY.RECONVERGENT B2, `(.L_x_186) ;  /* 0x0000046000027945 */ /* 0x000fe20003800200 */
[----:B------:R-:W-:Y:S01]  /*10ce0*/  HFMA2 R5, -RZ, RZ, 0, 0 ;  /* 0x00000000ff057431 */ /* 0x000fe200000001ff */
[----:B------:R-:W-:Y:S02]  /*10cf0*/  MOV R7, R28 ;  /* 0x0000001c00077202 */ /* 0x000fe40000000f00 */
[----:B------:R-:W-:Y:S01]  /*10d00*/  CS2R R12, SRZ ;  /* 0x00000000000c7805 */ /* 0x000fe2000001ff00 */
[----:B------:R-:W-:Y:S01]  /*10d10*/  IMAD.U32 R0, RZ, RZ, UR5 ;  /* 0x00000005ff007e24 */ /* 0x000fe2000f8e00ff */
[----:B------:R-:W-:Y:S01]  /*10d20*/  ULOP3.LUT UR5, URZ, UR12, URZ, 0x33, !UPT ;  /* 0x0000000cff057292 */ /* 0x000fe2000f8e33ff */
[----:B------:R-:W-:Y:S01]  /*10d30*/  VIMNMX R3, PT, PT, R26, R31, !PT ;  /* 0x0000001f1a037248 */ /* 0x000fe20007fe0100 */
[----:B------:R-:W-:Y:S01]  /*10d40*/  IMAD.MOV.U32 R9, RZ, RZ, RZ ;  /* 0x000000ffff097224 */ /* 0x000fe200078e00ff */
[----:B------:R-:W-:Y:S01]  /*10d50*/  MOV R14, RZ ;  /* 0x000000ff000e7202 */ /* 0x000fe20000000f00 */
[----:B------:R-:W-:-:S02]  /*10d60*/  IMAD R33, R0, 0xc0, R27 ;  /* 0x000000c000217824 */ /* 0x000fc400078e021b */
[----:B------:R-:W-:Y:S02]  /*10d70*/  IMAD.MOV.U32 R0, RZ, RZ, RZ ;  /* 0x000000ffff007224 */ /* 0x000fe400078e00ff */
[----:B0-----:R-:W-:-:S04]  /*10d80*/  IMAD.WIDE R32, R33, 0x2, R10 ;  /* 0x0000000221207825 */ /* 0x001fc800078e020a */
[----:B------:R-:W-:Y:S01]  /*10d90*/  IMAD R11, R30, UR10, RZ ;  /* 0x0000000a1e0b7c24 */ /* 0x000fe2000f8e02ff */
[----:B------:R-:W-:Y:S01]  /*10da0*/  IADD3 R30, PT, PT, -R8, UR5, R3 ;  /* 0x00000005081e7c10 */ /* 0x000fe2000fffe103 */
[----:B------:R-:W-:Y:S02]  /*10db0*/  IMAD.MOV.U32 R10, RZ, RZ, RZ ;  /* 0x000000ffff0a7224 */ /* 0x000fe400078e00ff */
[----:B------:R-:W-:Y:S01]  /*10dc0*/  IMAD.MOV.U32 R3, RZ, RZ, RZ ;  /* 0x000000ffff037224 */ /* 0x000fe200078e00ff */
[----:B------:R-:W-:Y:S01]  /*10dd0*/  LOP3.LUT P0, RZ, R30, 0x8, RZ, 0xc0, !PT ;  /* 0x000000081eff7812 */ /* 0x000fe2000780c0ff */
[----:B------:R-:W-:-:S12]  /*10de0*/  IMAD R37, R11, 0xc0, RZ ;  /* 0x000000c00b257824 */ /* 0x000fd800078e02ff */
[----:B------:R-:W-:Y:S05]  /*10df0*/  @P0 BRA `(.L_x_187) ;  /* 0x0000000000cc0947 */ /* 0x000fea0003800000 */
[----:B------:R-:W0:Y:S01]  /*10e00*/  LDCU.64 UR14, c[0x0][0x3c8] ;  /* 0x00007900ff0e77ac */ /* 0x000e220008000a00 */
[----:B------:R-:W-:-:S04]  /*10e10*/  IADD3 R0, P0, PT, R21, R28, RZ ;  /* 0x0000001c15007210 */ /* 0x000fc80007f1e0ff */
[----:B------:R-:W-:Y:S02]  /*10e20*/  IADD3.X R3, PT, PT, RZ, R6, RZ, P0, !PT ;  /* 0x00000006ff037210 */ /* 0x000fe400007fe4ff */
[----:B0-----:R-:W-:-:S04]  /*10e30*/  LEA R12, P0, R0, UR14, 0x2 ;  /* 0x0000000e000c7c11 */ /* 0x001fc8000f8010ff */
[----:B------:R-:W-:Y:S02]  /*10e40*/  LEA.HI.X R13, R0, UR15, R3, 0x2, P0 ;  /* 0x0000000f000d7c11 */ /* 0x000fe400080f1403 */
[----:B------:R-:W0:Y:S04]  /*10e50*/  LDS.U16 R0, [R36] ;  /* 0x0000000024007984 */ /* 0x000e280000000400 */
[----:B------:R-:W3:Y:S01]  /*10e60*/  LDG.E R13, desc[UR36][R12.64] ;  /* 0x000000240c0d7981 */ /* 0x000ee2000c1e1900 */
[----:B------:R-:W-:Y:S01]  /*10e70*/  ISETP.NE.AND P0, PT, R53, RZ, PT ;  /* 0x000000ff3500720c */ /* 0x000fe20003f05270 */
[----:B---3--:R-:W-:-:S04]  /*10e80*/  IMAD R11, R11, R13, R28 ;  /* 0x0000000d0b0b7224 */ /* 0x008fc800078e021c */
[----:B------:R-:W-:-:S04]  /*10e90*/  IMAD R11, R11, 0xc0, RZ ;  /* 0x000000c00b0b7824 */ /* 0x000fc800078e02ff */
[----:B------:R-:W-:-:S05]  /*10ea0*/  IMAD.WIDE R10, R11, 0x2, R24 ;  /* 0x000000020b0a7825 */ /* 0x000fca00078e0218 */
[----:B------:R1:W5:Y:S01]  /*10eb0*/  LDG.E.128 R40, desc[UR36][R10.64] ;  /* 0x000000240a287981 */ /* 0x000362000c1e1d00 */
[----:B0-----:R-:W-:Y:S01]  /*10ec0*/  HADD2.F32 R0, -RZ, R0.H0_H0 ;  /* 0x20000000ff007230 */ /* 0x001fe20000004100 */
[----:B------:R-:W-:Y:S06]  /*10ed0*/  @P0 BRA `(.L_x_188) ;  /* 0x0000000000500947 */ /* 0x000fec0003800000 */
[----:B------:R-:W-:Y:S01]  /*10ee0*/  ISETP.NE.AND P1, PT, R2, RZ, PT ;  /* 0x000000ff0200720c */ /* 0x000fe20003f25270 */
[----:B------:R-:W0:-:S12]  /*10ef0*/  LDS.128 R12, [R20] ;  /* 0x00000000140c7984 */ /* 0x000e180000000c00 */
[----:B------:R-:W-:Y:S01]  /*10f00*/  VOTEU.ANY UP0, P1 ;  /* 0x0000000000ff7886 */ /* 0x000fe20000800100 */
[----:B------:R-:W-:-:S13]  /*10f10*/  PLOP3.LUT P0, PT, PT, PT, UP0, 0x80, 0x8 ;  /* 0x000000000008781c */ /* 0x000fda0003f0f008 */
[----:B------:R-:W3:Y:S01]  /*10f20*/  @P0 LDG.E.128 R44, desc[UR36][R32.64] ;  /* 0x00000024202c0981 */ /* 0x000ee2000c1e1d00 */
[----:B------:R-:W-:Y:S01]  /*10f30*/  PLOP3.LUT P1, PT, PT, PT, UP0, 0x80, 0x8 ;  /* 0x000000000008781c */ /* 0x000fe20003f2f008 */
[----:B-1----:R-:W-:Y:S01]  /*10f40*/  IMAD R11, R28, 0xc0, RZ ;  /* 0x000000c01c0b7824 */ /* 0x002fe200078e02ff */
[----:B------:R-:W-:Y:S02]  /*10f50*/  PLOP3.LUT P3, PT, PT, PT, UP0, 0x80, 0x8 ;  /* 0x000000000008781c */ /* 0x000fe40003f6f008 */
[----:B------:R-:W-:Y:S01]  /*10f60*/  PLOP3.LUT P0, PT, PT, PT, UP0, 0x80, 0x8 ;  /* 0x000000000008781c */ /* 0x000fe20003f0f008 */
[----:B------:R-:W-:Y:S01]  /*10f70*/  IMAD.WIDE.U32 R10, R11, 0x2, R22 ;  /* 0x000000020b0a7825 */ /* 0x000fe200078e0016 */
[----:B------:R-:W-:-:S03]  /*10f80*/  PLOP3.LUT P2, PT, PT, PT, UP0, 0x80, 0x8 ;  /* 0x000000000008781c */ /* 0x000fc60003f4f008 */
[----:B0----5:R-:W-:Y:S02]  /*10f90*/  HFMA2 R40, R40, 1, 1, R12 ;  /* 0x3c003c0028287831 */ /* 0x021fe4000000000c */
[----:B------:R-:W-:Y:S02]  /*10fa0*/  HADD2 R41, R41, R13 ;  /* 0x0000000d29297230 */ /* 0x000fe40000000000 */
[----:B------:R-:W-:Y:S02]  /*10fb0*/  HFMA2 R42, R42, 1, 1, R14 ;  /* 0x3c003c002a2a7831 */ /* 0x000fe4000000000e */
[----:B------:R-:W-:Y:S02]  /*10fc0*/  HADD2 R43, R43, R15 ;  /* 0x0000000f2b2b7230 */ /* 0x000fe40000000000 */
[----:B---3--:R-:W-:Y:S02]  /*10fd0*/  @P1 HFMA2 R41, R41, R45, -RZ ;  /* 0x0000002d29291231 */ /* 0x008fe400001000ff */
[----:B------:R-:W-:-:S02]  /*10fe0*/  @P0 HMUL2 R40, R40, R44 ;  /* 0x0000002c28280232 */ /* 0x000fc40000000000 */
[----:B------:R-:W-:Y:S02]  /*10ff0*/  @P3 HFMA2 R43, R43, R47, -RZ ;  /* 0x0000002f2b2b3231 */ /* 0x000fe400001000ff */
[----:B------:R-:W-:-:S05]  /*11000*/  @P2 HMUL2 R42, R42, R46 ;  /* 0x0000002e2a2a2232 */ /* 0x000fca0000000000 */
[----:B------:R0:W-:Y:S02]  /*11010*/  STG.E.128 desc[UR36][R10.64], R40 ;  /* 0x000000280a007986 */ /* 0x0001e4000c101d24 */
.L_x_188:
[--C-:B-----5:R-:W-:Y:S02]  /*11020*/  HADD2.F32 R35, -RZ, R40.reuse.H0_H0 ;  /* 0x20000028ff237230 */ /* 0x120fe40000004100 */
[----:B------:R-:W-:Y:S02]  /*11030*/  HADD2.F32 R3, -RZ, R40.H1_H1 ;  /* 0x30000028ff037230 */ /* 0x000fe40000004100 */
[--C-:B------:R-:W-:Y:S02]  /*11040*/  HADD2.F32 R5, -RZ, R41.reuse.H0_H0 ;  /* 0x20000029ff057230 */ /* 0x100fe40000004100 */
[C---:B01----:R-:W-:Y:S01]  /*11050*/  FFMA.FTZ R10, R0.reuse, R35, RZ ;  /* 0x00000023000a7223 */ /* 0x043fe200000100ff */
[----:B------:R-:W-:Y:S02]  /*11060*/  HADD2.F32 R7, -RZ, R41.H1_H1 ;  /* 0x30000029ff077230 */ /* 0x000fe40000004100 */
[----:B------:R-:W-:Y:S01]  /*11070*/  FFMA.FTZ R3, R0, R3, RZ ;  /* 0x0000000300037223 */ /* 0x000fe200000100ff */
[----:B------:R-:W-:-:S02]  /*11080*/  HADD2.F32 R9, -RZ, R42.H0_H0 ;  /* 0x2000002aff097230 */ /* 0x000fc40000004100 */
[C---:B------:R-:W-:Y:S01]  /*11090*/  FFMA.FTZ R5, R0.reuse, R5, RZ ;  /* 0x0000000500057223 */ /* 0x040fe200000100ff */
[----:B------:R-:W-:Y:S02]  /*110a0*/  HADD2.F32 R11, -RZ, R42.H1_H1 ;  /* 0x3000002aff0b7230 */ /* 0x000fe40000004100 */
[C---:B------:R-:W-:Y:S01]  /*110b0*/  FFMA.FTZ R12, R0.reuse, R7, RZ ;  /* 0x00000007000c7223 */ /* 0x040fe200000100ff */
[--C-:B------:R-:W-:Y:S02]  /*110c0*/  HADD2.F32 R13, -RZ, R43.reuse.H0_H0 ;  /* 0x2000002bff0d7230 */ /* 0x100fe40000004100 */
[C---:B------:R-:W-:Y:S01]  /*110d0*/  FFMA.FTZ R9, R0.reuse, R9, RZ ;  /* 0x0000000900097223 */ /* 0x040fe200000100ff */
[----:B------:R-:W-:Y:S02]  /*110e0*/  HADD2.F32 R15, -RZ, R43.H1_H1 ;  /* 0x3000002bff0f7230 */ /* 0x000fe40000004100 */
[----:B------:R-:W-:Y:S01]  /*110f0*/  FFMA.FTZ R14, R0, R11, RZ ;  /* 0x0000000b000e7223 */ /* 0x000fe200000100ff */
[----:B------:R-:W-:-:S02]  /*11100*/  IMAD.MOV.U32 R7, RZ, RZ, R31 ;  /* 0x000000ffff077224 */ /* 0x000fc400078e001f */
[C---:B------:R-:W-:Y:S01]  /*11110*/  FFMA.FTZ R13, R0.reuse, R13, RZ ;  /* 0x0000000d000d7223 */ /* 0x040fe200000100ff */
[----:B------:R-:W-:-:S07]  /*11120*/  FFMA.FTZ R0, R0, R15, RZ ;  /* 0x0000000f00007223 */ /* 0x000fce00000100ff */
.L_x_187:
[----:B------:R-:W-:Y:S05]  /*11130*/  BSYNC.RECONVERGENT B2 ;  /* 0x0000000000027941 */ /* 0x000fea0003800200 */
.L_x_186:
[----:B------:R-:W-:-:S13]  /*11140*/  ISETP.GE.U32.AND P0, PT, R30, 0x8, PT ;  /* 0x000000081e00780c */ /* 0x000fda0003f06070 */
[----:B------:R-:W-:Y:S05]  /*11150*/  @!P0 BRA `(.L_x_185) ;  /* 0x0000000400a08947 */ /* 0x000fea0003800000 */
[C---:B------:R-:W-:Y:S01]  /*11160*/  LEA R11, R7.reuse, UR7, 0x1 ;  /* 0x00000007070b7c11 */ /* 0x040fe2000f8e08ff */
[----:B------:R-:W-:Y:S01]  /*11170*/  IMAD R38, R7, 0xc0, RZ ;  /* 0x000000c007267824 */ /* 0x000fe200078e02ff */
[----:B------:R-:W-:Y:S02]  /*11180*/  MOV R30, UR12 ;  /* 0x0000000c001e7c02 */ /* 0x000fe40008000f00 */
[----:B------:R-:W-:-:S03]  /*11190*/  ISETP.NE.AND P0, PT, R53, RZ, PT ;  /* 0x000000ff3500720c */ /* 0x000fc60003f05270 */
[----:B------:R-:W-:-:S05]  /*111a0*/  IMAD R11, R30, -0x2, R11 ;  /* 0xfffffffe1e0b7824 */ /* 0x000fca00078e020b */
[----:B------:R-:W-:-:S07]  /*111b0*/  IADD3 R15, PT, PT, R11, 0x10, R54 ;  /* 0x000000100b0f7810 */ /* 0x000fce0007ffe036 */
.L_x_192:
[----:B------:R-:W-:Y:S02]  /*111c0*/  IADD3 R11, P1, PT, R21, R7, RZ ;  /* 0x00000007150b7210 */ /* 0x000fe40007f3e0ff */
[----:B------:R-:W-:-:S03]  /*111d0*/  ISETP.NE.AND P4, PT, R2, RZ, PT ;  /* 0x000000ff0200720c */ /* 0x000fc60003f85270 */
[----:B------:R-:W-:Y:S01]  /*111e0*/  IMAD.X R30, RZ, RZ, R6, P1 ;  /* 0x000000ffff1e7224 */ /* 0x000fe200008e0606 */
[----:B------:R-:W-:-:S04]  /*111f0*/  LEA R34, P1, R11, UR16, 0x2 ;  /* 0x000000100b227c11 */ /* 0x000fc8000f8210ff */
[----:B------:R-:W-:-:S05]  /*11200*/  LEA.HI.X R35, R11, UR17, R30, 0x2, P1 ;  /* 0x000000110b237c11 */ /* 0x000fca00088f141e */
[----:B------:R-:W3:Y:S02]  /*11210*/  LDG.E R11, desc[UR36][R34.64] ;  /* 0x00000024220b7981 */ /* 0x000ee4000c1e1900 */
[----:B---3--:R-:W-:-:S04]  /*11220*/  IMAD R11, R37, R11, R38 ;  /* 0x0000000b250b7224 */ /* 0x008fc800078e0226 */
[----:B------:R-:W-:-:S05]  /*11230*/  IMAD.WIDE R30, R11, 0x2, R24 ;  /* 0x000000020b1e7825 */ /* 0x000fca00078e0218 */
[----:B------:R0:W5:Y:S01]  /*11240*/  LDG.E.128 R40, desc[UR36][R30.64] ;  /* 0x000000241e287981 */ /* 0x000162000c1e1d00 */
[----:B------:R-:W-:Y:S04]  /*11250*/  BSSY.RECONVERGENT B2, `(.L_x_189) ;  /* 0x0000014000027945 */ /* 0x000fe80003800200 */
[----:B------:R-:W-:Y:S05]  /*11260*/  @P0 BRA `(.L_x_190) ;  /* 0x0000000000480947 */ /* 0x000fea0003800000 */
[----:B------:R-:W-:Y:S01]  /*11270*/  VOTEU.ANY UP0, P4 ;  /* 0x0000000000ff7886 */ /* 0x000fe20002000100 */
[----:B------:R-:W-:Y:S01]  /*11280*/  PLOP3.LUT P0, PT, PT, PT, UP0, 0x80, 0x8 ;  /* 0x000000000008781c */ /* 0x000fe20003f0f008 */
[----:B------:R-:W1:-:S12]  /*11290*/  LDS.128 R44, [R20] ;  /* 0x00000000142c7984 */ /* 0x000e580000000c00 */
[----:B------:R-:W3:Y:S01]  /*112a0*/  @P0 LDG.E.128 R48, desc[UR36][R32.64] ;  /* 0x0000002420300981 */ /* 0x000ee2000c1e1d00 */
[----:B------:R-:W-:Y:S01]  /*112b0*/  PLOP3.LUT P1, PT, PT, PT, UP0, 0x80, 0x8 ;  /* 0x000000000008781c */ /* 0x000fe20003f2f008 */
[----:B0-----:R-:W-:Y:S01]  /*112c0*/  IMAD.WIDE.U32 R30, R38, 0x2, R22 ;  /* 0x00000002261e7825 */ /* 0x001fe200078e0016 */
[----:B------:R-:W-:Y:S02]  /*112d0*/  PLOP3.LUT P3, PT, PT, PT, UP0, 0x80, 0x8 ;  /* 0x000000000008781c */ /* 0x000fe40003f6f008 */
[----:B------:R-:W-:Y:S02]  /*112e0*/  PLOP3.LUT P0, PT, PT, PT, UP0, 0x80, 0x8 ;  /* 0x000000000008781c */ /* 0x000fe40003f0f008 */
[----:B------:R-:W-:Y:S01]  /*112f0*/  PLOP3.LUT P2, PT, PT, PT, UP0, 0x80, 0x8 ;  /* 0x000000000008781c */ /* 0x000fe20003f4f008 */
[----:B-1---5:R-:W-:Y:S02]  /*11300*/  HFMA2 R40, R40, 1, 1, R44 ;  /* 0x3c003c0028287831 */ /* 0x022fe4000000002c */
[----:B------:R-:W-:-:S02]  /*11310*/  HADD2 R41, R41, R45 ;  /* 0x0000002d29297230 */ /* 0x000fc40000000000 */
[----:B------:R-:W-:Y:S02]  /*11320*/  HFMA2 R42, R42, 1, 1, R46 ;  /* 0x3c003c002a2a7831 */ /* 0x000fe4000000002e */
[----:B------:R-:W-:Y:S02]  /*11330*/  HADD2 R43, R43, R47 ;  /* 0x0000002f2b2b7230 */ /* 0x000fe40000000000 */
[----:B---3--:R-:W-:Y:S02]  /*11340*/  @P1 HFMA2 R41, R41, R49, -RZ ;  /* 0x0000003129291231 */ /* 0x008fe400001000ff */
[----:B------:R-:W-:Y:S02]  /*11350*/  @P0 HMUL2 R40, R40, R48 ;  /* 0x0000003028280232 */ /* 0x000fe40000000000 */
[----:B------:R-:W-:Y:S02]  /*11360*/  @P3 HFMA2 R43, R43, R51, -RZ ;  /* 0x000000332b2b3231 */ /* 0x000fe400001000ff */
[----:B------:R-:W-:-:S05]  /*11370*/  @P2 HMUL2 R42, R42, R50 ;  /* 0x000000322a2a2232 */ /* 0x000fca0000000000 */
[----:B------:R1:W-:Y:S02]  /*11380*/  STG.E.128 desc[UR36][R30.64], R40 ;  /* 0x000000281e007986 */ /* 0x0003e4000c101d24 */
.L_x_190:
[----:B------:R-:W-:Y:S05]  /*11390*/  BSYNC.RECONVERGENT B2 ;  /* 0x0000000000027941 */ /* 0x000fea0003800200 */
.L_x_189:
[----:B------:R3:W4:Y:S01]  /*113a0*/  LDG.E R34, desc[UR36][R34.64+0x20] ;  /* 0x0000202422227981 */ /* 0x000722000c1e1900 */
[----:B------:R-:W-:-:S05]  /*113b0*/  IMAD.U32 R53, RZ, RZ, UR18 ;  /* 0x00000012ff357e24 */ /* 0x000fca000f8e00ff */
[----:B------:R-:W-:Y:S01]  /*113c0*/  ISETP.NE.AND P0, PT, R53, RZ, PT ;  /* 0x000000ff3500720c */ /* 0x000fe20003f05270 */
[----:B-----5:R-:W-:Y:S02]  /*113d0*/  HADD2.F32 R39, -RZ, R40.H0_H0 ;  /* 0x20000028ff277230 */ /* 0x020fe40000004100 */
[--C-:B------:R-:W-:Y:S02]  /*113e0*/  HADD2.F32 R44, -RZ, R41.reuse.H0_H0 ;  /* 0x20000029ff2c7230 */ /* 0x100fe40000004100 */
[----:B---3--:R-:W-:Y:S02]  /*113f0*/  HADD2.F32 R35, -RZ, R42.H1_H1 ;  /* 0x3000002aff237230 */ /* 0x008fe40000004100 */
[----:B-1----:R-:W-:Y:S02]  /*11400*/  HADD2.F32 R40, -RZ, R40.H1_H1 ;  /* 0x30000028ff287230 */ /* 0x002fe40000004100 */
[----:B------:R-:W-:Y:S02]  /*11410*/  HADD2.F32 R41, -RZ, R41.H1_H1 ;  /* 0x30000029ff297230 */ /* 0x000fe40000004100 */
[----:B----4-:R-:W-:-:S05]  /*11420*/  IMAD R11, R37, R34, R38 ;  /* 0x00000022250b7224 */ /* 0x010fca00078e0226 */
[----:B------:R-:W-:-:S05]  /*11430*/  IADD3 R11, PT, PT, R11, 0x600, RZ ;  /* 0x000006000b0b7810 */ /* 0x000fca0007ffe0ff */
[----:B0-----:R-:W-:Y:S02]  /*11440*/  IMAD.WIDE R30, R11, 0x2, R24 ;  /* 0x000000020b1e7825 */ /* 0x001fe400078e0218 */
[----:B------:R-:W0:Y:S02]  /*11450*/  LDS.U16 R11, [R15+-0x10] ;  /* 0xfffff0000f0b7984 */ /* 0x000e240000000400 */
[----:B------:R-:W-:Y:S02]  /*11460*/  HADD2.F32 R34, -RZ, R42.H0_H0 ;  /* 0x2000002aff227230 */ /* 0x000fe40000004100 */
[--C-:B------:R-:W-:Y:S01]  /*11470*/  HADD2.F32 R42, -RZ, R43.reuse.H0_H0 ;  /* 0x2000002bff2a7230 */ /* 0x100fe20000004100 */
[----:B------:R1:W5:Y:S01]  /*11480*/  LDG.E.128 R48, desc[UR36][R30.64] ;  /* 0x000000241e307981 */ /* 0x000362000c1e1d00 */
[----:B------:R-:W-:Y:S02]  /*11490*/  HADD2.F32 R43, -RZ, R43.H1_H1 ;  /* 0x3000002bff2b7230 */ /* 0x000fe40000004100 */
[----:B0-----:R-:W-:-:S05]  /*114a0*/  HADD2.F32 R11, -RZ, R11.H0_H0 ;  /* 0x2000000bff0b7230 */ /* 0x001fca0000004100 */
[C---:B------:R-:W-:Y:S01]  /*114b0*/  FFMA.FTZ R39, R11.reuse, R39, R10 ;  /* 0x000000270b277223 */ /* 0x040fe2000001000a */
[C---:B-1----:R-:W-:Y:S01]  /*114c0*/  FFMA.FTZ R30, R11.reuse, R40, R3 ;  /* 0x000000280b1e7223 */ /* 0x042fe20000010003 */
[C---:B------:R-:W-:Y:S01]  /*114d0*/  FFMA.FTZ R44, R11.reuse, R44, R5 ;  /* 0x0000002c0b2c7223 */ /* 0x040fe20000010005 */
[C---:B------:R-:W-:Y:S01]  /*114e0*/  FFMA.FTZ R12, R11.reuse, R41, R12 ;  /* 0x000000290b0c7223 */ /* 0x040fe2000001000c */
[C---:B------:R-:W-:Y:S01]  /*114f0*/  FFMA.FTZ R34, R11.reuse, R34, R9 ;  /* 0x000000220b227223 */ /* 0x040fe20000010009 */
[C---:B------:R-:W-:Y:S01]  /*11500*/  FFMA.FTZ R14, R11.reuse, R35, R14 ;  /* 0x000000230b0e7223 */ /* 0x040fe2000001000e */
[C---:B------:R-:W-:Y:S01]  /*11510*/  FFMA.FTZ R46, R11.reuse, R42, R13 ;  /* 0x0000002a0b2e7223 */ /* 0x040fe2000001000d */
[----:B------:R-:W-:Y:S01]  /*11520*/  FFMA.FTZ R52, R11, R43, R0 ;  /* 0x0000002b0b347223 */ /* 0x000fe20000010000 */
[----:B------:R-:W-:Y:S06]  /*11530*/  @P0 BRA `(.L_x_191) ;  /* 0x00000000004c0947 */ /* 0x000fec0003800000 */
[----:B------:R-:W-:Y:S01]  /*11540*/  VOTEU.ANY UP0, P4 ;  /* 0x0000000000ff7886 */ /* 0x000fe20002000100 */
[----:B------:R-:W-:Y:S01]  /*11550*/  PLOP3.LUT P1, PT, PT, PT, UP0, 0x80, 0x8 ;  /* 0x000000000008781c */ /* 0x000fe20003f2f008 */
[----:B------:R-:W0:-:S12]  /*11560*/  LDS.128 R56, [R20] ;  /* 0x0000000014387984 */ /* 0x000e180000000c00 */
[----:B------:R-:W3:Y:S01]  /*11570*/  @P1 LDG.E.128 R40, desc[UR36][R32.64] ;  /* 0x0000002420281981 */ /* 0x000ee2000c1e1d00 */
[----:B------:R-:W-:Y:S02]  /*11580*/  PLOP3.LUT P2, PT, PT, PT, UP0, 0x80, 0x8 ;  /* 0x000000000008781c */ /* 0x000fe40003f4f008 */
[----:B------:R-:W-:Y:S02]  /*11590*/  PLOP3.LUT P4, PT, PT, PT, UP0, 0x80, 0x8 ;  /* 0x000000000008781c */ /* 0x000fe40003f8f008 */
[----:B------:R-:W-:Y:S02]  /*115a0*/  PLOP3.LUT P1, PT, PT, PT, UP0, 0x80, 0x8 ;  /* 0x000000000008781c */ /* 0x000fe40003f2f008 */
[----:B------:R-:W-:Y:S02]  /*115b0*/  PLOP3.LUT P3, PT, PT, PT, UP0, 0x80, 0x8 ;  /* 0x000000000008781c */ /* 0x000fe40003f6f008 */
[----:B------:R-:W-:-:S05]  /*115c0*/  IADD3 R11, PT, PT, R38, 0x600, RZ ;  /* 0x00000600260b7810 */ /* 0x000fca0007ffe0ff */
[----:B------:R-:W-:-:S04]  /*115d0*/  IMAD.WIDE.U32 R10, R11, 0x2, R22 ;  /* 0x000000020b0a7825 */ /* 0x000fc800078e0016 */
        /* <DEDUP_REMOVED lines=9> */
.L_x_191:
[----:B------:R1:W3:Y:S01]  /*11670*/  LDS.U16 R0, [R15] ;  /* 0x000000000f007984 */ /* 0x0002e20000000400 */
[----:B------:R-:W-:Y:S01]  /*11680*/  VIADD R7, R7, 0x10 ;  /* 0x0000001007077836 */ /* 0x000fe20000000000 */
[----:B------:R-:W-:Y:S01]  /*11690*/  IADD3 R38, PT, PT, R38, 0xc00, RZ ;  /* 0x00000c0026267810 */ /* 0x000fe20007ffe0ff */
[--C-:B-----5:R-:W-:Y:S02]  /*116a0*/  HADD2.F32 R3, -RZ, R48.reuse.H0_H0 ;  /* 0x20000030ff037230 */ /* 0x120fe40000004100 */
[----:B------:R-:W-:Y:S01]  /*116b0*/  HADD2.F32 R5, -RZ, R48.H1_H1 ;  /* 0x30000030ff057230 */ /* 0x000fe20000004100 */
[----:B------:R-:W-:Y:S01]  /*116c0*/  ISETP.GE.AND P1, PT, R7, R26, PT ;  /* 0x0000001a0700720c */ /* 0x000fe20003f26270 */
[--C-:B------:R-:W-:Y:S02]  /*116d0*/  HADD2.F32 R9, -RZ, R49.reuse.H0_H0 ;  /* 0x20000031ff097230 */ /* 0x100fe40000004100 */
[----:B------:R-:W-:Y:S02]  /*116e0*/  HADD2.F32 R13, -RZ, R50.H1_H1 ;  /* 0x30000032ff0d7230 */ /* 0x000fe40000004100 */
[----:B0-----:R-:W-:-:S02]  /*116f0*/  HADD2.F32 R49, -RZ, R49.H1_H1 ;  /* 0x30000031ff317230 */ /* 0x001fc40000004100 */
[----:B------:R-:W-:Y:S02]  /*11700*/  HADD2.F32 R11, -RZ, R50.H0_H0 ;  /* 0x20000032ff0b7230 */ /* 0x000fe40000004100 */
[--C-:B------:R-:W-:Y:S02]  /*11710*/  HADD2.F32 R31, -RZ, R51.reuse.H0_H0 ;  /* 0x20000033ff1f7230 */ /* 0x100fe40000004100 */
[----:B------:R-:W-:Y:S02]  /*11720*/  HADD2.F32 R51, -RZ, R51.H1_H1 ;  /* 0x30000033ff337230 */ /* 0x000fe40000004100 */
[----:B-1----:R-:W-:Y:S02]  /*11730*/  VIADD R15, R15, 0x20 ;  /* 0x000000200f0f7836 */ /* 0x002fe40000000000 */
[----:B---3--:R-:W-:-:S05]  /*11740*/  HADD2.F32 R0, -RZ, R0.H0_H0 ;  /* 0x20000000ff007230 */ /* 0x008fca0000004100 */
[C---:B------:R-:W-:Y:S01]  /*11750*/  FFMA.FTZ R10, R0.reuse, R3, R39 ;  /* 0x00000003000a7223 */ /* 0x040fe20000010027 */
[C---:B------:R-:W-:Y:S01]  /*11760*/  FFMA.FTZ R3, R0.reuse, R5, R30 ;  /* 0x0000000500037223 */ /* 0x040fe2000001001e */
[C---:B------:R-:W-:Y:S01]  /*11770*/  FFMA.FTZ R5, R0.reuse, R9, R44 ;  /* 0x0000000900057223 */ /* 0x040fe2000001002c */
[C---:B------:R-:W-:Y:S01]  /*11780*/  FFMA.FTZ R14, R0.reuse, R13, R14 ;  /* 0x0000000d000e7223 */ /* 0x040fe2000001000e */
[C---:B------:R-:W-:Y:S01]  /*11790*/  FFMA.FTZ R12, R0.reuse, R49, R12 ;  /* 0x00000031000c7223 */ /* 0x040fe2000001000c */
[C---:B------:R-:W-:Y:S01]  /*117a0*/  FFMA.FTZ R9, R0.reuse, R11, R34 ;  /* 0x0000000b00097223 */ /* 0x040fe20000010022 */
[C---:B------:R-:W-:Y:S01]  /*117b0*/  FFMA.FTZ R13, R0.reuse, R31, R46 ;  /* 0x0000001f000d7223 */ /* 0x040fe2000001002e */
[----:B------:R-:W-:Y:S01]  /*117c0*/  FFMA.FTZ R0, R0, R51, R52 ;  /* 0x0000003300007223 */ /* 0x000fe20000010034 */
[----:B------:R-:W-:Y:S06]  /*117d0*/  @!P1 BRA `(.L_x_192) ;  /* 0xfffffff800789947 */ /* 0x000fec000383ffff */
.L_x_185:
[----:B------:R-:W-:Y:S05]  /*117e0*/  BSYNC.RECONVERGENT B1 ;  /* 0x0000000000017941 */ /* 0x000fea0003800200 */
.L_x_184:
[----:B------:R-:W-:Y:S01]  /*117f0*/  ISETP.GE.AND P0, PT, R28, UR9, PT ;  /* 0x000000091c007c0c */ /* 0x000fe2000bf06270 */
[----:B------:R-:W-:-:S12]  /*11800*/  BSSY.RECONVERGENT B1, `(.L_x_193) ;  /* 0x0000107000017945 */ /* 0x000fd80003800200 */
[----:B------:R-:W-:Y:S05]  /*11810*/  @P0 BRA `(.L_x_194) ;  /* 0x0000001000140947 */ /* 0x000fea0003800000 */
[----:B------:R-:W0:Y:S01]  /*11820*/  LDCU UR5, c[0x0][0x3f8] ;  /* 0x00007f00ff0577ac */ /* 0x000e220008000800 */
[----:B------:R-:W1:Y:S01]  /*11830*/  LDC R35, c[0x0][0x3f4] ;  /* 0x0000fd00ff237b82 */ /* 0x000e620000000800 */
[----:B------:R-:W-:Y:S01]  /*11840*/  IADD3 R37, PT, PT, R28, 0x8, RZ ;  /* 0x000000081c257810 */ /* 0x000fe20007ffe0ff */
[----:B------:R-:W-:Y:S01]  /*11850*/  BSSY.RECONVERGENT B2, `(.L_x_195) ;  /* 0x000005a000027945 */ /* 0x000fe20003800200 */
[----:B------:R-:W-:Y:S02]  /*11860*/  ULOP3.LUT UR14, URZ, UR12, URZ, 0x33, !UPT ;  /* 0x0000000cff0e7292 */ /* 0x000fe4000f8e33ff */
[----:B------:R-:W-:-:S03]  /*11870*/  VIMNMX R7, PT, PT, R37, UR9, !PT ;  /* 0x0000000925077c48 */ /* 0x000fc6000ffe0100 */
[----:B------:R-:W3:Y:S01]  /*11880*/  LDC.64 R30, c[0x0][0x458] ;  /* 0x00011600ff1e7b82 */ /* 0x000ee20000000a00 */
[----:B------:R-:W-:-:S04]  /*11890*/  IADD3 R7, PT, PT, -R8, UR14, R7 ;  /* 0x0000000e08077c10 */ /* 0x000fc8000fffe107 */
[----:B------:R-:W-:Y:S01]  /*118a0*/  LOP3.LUT P0, RZ, R7, 0x8, RZ, 0xc0, !PT ;  /* 0x0000000807ff7812 */ /* 0x000fe2000780c0ff */
[----:B0-----:R-:W-:-:S06]  /*118b0*/  UIMAD UR11, UR38, UR5, UR13 ;  /* 0x00000005260b72a4 */ /* 0x001fcc000f8e020d */
[----:B------:R-:W-:Y:S02]  /*118c0*/  IMAD.U32 R26, RZ, RZ, UR11 ;  /* 0x0000000bff1a7e24 */ /* 0x000fe4000f8e00ff */
[----:B-1----:R-:W-:Y:S02]  /*118d0*/  IMAD R44, R35, UR5, RZ ;  /* 0x00000005232c7c24 */ /* 0x002fe4000f8e02ff */
[----:B------:R-:W-:-:S04]  /*118e0*/  IMAD R11, R26, 0xc0, R27 ;  /* 0x000000c01a0b7824 */ /* 0x000fc800078e021b */
[----:B---3--:R-:W-:Y:S01]  /*118f0*/  IMAD.WIDE R30, R11, 0x2, R30 ;  /* 0x000000020b1e7825 */ /* 0x008fe200078e021e */
[----:B------:R-:W-:Y:S01]  /*11900*/  MOV R11, R28 ;  /* 0x0000001c000b7202 */ /* 0x000fe20000000f00 */
[----:B------:R-:W-:Y:S06]  /*11910*/  @P0 BRA `(.L_x_196) ;  /* 0x0000000400340947 */ /* 0x000fec0003800000 */
[----:B------:R-:W-:Y:S01]  /*11920*/  ISETP.GE.AND P0, PT, R28, R35, PT ;  /* 0x000000231c00720c */ /* 0x000fe20003f06270 */
[----:B------:R-:W-:-:S12]  /*11930*/  IMAD.MOV.U32 R11, RZ, RZ, R37 ;  /* 0x000000ffff0b7224 */ /* 0x000fd800078e0025 */
[----:B------:R-:W-:Y:S05]  /*11940*/  @!P0 BRA `(.L_x_196) ;  /* 0x0000000400288947 */ /* 0x000fea0003800000 */
[----:B------:R-:W-:Y:S01]  /*11950*/  IABS R34, R35 ;  /* 0x0000002300227213 */ /* 0x000fe20000000000 */
[----:B------:R-:W0:Y:S01]  /*11960*/  LDCU.64 UR14, c[0x0][0x3c8] ;  /* 0x00007900ff0e77ac */ /* 0x000e220008000a00 */
[----:B------:R-:W-:Y:S01]  /*11970*/  IABS R15, R28 ;  /* 0x0000001c000f7213 */ /* 0x000fe20000000000 */
[----:B------:R-:W1:Y:S01]  /*11980*/  LDS.U16 R36, [R36] ;  /* 0x0000000024247984 */ /* 0x000e620000000400 */
[----:B------:R-:W3:Y:S01]  /*11990*/  I2F.RP R26, R34 ;  /* 0x00000022001a7306 */ /* 0x000ee20000209400 */
[----:B------:R-:W-:Y:S02]  /*119a0*/  ISETP.GE.AND P1, PT, R28, RZ, PT ;  /* 0x000000ff1c00720c */ /* 0x000fe40003f26270 */
[----:B------:R-:W-:-:S05]  /*119b0*/  ISETP.NE.AND P2, PT, R35, RZ, PT ;  /* 0x000000ff2300720c */ /* 0x000fca0003f45270 */
[----:B---3--:R-:W3:Y:S02]  /*119c0*/  MUFU.RCP R26, R26 ;  /* 0x0000001a001a7308 */ /* 0x008ee40000001000 */
[----:B---3--:R-:W-:-:S06]  /*119d0*/  IADD3 R32, PT, PT, R26, 0xffffffe, RZ ;  /* 0x0ffffffe1a207810 */ /* 0x008fcc0007ffe0ff */
[----:B------:R3:W4:Y:S02]  /*119e0*/  F2I.FTZ.U32.TRUNC.NTZ R33, R32 ;  /* 0x0000002000217305 */ /* 0x000724000021f000 */
[----:B---3--:R-:W-:Y:S02]  /*119f0*/  HFMA2 R32, -RZ, RZ, 0, 0 ;  /* 0x00000000ff207431 */ /* 0x008fe400000001ff */
[----:B----4-:R-:W-:-:S04]  /*11a00*/  IMAD.MOV R11, RZ, RZ, -R33 ;  /* 0x000000ffff0b7224 */ /* 0x010fc800078e0a21 */
[----:B------:R-:W-:-:S04]  /*11a10*/  IMAD R11, R11, R34, RZ ;  /* 0x000000220b0b7224 */ /* 0x000fc800078e02ff */
[----:B------:R-:W-:-:S06]  /*11a20*/  IMAD.HI.U32 R38, R33, R11, R32 ;  /* 0x0000000b21267227 */ /* 0x000fcc00078e0020 */
[----:B------:R-:W-:-:S04]  /*11a30*/  IMAD.HI.U32 R11, R38, R15, RZ ;  /* 0x0000000f260b7227 */ /* 0x000fc800078e00ff */
[----:B------:R-:W-:-:S04]  /*11a40*/  IMAD.MOV R26, RZ, RZ, -R11 ;  /* 0x000000ffff1a7224 */ /* 0x000fc800078e0a0b */
[----:B------:R-:W-:-:S05]  /*11a50*/  IMAD R11, R34, R26, R15 ;  /* 0x0000001a220b7224 */ /* 0x000fca00078e020f */
[----:B------:R-:W-:-:S13]  /*11a60*/  ISETP.GT.U32.AND P0, PT, R34, R11, PT ;  /* 0x0000000b2200720c */ /* 0x000fda0003f04070 */
[----:B------:R-:W-:-:S04]  /*11a70*/  @!P0 IADD3 R11, PT, PT, R11, -R34, RZ ;  /* 0x800000220b0b8210 */ /* 0x000fc80007ffe0ff */
[----:B------:R-:W-:-:S13]  /*11a80*/  ISETP.GT.U32.AND P0, PT, R34, R11, PT ;  /* 0x0000000b2200720c */ /* 0x000fda0003f04070 */
[----:B------:R-:W-:-:S05]  /*11a90*/  @!P0 IMAD.IADD R11, R11, 0x1, -R34 ;  /* 0x000000010b0b8824 */ /* 0x000fca00078e0a22 */
[----:B------:R-:W-:Y:S02]  /*11aa0*/  @!P1 IADD3 R11, PT, PT, -R11, RZ, RZ ;  /* 0x000000ff0b0b9210 */ /* 0x000fe40007ffe1ff */
[----:B------:R-:W-:-:S04]  /*11ab0*/  @!P2 LOP3.LUT R11, RZ, R35, RZ, 0x33, !PT ;  /* 0x00000023ff0ba212 */ /* 0x000fc800078e33ff */
[----:B------:R-:W-:-:S05]  /*11ac0*/  IADD3 R15, P0, PT, R21, R11, RZ ;  /* 0x0000000b150f7210 */ /* 0x000fca0007f1e0ff */
[----:B------:R-:W-:Y:S01]  /*11ad0*/  IMAD.X R26, RZ, RZ, R6, P0 ;  /* 0x000000ffff1a7224 */ /* 0x000fe200000e0606 */
[----:B0-----:R-:W-:-:S04]  /*11ae0*/  LEA R34, P0, R15, UR14, 0x2 ;  /* 0x0000000e0f227c11 */ /* 0x001fc8000f8010ff */
[----:B------:R-:W-:-:S05]  /*11af0*/  LEA.HI.X R35, R15, UR15, R26, 0x2, P0 ;  /* 0x0000000f0f237c11 */ /* 0x000fca00080f141a */
[----:B------:R-:W3:Y:S01]  /*11b00*/  LDG.E R34, desc[UR36][R34.64] ;  /* 0x0000002422227981 */ /* 0x000ee2000c1e1900 */
[----:B------:R-:W-:Y:S01]  /*11b10*/  ISETP.NE.AND P0, PT, R53, RZ, PT ;  /* 0x000000ff3500720c */ /* 0x000fe20003f05270 */
[----:B---3--:R-:W-:-:S04]  /*11b20*/  IMAD R11, R44, R34, R11 ;  /* 0x000000222c0b7224 */ /* 0x008fc800078e020b */
[----:B------:R-:W-:-:S04]  /*11b30*/  IMAD R11, R11, 0xc0, RZ ;  /* 0x000000c00b0b7824 */ /* 0x000fc800078e02ff */
[----:B------:R-:W-:-:S05]  /*11b40*/  IMAD.WIDE R32, R11, 0x2, R24 ;  /* 0x000000020b207825 */ /* 0x000fca00078e0218 */
[----:B------:R0:W5:Y:S01]  /*11b50*/  LDG.E.128 R40, desc[UR36][R32.64] ;  /* 0x0000002420287981 */ /* 0x000162000c1e1d00 */
[----:B------:R-:W-:Y:S01]  /*11b60*/  BSSY.RECONVERGENT B3, `(.L_x_197) ;  /* 0x0000017000037945 */ /* 0x000fe20003800200 */
[----:B-1----:R-:W-:-:S03]  /*11b70*/  HADD2.F32 R11, -RZ, R36.H0_H0 ;  /* 0x20000024ff0b7230 */ /* 0x002fc60000004100 */
[----:B------:R-:W-:Y:S05]  /*11b80*/  @P0 BRA `(.L_x_198) ;  /* 0x0000000000500947 */ /* 0x000fea0003800000 */
[----:B------:R-:W-:Y:S01]  /*11b90*/  ISETP.NE.AND P3, PT, R2, RZ, PT ;  /* 0x000000ff0200720c */ /* 0x000fe20003f65270 */
[----:B------:R-:W1:-:S12]  /*11ba0*/  LDS.128 R48, [R20] ;  /* 0x0000000014307984 */ /* 0x000e580000000c00 */
[----:B------:R-:W-:Y:S01]  /*11bb0*/  VOTEU.ANY UP0, P3 ;  /* 0x0000000000ff7886 */ /* 0x000fe20001800100 */
[----:B------:R-:W-:-:S13]  /*11bc0*/  PLOP3.LUT P0, PT, PT, PT, UP0, 0x80, 0x8 ;  /* 0x000000000008781c */ /* 0x000fda0003f0f008 */
[----:B0-----:R-:W3:Y:S01]  /*11bd0*/  @P0 LDG.E.128 R32, desc[UR36][R30.64] ;  /* 0x000000241e200981 */ /* 0x001ee2000c1e1d00 */
[----:B------:R-:W-:Y:S01]  /*11be0*/  PLOP3.LUT P1, PT, PT, PT, UP0, 0x80, 0x8 ;  /* 0x000000000008781c */ /* 0x000fe20003f2f008 */
[----:B------:R-:W-:Y:S01]  /*11bf0*/  IMAD R15, R28, 0xc0, RZ ;  /* 0x000000c01c0f7824 */ /* 0x000fe200078e02ff */
        /* <DEDUP_REMOVED lines=10> */
[----:B------:R-:W-:-:S02]  /*11ca0*/  @P2 HMUL2 R42, R42, R34 ;  /* 0x000000222a2a2232 */ /* 0x000fc40000000000 */
[----:B------:R-:W-:-:S05]  /*11cb0*/  IMAD.WIDE.U32 R32, R15, 0x2, R22 ;  /* 0x000000020f207825 */ /* 0x000fca00078e0016 */
[----:B------:R1:W-:Y:S02]  /*11cc0*/  STG.E.128 desc[UR36][R32.64], R40 ;  /* 0x0000002820007986 */ /* 0x0003e4000c101d24 */
.L_x_198:
[----:B------:R-:W-:Y:S05]  /*11cd0*/  BSYNC.RECONVERGENT B3 ;  /* 0x0000000000037941 */ /* 0x000fea0003800200 */
.L_x_197:
[--C-:B-----5:R-:W-:Y:S02]  /*11ce0*/  HADD2.F32 R15, -RZ, R40.reuse.H0_H0 ;  /* 0x20000028ff0f7230 */ /* 0x120fe40000004100 */
[----:B------:R-:W-:Y:S02]  /*11cf0*/  HADD2.F32 R26, -RZ, R41.H0_H0 ;  /* 0x20000029ff1a7230 */ /* 0x000fe40000004100 */
[----:B01----:R-:W-:Y:S02]  /*11d00*/  HADD2.F32 R32, -RZ, R43.H0_H0 ;  /* 0x2000002bff207230 */ /* 0x003fe40000004100 */
[C---:B------:R-:W-:Y:S01]  /*11d10*/  FFMA.FTZ R10, R11.reuse, R15, R10 ;  /* 0x0000000f0b0a7223 */ /* 0x040fe2000001000a */
[----:B------:R-:W-:Y:S02]  /*11d20*/  HADD2.F32 R40, -RZ, R40.H1_H1 ;  /* 0x30000028ff287230 */ /* 0x000fe40000004100 */
[----:B------:R-:W-:Y:S01]  /*11d30*/  FFMA.FTZ R5, R11, R26, R5 ;  /* 0x0000001a0b057223 */ /* 0x000fe20000010005 */
[----:B------:R-:W-:-:S02]  /*11d40*/  HADD2.F32 R41, -RZ, R41.H1_H1 ;  /* 0x30000029ff297230 */ /* 0x000fc40000004100 */
[C---:B------:R-:W-:Y:S01]  /*11d50*/  FFMA.FTZ R13, R11.reuse, R32, R13 ;  /* 0x000000200b0d7223 */ /* 0x040fe2000001000d */
[--C-:B------:R-:W-:Y:S02]  /*11d60*/  HADD2.F32 R28, -RZ, R42.reuse.H0_H0 ;  /* 0x2000002aff1c7230 */ /* 0x100fe40000004100 */
[C---:B------:R-:W-:Y:S01]  /*11d70*/  FFMA.FTZ R3, R11.reuse, R40, R3 ;  /* 0x000000280b037223 */ /* 0x040fe20000010003 */
[----:B------:R-:W-:Y:S02]  /*11d80*/  HADD2.F32 R33, -RZ, R42.H1_H1 ;  /* 0x3000002aff217230 */ /* 0x000fe40000004100 */
[C---:B------:R-:W-:Y:S01]  /*11d90*/  FFMA.FTZ R12, R11.reuse, R41, R12 ;  /* 0x000000290b0c7223 */ /* 0x040fe2000001000c */
[----:B------:R-:W-:Y:S02]  /*11da0*/  HADD2.F32 R43, -RZ, R43.H1_H1 ;  /* 0x3000002bff2b7230 */ /* 0x000fe40000004100 */
[C---:B------:R-:W-:Y:S01]  /*11db0*/  FFMA.FTZ R9, R11.reuse, R28, R9 ;  /* 0x0000001c0b097223 */ /* 0x040fe20000010009 */
[----:B------:R-:W-:-:S02]  /*11dc0*/  FFMA.FTZ R14, R11, R33, R14 ;  /* 0x000000210b0e7223 */ /* 0x000fc4000001000e */
[----:B------:R-:W-:Y:S01]  /*11dd0*/  FFMA.FTZ R0, R11, R43, R0 ;  /* 0x0000002b0b007223 */ /* 0x000fe20000010000 */
[----:B------:R-:W-:-:S07]  /*11de0*/  MOV R11, R37 ;  /* 0x00000025000b7202 */ /* 0x000fce0000000f00 */
.L_x_196:
[----:B------:R-:W-:Y:S05]  /*11df0*/  BSYNC.RECONVERGENT B2 ;  /* 0x0000000000027941 */ /* 0x000fea0003800200 */
.L_x_195:
[----:B------:R-:W-:-:S13]  /*11e00*/  ISETP.GE.U32.AND P0, PT, R7, 0x8, PT ;  /* 0x000000080700780c */ /* 0x000fda0003f06070 */
[----:B------:R-:W-:Y:S05]  /*11e10*/  @!P0 BRA `(.L_x_194) ;  /* 0x0000000800948947 */ /* 0x000fea0003800000 */
[C---:B------:R-:W-:Y:S01]  /*11e20*/  LEA R7, R11.reuse, UR7, 0x1 ;  /* 0x000000070b077c11 */ /* 0x040fe2000f8e08ff */
[----:B------:R-:W-:Y:S01]  /*11e30*/  IMAD.U32 R26, RZ, RZ, UR12 ;  /* 0x0000000cff1a7e24 */ /* 0x000fe2000f8e00ff */
[C---:B------:R-:W-:Y:S01]  /*11e40*/  IADD3 R15, PT, PT, R11.reuse, 0x8, RZ ;  /* 0x000000080b0f7810 */ /* 0x040fe20007ffe0ff */
[----:B------:R-:W-:Y:S02]  /*11e50*/  IMAD R11, R11, 0xc0, RZ ;  /* 0x000000c00b0b7824 */ /* 0x000fe400078e02ff */
[----:B------:R-:W-:-:S05]  /*11e60*/  IMAD R7, R26, -0x2, R7 ;  /* 0xfffffffe1a077824 */ /* 0x000fca00078e0207 */
[----:B------:R-:W-:-:S07]  /*11e70*/  IADD3 R7, PT, PT, R7, 0x10, R54 ;  /* 0x0000001007077810 */ /* 0x000fce0007ffe036 */
.L_x_205:
[----:B------:R-:W0:Y:S01]  /*11e80*/  LDC R46, c[0x0][0x3f4] ;  /* 0x0000fd00ff2e7b82 */ /* 0x000e220000000800 */
[----:B------:R-:W-:Y:S01]  /*11e90*/  VIADD R34, R15, 0xfffffff8 ;  /* 0xfffffff80f227836 */ /* 0x000fe20000000000 */
[----:B------:R-:W-:Y:S04]  /*11ea0*/  BSSY.RECONVERGENT B2, `(.L_x_199) ;  /* 0x000004a000027945 */ /* 0x000fe80003800200 */
[----:B0-----:R-:W-:-:S13]  /*11eb0*/  ISETP.GE.AND P0, PT, R34, R46, PT ;  /* 0x0000002e2200720c */ /* 0x001fda0003f06270 */
[----:B------:R-:W-:Y:S05]  /*11ec0*/  @!P0 BRA `(.L_x_200) ;  /* 0x00000004001c8947 */ /* 0x000fea0003800000 */
[----:B------:R-:W-:Y:S01]  /*11ed0*/  IABS R35, R46 ;  /* 0x0000002e00237213 */ /* 0x000fe20000000000 */
[----:B------:R-:W0:Y:S01]  /*11ee0*/  LDCU.64 UR14, c[0x0][0x3c8] ;  /* 0x00007900ff0e77ac */ /* 0x000e220008000a00 */
[----:B------:R-:W-:Y:S02]  /*11ef0*/  IABS R28, R34 ;  /* 0x00000022001c7213 */ /* 0x000fe40000000000 */
[----:B------:R-:W1:Y:S01]  /*11f00*/  I2F.RP R36, R35 ;  /* 0x0000002300247306 */ /* 0x000e620000209400 */
[----:B------:R-:W-:Y:S01]  /*11f10*/  ISETP.GE.AND P1, PT, R34, RZ, PT ;  /* 0x000000ff2200720c */ /* 0x000fe20003f26270 */
[----:B------:R-:W3:Y:S01]  /*11f20*/  LDCU UR5, c[0x0][0x40c] ;  /* 0x00008180ff0577ac */ /* 0x000ee20008000800 */
[----:B------:R-:W-:-:S05]  /*11f30*/  ISETP.NE.AND P2, PT, R46, RZ, PT ;  /* 0x000000ff2e00720c */ /* 0x000fca0003f45270 */
[----:B-1----:R-:W1:Y:S02]  /*11f40*/  MUFU.RCP R36, R36 ;  /* 0x0000002400247308 */ /* 0x002e640000001000 */
[----:B-1----:R-:W-:-:S06]  /*11f50*/  IADD3 R32, PT, PT, R36, 0xffffffe, RZ ;  /* 0x0ffffffe24207810 */ /* 0x002fcc0007ffe0ff */
[----:B------:R1:W4:Y:S02]  /*11f60*/  F2I.FTZ.U32.TRUNC.NTZ R33, R32 ;  /* 0x0000002000217305 */ /* 0x000324000021f000 */
[----:B-1----:R-:W-:Y:S02]  /*11f70*/  HFMA2 R32, -RZ, RZ, 0, 0 ;  /* 0x00000000ff207431 */ /* 0x002fe400000001ff */
        /* <DEDUP_REMOVED lines=15> */
[----:B------:R-:W-:-:S06]  /*12070*/  LEA.HI.X R35, R28, UR15, R33, 0x2, P0 ;  /* 0x0000000f1c237c11 */ /* 0x000fcc00080f1421 */
[----:B------:R-:W4:Y:S01]  /*12080*/  LDG.E R35, desc[UR36][R34.64] ;  /* 0x0000002422237981 */ /* 0x000f22000c1e1900 */
[----:B---3--:R-:W-:Y:S01]  /*12090*/  UISETP.NE.AND UP0, UPT, UR5, URZ, UPT ;  /* 0x000000ff0500728c */ /* 0x008fe2000bf05270 */
[----:B----4-:R-:W-:-:S04]  /*120a0*/  IMAD R26, R44, R35, R26 ;  /* 0x000000232c1a7224 */ /* 0x010fc800078e021a */
[----:B------:R-:W-:Y:S02]  /*120b0*/  IMAD R33, R26, 0xc0, RZ ;  /* 0x000000c01a217824 */ /* 0x000fe400078e02ff */
[----:B------:R-:W0:Y:S02]  /*120c0*/  LDS.U16 R26, [R7+-0x10] ;  /* 0xfffff000071a7984 */ /* 0x000e240000000400 */
[----:B------:R-:W-:-:S05]  /*120d0*/  IMAD.WIDE R32, R33, 0x2, R24 ;  /* 0x0000000221207825 */ /* 0x000fca00078e0218 */
[----:B------:R1:W5:Y:S01]  /*120e0*/  LDG.E.128 R36, desc[UR36][R32.64] ;  /* 0x0000002420247981 */ /* 0x000362000c1e1d00 */
[----:B0-----:R-:W-:Y:S01]  /*120f0*/  HADD2.F32 R45, -RZ, R26.H0_H0 ;  /* 0x2000001aff2d7230 */ /* 0x001fe20000004100 */
[----:B-1----:R-:W-:Y:S06]  /*12100*/  BRA.U UP0, `(.L_x_201) ;  /* 0x00000001004c7547 */ /* 0x002fec000b800000 */
[----:B------:R-:W-:Y:S01]  /*12110*/  ISETP.NE.AND P3, PT, R2, RZ, PT ;  /* 0x000000ff0200720c */ /* 0x000fe20003f65270 */
[----:B------:R-:W0:-:S12]  /*12120*/  LDS.128 R32, [R20] ;  /* 0x0000000014207984 */ /* 0x000e180000000c00 */
[----:B------:R-:W-:Y:S01]  /*12130*/  VOTEU.ANY UP0, P3 ;  /* 0x0000000000ff7886 */ /* 0x000fe20001800100 */
[----:B------:R-:W-:-:S13]  /*12140*/  PLOP3.LUT P0, PT, PT, PT, UP0, 0x80, 0x8 ;  /* 0x000000000008781c */ /* 0x000fda0003f0f008 */
[----:B------:R-:W3:Y:S01]  /*12150*/  @P0 LDG.E.128 R40, desc[UR36][R30.64] ;  /* 0x000000241e280981 */ /* 0x000ee2000c1e1d00 */
[----:B------:R-:W-:Y:S02]  /*12160*/  PLOP3.LUT P1, PT, PT, PT, UP0, 0x80, 0x8 ;  /* 0x000000000008781c */ /* 0x000fe40003f2f008 */
[----:B------:R-:W-:Y:S02]  /*12170*/  PLOP3.LUT P3, PT, PT, PT, UP0, 0x80, 0x8 ;  /* 0x000000000008781c */ /* 0x000fe40003f6f008 */
[----:B------:R-:W-:Y:S02]  /*12180*/  PLOP3.LUT P0, PT, PT, PT, UP0, 0x80, 0x8 ;  /* 0x000000000008781c */ /* 0x000fe40003f0f008 */
[----:B------:R-:W-:Y:S01]  /*12190*/  PLOP3.LUT P2, PT, PT, PT, UP0, 0x80, 0x8 ;  /* 0x000000000008781c */ /* 0x000fe20003f4f008 */
[----:B0----5:R-:W-:Y:S02]  /*121a0*/  HFMA2 R36, R36, 1, 1, R32 ;  /* 0x3c003c0024247831 */ /* 0x021fe40000000020 */
[----:B------:R-:W-:-:S02]  /*121b0*/  HADD2 R37, R37, R33 ;  /* 0x0000002125257230 */ /* 0x000fc40000000000 */
[----:B------:R-:W-:Y:S02]  /*121c0*/  HFMA2 R38, R38, 1, 1, R34 ;  /* 0x3c003c0026267831 */ /* 0x000fe40000000022 */
[----:B------:R-:W-:Y:S02]  /*121d0*/  HADD2 R39, R39, R35 ;  /* 0x0000002327277230 */ /* 0x000fe40000000000 */
[----:B------:R-:W-:-:S04]  /*121e0*/  IMAD.WIDE.U32 R32, R11, 0x2, R22 ;  /* 0x000000020b207825 */ /* 0x000fc800078e0016 */
[----:B---3--:R-:W-:Y:S02]  /*121f0*/  @P1 HFMA2 R37, R37, R41, -RZ ;  /* 0x0000002925251231 */ /* 0x008fe400001000ff */
[----:B------:R-:W-:Y:S02]  /*12200*/  @P0 HMUL2 R36, R36, R40 ;  /* 0x0000002824240232 */ /* 0x000fe40000000000 */
[----:B------:R-:W-:Y:S02]  /*12210*/  @P3 HFMA2 R39, R39, R43, -RZ ;  /* 0x0000002b27273231 */ /* 0x000fe400001000ff */
[----:B------:R-:W-:-:S05]  /*12220*/  @P2 HMUL2 R38, R38, R42 ;  /* 0x0000002a26262232 */ /* 0x000fca0000000000 */
[----:B------:R0:W-:Y:S02]  /*12230*/  STG.E.128 desc[UR36][R32.64], R36 ;  /* 0x0000002420007986 */ /* 0x0001e4000c101d24 */
.L_x_201:
[--C-:B-----5:R-:W-:Y:S02]  /*12240*/  HADD2.F32 R26, -RZ, R36.reuse.H0_H0 ;  /* 0x20000024ff1a7230 */ /* 0x120fe40000004100 */
[----:B------:R-:W-:Y:S02]  /*12250*/  HADD2.F32 R28, -RZ, R37.H0_H0 ;  /* 0x20000025ff1c7230 */ /* 0x000fe40000004100 */
[----:B------:R-:W-:Y:S02]  /*12260*/  HADD2.F32 R34, -RZ, R39.H0_H0 ;  /* 0x20000027ff227230 */ /* 0x000fe40000004100 */
[C---:B------:R-:W-:Y:S01]  /*12270*/  FFMA.FTZ R10, R45.reuse, R26, R10 ;  /* 0x0000001a2d0a7223 */ /* 0x040fe2000001000a */
[----:B0-----:R-:W-:Y:S02]  /*12280*/  HADD2.F32 R36, -RZ, R36.H1_H1 ;  /* 0x30000024ff247230 */ /* 0x001fe40000004100 */
        /* <DEDUP_REMOVED lines=10> */
[----:B------:R-:W-:-:S07]  /*12330*/  FFMA.FTZ R0, R45, R39, R0 ;  /* 0x000000272d007223 */ /* 0x000fce0000010000 */
.L_x_200:
[----:B------:R-:W-:Y:S05]  /*12340*/  BSYNC.RECONVERGENT B2 ;  /* 0x0000000000027941 */ /* 0x000fea0003800200 */
.L_x_199:
[----:B------:R-:W-:Y:S01]  /*12350*/  ISETP.GE.AND P0, PT, R15, R46, PT ;  /* 0x0000002e0f00720c */ /* 0x000fe20003f06270 */
[----:B------:R-:W-:-:S12]  /*12360*/  BSSY.RECONVERGENT B2, `(.L_x_202) ;  /* 0x000004a000027945 */ /* 0x000fd80003800200 */
        /* <DEDUP_REMOVED lines=11> */
[----:B-1----:R-:W-:Y:S01]  /*12420*/  MOV R32, RZ ;  /* 0x000000ff00207202 */ /* 0x002fe20000000f00 */
        /* <DEDUP_REMOVED lines=20> */
[----:B------:R-:W0:Y:S02]  /*12570*/  LDS.U16 R26, [R7] ;  /* 0x00000000071a7984 */ /* 0x000e240000000400 */
        /* <DEDUP_REMOVED lines=12> */
[----:B------:R-:W-:Y:S02]  /*12640*/  PLOP3.LUT P2, PT, PT, PT, UP0, 0x80, 0x8 ;  /* 0x000000000008781c */ /* 0x000fe40003f4f008 */
[----:B------:R-:W-:Y:S01]  /*12650*/  IADD3 R41, PT, PT, R11, 0x600, RZ ;  /* 0x000006000b297810 */ /* 0x000fe20007ffe0ff */
[----:B0----5:R-:W-:-:S02]  /*12660*/  HFMA2 R36, R36, 1, 1, R48 ;  /* 0x3c003c0024247831 */ /* 0x021fc40000000030 */
[----:B------:R-:W-:Y:S02]  /*12670*/  HADD2 R37, R37, R49 ;  /* 0x0000003125257230 */ /* 0x000fe40000000000 */
[----:B------:R-:W-:Y:S02]  /*12680*/  HFMA2 R38, R38, 1, 1, R50 ;  /* 0x3c003c0026267831 */ /* 0x000fe40000000032 */
[----:B------:R-:W-:Y:S02]  /*12690*/  HADD2 R39, R39, R51 ;  /* 0x0000003327277230 */ /* 0x000fe40000000000 */
[----:B---3--:R-:W-:Y:S02]  /*126a0*/  @P1 HFMA2 R37, R37, R33, -RZ ;  /* 0x0000002125251231 */ /* 0x008fe400001000ff */
[----:B------:R-:W-:Y:S02]  /*126b0*/  @P0 HMUL2 R36, R36, R32 ;  /* 0x0000002024240232 */ /* 0x000fe40000000000 */
[----:B------:R-:W-:-:S02]  /*126c0*/  @P3 HFMA2 R39, R39, R35, -RZ ;  /* 0x0000002327273231 */ /* 0x000fc400001000ff */
[----:B------:R-:W-:Y:S02]  /*126d0*/  @P2 HMUL2 R38, R38, R34 ;  /* 0x0000002226262232 */ /* 0x000fe40000000000 */
[----:B------:R-:W-:-:S05]  /*126e0*/  IMAD.WIDE.U32 R32, R41, 0x2, R22 ;  /* 0x0000000229207825 */ /* 0x000fca00078e0016 */
[----:B------:R0:W-:Y:S02]  /*126f0*/  STG.E.128 desc[UR36][R32.64], R36 ;  /* 0x0000002420007986 */ /* 0x0001e4000c101d24 */
.L_x_204:
        /* <DEDUP_REMOVED lines=16> */
.L_x_203:
[----:B------:R-:W-:Y:S05]  /*12800*/  BSYNC.RECONVERGENT B2 ;  /* 0x0000000000027941 */ /* 0x000fea0003800200 */
.L_x_202:
[C---:B------:R-:W-:Y:S01]  /*12810*/  VIADD R26, R15.reuse, 0x8 ;  /* 0x000000080f1a7836 */ /* 0x040fe20000000000 */
[----:B------:R-:W-:Y:S01]  /*12820*/  IADD3 R15, PT, PT, R15, 0x10, RZ ;  /* 0x000000100f0f7810 */ /* 0x000fe20007ffe0ff */
[----:B------:R-:W-:Y:S01]  /*12830*/  VIADD R11, R11, 0xc00 ;  /* 0x00000c000b0b7836 */ /* 0x000fe20000000000 */
[----:B------:R-:W-:Y:S02]  /*12840*/  IADD3 R7, PT, PT, R7, 0x20, RZ ;  /* 0x0000002007077810 */ /* 0x000fe40007ffe0ff */
[----:B------:R-:W-:-:S13]  /*12850*/  ISETP.GE.AND P0, PT, R26, UR9, PT ;  /* 0x000000091a007c0c */ /* 0x000fda000bf06270 */
[----:B------:R-:W-:Y:S05]  /*12860*/  @!P0 BRA `(.L_x_205) ;  /* 0xfffffff400848947 */ /* 0x000fea000383ffff */
.L_x_194:
[----:B------:R-:W-:Y:S05]  /*12870*/  BSYNC.RECONVERGENT B1 ;  /* 0x0000000000017941 */ /* 0x000fea0003800200 */
.L_x_193:
[----:B------:R-:W-:-:S13]  /*12880*/  ISETP.NE.AND P0, PT, R8, UR4, PT ;  /* 0x0000000408007c0c */ /* 0x000fda000bf05270 */
[----:B------:R-:W-:Y:S05]  /*12890*/  @P0 BRA `(.L_x_183) ;  /* 0x0000000000d80947 */ /* 0x000fea0003800000 */
[----:B------:R-:W-:Y:S02]  /*128a0*/  UMOV UR5, 0xc0 ;  /* 0x000000c000057882 */ /* 0x000fe40000000000 */
[----:B------:R-:W-:-:S06]  /*128b0*/  UIMAD UR5, UR44, UR5, -0xc0 ;  /* 0xffffff402c0574a4 */ /* 0x000fcc000f8e0205 */
[----:B------:R-:W-:-:S04]  /*128c0*/  IMAD.U32 R7, RZ, RZ, UR5 ;  /* 0x00000005ff077e24 */ /* 0x000fc8000f8e00ff */
[----:B------:R-:W-:-:S05]  /*128d0*/  IMAD.WIDE R6, R7, 0x2, R22 ;  /* 0x0000000207067825 */ /* 0x000fca00078e0216 */
[----:B------:R0:W5:Y:S01]  /*128e0*/  LDG.E.128 R32, desc[UR36][R6.64] ;  /* 0x0000002406207981 */ /* 0x000162000c1e1d00 */
[----:B------:R-:W-:-:S06]  /*128f0*/  UIADD3 UR5, UPT, UPT, UR44, -UR12, URZ ;  /* 0x8000000c2c057290 */ /* 0x000fcc000fffe0ff */
[----:B------:R-:W-:-:S05]  /*12900*/  MOV R2, UR5 ;  /* 0x0000000500027c02 */ /* 0x000fca0008000f00 */
[----:B------:R-:W-:Y:S01]  /*12910*/  IMAD R29, R2, 0x2, R29 ;  /* 0x00000002021d7824 */ /* 0x000fe200078e021d */
[----:B------:R-:W1:Y:S05]  /*12920*/  LDCU UR5, c[0x0][0x40c] ;  /* 0x00008180ff0577ac */ /* 0x000e6a0008000800 */
[----:B------:R-:W3:Y:S01]  /*12930*/  LDS.U16 R29, [R29+-0x2] ;  /* 0xfffffe001d1d7984 */ /* 0x000ee20000000400 */
[----:B-1----:R-:W-:Y:S01]  /*12940*/  UISETP.NE.AND UP0, UPT, UR5, URZ, UPT ;  /* 0x000000ff0500728c */ /* 0x002fe2000bf05270 */
[----:B---3--:R-:W-:-:S08]  /*12950*/  HADD2.F32 R11, -RZ, R29.H0_H0 ;  /* 0x2000001dff0b7230 */ /* 0x008fd00000004100 */
[----:B0-----:R-:W-:Y:S05]  /*12960*/  BRA.U UP0, `(.L_x_206) ;  /* 0x0000000100647547 */ /* 0x001fea000b800000 */
[----:B------:R-:W0:Y:S02]  /*12970*/  LDCU.64 UR14, c[0x0][0x460] ;  /* 0x00008c00ff0e77ac */ /* 0x000e240008000a00 */
[----:B0-----:R-:W-:-:S04]  /*12980*/  UISETP.NE.U32.AND UP0, UPT, UR14, URZ, UPT ;  /* 0x000000ff0e00728c */ /* 0x001fc8000bf05070 */
[----:B------:R-:W-:-:S06]  /*12990*/  UISETP.NE.AND.EX UP0, UPT, UR15, URZ, UPT, UP0 ;  /* 0x000000ff0f00728c */ /* 0x000fcc000bf05300 */
[----:B------:R-:W-:-:S05]  /*129a0*/  PLOP3.LUT P0, PT, PT, PT, UP0, 0x80, 0x8 ;  /* 0x000000000008781c */ /* 0x000fca0003f0f008 */
[----:B------:R-:W0:Y:S01]  /*129b0*/  @UP0 LDCU UR5, c[0x0][0x3f8] ;  /* 0x00007f00ff0507ac */ /* 0x000e220008000800 */
[----:B------:R-:W1:Y:S01]  /*129c0*/  @UP0 LDCU.64 UR14, c[0x0][0x458] ;  /* 0x00008b00ff0e07ac */ /* 0x000e620008000a00 */
[----:B0-----:R-:W-:Y:S01]  /*129d0*/  @UP0 UIMAD UR5, UR38, UR5, UR13 ;  /* 0x00000005260502a4 */ /* 0x001fe2000f8e020d */
[----:B-1----:R-:W-:Y:S01]  /*129e0*/  MOV R7, UR15 ;  /* 0x0000000f00077c02 */ /* 0x002fe20008000f00 */
[----:B------:R-:W-:-:S04]  /*129f0*/  IMAD.U32 R6, RZ, RZ, UR14 ;  /* 0x0000000eff067e24 */ /* 0x000fc8000f8e00ff */
[----:B------:R-:W-:-:S05]  /*12a00*/  MOV R2, UR5 ;  /* 0x0000000500027c02 */ /* 0x000fca0008000f00 */
[----:B------:R-:W-:-:S04]  /*12a10*/  @P0 IMAD R15, R2, 0xc0, R27 ;  /* 0x000000c0020f0824 */ /* 0x000fc800078e021b */
[----:B------:R-:W-:-:S05]  /*12a20*/  @P0 IMAD.WIDE R6, R15, 0x2, R6 ;  /* 0x000000020f060825 */ /* 0x000fca00078e0206 */
[----:B------:R-:W3:Y:S01]  /*12a30*/  @P0 LDG.E.128 R28, desc[UR36][R6.64] ;  /* 0x00000024061c0981 */ /* 0x000ee2000c1e1d00 */
[----:B------:R-:W-:Y:S01]  /*12a40*/  UIMAD UR5, UR40, 0xc0, URZ ;  /* 0x000000c0280578a4 */ /* 0x000fe2000f8e02ff */
[----:B-----5:R-:W-:Y:S02]  /*12a50*/  HFMA2 R32, R32, 1, 1, R16 ;  /* 0x3c003c0020207831 */ /* 0x020fe40000000010 */
[----:B------:R-:W-:Y:S02]  /*12a60*/  HADD2 R33, R33, R17 ;  /* 0x0000001121217230 */ /* 0x000fe40000000000 */
[----:B------:R-:W-:Y:S02]  /*12a70*/  HFMA2 R34, R34, 1, 1, R18 ;  /* 0x3c003c0022227831 */ /* 0x000fe40000000012 */
[----:B------:R-:W-:Y:S02]  /*12a80*/  HADD2 R35, R35, R19 ;  /* 0x0000001323237230 */ /* 0x000fe40000000000 */
[----:B------:R-:W-:-:S04]  /*12a90*/  IMAD.U32 R15, RZ, RZ, UR5 ;  /* 0x00000005ff0f7e24 */ /* 0x000fc8000f8e00ff */
[----:B------:R-:W-:-:S04]  /*12aa0*/  IMAD.WIDE R22, R15, 0x2, R22 ;  /* 0x000000020f167825 */ /* 0x000fc800078e0216 */
[----:B---3--:R-:W-:Y:S02]  /*12ab0*/  @P0 HFMA2 R33, R33, R29, -RZ ;  /* 0x0000001d21210231 */ /* 0x008fe400001000ff */
[----:B------:R-:W-:Y:S02]  /*12ac0*/  @P0 HMUL2 R32, R32, R28 ;  /* 0x0000001c20200232 */ /* 0x000fe40000000000 */
[----:B------:R-:W-:Y:S02]  /*12ad0*/  @P0 HFMA2 R35, R35, R31, -RZ ;  /* 0x0000001f23230231 */ /* 0x000fe400001000ff */
[----:B------:R-:W-:-:S05]  /*12ae0*/  @P0 HMUL2 R34, R34, R30 ;  /* 0x0000001e22220232 */ /* 0x000fca0000000000 */
[----:B------:R0:W-:Y:S02]  /*12af0*/  STG.E.128 desc[UR36][R22.64], R32 ;  /* 0x0000002016007986 */ /* 0x0001e4000c101d24 */
.L_x_206:
[--C-:B-----5:R-:W-:Y:S02]  /*12b00*/  HADD2.F32 R2, -RZ, R32.reuse.H0_H0 ;  /* 0x20000020ff027230 */ /* 0x120fe40000004100 */
[----:B------:R-:W-:Y:S02]  /*12b10*/  HADD2.F32 R6, -RZ, R33.H0_H0 ;  /* 0x20000021ff067230 */ /* 0x000fe40000004100 */
[----:B--2---:R-:W-:Y:S02]  /*12b20*/  HADD2.F32 R18, -RZ, R35.H0_H0 ;  /* 0x20000023ff127230 */ /* 0x004fe40000004100 */
        /* <DEDUP_REMOVED lines=13> */
.L_x_183:
[----:B-1----:R-:W-:Y:S05]  /*12c00*/  BSYNC.RECONVERGENT B0 ;  /* 0x0000000000007941 */ /* 0x002fea0003800200 */
.L_x_182:
[----:B------:R-:W-:Y:S01]  /*12c10*/  BAR.SYNC.DEFER_BLOCKING 0x0 ;  /* 0x0000000000007b1d */ /* 0x000fe20000010000 */
[----:B------:R-:W-:-:S13]  /*12c20*/  ISETP.GT.U32.AND P0, PT, R27, 0xbf, PT ;  /* 0x000000bf1b00780c */ /* 0x000fda0003f04070 */
[----:B------:R-:W-:Y:S05]  /*12c30*/  @P0 EXIT ;  /* 0x000000000000094d */ /* 0x000fea0003800000 */
[----:B------:R-:W0:Y:S01]  /*12c40*/  S2UR UR5, SR_CgaCtaId ;  /* 0x00000000000579c3 */ /* 0x000e220000008800 */
[----:B------:R-:W-:Y:S01]  /*12c50*/  LOP3.LUT R2, R4, 0x380, RZ, 0xc0, !PT ;  /* 0x0000038004027812 */ /* 0x000fe200078ec0ff */
[----:B------:R-:W-:Y:S01]  /*12c60*/  UMOV UR4, 0x400 ;  /* 0x0000040000047882 */ /* 0x000fe20000000000 */
[----:B------:R-:W-:Y:S01]  /*12c70*/  IMAD R8, R8, 0xc0, R27 ;  /* 0x000000c008087824 */ /* 0x000fe200078e021b */
[----:B------:R-:W-:Y:S01]  /*12c80*/  UIADD3 UR4, UPT, UPT, UR4, 0x440, URZ ;  /* 0x0000044004047890 */ /* 0x000fe2000fffe0ff */
[----:B------:R-:W-:Y:S01]  /*12c90*/  ISETP.NE.AND P0, PT, R2, 0x80, PT ;  /* 0x000000800200780c */ /* 0x000fe20003f05270 */
[----:B------:R-:W-:Y:S01]  /*12ca0*/  BSSY.RECONVERGENT B0, `(.L_x_207) ;  /* 0x0000010000007945 */ /* 0x000fe20003800200 */
[C---:B------:R-:W-:Y:S02]  /*12cb0*/  ISETP.GT.U32.AND P1, PT, R4.reuse, 0x7f, PT ;  /* 0x0000007f0400780c */ /* 0x040fe40003f24070 */
[C---:B------:R-:W-:Y:S02]  /*12cc0*/  ISETP.GT.U32.AND P3, PT, R4.reuse, 0x3f, PT ;  /* 0x0000003f0400780c */ /* 0x040fe40003f64070 */
[----:B------:R-:W-:-:S02]  /*12cd0*/  ISETP.GT.U32.AND P5, PT, R4, 0x1f, PT ;  /* 0x0000001f0400780c */ /* 0x000fc40003fa4070 */
[C---:B------:R-:W-:Y:S02]  /*12ce0*/  LOP3.LUT R6, R4.reuse, 0x3c0, RZ, 0xc0, !PT ;  /* 0x000003c004067812 */ /* 0x040fe400078ec0ff */
[----:B------:R-:W-:Y:S02]  /*12cf0*/  LOP3.LUT R4, R4, 0x3e0, RZ, 0xc0, !PT ;  /* 0x000003e004047812 */ /* 0x000fe400078ec0ff */
[----:B------:R-:W-:Y:S02]  /*12d00*/  ISETP.NE.AND P2, PT, R6, 0x40, PT ;  /* 0x000000400600780c */ /* 0x000fe40003f45270 */
[----:B------:R-:W-:Y:S01]  /*12d10*/  ISETP.NE.AND P4, PT, R4, 0x20, PT ;  /* 0x000000200400780c */ /* 0x000fe20003f85270 */
[----:B0-----:R-:W-:-:S06]  /*12d20*/  ULEA UR4, UR5, UR4, 0x18 ;  /* 0x0000000405047291 */ /* 0x001fcc000f8ec0ff */
[----:B------:R-:W-:Y:S01]  /*12d30*/  LEA R8, R8, UR4, 0x1 ;  /* 0x0000000408087c11 */ /* 0x000fe2000f8e08ff */
[----:B------:R-:W-:Y:S06]  /*12d40*/  @P0 BRA `(.L_x_208) ;  /* 0x0000000000140947 */ /* 0x000fec0003800000 */
[----:B--2---:R-:W-:Y:S02]  /*12d50*/  F2FP.F16.F32.PACK_AB R16, R3, R10 ;  /* 0x0000000a0310723e */ /* 0x004fe400000000ff */
[----:B------:R-:W-:Y:S02]  /*12d60*/  F2FP.F16.F32.PACK_AB R17, R12, R5 ;  /* 0x000000050c11723e */ /* 0x000fe400000000ff */
[----:B------:R-:W-:Y:S02]  /*12d70*/  F2FP.F16.F32.PACK_AB R18, R14, R9 ;  /* 0x000000090e12723e */ /* 0x000fe400000000ff */
[----:B------:R-:W-:-:S05]  /*12d80*/  F2FP.F16.F32.PACK_AB R19, R0, R13 ;  /* 0x0000000d0013723e */ /* 0x000fca00000000ff */
[----:B------:R0:W-:Y:S02]  /*12d90*/  STS.128 [R8+-0x600], R16 ;  /* 0xfffa001008007388 */ /* 0x0001e40000000c00 */
.L_x_208:
[----:B------:R-:W-:Y:S05]  /*12da0*/  BSYNC.RECONVERGENT B0 ;  /* 0x0000000000007941 */ /* 0x000fea0003800200 */
.L_x_207:
[----:B------:R-:W-:Y:S06]  /*12db0*/  BAR.SYNC.DEFER_BLOCKING 0x0 ;  /* 0x0000000000007b1d */ /* 0x000fec0000010000 */
[----:B------:R-:W-:Y:S04]  /*12dc0*/  BSSY.RECONVERGENT B0, `(.L_x_209) ;  /* 0x0000013000007945 */ /* 0x000fe80003800200 */
[----:B------:R-:W-:Y:S05]  /*12dd0*/  @P1 BRA `(.L_x_210) ;  /* 0x0000000000441947 */ /* 0x000fea0003800000 */
[----:B0-2---:R-:W0:Y:S02]  /*12de0*/  LDS.128 R16, [R8] ;  /* 0x0000000008107984 */ /* 0x005e240000000c00 */
[--C-:B0-----:R-:W-:Y:S02]  /*12df0*/  HADD2.F32 R7, -RZ, R16.reuse.H0_H0 ;  /* 0x20000010ff077230 */ /* 0x101fe40000004100 */
[----:B------:R-:W-:Y:S02]  /*12e00*/  HADD2.F32 R2, -RZ, R17.H0_H0 ;  /* 0x20000011ff027230 */ /* 0x000fe40000004100 */
[----:B------:R-:W-:Y:S02]  /*12e10*/  HADD2.F32 R6, -RZ, R19.H0_H0 ;  /* 0x20000013ff067230 */ /* 0x000fe40000004100 */
[----:B------:R-:W-:Y:S01]  /*12e20*/  FADD.FTZ R10, R10, R7 ;  /* 0x000000070a0a7221 */ /* 0x000fe20000010000 */
[----:B------:R-:W-:Y:S02]  /*12e30*/  HADD2.F32 R16, -RZ, R16.H1_H1 ;  /* 0x30000010ff107230 */ /* 0x000fe40000004100 */
[----:B------:R-:W-:Y:S01]  /*12e40*/  FADD.FTZ R5, R5, R2 ;  /* 0x0000000205057221 */ /* 0x000fe20000010000 */
[----:B------:R-:W-:-:S02]  /*12e50*/  HADD2.F32 R17, -RZ, R17.H1_H1 ;  /* 0x30000011ff117230 */ /* 0x000fc40000004100 */
[----:B------:R-:W-:Y:S01]  /*12e60*/  FADD.FTZ R13, R13, R6 ;  /* 0x000000060d0d7221 */ /* 0x000fe20000010000 */
[--C-:B------:R-:W-:Y:S02]  /*12e70*/  HADD2.F32 R4, -RZ, R18.reuse.H0_H0 ;  /* 0x20000012ff047230 */ /* 0x100fe40000004100 */
[----:B------:R-:W-:Y:S01]  /*12e80*/  FADD.FTZ R3, R3, R16 ;  /* 0x0000001003037221 */ /* 0x000fe20000010000 */
[----:B------:R-:W-:Y:S02]  /*12e90*/  HADD2.F32 R11, -RZ, R18.H1_H1 ;  /* 0x30000012ff0b7230 */ /* 0x000fe40000004100 */
[----:B------:R-:W-:Y:S01]  /*12ea0*/  FADD.FTZ R12, R12, R17 ;  /* 0x000000110c0c7221 */ /* 0x000fe20000010000 */
[----:B------:R-:W-:Y:S02]  /*12eb0*/  HADD2.F32 R19, -RZ, R19.H1_H1 ;  /* 0x30000013ff137230 */ /* 0x000fe40000004100 */
[----:B------:R-:W-:Y:S01]  /*12ec0*/  FADD.FTZ R9, R9, R4 ;  /* 0x0000000409097221 */ /* 0x000fe20000010000 */
[----:B------:R-:W-:-:S02]  /*12ed0*/  FADD.FTZ R14, R14, R11 ;  /* 0x0000000b0e0e7221 */ /* 0x000fc40000010000 */
[----:B------:R-:W-:-:S07]  /*12ee0*/  FADD.FTZ R0, R0, R19 ;  /* 0x0000001300007221 */ /* 0x000fce0000010000 */
.L_x_210:
[----:B------:R-:W-:Y:S05]  /*12ef0*/  BSYNC.RECONVERGENT B0 ;  /* 0x0000000000007941 */ /* 0x000fea0003800200 */
.L_x_209:
[----:B------:R-:W-:Y:S06]  /*12f00*/  BAR.SYNC.DEFER_BLOCKING 0x0 ;  /* 0x0000000000007b1d */ /* 0x000fec0000010000 */
[----:B------:R-:W-:Y:S04]  /*12f10*/  BSSY.RECONVERGENT B0, `(.L_x_211) ;  /* 0x0000007000007945 */ /* 0x000fe80003800200 */
[----:B------:R-:W-:Y:S05]  /*12f20*/  @P2 BRA `(.L_x_212) ;  /* 0x0000000000142947 */ /* 0x000fea0003800000 */
[----:B0-2---:R-:W-:Y:S02]  /*12f30*/  F2FP.F16.F32.PACK_AB R16, R3, R10 ;  /* 0x0000000a0310723e */ /* 0x005fe400000000ff */
[----:B------:R-:W-:Y:S02]  /*12f40*/  F2FP.F16.F32.PACK_AB R17, R12, R5 ;  /* 0x000000050c11723e */ /* 0x000fe400000000ff */
[----:B------:R-:W-:Y:S02]  /*12f50*/  F2FP.F16.F32.PACK_AB R18, R14, R9 ;  /* 0x000000090e12723e */ /* 0x000fe400000000ff */
[----:B------:R-:W-:-:S05]  /*12f60*/  F2FP.F16.F32.PACK_AB R19, R0, R13 ;  /* 0x0000000d0013723e */ /* 0x000fca00000000ff */
[----:B------:R1:W-:Y:S02]  /*12f70*/  STS.128 [R8+-0x300], R16 ;  /* 0xfffd001008007388 */ /* 0x0003e40000000c00 */
.L_x_212:
[----:B------:R-:W-:Y:S05]  /*12f80*/  BSYNC.RECONVERGENT B0 ;  /* 0x0000000000007941 */ /* 0x000fea0003800200 */
.L_x_211:
[----:B------:R-:W-:Y:S06]  /*12f90*/  BAR.SYNC.DEFER_BLOCKING 0x0 ;  /* 0x0000000000007b1d */ /* 0x000fec0000010000 */
[----:B------:R-:W-:Y:S04]  /*12fa0*/  BSSY.RECONVERGENT B0, `(.L_x_213) ;  /* 0x0000013000007945 */ /* 0x000fe80003800200 */
[----:B------:R-:W-:Y:S05]  /*12fb0*/  @P3 BRA `(.L_x_214) ;  /* 0x0000000000443947 */ /* 0x000fea0003800000 */
[----:B012---:R-:W0:Y:S02]  /*12fc0*/  LDS.128 R16, [R8] ;  /* 0x0000000008107984 */ /* 0x007e240000000c00 */
        /* <DEDUP_REMOVED lines=16> */
.L_x_214:
[----:B------:R-:W-:Y:S05]  /*130d0*/  BSYNC.RECONVERGENT B0 ;  /* 0x0000000000007941 */ /* 0x000fea0003800200 */
.L_x_213:
[----:B------:R-:W-:Y:S06]  /*130e0*/  BAR.SYNC.DEFER_BLOCKING 0x0 ;  /* 0x0000000000007b1d */ /* 0x000fec0000010000 */
[----:B------:R-:W-:Y:S04]  /*130f0*/  BSSY.RECONVERGENT B0, `(.L_x_215) ;  /* 0x0000007000007945 */ /* 0x000fe80003800200 */
[----:B------:R-:W-:Y:S05]  /*13100*/  @P4 BRA `(.L_x_216) ;  /* 0x0000000000144947 */ /* 0x000fea0003800000 */
[----:B012---:R-:W-:Y:S02]  /*13110*/  F2FP.F16.F32.PACK_AB R16, R3, R10 ;  /* 0x0000000a0310723e */ /* 0x007fe400000000ff */
[----:B------:R-:W-:Y:S02]  /*13120*/  F2FP.F16.F32.PACK_AB R17, R12, R5 ;  /* 0x000000050c11723e */ /* 0x000fe400000000ff */
[----:B------:R-:W-:Y:S02]  /*13130*/  F2FP.F16.F32.PACK_AB R18, R14, R9 ;  /* 0x000000090e12723e */ /* 0x000fe400000000ff */
[----:B------:R-:W-:-:S05]  /*13140*/  F2FP.F16.F32.PACK_AB R19, R0, R13 ;  /* 0x0000000d0013723e */ /* 0x000fca00000000ff */
[----:B------:R3:W-:Y:S02]  /*13150*/  STS.128 [R8+-0x180], R16 ;  /* 0xfffe801008007388 */ /* 0x0007e40000000c00 */
.L_x_216:
[----:B------:R-:W-:Y:S05]  /*13160*/  BSYNC.RECONVERGENT B0 ;  /* 0x0000000000007941 */ /* 0x000fea0003800200 */
.L_x_215:
[----:B------:R-:W-:Y:S06]  /*13170*/  BAR.SYNC.DEFER_BLOCKING 0x0 ;  /* 0x0000000000007b1d */ /* 0x000fec0000010000 */
[----:B------:R-:W-:Y:S04]  /*13180*/  BSSY.RECONVERGENT B0, `(.L_x_217) ;  /* 0x0000013000007945 */ /* 0x000fe80003800200 */
[----:B------:R-:W-:Y:S05]  /*13190*/  @P5 BRA `(.L_x_218) ;  /* 0x0000000000445947 */ /* 0x000fea0003800000 */
[----:B0123--:R-:W0:Y:S02]  /*131a0*/  LDS.128 R16, [R8] ;  /* 0x0000000008107984 */ /* 0x00fe240000000c00 */
        /* <DEDUP_REMOVED lines=16> */
.L_x_218:
[----:B------:R-:W-:Y:S05]  /*132b0*/  BSYNC.RECONVERGENT B0 ;  /* 0x0000000000007941 */ /* 0x000fea0003800200 */
.L_x_217:
[----:B------:R-:W-:Y:S06]  /*132c0*/  BAR.SYNC.DEFER_BLOCKING 0x0 ;  /* 0x0000000000007b1d */ /* 0x000fec0000010000 */
[----:B------:R-:W-:Y:S05]  /*132d0*/  @P5 EXIT ;  /* 0x000000000000594d */ /* 0x000fea0003800000 */
[----:B------:R-:W4:Y:S02]  /*132e0*/  LDCU UR4, c[0x0][0x478] ;  /* 0x00008f00ff0477ac */ /* 0x000f240008000800 */
[----:B----4-:R-:W-:-:S09]  /*132f0*/  UISETP.NE.AND UP0, UPT, UR4, 0x2, UPT ;  /* 0x000000020400788c */ /* 0x010fd2000bf05270 */
[----:B------:R-:W-:Y:S05]  /*13300*/  BRA.U UP0, `(.L_x_219) ;  /* 0x0000000100e07547 */ /* 0x000fea000b800000 */
[----:B------:R-:W4:Y:S01]  /*13310*/  LDC.64 R6, c[0x0][0x470] ;  /* 0x00011c00ff067b82 */ /* 0x000f220000000a00 */
[----:B------:R-:W0:Y:S01]  /*13320*/  LDCU.64 UR4, c[0x0][0x380] ;  /* 0x00007000ff0477ac */ /* 0x000e220008000a00 */
[----:B----4-:R-:W4:Y:S01]  /*13330*/  LDG.E R6, desc[UR36][R6.64] ;  /* 0x0000002406067981 */ /* 0x010f22000c1e1900 */
[----:B------:R-:W-:-:S04]  /*13340*/  IADD3 R27, PT, PT, R27, UR8, RZ ;  /* 0x000000081b1b7c10 */ /* 0x000fc8000fffe0ff */
[----:B01-3--:R-:W-:Y:S01]  /*13350*/  IADD3 R8, P0, PT, R27, UR4, RZ ;  /* 0x000000041b087c10 */ /* 0x00bfe2000ff1e0ff */
[C---:B----4-:R-:W-:Y:S01]  /*13360*/  FMUL.FTZ R13, R6.reuse, R13 ;  /* 0x0000000d060d7220 */ /* 0x050fe20000410000 */
[C---:B------:R-:W-:Y:S01]  /*13370*/  FMUL.FTZ R14, R6.reuse, R14 ;  /* 0x0000000e060e7220 */ /* 0x040fe20000410000 */
[C---:B------:R-:W-:Y:S01]  /*13380*/  FMUL.FTZ R0, R6.reuse, R0 ;  /* 0x0000000006007220 */ /* 0x040fe20000410000 */
[C---:B------:R-:W-:Y:S01]  /*13390*/  FMUL.FTZ R3, R6.reuse, R3 ;  /* 0x0000000306037220 */ /* 0x040fe20000410000 */
[C---:B------:R-:W-:Y:S01]  /*133a0*/  FMUL.FTZ R5, R6.reuse, R5 ;  /* 0x0000000506057220 */ /* 0x040fe20000410000 */
[C---:B------:R-:W-:Y:S01]  /*133b0*/  FMUL.FTZ R12, R6.reuse, R12 ;  /* 0x0000000c060c7220 */ /* 0x040fe20000410000 */
[----:B------:R-:W0:Y:S01]  /*133c0*/  F2I.S8.NTZ R13, R13 ;  /* 0x0000000d000d7305 */ /* 0x000e220000202100 */
[C---:B------:R-:W-:Y:S01]  /*133d0*/  FMUL.FTZ R9, R6.reuse, R9 ;  /* 0x0000000906097220 */ /* 0x040fe20000410000 */
[----:B------:R-:W-:-:S06]  /*133e0*/  FMUL.FTZ R6, R6, R10 ;  /* 0x0000000a06067220 */ /* 0x000fcc0000410000 */
[----:B------:R-:W1:Y:S01]  /*133f0*/  F2I.S8.NTZ R14, R14 ;  /* 0x0000000e000e7305 */ /* 0x000e620000202100 */
[----:B0-----:R-:W-:-:S07]  /*13400*/  PRMT R2, R13, 0x8880, RZ ;  /* 0x000088800d027816 */ /* 0x001fce00000000ff */
[----:B------:R-:W0:Y:S01]  /*13410*/  F2I.S8.NTZ R0, R0 ;  /* 0x0000000000007305 */ /* 0x000e220000202100 */
[----:B------:R-:W-:Y:S02]  /*13420*/  PRMT R2, R2, 0x7710, RZ ;  /* 0x0000771002027816 */ /* 0x000fe400000000ff */
[----:B-1----:R-:W-:-:S05]  /*13430*/  PRMT R14, R14, 0x8880, RZ ;  /* 0x000088800e0e7816 */ /* 0x002fca00000000ff */
[----:B------:R-:W1:Y:S01]  /*13440*/  F2I.S8.NTZ R3, R3 ;  /* 0x0000000300037305 */ /* 0x000e620000202100 */
[----:B------:R-:W-:-:S04]  /*13450*/  SHF.L.U32 R4, R2, 0x10, RZ ;  /* 0x0000001002047819 */ /* 0x000fc800000006ff */
[----:B------:R-:W-:Y:S02]  /*13460*/  LOP3.LUT R11, R4, 0xff0000, RZ, 0xc0, !PT ;  /* 0x00ff0000040b7812 */ /* 0x000fe400078ec0ff */
[----:B0-----:R-:W-:Y:S01]  /*13470*/  PRMT R7, R0, 0x8880, RZ ;  /* 0x0000888000077816 */ /* 0x001fe200000000ff */
[----:B------:R-:W0:Y:S01]  /*13480*/  F2I.S8.NTZ R5, R5 ;  /* 0x0000000500057305 */ /* 0x000e220000202100 */
[----:B------:R-:W-:Y:S02]  /*13490*/  PRMT R0, R14, 0x7710, RZ ;  /* 0x000077100e007816 */ /* 0x000fe400000000ff */
[----:B------:R-:W-:-:S03]  /*134a0*/  PRMT R2, R7, 0x7710, RZ ;  /* 0x0000771007027816 */ /* 0x000fc600000000ff */
[----:B------:R-:W-:Y:S01]  /*134b0*/  IMAD.SHL.U32 R0, R0, 0x100, RZ ;  /* 0x0000010000007824 */ /* 0x000fe200078e00ff */
[----:B------:R-:W-:Y:S01]  /*134c0*/  PRMT R11, R11, 0x4210, R2 ;  /* 0x000042100b0b7816 */ /* 0x000fe20000000002 */
[----:B------:R-:W3:Y:S03]  /*134d0*/  F2I.S8.NTZ R12, R12 ;  /* 0x0000000c000c7305 */ /* 0x000ee60000202100 */
[----:B------:R-:W-:Y:S02]  /*134e0*/  LOP3.LUT R11, R11, 0xff00, R0, 0xf8, !PT ;  /* 0x0000ff000b0b7812 */ /* 0x000fe400078ef800 */
[----:B-1----:R-:W-:Y:S02]  /*134f0*/  PRMT R0, R3, 0x8880, RZ ;  /* 0x0000888003007816 */ /* 0x002fe400000000ff */
[----:B0-----:R-:W-:Y:S01]  /*13500*/  PRMT R2, R5, 0x8880, RZ ;  /* 0x0000888005027816 */ /* 0x001fe200000000ff */
[----:B------:R-:W0:Y:S01]  /*13510*/  F2I.S8.NTZ R9, R9 ;  /* 0x0000000900097305 */ /* 0x000e220000202100 */
[----:B------:R-:W-:-:S02]  /*13520*/  PRMT R0, R0, 0x7710, RZ ;  /* 0x0000771000007816 */ /* 0x000fc400000000ff */
[----:B------:R-:W-:Y:S02]  /*13530*/  PRMT R2, R2, 0x7710, RZ ;  /* 0x0000771002027816 */ /* 0x000fe400000000ff */
[----:B------:R-:W-:Y:S02]  /*13540*/  LOP3.LUT R7, R0, 0xff, RZ, 0xc0, !PT ;  /* 0x000000ff00077812 */ /* 0x000fe400078ec0ff */
[----:B---3--:R-:W-:Y:S01]  /*13550*/  PRMT R12, R12, 0x8880, RZ ;  /* 0x000088800c0c7816 */ /* 0x008fe200000000ff */
[----:B------:R-:W1:Y:S01]  /*13560*/  F2I.S8.NTZ R6, R6 ;  /* 0x0000000600067305 */ /* 0x000e620000202100 */
[----:B------:R-:W-:Y:S02]  /*13570*/  LOP3.LUT R4, R2, 0xff, RZ, 0xc0, !PT ;  /* 0x000000ff02047812 */ /* 0x000fe400078ec0ff */
[----:B------:R-:W-:-:S03]  /*13580*/  PRMT R3, R12, 0x7710, RZ ;  /* 0x000077100c037816 */ /* 0x000fc600000000ff */
[----:B------:R-:W-:Y:S01]  /*13590*/  IMAD.WIDE.U32 R4, R4, 0x10000, RZ ;  /* 0x0001000004047825 */ /* 0x000fe200078e00ff */
[----:B0-----:R-:W-:Y:S02]  /*135a0*/  PRMT R9, R9, 0x8880, RZ ;  /* 0x0000888009097816 */ /* 0x001fe400000000ff */
[----:B------:R-:W-:Y:S02]  /*135b0*/  LOP3.LUT R3, R3, 0xff, RZ, 0xc0, !PT ;  /* 0x000000ff03037812 */ /* 0x000fe400078ec0ff */
[----:B------:R-:W-:-:S03]  /*135c0*/  PRMT R0, R9, 0x7710, RZ ;  /* 0x0000771009007816 */ /* 0x000fc600000000ff */
[----:B------:R-:W-:Y:S01]  /*135d0*/  IMAD.WIDE.U32 R2, R3, 0x1000000, RZ ;  /* 0x0100000003027825 */ /* 0x000fe200078e00ff */
[----:B-1----:R-:W-:Y:S02]  /*135e0*/  PRMT R10, R6, 0x8880, RZ ;  /* 0x00008880060a7816 */ /* 0x002fe400000000ff */
[----:B------:R-:W-:Y:S01]  /*135f0*/  LOP3.LUT R9, R11, 0xff, R0, 0xf8, !PT ;  /* 0x000000ff0b097812 */ /* 0x000fe200078ef800 */
[----:B------:R-:W-:Y:S01]  /*13600*/  IMAD.WIDE.U32 R6, R7, 0x100, RZ ;  /* 0x0000010007067825 */ /* 0x000fe200078e00ff */
[----:B------:R-:W-:Y:S02]  /*13610*/  PRMT R0, R10, 0x7710, RZ ;  /* 0x000077100a007816 */ /* 0x000fe400000000ff */
[----:B------:R-:W-:Y:S02]  /*13620*/  LOP3.LUT R3, R5, R9, R3, 0xfe, !PT ;  /* 0x0000000905037212 */ /* 0x000fe400078efe03 */
[----:B------:R-:W-:Y:S02]  /*13630*/  LOP3.LUT R11, R6, R2, R4, 0xfe, !PT ;  /* 0x00000002060b7212 */ /* 0x000fe400078efe04 */
[----:B------:R-:W-:-:S02]  /*13640*/  LEA.HI.X.SX32 R9, R27, UR5, 0x1, P0 ;  /* 0x000000051b097c11 */ /* 0x000fc400080f0eff */
[----:B------:R-:W-:Y:S02]  /*13650*/  LOP3.LUT R2, R11, 0xff, R0, 0xf8, !PT ;  /* 0x000000ff0b027812 */ /* 0x000fe400078ef800 */
[----:B------:R-:W-:-:S05]  /*13660*/  LOP3.LUT R3, R3, R7, RZ, 0xfc, !PT ;  /* 0x0000000703037212 */ /* 0x000fca00078efcff */
[----:B------:R-:W-:Y:S01]  /*13670*/  STG.E.64 desc[UR36][R8.64], R2 ;  /* 0x0000000208007986 */ /* 0x000fe2000c101b24 */
[----:B------:R-:W-:Y:S05]  /*13680*/  EXIT ;  /* 0x000000000000794d */ /* 0x000fea0003800000 */
.L_x_219:
[----:B------:R-:W4:Y:S01]  /*13690*/  LDC.64 R6, c[0x0][0x380] ;  /* 0x0000e000ff067b82 */ /* 0x000f220000000a00 */
[----:B------:R-:W-:Y:S01]  /*136a0*/  VIADD R27, R27, UR8 ;  /* 0x000000081b1b7c36 */ /* 0x000fe20008000000 */
[----:B------:R-:W-:Y:S02]  /*136b0*/  F2FP.F16.F32.PACK_AB R11, R3, R10 ;  /* 0x0000000a030b723e */ /* 0x000fe400000000ff */
[----:B------:R-:W-:Y:S02]  /*136c0*/  F2FP.F16.F32.PACK_AB R5, R12, R5 ;  /* 0x000000050c05723e */ /* 0x000fe400000000ff */
[----:B------:R-:W-:Y:S02]  /*136d0*/  F2FP.F16.F32.PACK_AB R9, R14, R9 ;  /* 0x000000090e09723e */ /* 0x000fe400000000ff */
[----:B------:R-:W-:Y:S01]  /*136e0*/  F2FP.F16.F32.PACK_AB R13, R0, R13 ;  /* 0x0000000d000d723e */ /* 0x000fe200000000ff */
[----:B----4-:R-:W-:-:S05]  /*136f0*/  IMAD.WIDE R2, R27, 0x2, R6 ;  /* 0x000000021b027825 */ /* 0x010fca00078e0206 */
[----:B------:R-:W-:Y:S04]  /*13700*/  STG.E desc[UR36][R2.64], R11 ;  /* 0x0000000b02007986 */ /* 0x000fe8000c101924 */
[----:B------:R-:W-:Y:S04]  /*13710*/  STG.E desc[UR36][R2.64+0x4], R5 ;  /* 0x0000040502007986 */ /* 0x000fe8000c101924 */
[----:B------:R-:W-:Y:S04]  /*13720*/  STG.E desc[UR36][R2.64+0x8], R9 ;  /* 0x0000080902007986 */ /* 0x000fe8000c101924 */
[----:B------:R-:W-:Y:S01]  /*13730*/  STG.E desc[UR36][R2.64+0xc], R13 ;  /* 0x00000c0d02007986 */ /* 0x000fe2000c101924 */
[----:B------:R-:W-:Y:S05]  /*13740*/  EXIT ;  /* 0x000000000000794d */ /* 0x000fea0003800000 */
.L_x_21:
[----:B------:R-:W-:Y:S01]  /*13750*/  MOV R12, 0x10 ;  /* 0x00000010000c7802 */ /* 0x000fe20000000f00 */
[----:B------:R-:W-:Y:S01]  /*13760*/  IMAD.MOV.U32 R11, RZ, RZ, 0x1f ;  /* 0x0000001fff0b7424 */ /* 0x000fe200078e00ff */
[----:B------:R-:W-:-:S07]  /*13770*/  MOV R15, 0xffffffff ;  /* 0xffffffff000f7802 */ /* 0x000fce0000000f00 */
[----:B-1----:R-:W-:Y:S05]  /*13780*/  WARPSYNC.COLLECTIVE R15, `(.L_x_220) ;  /* 0x000000000f087348 */ /* 0x002fea0003c00000 */
[----:B------:R0:W2:Y:S02]  /*13790*/  SHFL.BFLY P6, R14, R13, R12, R11 ;  /* 0x0c00000c0d0e7389 */ /* 0x0000a400000c000b */
[----:B012---:R-:W-:Y:S05]  /*137a0*/  ENDCOLLECTIVE ;  /* 0x000000000000791b */ /* 0x007fea0003800000 */
.L_x_220:
[----:B------:R-:W-:Y:S01]  /*137b0*/  MOV R12, 0x8 ;  /* 0x00000008000c7802 */ /* 0x000fe20000000f00 */
[----:B------:R-:W-:-:S04]  /*137c0*/  FADD.FTZ R3, R13, R14 ;  /* 0x0000000e0d037221 */ /* 0x000fc80000010000 */
[----:B------:R-:W-:-:S07]  /*137d0*/  IMAD.MOV.U32 R13, RZ, RZ, R3 ;  /* 0x000000ffff0d7224 */ /* 0x000fce00078e0003 */
[----:B------:R-:W-:Y:S05]  /*137e0*/  WARPSYNC.COLLECTIVE R15, `(.L_x_221) ;  /* 0x000000000f087348 */ /* 0x000fea0003c00000 */
[----:B------:R0:W1:Y:S02]  /*137f0*/  SHFL.BFLY P6, R14, R13, R12, R11 ;  /* 0x0c00000c0d0e7389 */ /* 0x00006400000c000b */
[----:B01----:R-:W-:Y:S05]  /*13800*/  ENDCOLLECTIVE ;  /* 0x000000000000791b */ /* 0x003fea0003800000 */
.L_x_221:
[----:B------:R-:W-:Y:S01]  /*13810*/  MOV R12, 0x4 ;  /* 0x00000004000c7802 */ /* 0x000fe20000000f00 */
[----:B------:R-:W-:-:S04]  /*13820*/  FADD.FTZ R4, R3, R14 ;  /* 0x0000000e03047221 */ /* 0x000fc80000010000 */
[----:B------:R-:W-:-:S07]  /*13830*/  IMAD.MOV.U32 R13, RZ, RZ, R4 ;  /* 0x000000ffff0d7224 */ /* 0x000fce00078e0004 */
[----:B------:R-:W-:Y:S05]  /*13840*/  WARPSYNC.COLLECTIVE R15, `(.L_x_222) ;  /* 0x000000000f087348 */ /* 0x000fea0003c00000 */
[----:B------:R0:W1:Y:S02]  /*13850*/  SHFL.BFLY P6, R14, R13, R12, R11 ;  /* 0x0c00000c0d0e7389 */ /* 0x00006400000c000b */
[----:B01----:R-:W-:Y:S05]  /*13860*/  ENDCOLLECTIVE ;  /* 0x000000000000791b */ /* 0x003fea0003800000 */
.L_x_222:
[----:B------:R-:W-:Y:S01]  /*13870*/  MOV R12, 0x2 ;  /* 0x00000002000c7802 */ /* 0x000fe20000000f00 */
[----:B------:R-:W-:-:S04]  /*13880*/  FADD.FTZ R5, R4, R14 ;  /* 0x0000000e04057221 */ /* 0x000fc80000010000 */
[----:B------:R-:W-:-:S07]  /*13890*/  IMAD.MOV.U32 R13, RZ, RZ, R5 ;  /* 0x000000ffff0d7224 */ /* 0x000fce00078e0005 */
[----:B------:R-:W-:Y:S05]  /*138a0*/  WARPSYNC.COLLECTIVE R15, `(.L_x_223) ;  /* 0x000000000f087348 */ /* 0x000fea0003c00000 */
[----:B------:R0:W1:Y:S02]  /*138b0*/  SHFL.BFLY P6, R14, R13, R12, R11 ;  /* 0x0c00000c0d0e7389 */ /* 0x00006400000c000b */
[----:B01----:R-:W-:Y:S05]  /*138c0*/  ENDCOLLECTIVE ;  /* 0x000000000000791b */ /* 0x003fea0003800000 */
.L_x_223:
[----:B------:R-:W-:Y:S01]  /*138d0*/  MOV R12, 0x1 ;  /* 0x00000001000c7802 */ /* 0x000fe20000000f00 */
[----:B------:R-:W-:-:S04]  /*138e0*/  FADD.FTZ R6, R5, R14 ;  /* 0x0000000e05067221 */ /* 0x000fc80000010000 */
[----:B------:R-:W-:-:S07]  /*138f0*/  IMAD.MOV.U32 R13, RZ, RZ, R6 ;  /* 0x000000ffff0d7224 */ /* 0x000fce00078e0006 */
[----:B------:R-:W-:Y:S05]  /*13900*/  WARPSYNC.COLLECTIVE R15, `(.L_x_224) ;  /* 0x000000000f087348 */ /* 0x000fea0003c00000 */
[----:B------:R0:W1:Y:S02]  /*13910*/  SHFL.BFLY P6, R14, R13, R12, R11 ;  /* 0x0c00000c0d0e7389 */ /* 0x00006400000c000b */
[----:B01----:R-:W-:Y:S05]  /*13920*/  ENDCOLLECTIVE ;  /* 0x000000000000791b */ /* 0x003fea0003800000 */
.L_x_224:
[----:B------:R-:W-:Y:S05]  /*13930*/  BRA `(.L_x_225) ;  /* 0xfffffef400f07947 */ /* 0x000fea000383ffff */
.L_x_226:
[----:B------:R-:W-:-:S00]  /*13940*/  BRA `(.L_x_226) ;  /* 0xfffffffc00fc7947 */ /* 0x000fc0000383ffff */
[----:B------:R-:W-:-:S00]  /*13950*/  NOP ;  /* 0x0000000000007918 */ /* 0x000fc00000000000 */
        /* <DEDUP_REMOVED lines=10> */
.L_x_5589:


//--------------------- .text._ZN4mmha33masked_multihead_attention_kernelItLi192ELi256ELi2ELi32ELi128ELb1ELb1EEEv26Multihead_attention_paramsIT_XT5_EE --------------------------
	.section	.text._ZN4mmha33masked_multihead_attention_kernelItLi192ELi256ELi2ELi32ELi128ELb1ELb1EEEv26Multihead_attention_paramsIT_XT5_EE,"ax",@progbits
	.align	128
        .global         _ZN4mmha33masked_multihead_attention_kernelItLi192ELi256ELi2ELi32ELi128ELb1ELb1EEEv26Multihead_attention_paramsIT_XT5_EE
        .type           _ZN4mmha33masked_multihead_attention_kernelItLi192ELi256ELi2ELi32ELi128ELb1ELb1EEEv26Multihead_attention_paramsIT_XT5_EE,@function
        .size           _ZN4mmha33masked_multihead_attention_kernelItLi192ELi256ELi2ELi32ELi128ELb1ELb1EEEv26Multihead_attention_paramsIT_XT5_EE,(.L_x_5590 - _ZN4mmha33masked_multihead_attention_kernelItLi192ELi256ELi2ELi32ELi128ELb1ELb1EEEv26Multihead_attention_paramsIT_XT5_EE)
        .other          _ZN4mmha33masked_multihead_attention_kernelItLi192ELi256ELi2ELi32ELi128ELb1ELb1EEEv26Multihead_attention_paramsIT_XT5_EE,@"STO_CUDA_ENTRY STV_DEFAULT"
_ZN4mmha33masked_multihead_attention_kernelItLi192ELi256ELi2ELi32ELi128ELb1ELb1EEEv26Multihead_attention_paramsIT_XT5_EE:
.text._ZN4mmha33masked_multihead_attention_kernelItLi192ELi256ELi2ELi32ELi128ELb1ELb1EEEv26Multihead_attention_paramsIT_XT5_EE:
[----:B------:R-:W0:Y:S01]  /*0000*/  LDC R1, c[0x0][0x37c] ;  /* 0x0000df00ff017b82 */ /* 0x000e220000000800 */
[----:B------:R-:W1:Y:S07]  /*0010*/  LDCU.64 UR4, c[0x0][0x490] ;  /* 0x00009200ff0477ac */ /* 0x000e6e0008000a00 */
[----:B------:R-:W2:Y:S01]  /*0020*/  S2UR UR7, SR_CTAID.Y ;  /* 0x00000000000779c3 */ /* 0x000ea20000002600 */
[----:B------:R-:W3:Y:S01]  /*0030*/  LDCU.64 UR36, c[0x0][0x358] ;  /* 0x00006b00ff2477ac */ /* 0x000ee20008000a00 */
[----:B-1----:R-:W-:-:S04]  /*0040*/  UISETP.NE.U32.AND UP0, UPT, UR4, URZ, UPT ;  /* 0x000000ff0400728c */ /* 0x002fc8000bf05070 */
[----:B------:R-:W-:-:S09]  /*0050*/  UISETP.NE.AND.EX UP0, UPT, UR5, URZ, UPT, UP0 ;  /* 0x000000ff0500728c */ /* 0x000fd2000bf05300 */
[----:B--23--:R-:W-:Y:S05]  /*0060*/  BRA.U !UP0, `(.L_x_227) ;  /* 0x00000001081c7547 */ /* 0x00cfea000b800000 */
[----:B------:R-:W-:-:S04]  /*0070*/  UIADD3 UR4, UP0, UPT, UR7, UR4, URZ ;  /* 0x0000000407047290 */ /* 0x000fc8000ff1e0ff */
[----:B------:R-:W-:Y:S02]  /*0080*/  UIADD3.X UR5, UPT, UPT, URZ, UR5, URZ, UP0, !UPT ;  /* 0x00000005ff057290 */ /* 0x000fe400087fe4ff */
[----:B------:R-:W-:-:S04]  /*0090*/  IMAD.U32 R2, RZ, RZ, UR4 ;  /* 0x00000004ff027e24 */ /* 0x000fc8000f8e00ff */
[----:B------:R-:W-:-:S05]  /*00a0*/  IMAD.U32 R3, RZ, RZ, UR5 ;  /* 0x00000005ff037e24 */ /* 0x000fca000f8e00ff */
[----:B------:R-:W2:Y:S02]  /*00b0*/  LDG.E.U8 R2, desc[UR36][R2.64] ;  /* 0x0000002402027981 */ /* 0x000ea4000c1e1100 */
[----:B--2---:R-:W-:-:S13]  /*00c0*/  ISETP.NE.AND P0, PT, R2, 0x1, PT ;  /* 0x000000010200780c */ /* 0x004fda0003f05270 */
[----:B------:R-:W-:Y:S05]  /*00d0*/  @!P0 EXIT ;  /* 0x000000000000894d */ /* 0x000fea0003800000 */
.L_x_227:
[----:B------:R-:W1:Y:S01]  /*00e0*/  LDCU UR8, c[0x0][0x3f0] ;  /* 0x00007e00ff0877ac */ /* 0x000e620008000800 */
[----:B------:R-:W2:Y:S01]  /*00f0*/  S2R R6, SR_CTAID.Y ;  /* 0x0000000000067919 */ /* 0x000ea20000002600 */
[----:B------:R-:W3:Y:S01]  /*0100*/  LDCU.64 UR4, c[0x0][0x498] ;  /* 0x00009300ff0477ac */ /* 0x000ee20008000a00 */
[----:B------:R-:W4:Y:S01]  /*0110*/  LDCU UR9, c[0x0][0x40c] ;  /* 0x00008180ff0977ac */ /* 0x000f220008000800 */
[----:B-1----:R-:W-:-:S04]  /*0120*/  MOV R0, UR8 ;  /* 0x0000000800007c02 */ /* 0x002fc80008000f00 */
[----:B------:R-:W-:Y:S01]  /*0130*/  IABS R7, R0 ;  /* 0x0000000000077213 */ /* 0x000fe20000000000 */
[----:B---3--:R-:W-:-:S03]  /*0140*/  UIMAD.WIDE.U32 UR4, UR7, 0x4, UR4 ;  /* 0x00000004070478a5 */ /* 0x008fc6000f8e0004 */
[----:B------:R-:W1:Y:S03]  /*0150*/  I2F.RP R0, R7 ;  /* 0x0000000700007306 */ /* 0x000e660000209400 */
[----:B------:R-:W-:Y:S01]  /*0160*/  MOV R2, UR4 ;  /* 0x0000000400027c02 */ /* 0x000fe20008000f00 */
[----:B------:R-:W-:-:S05]  /*0170*/  IMAD.U32 R3, RZ, RZ, UR5 ;  /* 0x00000005ff037e24 */ /* 0x000fca000f8e00ff */
[----:B------:R3:W5:Y:S01]  /*0180*/  LDG.E R10, desc[UR36][R2.64] ;  /* 0x00000024020a7981 */ /* 0x000762000c1e1900 */
[----:B-1----:R-:W1:Y:S02]  /*0190*/  MUFU.RCP R0, R0 ;  /* 0x0000000000007308 */ /* 0x002e640000001000 */
[----:B-1----:R-:W-:-:S06]  /*01a0*/  VIADD R4, R0, 0xffffffe ;  /* 0x0ffffffe00047836 */ /* 0x002fcc0000000000 */
[----:B------:R1:W0:Y:S01]  /*01b0*/  F2I.FTZ.U32.TRUNC.NTZ R5, R4 ;  /* 0x0000000400057305 */ /* 0x000222000021f000 */
[----:B--2---:R-:W-:Y:S01]  /*01c0*/  IABS R0, R6 ;  /* 0x0000000600007213 */ /* 0x004fe20000000000 */
[----:B-1----:R-:W-:Y:S02]  /*01d0*/  IMAD.MOV.U32 R4, RZ, RZ, RZ ;  /* 0x000000ffff047224 */ /* 0x002fe400078e00ff */
[----:B0-----:R-:W-:-:S04]  /*01e0*/  IMAD.MOV R8, RZ, RZ, -R5 ;  /* 0x000000ffff087224 */ /* 0x001fc800078e0a05 */
[----:B------:R-:W-:-:S04]  /*01f0*/  IMAD R9, R8, R7, RZ ;  /* 0x0000000708097224 */ /* 0x000fc800078e02ff */
[----:B------:R-:W-:-:S06]  /*0200*/  IMAD.HI.U32 R5, R5, R9, R4 ;  /* 0x0000000905057227 */ /* 0x000fcc00078e0004 */
[----:B------:R-:W-:-:S05]  /*0210*/  IMAD.HI.U32 R5, R5, R0, RZ ;  /* 0x0000000005057227 */ /* 0x000fca00078e00ff */
[----:B------:R-:W-:-:S13]  /*0220*/  R2UR UR6, R5 ;  /* 0x00000000050672ca */ /* 0x000fda00000e0000 */
[----:B------:R-:W-:-:S05]  /*0230*/  IADD3 R4, PT, PT, RZ, -UR6, RZ ;  /* 0x80000006ff047c10 */ /* 0x000fca000fffe0ff */
[C---:B------:R-:W-:Y:S02]  /*0240*/  IMAD R0, R7.reuse, R4, R0 ;  /* 0x0000000407007224 */ /* 0x040fe400078e0200 */
[----:B------:R-:W0:Y:S03]  /*0250*/  LDC.64 R4, c[0x0][0x460] ;  /* 0x00011800ff047b82 */ /* 0x000e260000000a00 */
[----:B------:R-:W-:Y:S01]  /*0260*/  ISETP.GT.U32.AND P0, PT, R7, R0, PT ;  /* 0x000000000700720c */ /* 0x000fe20003f04070 */
[----:B---3--:R-:W-:-:S12]  /*0270*/  IMAD.U32 R2, RZ, RZ, UR6 ;  /* 0x00000006ff027e24 */ /* 0x008fd8000f8e00ff */
[----:B------:R-:W-:Y:S01]  /*0280*/  @!P0 VIADD R2, R2, 0x1 ;  /* 0x0000000102028836 */ /* 0x000fe20000000000 */
[----:B------:R-:W-:-:S04]  /*0290*/  @!P0 IADD3 R0, PT, PT, R0, -R7, RZ ;  /* 0x8000000700008210 */ /* 0x000fc80007ffe0ff */
[----:B------:R-:W-:Y:S02]  /*02a0*/  @!P0 R2UR UR6, R2 ;  /* 0x00000000020682ca */ /* 0x000fe400000e0000 */
[----:B0-----:R-:W-:Y:S02]  /*02b0*/  ISETP.NE.U32.AND P0, PT, R4, RZ, PT ;  /* 0x000000ff0400720c */ /* 0x001fe40003f05070 */
[----:B------:R-:W-:Y:S02]  /*02c0*/  ISETP.GE.U32.AND P1, PT, R0, R7, PT ;  /* 0x000000070000720c */ /* 0x000fe40003f26070 */
[----:B------:R-:W-:-:S04]  /*02d0*/  ISETP.NE.AND.EX P0, PT, R5, RZ, PT, P0 ;  /* 0x000000ff0500720c */ /* 0x000fc80003f05300 */
[----:B----4-:R-:W-:Y:S01]  /*02e0*/  ISETP.EQ.AND P4, PT, RZ, UR9, P0 ;  /* 0x00000009ff007c0c */ /* 0x010fe20008782270 */
[----:B------:R-:W-:Y:S02]  /*02f0*/  ULOP3.LUT UR4, UR7, UR8, URZ, 0x3c, !UPT ;  /* 0x0000000807047292 */ /* 0x000fe4000f8e3cff */
[----:B------:R-:W-:-:S04]  /*0300*/  IMAD.U32 R0, RZ, RZ, UR6 ;  /* 0x00000006ff007e24 */ /* 0x000fc8000f8e00ff */
[----:B------:R-:W-:Y:S01]  /*0310*/  @P1 VIADD R0, R0, 0x1 ;  /* 0x0000000100001836 */ /* 0x000fe20000000000 */
[----:B------:R-:W-:-:S05]  /*0320*/  UISETP.GE.AND UP1, UPT, UR4, URZ, UPT ;  /* 0x000000ff0400728c */ /* 0x000fca000bf26270 */
[----:B------:R-:W-:Y:S01]  /*0330*/  VOTEU.ANY UP2, P4 ;  /* 0x0000000000ff7886 */ /* 0x000fe20002040100 */
[----:B------:R-:W-:Y:S01]  /*0340*/  @P1 R2UR UR6, R0 ;  /* 0x00000000000612ca */ /* 0x000fe200000e0000 */
[----:B------:R-:W-:-:S03]  /*0350*/  UISETP.NE.AND UP0, UPT, UR8, URZ, UPT ;  /* 0x000000ff0800728c */ /* 0x000fc6000bf05270 */
[----:B------:R-:W0:Y:S01]  /*0360*/  @UP2 LDCU.64 UR4, c[0x0][0x460] ;  /* 0x00008c00ff0427ac */ /* 0x000e220008000a00 */
[----:B------:R-:W-:-:S08]  /*0370*/  PLOP3.LUT P0, PT, PT, PT, UP2, 0x80, 0x8 ;  /* 0x000000000008781c */ /* 0x000fd00003f0f028 */
[----:B------:R-:W-:Y:S01]  /*0380*/  UMOV UR42, UR6 ;  /* 0x00000006002a7c82 */ /* 0x000fe20008000000 */
[----:B------:R-:W1:Y:S01]  /*0390*/  S2UR UR46, SR_CTAID.X ;  /* 0x00000000002e79c3 */ /* 0x000e620000002500 */
[----:B------:R-:W-:Y:S02]  /*03a0*/  @!UP1 UIADD3 UR42, UPT, UPT, -UR42, URZ, URZ ;  /* 0x000000ff2a2a9290 */ /* 0x000fe4000fffe1ff */
[----:B------:R-:W-:Y:S01]  /*03b0*/  @!UP0 ULOP3.LUT UR42, URZ, UR8, URZ, 0x33, !UPT ;  /* 0x00000008ff2a8292 */ /* 0x000fe2000f8e33ff */
[----:B------:R-:W2:Y:S03]  /*03c0*/  LDCU UR8, c[0x0][0x3f4] ;  /* 0x00007e80ff0877ac */ /* 0x000ea60008000800 */
[----:B0-----:R-:W-:Y:S01]  /*03d0*/  @UP2 UIMAD.WIDE UR4, UR42, 0x4, UR4 ;  /* 0x000000042a0428a5 */ /* 0x001fe2000f8e0204 */
[----:B------:R-:W1:Y:S05]  /*03e0*/  LDCU UR6, c[0x0][0x3f8] ;  /* 0x00007f00ff0677ac */ /* 0x000e6a0008000800 */
[----:B------:R-:W-:Y:S01]  /*03f0*/  IMAD.U32 R3, RZ, RZ, UR5 ;  /* 0x00000005ff037e24 */ /* 0x000fe2000f8e00ff */
[----:B------:R-:W-:-:S04]  /*0400*/  MOV R2, UR4 ;  /* 0x0000000400027c02 */ /* 0x000fc80008000f00 */
[----:B------:R-:W0:Y:S01]  /*0410*/  LDCU UR4, c[0x0][0x3e8] ;  /* 0x00007d00ff0477ac */ /* 0x000e220008000800 */
[----:B------:R3:W4:Y:S01]  /*0420*/  @P0 LDG.E R3, desc[UR36][R2.64] ;  /* 0x0000002402030981 */ /* 0x000722000c1e1900 */
[----:B--2---:R-:W-:-:S05]  /*0430*/  IMAD.U32 R23, RZ, RZ, UR8 ;  /* 0x00000008ff177e24 */ /* 0x004fca000f8e00ff */
[----:B------:R-:W-:-:S04]  /*0440*/  IABS R6, R23 ;  /* 0x0000001700067213 */ /* 0x000fc80000000000 */
[----:B------:R-:W2:Y:S08]  /*0450*/  I2F.RP R0, R6 ;  /* 0x0000000600007306 */ /* 0x000eb00000209400 */
[----:B--2---:R-:W2:Y:S02]  /*0460*/  MUFU.RCP R0, R0 ;  /* 0x0000000000007308 */ /* 0x004ea40000001000 */
[----:B--2---:R-:W-:-:S06]  /*0470*/  IADD3 R4, PT, PT, R0, 0xffffffe, RZ ;  /* 0x0ffffffe00047810 */ /* 0x004fcc0007ffe0ff */
[----:B------:R2:W1:Y:S02]  /*0480*/  F2I.FTZ.U32.TRUNC.NTZ R5, R4 ;  /* 0x0000000400057305 */ /* 0x000464000021f000 */
[----:B--2---:R-:W-:Y:S02]  /*0490*/  IMAD.MOV.U32 R4, RZ, RZ, RZ ;  /* 0x000000ffff047224 */ /* 0x004fe400078e00ff */
[----:B-1----:R-:W-:-:S04]  /*04a0*/  IMAD.MOV R7, RZ, RZ, -R5 ;  /* 0x000000ffff077224 */ /* 0x002fc800078e0a05 */
[----:B------:R-:W-:-:S04]  /*04b0*/  IMAD R7, R7, R6, RZ ;  /* 0x0000000607077224 */ /* 0x000fc800078e02ff */
[----:B------:R-:W-:Y:S01]  /*04c0*/  IMAD.HI.U32 R5, R5, R7, R4 ;  /* 0x0000000705057227 */ /* 0x000fe200078e0004 */
[----:B-----5:R-:W-:-:S13]  /*04d0*/  R2UR UR44, R10 ;  /* 0x000000000a2c72ca */ /* 0x020fda00000e0000 */
[----:B------:R-:W-:-:S06]  /*04e0*/  UIADD3 UR45, UPT, UPT, UR44, -0x1, URZ ;  /* 0xffffffff2c2d7890 */ /* 0x000fcc000fffe0ff */
[----:B------:R-:W-:-:S05]  /*04f0*/  IABS R0, UR45 ;  /* 0x0000002d00007c13 */ /* 0x000fca0008000000 */
[----:B------:R-:W-:-:S05]  /*0500*/  IMAD.HI.U32 R5, R5, R0, RZ ;  /* 0x0000000005057227 */ /* 0x000fca00078e00ff */
[----:B------:R-:W-:-:S05]  /*0510*/  IADD3 R5, PT, PT, -R5, RZ, RZ ;  /* 0x000000ff05057210 */ /* 0x000fca0007ffe1ff */
[----:B------:R-:W-:-:S05]  /*0520*/  IMAD R5, R6, R5, R0 ;  /* 0x0000000506057224 */ /* 0x000fca00078e0200 */
[----:B------:R-:W-:-:S13]  /*0530*/  R2UR UR41, R5 ;  /* 0x00000000052972ca */ /* 0x000fda00000e0000 */
[----:B------:R-:W-:Y:S01]  /*0540*/  ISETP.GT.U32.AND P0, PT, R6, UR41, PT ;  /* 0x0000002906007c0c */ /* 0x000fe2000bf04070 */
[----:B---3--:R-:W1:-:S12]  /*0550*/  S2R R2, SR_TID.X ;  /* 0x0000000000027919 */ /* 0x008e580000002100 */
[----:B------:R-:W-:-:S04]  /*0560*/  @!P0 IADD3 R0, PT, PT, -R6, UR41, RZ ;  /* 0x0000002906008c10 */ /* 0x000fc8000fffe1ff */
[----:B------:R-:W-:-:S13]  /*0570*/  @!P0 R2UR UR41, R0 ;  /* 0x00000000002982ca */ /* 0x000fda00000e0000 */
[----:B------:R-:W-:Y:S01]  /*0580*/  ISETP.GT.U32.AND P0, PT, R6, UR41, PT ;  /* 0x0000002906007c0c */ /* 0x000fe2000bf04070 */
[----:B0-----:R-:W-:Y:S01]  /*0590*/  UISETP.NE.AND UP1, UPT, UR4, URZ, UPT ;  /* 0x000000ff0400728c */ /* 0x001fe2000bf25270 */
[----:B------:R-:W-:Y:S01]  /*05a0*/  PLOP3.LUT P1, PT, PT, PT, UP2, 0x80, 0x8 ;  /* 0x000000000008781c */ /* 0x000fe20003f2f028 */
[----:B------:R-:W-:Y:S01]  /*05b0*/  UP2UR UR43, UPR, URZ, 0x4 ;  /* 0x00000004ff2b7883 */ /* 0x000fe20008000000 */
[----:B-1----:R-:W-:Y:S01]  /*05c0*/  ISETP.GT.U32.AND P3, PT, R2, 0x17, PT ;  /* 0x000000170200780c */ /* 0x002fe20003f64070 */
[----:B------:R-:W-:-:S08]  /*05d0*/  UISETP.GE.AND UP2, UPT, UR45, URZ, UPT ;  /* 0x000000ff2d00728c */ /* 0x000fd0000bf46270 */
[----:B------:R-:W-:Y:S01]  /*05e0*/  @!P0 IADD3 R6, PT, PT, -R6, UR41, RZ ;  /* 0x0000002906068c10 */ /* 0x000fe2000fffe1ff */
[----:B------:R-:W-:-:S03]  /*05f0*/  UISETP.NE.AND UP0, UPT, UR8, URZ, UPT ;  /* 0x000000ff0800728c */ /* 0x000fc6000bf05270 */
[----:B------:R-:W-:Y:S01]  /*0600*/  @!P0 R2UR UR41, R6 ;  /* 0x00000000062982ca */ /* 0x000fe200000e0000 */
[----:B------:R-:W-:Y:S02]  /*0610*/  UIMAD UR47, UR7, UR8, URZ ;  /* 0x00000008072f72a4 */ /* 0x000fe4000f8e02ff */
[----:B------:R-:W-:Y:S02]  /*0620*/  UIMAD UR40, UR7, UR6, UR46 ;  /* 0x00000006072872a4 */ /* 0x000fe4000f8e022e */
[----:B------:R-:W-:Y:S01]  /*0630*/  @UP1 UIMAD UR4, UR7, UR4, URZ ;  /* 0x00000004070412a4 */ /* 0x000fe2000f8e02ff */
[----:B------:R-:W-:Y:S01]  /*0640*/  UMOV UR38, URZ ;  /* 0x000000ff00267c82 */ /* 0x000fe20008000000 */
[----:B------:R-:W-:Y:S01]  /*0650*/  @!UP1 UIMAD UR5, UR40, 0xc0, URZ ;  /* 0x000000c0280598a4 */ /* 0x000fe2000f8e02ff */
[----:B------:R-:W-:Y:S01]  /*0660*/  IMAD.SHL.U32 R16, R2, 0x8, RZ ;  /* 0x0000000802107824 */ /* 0x000fe200078e00ff */
[----:B------:R-:W-:Y:S01]  /*0670*/  MOV R17, UR47 ;  /* 0x0000002f00117c02 */ /* 0x000fe20008000f00 */
[----:B------:R-:W-:Y:S01]  /*0680*/  @UP1 UIMAD UR5, UR46, 0xc0, UR4 ;  /* 0x000000c02e0518a4 */ /* 0x000fe2000f8e0204 */
[----:B------:R-:W-:Y:S02]  /*0690*/  BSSY.RECONVERGENT B0, `(.L_x_228) ;  /* 0x0000048000007945 */ /* 0x000fe40003800200 */
[----:B------:R-:W-:-:S02]  /*06a0*/  @!UP2 UIADD3 UR41, UPT, UPT, -UR41, URZ, URZ ;  /* 0x000000ff2929a290 */ /* 0x000fc4000fffe1ff */
[----:B------:R-:W-:Y:S02]  /*06b0*/  @!UP0 ULOP3.LUT UR41, URZ, UR8, URZ, 0x33, !UPT ;  /* 0x00000008ff298292 */ /* 0x000fe4000f8e33ff */
[----:B------:R-:W-:Y:S01]  /*06c0*/  UIMAD UR42, UR42, UR6, URZ ;  /* 0x000000062a2a72a4 */ /* 0x000fe2000f8e02ff */
[----:B------:R-:W-:Y:S02]  /*06d0*/  P2R R18, PR, RZ, 0x10 ;  /* 0x00000010ff127803 */ /* 0x000fe40000000000 */
[----:B------:R-:W-:Y:S02]  /*06e0*/  CS2R R34, SRZ ;  /* 0x0000000000227805 */ /* 0x000fe4000001ff00 */
[----:B------:R-:W-:Y:S02]  /*06f0*/  CS2R R32, SRZ ;  /* 0x0000000000207805 */ /* 0x000fe4000001ff00 */
[----:B------:R-:W-:Y:S02]  /*0700*/  SHF.R.S32.HI R17, RZ, 0x1f, R17 ;  /* 0x0000001fff117819 */ /* 0x000fe40000011411 */
[----:B----4-:R-:W-:Y:S01]  /*0710*/  @P1 R2UR UR38, R3 ;  /* 0x00000000032612ca */ /* 0x010fe200000e0000 */
[----:B------:R-:W-:-:S04]  /*0720*/  IMAD.U32 R3, RZ, RZ, UR46 ;  /* 0x0000002eff037e24 */ /* 0x000fc8000f8e00ff */
[----:B------:R-:W-:Y:S01]  /*0730*/  IMAD R3, R3, 0xc0, R16 ;  /* 0x000000c003037824 */ /* 0x000fe200078e0210 */
[----:B------:R-:W-:Y:S09]  /*0740*/  @P3 BRA `(.L_x_229) ;  /* 0x0000000000f03947 */ /* 0x000ff20003800000 */
        /* <DEDUP_REMOVED lines=57> */
.L_x_230:
[----:B------:R-:W0:Y:S02]  /*0ae0*/  LDC.64 R4, c[0x0][0x388] ;  /* 0x0000e200ff047b82 */ /* 0x000e240000000a00 */
[----:B0-----:R-:W-:-:S05]  /*0af0*/  IMAD.WIDE R4, R7, 0x2, R4 ;  /* 0x0000000207047825 */ /* 0x001fca00078e0204 */
[----:B------:R0:W5:Y:S02]  /*0b00*/  LDG.E.128 R32, desc[UR36][R4.64] ;  /* 0x0000002404207981 */ /* 0x000164000c1e1d00 */
.L_x_229:
[----:B------:R-:W-:Y:S05]  /*0b10*/  BSYNC.RECONVERGENT B0 ;  /* 0x0000000000007941 */ /* 0x000fea0003800200 */
.L_x_228:
[----:B------:R-:W1:Y:S01]  /*0b20*/  LDCU.64 UR10, c[0x0][0x3a0] ;  /* 0x00007400ff0a77ac */ /* 0x000e620008000a00 */
[----:B0-----:R-:W0:Y:S01]  /*0b30*/  @!P3 LDC.64 R4, c[0x0][0x3b8] ;  /* 0x0000ee00ff04bb82 */ /* 0x001e220000000a00 */
[----:B------:R-:W-:Y:S01]  /*0b40*/  @!P3 IMAD R0, R2, R23, UR45 ;  /* 0x0000002d0200be24 */ /* 0x000fe2000f8e0217 */
[----:B------:R-:W-:Y:S01]  /*0b50*/  CS2R R30, SRZ ;  /* 0x00000000001e7805 */ /* 0x000fe2000001ff00 */
[----:B------:R-:W-:Y:S01]  /*0b60*/  UIMAD UR48, UR40, 0xc0, URZ ;  /* 0x000000c0283078a4 */ /* 0x000fe2000f8e02ff */
[----:B------:R-:W-:Y:S02]  /*0b70*/  CS2R R28, SRZ ;  /* 0x00000000001c7805 */ /* 0x000fe4000001ff00 */
[----:B------:R-:W-:Y:S02]  /*0b80*/  CS2R R26, SRZ ;  /* 0x00000000001a7805 */ /* 0x000fe4000001ff00 */
[----:B------:R-:W-:Y:S02]  /*0b90*/  @!P3 SHF.L.U32 R0, R0, 0x3, RZ ;  /* 0x000000030000b819 */ /* 0x000fe400000006ff */
[----:B------:R-:W-:Y:S01]  /*0ba0*/  CS2R R24, SRZ ;  /* 0x0000000000187805 */ /* 0x000fe2000001ff00 */
[----:B------:R-:W2:Y:S02]  /*0bb0*/  LDCU.64 UR4, c[0x0][0x390] ;  /* 0x00007200ff0477ac */ /* 0x000ea40008000a00 */
[----:B------:R-:W-:Y:S01]  /*0bc0*/  @!P3 IMAD R13, R23, UR48, R0 ;  /* 0x00000030170dbc24 */ /* 0x000fe2000f8e0200 */
[----:B------:R-:W-:Y:S01]  /*0bd0*/  VOTEU.ANY UP0, P4 ;  /* 0x0000000000ff7886 */ /* 0x000fe20002000100 */
[----:B------:R-:W-:Y:S01]  /*0be0*/  PLOP3.LUT P0, PT, PT, PT, UP0, 0x40, 0x4 ;  /* 0x000000000004781c */ /* 0x000fe20003f0e808 */
[----:B------:R-:W-:Y:S01]  /*0bf0*/  UISETP.NE.AND UP1, UPT, UR9, URZ, UPT ;  /* 0x000000ff0900728c */ /* 0x000fe2000bf25270 */
[----:B-1----:R-:W-:-:S02]  /*0c00*/  ISETP.NE.U32.AND P1, PT, RZ, UR10, PT ;  /* 0x0000000aff007c0c */ /* 0x002fc4000bf25070 */
[C---:B------:R-:W-:Y:S02]  /*0c10*/  ISETP.GT.U32.OR P0, PT, R2.reuse, 0x1f, P0 ;  /* 0x0000001f0200780c */ /* 0x040fe40000704470 */
[----:B------:R-:W-:Y:S01]  /*0c20*/  ISETP.NE.AND.EX P1, PT, RZ, UR11, PT, P1 ;  /* 0x0000000bff007c0c */ /* 0x000fe2000bf25310 */
[----:B------:R-:W1:Y:S01]  /*0c30*/  LDCU.64 UR10, c[0x0][0x418] ;  /* 0x00008300ff0a77ac */ /* 0x000e620008000a00 */
[----:B0-----:R-:W-:Y:S02]  /*0c40*/  @!P3 IMAD.WIDE R4, R13, 0x2, R4 ;  /* 0x000000020d04b825 */ /* 0x001fe400078e0204 */
[C---:B------:R-:W-:Y:S02]  /*0c50*/  ISETP.GT.U32.OR P1, PT, R2.reuse, 0x17, !P1 ;  /* 0x000000170200780c */ /* 0x040fe40004f24470 */
[----:B--2---:R-:W-:Y:S02]  /*0c60*/  ISETP.NE.U32.AND P2, PT, RZ, UR4, PT ;  /* 0x00000004ff007c0c */ /* 0x004fe4000bf45070 */
[----:B------:R-:W-:Y:S01]  /*0c70*/  ISETP.NE.OR P1, PT, RZ, UR9, P1 ;  /* 0x00000009ff007c0c */ /* 0x000fe20008f25670 */
[----:B------:R0:W5:Y:S01]  /*0c80*/  @!P3 LDG.E.128 R28, desc[UR36][R4.64] ;  /* 0x00000024041cb981 */ /* 0x000162000c1e1d00 */
[----:B------:R-:W-:Y:S01]  /*0c90*/  ISETP.NE.AND.EX P2, PT, RZ, UR5, PT, P2 ;  /* 0x00000005ff007c0c */ /* 0x000fe2000bf45320 */
[----:B------:R-:W2:Y:S03]  /*0ca0*/  @!P0 LDC.64 R10, c[0x0][0x450] ;  /* 0x00011400ff0a8b82 */ /* 0x000ea60000000a00 */
[----:B------:R-:W-:Y:S01]  /*0cb0*/  ISETP.GT.U32.OR P2, PT, R2, 0x17, !P2 ;  /* 0x000000170200780c */ /* 0x000fe20005744470 */
[----:B-1----:R-:W-:-:S06]  /*0cc0*/  UISETP.NE.U32.AND UP0, UPT, UR10, URZ, UPT ;  /* 0x000000ff0a00728c */ /* 0x002fcc000bf05070 */
[----:B------:R-:W1:Y:S01]  /*0cd0*/  @!P1 LDC.64 R6, c[0x0][0x3a0] ;  /* 0x0000e800ff069b82 */ /* 0x000e620000000a00 */
[----:B------:R-:W-:-:S07]  /*0ce0*/  UISETP.NE.AND.EX UP0, UPT, UR11, URZ, UPT, UP0 ;  /* 0x000000ff0b00728c */ /* 0x000fce000bf05300 */
[----:B------:R-:W3:Y:S04]  /*0cf0*/  @!P2 LDC.64 R8, c[0x0][0x390] ;  /* 0x0000e400ff08ab82 */ /* 0x000ee80000000a00 */
[----:B------:R-:W4:Y:S01]  /*0d00*/  @UP0 LDCU.64 UR4, c[0x0][0x418] ;  /* 0x00008300ff0407ac */ /* 0x000f220008000a00 */
[----:B-1----:R-:W-:-:S05]  /*0d10*/  @!P1 IMAD.WIDE.U32 R6, R3, 0x2, R6 ;  /* 0x0000000203069825 */ /* 0x002fca00078e0006 */
[----:B------:R0:W5:Y:S01]  /*0d20*/  @!P1 LDG.E.128 R24, desc[UR36][R6.64] ;  /* 0x0000002406189981 */ /* 0x000162000c1e1d00 */
[----:B--2-4-:R-:W-:Y:S05]  /*0d30*/  BRA.U UP1, `(.L_x_231) ;  /* 0x0000000101107547 */ /* 0x014fea000b800000 */
[----:B-----5:R-:W-:Y:S02]  /*0d40*/  HFMA2 R28, R28, 1, 1, R24 ;  /* 0x3c003c001c1c7831 */ /* 0x020fe40000000018 */
[----:B------:R-:W-:Y:S02]  /*0d50*/  HADD2 R29, R29, R25 ;  /* 0x000000191d1d7230 */ /* 0x000fe40000000000 */
[----:B------:R-:W-:Y:S02]  /*0d60*/  HFMA2 R30, R30, 1, 1, R26 ;  /* 0x3c003c001e1e7831 */ /* 0x000fe4000000001a */
[----:B------:R-:W-:-:S07]  /*0d70*/  HADD2 R31, R31, R27 ;  /* 0x0000001b1f1f7230 */ /* 0x000fce0000000000 */
.L_x_231:
[----:B------:R-:W-:Y:S01]  /*0d80*/  VOTEU.ALL UP2, P0 ;  /* 0x0000000000ff7886 */ /* 0x000fe20000040000 */
[----:B------:R-:W-:Y:S01]  /*0d90*/  PLOP3.LUT P3, PT, PT, PT, UP0, 0x80, 0x8 ;  /* 0x000000000008781c */ /* 0x000fe20003f6f008 */
[----:B------:R-:W-:Y:S01]  /*0da0*/  @UP0 UIMAD.WIDE.U32 UR4, UR7, 0x4, UR4 ;  /* 0x00000004070408a5 */ /* 0x000fe2000f8e0004 */
[----:B------:R-:W-:Y:S02]  /*0db0*/  CS2R R22, SRZ ;  /* 0x0000000000167805 */ /* 0x000fe4000001ff00 */
[----:B------:R-:W-:Y:S01]  /*0dc0*/  CS2R R20, SRZ ;  /* 0x0000000000147805 */ /* 0x000fe2000001ff00 */
[----:B------:R-:W-:Y:S01]  /*0dd0*/  @!UP2 UIMAD UR6, UR38, UR6, URZ ;  /* 0x000000062606a2a4 */ /* 0x000fe2000f8e02ff */
[----:B0--3--:R-:W-:Y:S01]  /*0de0*/  @!P2 IMAD.WIDE.U32 R4, R3, 0x2, R8 ;  /* 0x000000020304a825 */ /* 0x009fe200078e0008 */
[----:B------:R-:W-:-:S03]  /*0df0*/  MOV R13, UR5 ;  /* 0x00000005000d7c02 */ /* 0x000fc60008000f00 */
[----:B------:R-:W-:Y:S01]  /*0e00*/  IMAD.U32 R12, RZ, RZ, UR4 ;  /* 0x00000004ff0c7e24 */ /* 0x000fe2000f8e00ff */
[----:B------:R-:W2:Y:S01]  /*0e10*/  @!P2 LDG.E.128 R20, desc[UR36][R4.64] ;  /* 0x000000240414a981 */ /* 0x000ea2000c1e1d00 */
[----:B------:R-:W-:Y:S01]  /*0e20*/  IMAD.U32 R0, RZ, RZ, UR6 ;  /* 0x00000006ff007e24 */ /* 0x000fe2000f8e00ff */
[----:B------:R-:W0:Y:S03]  /*0e30*/  LDCU.U8 UR4, c[0x0][0x404] ;  /* 0x00008080ff0477ac */ /* 0x000e260008000000 */
[----:B------:R-:W-:Y:S01]  /*0e40*/  @!P0 IMAD R7, R0, 0xc0, R3 ;  /* 0x000000c000078824 */ /* 0x000fe200078e0203 */
[----:B------:R-:W3:Y:S01]  /*0e50*/  @P3 LDG.E R12, desc[UR36][R12.64] ;  /* 0x000000240c0c3981 */ /* 0x000ee2000c1e1900 */
[----:B------:R-:W1:Y:S02]  /*0e60*/  LDC R3, c[0x0][0x400] ;  /* 0x00010000ff037b82 */ /* 0x000e640000000800 */
[----:B------:R-:W-:-:S05]  /*0e70*/  @!P0 IMAD.WIDE R6, R7, 0x2, R10 ;  /* 0x0000000207068825 */ /* 0x000fca00078e020a */
[----:B------:R-:W4:Y:S01]  /*0e80*/  @!P0 LDG.E.128 R8, desc[UR36][R6.64] ;  /* 0x0000002406088981 */ /* 0x000f22000c1e1d00 */
[----:B0-----:R-:W-:-:S04]  /*0e90*/  ISETP.NE.AND P1, PT, RZ, UR4, PT ;  /* 0x00000004ff007c0c */ /* 0x001fc8000bf25270 */
[----:B-1----:R-:W-:Y:S01]  /*0ea0*/  ISETP.LT.OR P1, PT, R3, 0x1, P1 ;  /* 0x000000010300780c */ /* 0x002fe20000f21670 */
[----:B------:R-:W-:Y:S01]  /*0eb0*/  UMOV UR39, URZ ;  /* 0x000000ff00277c82 */ /* 0x000fe20008000000 */
[----:B------:R-:W-:Y:S01]  /*0ec0*/  BSSY.RECONVERGENT B6, `(.L_x_232) ;  /* 0x00001fc000067945 */ /* 0x000fe20003800200 */
[----:B--2--5:R-:W-:Y:S02]  /*0ed0*/  HFMA2 R32, R32, 1, 1, R20 ;  /* 0x3c003c0020207831 */ /* 0x024fe40000000014 */
[----:B------:R-:W-:Y:S02]  /*0ee0*/  HFMA2 R34, R34, 1, 1, R22 ;  /* 0x3c003c0022227831 */ /* 0x000fe40000000016 */
[----:B------:R-:W-:Y:S01]  /*0ef0*/  HADD2 R33, R33, R21 ;  /* 0x0000001521217230 */ /* 0x000fe20000000000 */
[----:B---3--:R-:W-:Y:S01]  /*0f00*/  @P3 R2UR UR39, R12 ;  /* 0x000000000c2732ca */ /* 0x008fe200000e0000 */
[----:B------:R-:W-:Y:S02]  /*0f10*/  HADD2 R35, R35, R23 ;  /* 0x0000001723237230 */ /* 0x000fe40000000000 */
[----:B----4-:R-:W-:-:S02]  /*0f20*/  @!P0 HFMA2 R29, R29, R9, -RZ ;  /* 0x000000091d1d8231 */ /* 0x010fc400001000ff */
[----:B------:R-:W-:Y:S02]  /*0f30*/  @!P0 HFMA2 R31, R31, R11, -RZ ;  /* 0x0000000b1f1f8231 */ /* 0x000fe400001000ff */
[----:B------:R-:W-:Y:S02]  /*0f40*/  @!P0 HMUL2 R28, R28, R8 ;  /* 0x000000081c1c8232 */ /* 0x000fe40000000000 */
[----:B------:R-:W-:Y:S01]  /*0f50*/  @!P0 HMUL2 R30, R30, R10 ;  /* 0x0000000a1e1e8232 */ /* 0x000fe20000000000 */
[----:B------:R-:W-:Y:S06]  /*0f60*/  @P1 BRA `(.L_x_233) ;  /* 0x0000000800a41947 */ /* 0x000fec0003800000 */
[----:B------:R-:W-:Y:S05]  /*0f70*/  BRA.U UP1, `(.L_x_234) ;  /* 0x0000000501887547 */ /* 0x000fea000b800000 */
[----:B------:R-:W-:-:S13]  /*0f80*/  ISETP.GE.AND P0, PT, R16, R3, PT ;  /* 0x000000031000720c */ /* 0x000fda0003f06270 */
[----:B------:R-:W-:Y:S05]  /*0f90*/  @P0 BRA `(.L_x_235) ;  /* 0x0000001c00b80947 */ /* 0x000fea0003800000 */
[----:B------:R-:W-:Y:S01]  /*0fa0*/  I2FP.F32.U32 R3, R3 ;  /* 0x0000000300037245 */ /* 0x000fe20000201000 */
[C---:B------:R-:W-:Y:S01]  /*0fb0*/  VIADD R4, R16.reuse, 0x2 ;  /* 0x0000000210047836 */ /* 0x040fe20000000000 */
[----:B------:R-:W-:Y:S01]  /*0fc0*/  I2FP.F32.U32 R0, R16 ;  /* 0x0000001000007245 */ /* 0x000fe20000201000 */
[C---:B------:R-:W-:Y:S01]  /*0fd0*/  VIADD R5, R16.reuse, 0x4 ;  /* 0x0000000410057836 */ /* 0x040fe20000000000 */
[----:B------:R0:W1:Y:S01]  /*0fe0*/  MUFU.RCP R7, R3 ;  /* 0x0000000300077308 */ /* 0x0000620000001000 */
[----:B------:R-:W-:Y:S01]  /*0ff0*/  UIADD3 UR4, UPT, UPT, -UR39, UR9, URZ ;  /* 0x0000000927047290 */ /* 0x000fe2000fffe1ff */
[----:B------:R-:W-:Y:S01]  /*1000*/  I2FP.F32.U32 R4, R4 ;  /* 0x0000000400047245 */ /* 0x000fe20000201000 */
[--C-:B------:R-:W-:Y:S01]  /*1010*/  HADD2.F32 R19, -RZ, R34.reuse.H1_H1 ;  /* 0x30000022ff137230 */ /* 0x100fe20000004100 */
[----:B------:R-:W-:Y:S01]  /*1020*/  I2FP.F32.U32 R5, R5 ;  /* 0x0000000500057245 */ /* 0x000fe20000201000 */
[----:B------:R-:W-:Y:S02]  /*1030*/  HADD2.F32 R15, -RZ, R34.H0_H0 ;  /* 0x20000022ff0f7230 */ /* 0x000fe40000004100 */
[--C-:B------:R-:W-:Y:S01]  /*1040*/  HADD2.F32 R23, -RZ, R30.reuse.H1_H1 ;  /* 0x3000001eff177230 */ /* 0x100fe20000004100 */
[----:B0-----:R-:W-:Y:S01]  /*1050*/  IADD3 R3, PT, PT, R16, 0x6, RZ ;  /* 0x0000000610037810 */ /* 0x001fe20007ffe0ff */
[----:B------:R-:W-:-:S02]  /*1060*/  HADD2.F32 R21, -RZ, R30.H0_H0 ;  /* 0x2000001eff157230 */ /* 0x000fc40000004100 */
[----:B------:R-:W-:Y:S01]  /*1070*/  HADD2.F32 R37, -RZ, R35.H1_H1 ;  /* 0x30000023ff257230 */ /* 0x000fe20000004100 */
[----:B------:R-:W-:Y:S01]  /*1080*/  I2FP.F32.U32 R3, R3 ;  /* 0x0000000300037245 */ /* 0x000fe20000201000 */
[--C-:B------:R-:W-:Y:S02]  /*1090*/  HADD2.F32 R39, -RZ, R31.reuse.H1_H1 ;  /* 0x3000001fff277230 */ /* 0x100fe40000004100 */
        /* <DEDUP_REMOVED lines=9> */
[----:B------:R0:W1:Y:S01]  /*1130*/  MUFU.EX2 R9, -R0 ;  /* 0x8000000000097308 */ /* 0x0000620000000800 */
[----:B------:R-:W-:-:S07]  /*1140*/  HADD2.F32 R35, -RZ, R35.H0_H0 ;  /* 0x20000023ff237230 */ /* 0x000fce0000004100 */
[----:B------:R-:W2:Y:S01]  /*1150*/  MUFU.EX2 R11, -R4 ;  /* 0x80000004000b7308 */ /* 0x000ea20000000800 */
[----:B0-----:R-:W-:-:S07]  /*1160*/  I2FP.F32.S32 R0, UR4 ;  /* 0x0000000400007c45 */ /* 0x001fce0008201400 */
[----:B------:R-:W0:Y:S01]  /*1170*/  MUFU.EX2 R13, -R6 ;  /* 0x80000006000d7308 */ /* 0x000e220000000800 */
[----:B-1----:R-:W-:-:S04]  /*1180*/  FMUL.FTZ R3, R0, R9 ;  /* 0x0000000900037220 */ /* 0x002fc80000410000 */
[----:B------:R-:W-:-:S03]  /*1190*/  FMUL.RZ R9, R3, 0.15915493667125701904 ;  /* 0x3e22f98303097820 */ /* 0x000fc6000040c000 */
[----:B------:R-:W1:Y:S01]  /*11a0*/  MUFU.EX2 R7, -R7 ;  /* 0x8000000700077308 */ /* 0x000e620000000800 */
[C---:B--2---:R-:W-:Y:S01]  /*11b0*/  FMUL.FTZ R5, R0.reuse, R11 ;  /* 0x0000000b00057220 */ /* 0x044fe20000410000 */
[--C-:B------:R-:W-:Y:S02]  /*11c0*/  HADD2.F32 R11, -RZ, R33.reuse.H1_H1 ;  /* 0x30000021ff0b7230 */ /* 0x100fe40000004100 */
[----:B------:R-:W-:Y:S02]  /*11d0*/  HADD2.F32 R33, -RZ, R33.H0_H0 ;  /* 0x20000021ff217230 */ /* 0x000fe40000004100 */
[----:B------:R-:W-:Y:S01]  /*11e0*/  FMUL.RZ R14, R5, 0.15915493667125701904 ;  /* 0x3e22f983050e7820 */ /* 0x000fe2000040c000 */
[--C-:B------:R-:W-:Y:S01]  /*11f0*/  HADD2.F32 R5, -RZ, R32.reuse.H1_H1 ;  /* 0x30000020ff057230 */ /* 0x100fe20000004100 */
[----:B------:R-:W2:Y:S01]  /*1200*/  MUFU.SIN R4, R9 ;  /* 0x0000000900047308 */ /* 0x000ea20000000400 */
[----:B0-----:R-:W-:Y:S01]  /*1210*/  FMUL.FTZ R6, R0, R13 ;  /* 0x0000000d00067220 */ /* 0x001fe20000410000 */
[----:B------:R-:W-:-:S02]  /*1220*/  HADD2.F32 R32, -RZ, R32.H0_H0 ;  /* 0x20000020ff207230 */ /* 0x000fc40000004100 */
[--C-:B------:R-:W-:Y:S02]  /*1230*/  HADD2.F32 R13, -RZ, R29.reuse.H1_H1 ;  /* 0x3000001dff0d7230 */ /* 0x100fe40000004100 */
[----:B------:R-:W-:Y:S01]  /*1240*/  FMUL.RZ R22, R6, 0.15915493667125701904 ;  /* 0x3e22f98306167820 */ /* 0x000fe2000040c000 */
[--C-:B------:R-:W-:Y:S01]  /*1250*/  HADD2.F32 R6, -RZ, R28.reuse.H1_H1 ;  /* 0x3000001cff067230 */ /* 0x100fe20000004100 */
[----:B------:R-:W0:Y:S01]  /*1260*/  MUFU.COS R3, R9 ;  /* 0x0000000900037308 */ /* 0x000e220000000000 */
[----:B-1----:R-:W-:Y:S01]  /*1270*/  FMUL.FTZ R0, R0, R7 ;  /* 0x0000000700007220 */ /* 0x002fe20000410000 */
[----:B------:R-:W-:Y:S02]  /*1280*/  HADD2.F32 R28, -RZ, R28.H0_H0 ;  /* 0x2000001cff1c7230 */ /* 0x000fe40000004100 */
[----:B------:R-:W-:Y:S02]  /*1290*/  HADD2.F32 R29, -RZ, R29.H0_H0 ;  /* 0x2000001dff1d7230 */ /* 0x000fe40000004100 */
[----:B------:R-:W-:-:S02]  /*12a0*/  FMUL.RZ R34, R0, 0.15915493667125701904 ;  /* 0x3e22f98300227820 */ /* 0x000fc4000040c000 */
[----:B------:R-:W1:Y:S01]  /*12b0*/  MUFU.SIN R10, R14 ;  /* 0x0000000e000a7308 */ /* 0x000e620000000400 */
[C---:B--2---:R-:W-:Y:S01]  /*12c0*/  FMUL.FTZ R0, R4.reuse, R5 ;  /* 0x0000000504007220 */ /* 0x044fe20000410000 */
[----:B------:R-:W-:-:S06]  /*12d0*/  FMUL.FTZ R7, R4, R6 ;  /* 0x0000000604077220 */ /* 0x000fcc0000410000 */
[----:B------:R-:W2:Y:S01]  /*12e0*/  MUFU.COS R8, R14 ;  /* 0x0000000e00087308 */ /* 0x000ea20000000000 */
[C---:B0-----:R-:W-:Y:S01]  /*12f0*/  FMUL.FTZ R5, R3.reuse, R5 ;  /* 0x0000000503057220 */ /* 0x041fe20000410000 */
[C---:B------:R-:W-:Y:S01]  /*1300*/  FMUL.FTZ R9, R3.reuse, R6 ;  /* 0x0000000603097220 */ /* 0x040fe20000410000 */
[C---:B------:R-:W-:Y:S01]  /*1310*/  FFMA.FTZ R0, R3.reuse, R32, -R0 ;  /* 0x0000002003007223 */ /* 0x040fe20000010800 */
[----:B------:R-:W-:Y:S01]  /*1320*/  FFMA.FTZ R7, R3, R28, -R7 ;  /* 0x0000001c03077223 */ /* 0x000fe20000010807 */
[C---:B------:R-:W-:Y:S01]  /*1330*/  FFMA.FTZ R5, R4.reuse, R32, R5 ;  /* 0x0000002004057223 */ /* 0x040fe20000010005 */
[----:B------:R-:W-:Y:S02]  /*1340*/  FFMA.FTZ R28, R4, R28, R9 ;  /* 0x0000001c041c7223 */ /* 0x000fe40000010009 */
[----:B------:R-:W0:Y:S01]  /*1350*/  MUFU.SIN R14, R22 ;  /* 0x00000016000e7308 */ /* 0x000e220000000400 */
[C---:B-1----:R-:W-:Y:S01]  /*1360*/  FMUL.FTZ R3, R10.reuse, R11 ;  /* 0x0000000b0a037220 */ /* 0x042fe20000410000 */
[----:B------:R-:W-:Y:S01]  /*1370*/  FMUL.FTZ R6, R10, R13 ;  /* 0x0000000d0a067220 */ /* 0x000fe20000410000 */
[----:B------:R-:W-:-:S02]  /*1380*/  F2FP.F16.F32.PACK_AB R32, R5, R0 ;  /* 0x000000000520723e */ /* 0x000fc400000000ff */
[----:B------:R-:W-:-:S03]  /*1390*/  F2FP.F16.F32.PACK_AB R28, R28, R7 ;  /* 0x000000071c1c723e */ /* 0x000fc600000000ff */
[----:B------:R-:W1:Y:S01]  /*13a0*/  MUFU.COS R12, R22 ;  /* 0x00000016000c7308 */ /* 0x000e620000000000 */
[C---:B--2---:R-:W-:Y:S01]  /*13b0*/  FMUL.FTZ R11, R8.reuse, R11 ;  /* 0x0000000b080b7220 */ /* 0x044fe20000410000 */
[C---:B------:R-:W-:Y:S01]  /*13c0*/  FMUL.FTZ R13, R8.reuse, R13 ;  /* 0x0000000d080d7220 */ /* 0x040fe20000410000 */
[C---:B------:R-:W-:Y:S01]  /*13d0*/  FFMA.FTZ R3, R8.reuse, R33, -R3 ;  /* 0x0000002108037223 */ /* 0x040fe20000010803 */
[----:B------:R-:W-:Y:S01]  /*13e0*/  FFMA.FTZ R6, R8, R29, -R6 ;  /* 0x0000001d08067223 */ /* 0x000fe20000010806 */
[C---:B------:R-:W-:Y:S01]  /*13f0*/  FFMA.FTZ R4, R10.reuse, R33, R11 ;  /* 0x000000210a047223 */ /* 0x040fe2000001000b */
[----:B------:R-:W-:Y:S02]  /*1400*/  FFMA.FTZ R29, R10, R29, R13 ;  /* 0x0000001d0a1d7223 */ /* 0x000fe4000001000d */
[----:B------:R-:W2:Y:S01]  /*1410*/  MUFU.SIN R22, R34 ;  /* 0x0000002200167308 */ /* 0x000ea20000000400 */
[C---:B0-----:R-:W-:Y:S01]  /*1420*/  FMUL.FTZ R9, R14.reuse, R19 ;  /* 0x000000130e097220 */ /* 0x041fe20000410000 */
[----:B------:R-:W-:Y:S01]  /*1430*/  FMUL.FTZ R8, R14, R23 ;  /* 0x000000170e087220 */ /* 0x000fe20000410000 */
[----:B------:R-:W-:-:S02]  /*1440*/  F2FP.F16.F32.PACK_AB R33, R4, R3 ;  /* 0x000000030421723e */ /* 0x000fc400000000ff */
[----:B------:R-:W-:-:S03]  /*1450*/  F2FP.F16.F32.PACK_AB R29, R29, R6 ;  /* 0x000000061d1d723e */ /* 0x000fc600000000ff */
[----:B------:R0:W3:Y:S01]  /*1460*/  MUFU.COS R20, R34 ;  /* 0x0000002200147308 */ /* 0x0000e20000000000 */
[C---:B-1----:R-:W-:Y:S01]  /*1470*/  FMUL.FTZ R19, R12.reuse, R19 ;  /* 0x000000130c137220 */ /* 0x042fe20000410000 */
[C---:B------:R-:W-:Y:S01]  /*1480*/  FMUL.FTZ R23, R12.reuse, R23 ;  /* 0x000000170c177220 */ /* 0x040fe20000410000 */
[C---:B------:R-:W-:Y:S01]  /*1490*/  FFMA.FTZ R9, R12.reuse, R15, -R9 ;  /* 0x0000000f0c097223 */ /* 0x040fe20000010809 */
[-C--:B------:R-:W-:Y:S02]  /*14a0*/  FFMA.FTZ R8, R12, R21.reuse, -R8 ;  /* 0x000000150c087223 */ /* 0x080fe40000010808 */
[----:B------:R-:W-:Y:S01]  /*14b0*/  FFMA.FTZ R23, R14, R21, R23 ;  /* 0x000000150e177223 */ /* 0x000fe20000010017 */
[C---:B--2---:R-:W-:Y:S01]  /*14c0*/  FMUL.FTZ R11, R22.reuse, R37 ;  /* 0x00000025160b7220 */ /* 0x044fe20000410000 */
[----:B------:R-:W-:Y:S01]  /*14d0*/  FMUL.FTZ R12, R22, R39 ;  /* 0x00000027160c7220 */ /* 0x000fe20000410000 */
[----:B0-----:R-:W-:Y:S02]  /*14e0*/  FFMA.FTZ R34, R14, R15, R19 ;  /* 0x0000000f0e227223 */ /* 0x001fe40000010013 */
[----:B------:R-:W-:-:S03]  /*14f0*/  F2FP.F16.F32.PACK_AB R30, R23, R8 ;  /* 0x00000008171e723e */ /* 0x000fc600000000ff */
[----:B------:R-:W-:Y:S01]  /*1500*/  F2FP.F16.F32.PACK_AB R34, R34, R9 ;  /* 0x000000092222723e */ /* 0x000fe200000000ff */
[C---:B---3--:R-:W-:Y:S01]  /*1510*/  FMUL.FTZ R37, R20.reuse, R37 ;  /* 0x0000002514257220 */ /* 0x048fe20000410000 */
[C---:B------:R-:W-:Y:S01]  /*1520*/  FMUL.FTZ R39, R20.reuse, R39 ;  /* 0x0000002714277220 */ /* 0x040fe20000410000 */
[C---:B------:R-:W-:Y:S01]  /*1530*/  FFMA.FTZ R12, R20.reuse, R31, -R12 ;  /* 0x0000001f140c7223 */ /* 0x040fe2000001080c */
[-C--:B------:R-:W-:Y:S01]  /*1540*/  FFMA.FTZ R11, R20, R35.reuse, -R11 ;  /* 0x00000023140b7223 */ /* 0x080fe2000001080b */
[C---:B------:R-:W-:Y:S01]  /*1550*/  FFMA.FTZ R10, R22.reuse, R35, R37 ;  /* 0x00000023160a7223 */ /* 0x040fe20000010025 */
[----:B------:R-:W-:-:S04]  /*1560*/  FFMA.FTZ R31, R22, R31, R39 ;  /* 0x0000001f161f7223 */ /* 0x000fc80000010027 */
[----:B------:R-:W-:Y:S02]  /*1570*/  F2FP.F16.F32.PACK_AB R35, R10, R11 ;  /* 0x0000000b0a23723e */ /* 0x000fe400000000ff */
[----:B------:R-:W-:Y:S01]  /*1580*/  F2FP.F16.F32.PACK_AB R31, R31, R12 ;  /* 0x0000000c1f1f723e */ /* 0x000fe200000000ff */
[----:B------:R-:W-:Y:S06]  /*1590*/  BRA `(.L_x_235) ;  /* 0x0000001800387947 */ /* 0x000fec0003800000 */
.L_x_234:
[----:B------:R-:W-:-:S13]  /*15a0*/  ISETP.GE.AND P0, PT, R16, R3, PT ;  /* 0x000000031000720c */ /* 0x000fda0003f06270 */
[----:B------:R-:W-:Y:S05]  /*15b0*/  @P0 BRA `(.L_x_235) ;  /* 0x0000001800300947 */ /* 0x000fea0003800000 */
[----:B------:R-:W-:Y:S01]  /*15c0*/  I2FP.F32.U32 R3, R3 ;  /* 0x0000000300037245 */ /* 0x000fe20000201000 */
[C---:B------:R-:W-:Y:S01]  /*15d0*/  VIADD R4, R16.reuse, 0x2 ;  /* 0x0000000210047836 */ /* 0x040fe20000000000 */
[----:B------:R-:W-:Y:S01]  /*15e0*/  I2FP.F32.U32 R0, R16 ;  /* 0x0000001000007245 */ /* 0x000fe20000201000 */
[C---:B------:R-:W-:Y:S01]  /*15f0*/  VIADD R6, R16.reuse, 0x4 ;  /* 0x0000000410067836 */ /* 0x040fe20000000000 */
[----:B------:R-:W-:Y:S01]  /*1600*/  IADD3 R8, PT, PT, R16, 0x6, RZ ;  /* 0x0000000610087810 */ /* 0x000fe20007ffe0ff */
[----:B------:R-:W-:Y:S01]  /*1610*/  UIADD3 UR4, UPT, UPT, -UR39, UR9, URZ ;  /* 0x0000000927047290 */ /* 0x000fe2000fffe1ff */
[----:B------:R-:W0:Y:S01]  /*1620*/  MUFU.RCP R3, R3 ;  /* 0x0000000300037308 */ /* 0x000e220000001000 */
[----:B------:R-:W-:Y:S01]  /*1630*/  I2FP.F32.U32 R4, R4 ;  /* 0x0000000400047245 */ /* 0x000fe20000201000 */
[--C-:B------:R-:W-:Y:S01]  /*1640*/  HADD2.F32 R22, -RZ, R35.reuse.H1_H1 ;  /* 0x30000023ff167230 */ /* 0x100fe20000004100 */
[----:B------:R-:W-:Y:S01]  /*1650*/  I2FP.F32.U32 R6, R6 ;  /* 0x0000000600067245 */ /* 0x000fe20000201000 */
[----:B------:R-:W-:Y:S01]  /*1660*/  HADD2.F32 R20, -RZ, R35.H0_H0 ;  /* 0x20000023ff147230 */ /* 0x000fe20000004100 */
[----:B------:R-:W-:Y:S01]  /*1670*/  I2FP.F32.U32 R8, R8 ;  /* 0x0000000800087245 */ /* 0x000fe20000201000 */
[-C--:B0-----:R-:W-:Y:S01]  /*1680*/  FMUL.FTZ R0, R0, R3.reuse ;  /* 0x0000000300007220 */ /* 0x081fe20000410000 */
[-C--:B------:R-:W-:Y:S01]  /*1690*/  FMUL.FTZ R4, R4, R3.reuse ;  /* 0x0000000304047220 */ /* 0x080fe20000410000 */
[----:B------:R-:W-:-:S02]  /*16a0*/  FMUL.FTZ R6, R6, R3 ;  /* 0x0000000306067220 */ /* 0x000fc40000410000 */
[----:B------:R-:W-:Y:S01]  /*16b0*/  FMUL.FTZ R8, R8, R3 ;  /* 0x0000000308087220 */ /* 0x000fe20000410000 */
[----:B------:R-:W-:Y:S01]  /*16c0*/  FMUL.FTZ R0, R0, 13.28771209716796875 ;  /* 0x41549a7800007820 */ /* 0x000fe20000410000 */
[----:B------:R-:W-:Y:S01]  /*16d0*/  FMUL.FTZ R4, R4, 13.28771209716796875 ;  /* 0x41549a7804047820 */ /* 0x000fe20000410000 */
[----:B------:R-:W-:Y:S01]  /*16e0*/  FMUL.FTZ R6, R6, 13.28771209716796875 ;  /* 0x41549a7806067820 */ /* 0x000fe20000410000 */
[----:B------:R-:W-:Y:S01]  /*16f0*/  FMUL.FTZ R10, R8, 13.28771209716796875 ;  /* 0x41549a78080a7820 */ /* 0x000fe20000410000 */
[----:B------:R0:W1:Y:S08]  /*1700*/  MUFU.EX2 R5, -R0 ;  /* 0x8000000000057308 */ /* 0x0000700000000800 */
[----:B------:R-:W2:Y:S01]  /*1710*/  MUFU.EX2 R7, -R4 ;  /* 0x8000000400077308 */ /* 0x000ea20000000800 */
[----:B0-----:R-:W-:-:S07]  /*1720*/  I2FP.F32.S32 R0, UR4 ;  /* 0x0000000400007c45 */ /* 0x001fce0008201400 */
[----:B------:R-:W0:Y:S01]  /*1730*/  MUFU.EX2 R9, -R6 ;  /* 0x8000000600097308 */ /* 0x000e220000000800 */
[----:B-1----:R-:W-:-:S04]  /*1740*/  FMUL.FTZ R5, R0, R5 ;  /* 0x0000000500057220 */ /* 0x002fc80000410000 */
[----:B------:R-:W-:-:S03]  /*1750*/  FMUL.RZ R5, R5, 0.15915493667125701904 ;  /* 0x3e22f98305057820 */ /* 0x000fc6000040c000 */
[----:B------:R1:W3:Y:S01]  /*1760*/  MUFU.EX2 R13, -R10 ;  /* 0x8000000a000d7308 */ /* 0x0002e20000000800 */
[----:B--2---:R-:W-:-:S04]  /*1770*/  FMUL.FTZ R7, R0, R7 ;  /* 0x0000000700077220 */ /* 0x004fc80000410000 */
[----:B------:R-:W-:-:S03]  /*1780*/  FMUL.RZ R7, R7, 0.15915493667125701904 ;  /* 0x3e22f98307077820 */ /* 0x000fc6000040c000 */
[----:B------:R-:W2:Y:S01]  /*1790*/  MUFU.COS R3, R5 ;  /* 0x0000000500037308 */ /* 0x000ea20000000000 */
[----:B0-----:R-:W-:Y:S01]  /*17a0*/  FMUL.FTZ R6, R0, R9 ;  /* 0x0000000900067220 */ /* 0x001fe20000410000 */
[--C-:B-1----:R-:W-:Y:S02]  /*17b0*/  HADD2.F32 R10, -RZ, R33.reuse.H1_H1 ;  /* 0x30000021ff0a7230 */ /* 0x102fe40000004100 */
[----:B------:R-:W-:Y:S02]  /*17c0*/  HADD2.F32 R33, -RZ, R33.H0_H0 ;  /* 0x20000021ff217230 */ /* 0x000fe40000004100 */
[----:B------:R-:W-:Y:S02]  /*17d0*/  FMUL.RZ R6, R6, 0.15915493667125701904 ;  /* 0x3e22f98306067820 */ /* 0x000fe4000040c000 */
[----:B------:R2:W0:Y:S01]  /*17e0*/  MUFU.SIN R4, R5 ;  /* 0x0000000500047308 */ /* 0x0004220000000400 */
[----:B---3--:R-:W-:Y:S01]  /*17f0*/  FMUL.FTZ R13, R0, R13 ;  /* 0x0000000d000d7220 */ /* 0x008fe20000410000 */
[----:B------:R-:W-:-:S02]  /*1800*/  HADD2.F32 R0, -RZ, R32.H1_H1 ;  /* 0x30000020ff007230 */ /* 0x000fc40000004100 */
[----:B------:R-:W-:Y:S02]  /*1810*/  HADD2.F32 R32, -RZ, R32.H0_H0 ;  /* 0x20000020ff207230 */ /* 0x000fe40000004100 */
[----:B------:R-:W-:Y:S01]  /*1820*/  FMUL.RZ R14, R13, 0.15915493667125701904 ;  /* 0x3e22f9830d0e7820 */ /* 0x000fe2000040c000 */
[--C-:B------:R-:W-:Y:S01]  /*1830*/  HADD2.F32 R13, -RZ, R34.reuse.H1_H1 ;  /* 0x30000022ff0d7230 */ /* 0x100fe20000004100 */
[----:B------:R-:W1:Y:S01]  /*1840*/  MUFU.SIN R9, R7 ;  /* 0x0000000700097308 */ /* 0x000e620000000400 */
[----:B--2---:R-:W-:Y:S01]  /*1850*/  FMUL.FTZ R5, R3, R0 ;  /* 0x0000000003057220 */ /* 0x004fe20000410000 */
[----:B------:R-:W-:-:S06]  /*1860*/  HADD2.F32 R34, -RZ, R34.H0_H0 ;  /* 0x20000022ff227230 */ /* 0x000fcc0000004100 */
[----:B------:R-:W2:Y:S01]  /*1870*/  MUFU.SIN R12, R6 ;  /* 0x00000006000c7308 */ /* 0x000ea20000000400 */
[----:B0-----:R-:W-:-:S07]  /*1880*/  FFMA.FTZ R5, R4, R32, R5 ;  /* 0x0000002004057223 */ /* 0x001fce0000010005 */
[----:B------:R-:W0:Y:S08]  /*1890*/  MUFU.SIN R19, R14 ;  /* 0x0000000e00137308 */ /* 0x000e300000000400 */
[----:B------:R1:W3:Y:S08]  /*18a0*/  MUFU.COS R8, R7 ;  /* 0x0000000700087308 */ /* 0x0002f00000000000 */
[----:B------:R4:W5:Y:S01]  /*18b0*/  MUFU.COS R11, R6 ;  /* 0x00000006000b7308 */ /* 0x0009620000000000 */
[----:B-1----:R-:W-:-:S07]  /*18c0*/  FMUL.FTZ R7, R9, R10 ;  /* 0x0000000a09077220 */ /* 0x002fce0000410000 */
[----:B------:R-:W1:Y:S01]  /*18d0*/  MUFU.COS R15, R14 ;  /* 0x0000000e000f7308 */ /* 0x000e620000000000 */
[----:B----4-:R-:W-:Y:S01]  /*18e0*/  FMUL.FTZ R6, R4, R0 ;  /* 0x0000000004067220 */ /* 0x010fe20000410000 */
[----:B--2---:R-:W-:Y:S01]  /*18f0*/  FMUL.FTZ R0, R12, R13 ;  /* 0x0000000d0c007220 */ /* 0x004fe20000410000 */
[----:B0-----:R-:W-:Y:S01]  /*1900*/  FMUL.FTZ R4, R19, R22 ;  /* 0x0000001613047220 */ /* 0x001fe20000410000 */
[C---:B---3--:R-:W-:Y:S01]  /*1910*/  FMUL.FTZ R10, R8.reuse, R10 ;  /* 0x0000000a080a7220 */ /* 0x048fe20000410000 */
[----:B------:R-:W-:Y:S01]  /*1920*/  FFMA.FTZ R6, R3, R32, -R6 ;  /* 0x0000002003067223 */ /* 0x000fe20000010806 */
[-C--:B------:R-:W-:Y:S02]  /*1930*/  FFMA.FTZ R7, R8, R33.reuse, -R7 ;  /* 0x0000002108077223 */ /* 0x080fe40000010807 */
[----:B------:R-:W-:Y:S01]  /*1940*/  FFMA.FTZ R10, R9, R33, R10 ;  /* 0x00000021090a7223 */ /* 0x000fe2000001000a */
[C---:B-----5:R-:W-:Y:S01]  /*1950*/  FMUL.FTZ R13, R11.reuse, R13 ;  /* 0x0000000d0b0d7220 */ /* 0x060fe20000410000 */
[----:B------:R-:W-:Y:S01]  /*1960*/  FFMA.FTZ R0, R11, R34, -R0 ;  /* 0x000000220b007223 */ /* 0x000fe20000010800 */
[----:B------:R-:W-:-:S02]  /*1970*/  F2FP.F16.F32.PACK_AB R32, R5, R6 ;  /* 0x000000060520723e */ /* 0x000fc400000000ff */
[----:B------:R-:W-:Y:S01]  /*1980*/  FFMA.FTZ R13, R12, R34, R13 ;  /* 0x000000220c0d7223 */ /* 0x000fe2000001000d */
[----:B------:R-:W-:Y:S01]  /*1990*/  F2FP.F16.F32.PACK_AB R33, R10, R7 ;  /* 0x000000070a21723e */ /* 0x000fe200000000ff */
[C---:B-1----:R-:W-:Y:S01]  /*19a0*/  FMUL.FTZ R22, R15.reuse, R22 ;  /* 0x000000160f167220 */ /* 0x042fe20000410000 */
[----:B------:R-:W-:Y:S02]  /*19b0*/  FFMA.FTZ R4, R15, R20, -R4 ;  /* 0x000000140f047223 */ /* 0x000fe40000010804 */
[----:B------:R-:W-:Y:S01]  /*19c0*/  F2FP.F16.F32.PACK_AB R34, R13, R0 ;  /* 0x000000000d22723e */ /* 0x000fe200000000ff */
[----:B------:R-:W-:-:S05]  /*19d0*/  FFMA.FTZ R35, R19, R20, R22 ;  /* 0x0000001413237223 */ /* 0x000fca0000010016 */
[----:B------:R-:W-:Y:S01]  /*19e0*/  F2FP.F16.F32.PACK_AB R35, R35, R4 ;  /* 0x000000042323723e */ /* 0x000fe200000000ff */
[----:B------:R-:W-:Y:S06]  /*19f0*/  BRA `(.L_x_235) ;  /* 0x0000001400207947 */ /* 0x000fec0003800000 */
.L_x_233:
        /* <DEDUP_REMOVED lines=10> */
[----:B0-----:R-:W-:-:S06]  /*1aa0*/  VIADD R4, R0, 0xffffffe ;  /* 0x0ffffffe00047836 */ /* 0x001fcc0000000000 */
[----:B------:R0:W1:Y:S02]  /*1ab0*/  F2I.FTZ.U32.TRUNC.NTZ R5, R4 ;  /* 0x0000000400057305 */ /* 0x000064000021f000 */
[----:B0-----:R-:W-:Y:S02]  /*1ac0*/  IMAD.MOV.U32 R4, RZ, RZ, RZ ;  /* 0x000000ffff047224 */ /* 0x001fe400078e00ff */
[----:B-1----:R-:W-:-:S04]  /*1ad0*/  IMAD.MOV R6, RZ, RZ, -R5 ;  /* 0x000000ffff067224 */ /* 0x002fc800078e0a05 */
[----:B------:R-:W-:Y:S01]  /*1ae0*/  IMAD R9, R6, R7, RZ ;  /* 0x0000000706097224 */ /* 0x000fe200078e02ff */
[----:B------:R-:W-:-:S03]  /*1af0*/  MOV R6, R8 ;  /* 0x0000000800067202 */ /* 0x000fc60000000f00 */
[----:B------:R-:W-:-:S04]  /*1b00*/  IMAD.HI.U32 R5, R5, R9, R4 ;  /* 0x0000000905057227 */ /* 0x000fc800078e0004 */
[----:B------:R-:W-:Y:S02]  /*1b10*/  IMAD.MOV R9, RZ, RZ, -R10 ;  /* 0x000000ffff097224 */ /* 0x000fe400078e0a0a */
        /* <DEDUP_REMOVED lines=35> */
.L_x_236:
        /* <DEDUP_REMOVED lines=15> */
.L_x_237:
        /* <DEDUP_REMOVED lines=140> */
.L_x_243:
[----:B------:R-:W-:Y:S05]  /*2700*/  BSYNC.RECONVERGENT B2 ;  /* 0x0000000000027941 */ /* 0x000fea0003800200 */
.L_x_242:
        /* <DEDUP_REMOVED lines=17> */
.L_x_241:
        /* <DEDUP_REMOVED lines=72> */
.L_x_244:
[----:B------:R-:W-:Y:S05]  /*2ca0*/  BSYNC.RECONVERGENT B1 ;  /* 0x0000000000017941 */ /* 0x000fea0003800200 */
.L_x_240:
        /* <DEDUP_REMOVED lines=16> */
.L_x_239:
[----:B------:R-:W-:Y:S05]  /*2db0*/  BSYNC.RECONVERGENT B0 ;  /* 0x0000000000007941 */ /* 0x000fea0003800200 */
.L_x_238:
        /* <DEDUP_REMOVED lines=10> */
.L_x_246:
[----:B------:R-:W-:Y:S05]  /*2e60*/  BSYNC.RECONVERGENT B0 ;  /* 0x0000000000007941 */ /* 0x000fea0003800200 */
.L_x_245:
[----:B------:R-:W-:Y:S06]  /*2e70*/  BAR.SYNC.DEFER_BLOCKING 0x0 ;  /* 0x0000000000007b1d */ /* 0x000fec0000010000 */
.L_x_235:
[----:B------:R-:W-:Y:S05]  /*2e80*/  BSYNC.RECONVERGENT B6 ;  /* 0x0000000000067941 */ /* 0x000fea0003800200 */
.L_x_232:
[----:B------:R-:W3:Y:S01]  /*2e90*/  LDC R19, c[0x0][0x3f4] ;  /* 0x0000fd00ff137b82 */ /* 0x000ee20000000800 */
[----:B------:R-:W-:Y:S01]  /*2ea0*/  ISETP.GT.U32.AND P0, PT, R2, 0x1f, PT ;  /* 0x0000001f0200780c */ /* 0x000fe20003f04070 */
[----:B---3--:R-:W-:-:S05]  /*2eb0*/  IMAD.MOV R0, RZ, RZ, -R19 ;  /* 0x000000ffff007224 */ /* 0x008fca00078e0a13 */
[----:B------:R-:W-:-:S04]  /*2ec0*/  VIADDMNMX R0, R0, UR44, RZ, !PT ;  /* 0x0000002c00007c46 */ /* 0x000fc8000f8001ff */
[----:B------:R-:W-:Y:S02]  /*2ed0*/  R2UR UR10, R0 ;  /* 0x00000000000a72ca */ /* 0x000fe400000e0000 */
[----:B------:R-:W-:Y:S01]  /*2ee0*/  MOV R0, 0xff7fffff ;  /* 0xff7fffff00007802 */ /* 0x000fe20000000f00 */
[----:B------:R-:W-:-:S12]  /*2ef0*/  @P0 BRA `(.L_x_247) ;  /* 0x0000000000fc0947 */ /* 0x000fd80003800000 */
[----:B------:R-:W3:Y:S01]  /*2f00*/  LDCU UR4, c[0x0][0x40c] ;  /* 0x00008180ff0477ac */ /* 0x000ee20008000800 */
[----:B------:R-:W5:Y:S01]  /*2f10*/  S2R R20, SR_CgaCtaId ;  /* 0x0000000000147919 */ /* 0x000f620000008800 */
[----:B------:R-:W-:Y:S01]  /*2f20*/  MOV R10, 0x400 ;  /* 0x00000400000a7802 */ /* 0x000fe20000000f00 */
[----:B--2-4-:R-:W-:-:S04]  /*2f30*/  HMUL2 R14, R33, R29 ;  /* 0x0000001d210e7232 */ /* 0x014fc80000000000 */
[----:B------:R-:W-:Y:S02]  /*2f40*/  VIADD R3, R10, 0x20 ;  /* 0x000000200a037836 */ /* 0x000fe40000000000 */
[----:B------:R-:W-:Y:S01]  /*2f50*/  HFMA2 R15, R32, R28, R14 ;  /* 0x0000001c200f7231 */ /* 0x000fe2000000000e */
[----:B---3--:R-:W-:-:S03]  /*2f60*/  ISETP.NE.AND P1, PT, RZ, UR4, PT ;  /* 0x00000004ff007c0c */ /* 0x008fc6000bf25270 */
[----:B------:R-:W-:Y:S01]  /*2f70*/  HFMA2 R15, R34, R30, R15 ;  /* 0x0000001e220f7231 */ /* 0x000fe2000000000f */
[----:B------:R-:W-:Y:S01]  /*2f80*/  UMOV UR4, 0xffffffff ;  /* 0xffffffff00047882 */ /* 0x000fe20000000000 */
[----:B------:R-:W-:Y:S02]  /*2f90*/  ISETP.GT.U32.OR P0, PT, R2, 0x17, P1 ;  /* 0x000000170200780c */ /* 0x000fe40000f04470 */
[----:B------:R-:W-:-:S06]  /*2fa0*/  HFMA2 R15, R35, R31, R15 ;  /* 0x0000001f230f7231 */ /* 0x000fcc000000000f */
[----:B0-----:R-:W-:Y:S01]  /*2fb0*/  @!P1 VIADD R6, R10, 0x220 ;  /* 0x000002200a069836 */ /* 0x001fe20000000000 */
[----:B-----5:R-:W-:-:S04]  /*2fc0*/  LEA R3, R20, R3, 0x18 ;  /* 0x0000000314037211 */ /* 0x020fc800078ec0ff */
[----:B-1----:R-:W0:Y:S01]  /*2fd0*/  @!P0 LDC.64 R4, c[0x0][0x3b8] ;  /* 0x0000ee00ff048b82 */ /* 0x002e220000000a00 */
[C---:B------:R-:W-:Y:S02]  /*2fe0*/  @!P0 IMAD R7, R2.reuse, R19, UR41 ;  /* 0x0000002902078e24 */ /* 0x040fe4000f8e0213 */
[----:B------:R-:W-:Y:S02]  /*2ff0*/  IMAD R3, R2, 0x10, R3 ;  /* 0x0000001002037824 */ /* 0x000fe400078e0203 */
[--C-:B------:R-:W-:Y:S01]  /*3000*/  HADD2.F32 R13, -RZ, R15.reuse.H0_H0 ;  /* 0x2000000fff0d7230 */ /* 0x100fe20000004100 */
[----:B------:R-:W-:Y:S02]  /*3010*/  @!P0 SHF.L.U32 R8, R7, 0x3, RZ ;  /* 0x0000000307088819 */ /* 0x000fe400000006ff */
[----:B------:R-:W-:Y:S01]  /*3020*/  @!P1 LEA R7, R20, R6, 0x18 ;  /* 0x0000000614079211 */ /* 0x000fe200078ec0ff */
[----:B------:R1:W-:Y:S01]  /*3030*/  STS.128 [R3], R32 ;  /* 0x0000002003007388 */ /* 0x0003e20000000c00 */
[----:B------:R-:W-:-:S02]  /*3040*/  HADD2.F32 R6, -RZ, R15.H1_H1 ;  /* 0x3000000fff067230 */ /* 0x000fc40000004100 */
[----:B------:R-:W-:Y:S02]  /*3050*/  @!P0 IMAD R9, R19, UR48, R8 ;  /* 0x0000003013098c24 */ /* 0x000fe4000f8e0208 */
[----:B------:R-:W-:Y:S02]  /*3060*/  @!P1 IMAD R7, R2, 0x10, R7 ;  /* 0x0000001002079824 */ /* 0x000fe400078e0207 */
[----:B------:R-:W-:-:S03]  /*3070*/  FADD.FTZ R13, R13, R6 ;  /* 0x000000060d0d7221 */ /* 0x000fc60000010000 */
[----:B------:R1:W-:Y:S01]  /*3080*/  @!P1 STS.128 [R7], R24 ;  /* 0x0000001807009388 */ /* 0x0003e20000000c00 */
[----:B0-----:R-:W-:-:S05]  /*3090*/  @!P0 IMAD.WIDE R4, R9, 0x2, R4 ;  /* 0x0000000209048825 */ /* 0x001fca00078e0204 */
[----:B------:R1:W-:Y:S01]  /*30a0*/  @!P0 STG.E.128 desc[UR36][R4.64], R28 ;  /* 0x0000001c04008986 */ /* 0x0003e2000c101d24 */
[----:B------:R-:W-:Y:S05]  /*30b0*/  BRA.DIV UR4, `(.L_x_248) ;  /* 0x000000a204307947 */ /* 0x000fea000b800000 */
[----:B------:R-:W1:Y:S02]  /*30c0*/  SHFL.BFLY PT, R14, R13, 0x10, 0x1f ;  /* 0x0e001f000d0e7f89 */ /* 0x000e6400000e0000 */
[----:B-1----:R-:W-:-:S05]  /*30d0*/  FADD.FTZ R3, R13, R14 ;  /* 0x0000000e0d037221 */ /* 0x002fca0000010000 */
[----:B------:R-:W0:Y:S02]  /*30e0*/  SHFL.BFLY PT, R14, R3, 0x8, 0x1f ;  /* 0x0d001f00030e7f89 */ /* 0x000e2400000e0000 */
[----:B0-----:R-:W-:-:S05]  /*30f0*/  FADD.FTZ R4, R3, R14 ;  /* 0x0000000e03047221 */ /* 0x001fca0000010000 */
[----:B------:R-:W0:Y:S02]  /*3100*/  SHFL.BFLY PT, R14, R4, 0x4, 0x1f ;  /* 0x0c801f00040e7f89 */ /* 0x000e2400000e0000 */
[----:B0-----:R-:W-:-:S05]  /*3110*/  FADD.FTZ R5, R4, R14 ;  /* 0x0000000e04057221 */ /* 0x001fca0000010000 */
[----:B------:R-:W0:Y:S02]  /*3120*/  SHFL.BFLY PT, R14, R5, 0x2, 0x1f ;  /* 0x0c401f00050e7f89 */ /* 0x000e2400000e0000 */
[----:B0-----:R-:W-:-:S05]  /*3130*/  FADD.FTZ R6, R5, R14 ;  /* 0x0000000e05067221 */ /* 0x001fca0000010000 */
[----:B------:R0:W1:Y:S02]  /*3140*/  SHFL.BFLY PT, R14, R6, 0x1, 0x1f ;  /* 0x0c201f00060e7f89 */ /* 0x00006400000e0000 */
.L_x_385:
        /* <DEDUP_REMOVED lines=13> */
[----:B------:R-:W-:Y:S01]  /*3220*/  MOV R4, UR4 ;  /* 0x0000000400047c02 */ /* 0x000fe20008000f00 */
[----:B------:R-:W-:-:S04]  /*3230*/  IMAD.U32 R5, RZ, RZ, UR5 ;  /* 0x00000005ff057e24 */ /* 0x000fc8000f8e00ff */
[----:B------:R-:W1:Y:S01]  /*3240*/  LDCU UR5, c[0x0][0x410] ;  /* 0x00008200ff0577ac */ /* 0x000e620008000800 */
[----:B------:R-:W2:Y:S01]  /*3250*/  @P0 LDG.E.U16 R4, desc[UR36][R4.64] ;  /* 0x0000002404040981 */ /* 0x000ea2000c1e1500 */
[----:B------:R-:W-:Y:S01]  /*3260*/  VIADD R3, R10, 0x420 ;  /* 0x000004200a037836 */ /* 0x000fe20000000000 */
[----:B------:R-:W-:-:S04]  /*3270*/  UIADD3 UR4, UPT, UPT, UR44, -UR10, URZ ;  /* 0x8000000a2c047290 */ /* 0x000fc8000fffe0ff */
[----:B------:R-:W-:Y:S02]  /*3280*/  LEA R7, R20, R3, 0x18 ;  /* 0x0000000314077211 */ /* 0x000fe400078ec0ff */
[----:B0-----:R-:W-:-:S05]  /*3290*/  MOV R6, UR4 ;  /* 0x0000000400067c02 */ /* 0x001fca0008000f00 */
[----:B------:R-:W-:Y:S02]  /*32a0*/  IMAD R7, R6, 0x4, R7 ;  /* 0x0000000406077824 */ /* 0x000fe400078e0207 */
[----:B-1----:R-:W-:Y:S01]  /*32b0*/  FMUL.FTZ R0, R14, UR5 ;  /* 0x000000050e007c20 */ /* 0x002fe20008410000 */
[----:B--2---:R-:W-:-:S05]  /*32c0*/  @P0 HADD2.F32 R3, -RZ, R4.H0_H0 ;  /* 0x20000004ff030230 */ /* 0x004fca0000004100 */
[----:B------:R-:W-:-:S05]  /*32d0*/  @P0 FADD.FTZ R0, R0, R3 ;  /* 0x0000000300000221 */ /* 0x000fca0000010000 */
[----:B------:R3:W-:Y:S02]  /*32e0*/  STS [R7+-0x4], R0 ;  /* 0xfffffc0007007388 */ /* 0x0007e40000000800 */
.L_x_247:
[----:B------:R-:W-:Y:S05]  /*32f0*/  WARPSYNC.ALL ;  /* 0x0000000000007948 */ /* 0x000fea0003800000 */
[----:B------:R-:W5:Y:S08]  /*3300*/  S2UR UR16, SR_CgaCtaId ;  /* 0x00000000001079c3 */ /* 0x000f700000008800 */
[----:B------:R-:W-:Y:S01]  /*3310*/  BAR.SYNC.DEFER_BLOCKING 0x0 ;  /* 0x0000000000007b1d */ /* 0x000fe20000010000 */
[----:B------:R-:W-:-:S02]  /*3320*/  LOP3.LUT R3, R16, 0x8, RZ, 0xc0, !PT ;  /* 0x0000000810037812 */ /* 0x000fc400078ec0ff */
[----:B------:R-:W-:-:S03]  /*3330*/  SHF.R.U32.HI R26, RZ, 0x1, R2 ;  /* 0x00000001ff1a7819 */ /* 0x000fc60000011602 */
[----:B------:R-:W-:Y:S01]  /*3340*/  UMOV UR11, 0x400 ;  /* 0x00000400000b7882 */ /* 0x000fe20000000000 */
[----:B------:R-:W0:Y:S01]  /*3350*/  LDCU UR7, c[0x0][0x40c] ;  /* 0x00008180ff0777ac */ /* 0x000e220008000800 */
[----:B------:R-:W-:Y:S01]  /*3360*/  UIADD3 UR4, UPT, UPT, UR11, 0x20, URZ ;  /* 0x000000200b047890 */ /* 0x000fe2000fffe0ff */
[----:B------:R-:W1:Y:S01]  /*3370*/  LDCU UR6, c[0x0][0x3f0] ;  /* 0x00007e00ff0677ac */ /* 0x000e620008000800 */
[----:B------:R-:W2:Y:S01]  /*3380*/  LDCU UR19, c[0x0][0x40c] ;  /* 0x00008180ff1377ac */ /* 0x000ea20008000800 */
[----:B------:R-:W2:Y:S01]  /*3390*/  LDCU UR20, c[0x0][0x410] ;  /* 0x00008200ff1477ac */ /* 0x000ea20008000800 */
[----:B-----5:R-:W-:Y:S02]  /*33a0*/  ULEA UR4, UR16, UR4, 0x18 ;  /* 0x0000000410047291 */ /* 0x020fe4000f8ec0ff */
[----:B0-----:R-:W-:Y:S01]  /*33b0*/  UISETP.NE.AND UP0, UPT, UR7, URZ, UPT ;  /* 0x000000ff0700728c */ /* 0x001fe2000bf05270 */
[----:B------:R-:W0:Y:S01]  /*33c0*/  LDCU.64 UR8, c[0x0][0x3c8] ;  /* 0x00007900ff0877ac */ /* 0x000e220008000a00 */
[----:B-1----:R-:W-:-:S05]  /*33d0*/  UIMAD UR6, UR42, UR6, UR46 ;  /* 0x000000062a0672a4 */ /* 0x002fca000f8e022e */
[----:B------:R-:W1:Y:S01]  /*33e0*/  LDS.64 R156, [R3+UR4] ;  /* 0x00000004039c7984 */ /* 0x000e620008000a00 */
[----:B------:R-:W0:Y:S03]  /*33f0*/  LDCU.64 UR22, c[0x0][0x438] ;  /* 0x00008700ff1677ac */ /* 0x000e260008000a00 */
[----:B------:R-:W0:Y:S01]  /*3400*/  LDS.64 R154, [R3+UR4+0x10] ;  /* 0x00001004039a7984 */ /* 0x000e220008000a00 */
[----:B------:R-:W0:Y:S03]  /*3410*/  LDCU.64 UR14, c[0x0][0x448] ;  /* 0x00008900ff0e77ac */ /* 0x000e260008000a00 */
[----:B------:R-:W0:Y:S01]  /*3420*/  LDS.64 R152, [R3+UR4+0x20] ;  /* 0x0000200403987984 */ /* 0x000e220008000a00 */
[----:B------:R-:W-:-:S03]  /*3430*/  UIMAD UR6, UR6, 0xc0, URZ ;  /* 0x000000c0060678a4 */ /* 0x000fc6000f8e02ff */
[----:B------:R-:W0:Y:S04]  /*3440*/  LDS.64 R150, [R3+UR4+0x30] ;  /* 0x0000300403967984 */ /* 0x000e280008000a00 */
        /* <DEDUP_REMOVED lines=27> */
[----:B------:R5:W0:Y:S01]  /*3600*/  LDS.64 R94, [R3+UR4+0x1f0] ;  /* 0x0001f004035e7984 */ /* 0x000a220008000a00 */
[----:B------:R-:W-:-:S04]  /*3610*/  UIADD3 UR4, UPT, UPT, UR45, 0xf, -UR10 ;  /* 0x0000000f2d047890 */ /* 0x000fc8000fffe80a */
[----:B------:R-:W-:Y:S01]  /*3620*/  USHF.R.S32.HI UR5, URZ, 0x1f, UR4 ;  /* 0x0000001fff057899 */ /* 0x000fe20008011404 */
[----:B-----5:R-:W-:-:S05]  /*3630*/  SHF.L.U32 R3, R2, 0x2, RZ ;  /* 0x0000000202037819 */ /* 0x020fca00000006ff */
[----:B------:R-:W-:Y:S01]  /*3640*/  IMAD.U32 R4, RZ, RZ, UR5 ;  /* 0x00000005ff047e24 */ /* 0x000fe2000f8e00ff */
[----:B------:R-:W-:-:S04]  /*3650*/  LOP3.LUT R10, R3, 0x4, RZ, 0xc0, !PT ;  /* 0x00000004030a7812 */ /* 0x000fc800078ec0ff */
[----:B------:R-:W-:-:S04]  /*3660*/  LEA.HI R4, R4, UR4, RZ, 0x4 ;  /* 0x0000000404047c11 */ /* 0x000fc8000f8f20ff */
[----:B------:R-:W-:-:S04]  /*3670*/  LOP3.LUT R9, R4, 0xfffffff0, RZ, 0xc0, !PT ;  /* 0xfffffff004097812 */ /* 0x000fc800078ec0ff */
[----:B------:R-:W-:Y:S01]  /*3680*/  ISETP.GE.AND P0, PT, R26, R9, PT ;  /* 0x000000091a00720c */ /* 0x000fe20003f06270 */
[----:B-12---:R-:W-:-:S12]  /*3690*/  BRA.U UP0, `(.L_x_249) ;  /* 0x00000001008c7547 */ /* 0x006fd8000b800000 */
[----:B------:R-:W-:-:S04]  /*36a0*/  UIADD3 UR4, UPT, UPT, UR11, 0x220, URZ ;  /* 0x000002200b047890 */ /* 0x000fc8000fffe0ff */
[----:B------:R-:W-:-:S06]  /*36b0*/  ULEA UR4, UR16, UR4, 0x18 ;  /* 0x0000000410047291 */ /* 0x000fcc000f8ec0ff */
[----:B------:R-:W-:-:S05]  /*36c0*/  LEA R4, R10, UR4, 0x1 ;  /* 0x000000040a047c11 */ /* 0x000fca000f8e08ff */
[----:B------:R1:W2:Y:S04]  /*36d0*/  LDS.64 R92, [R4] ;  /* 0x00000000045c7984 */ /* 0x0002a80000000a00 */
[----:B------:R1:W0:Y:S04]  /*36e0*/  LDS.64 R90, [R4+0x10] ;  /* 0x00001000045a7984 */ /* 0x0002280000000a00 */
        /* <DEDUP_REMOVED lines=27> */
[----:B----4-:R1:W4:Y:S04]  /*38a0*/  LDS.64 R34, [R4+0x1d0] ;  /* 0x0001d00004227984 */ /* 0x0103280000000a00 */
[----:B------:R1:W0:Y:S04]  /*38b0*/  LDS.64 R32, [R4+0x1e0] ;  /* 0x0001e00004207984 */ /* 0x0002280000000a00 */
[----:B--2---:R1:W0:Y:S02]  /*38c0*/  LDS.64 R30, [R4+0x1f0] ;  /* 0x0001f000041e7984 */ /* 0x0042240000000a00 */
.L_x_249:
[----:B------:R-:W-:Y:S04]  /*38d0*/  BSSY B0, `(.L_x_250) ;  /* 0x00004c8000007945 */ /* 0x000fe80003800000 */
[----:B------:R-:W-:Y:S05]  /*38e0*/  @P0 BRA `(.L_x_251) ;  /* 0x0000004c00180947 */ /* 0x000fea0003800000 */
[----:B-1----:R-:W-:Y:S01]  /*38f0*/  IABS R4, R19 ;  /* 0x0000001300047213 */ /* 0x002fe20000000000 */
[----:B------:R-:W1:Y:S01]  /*3900*/  LDCU UR17, c[0x0][0x3f8] ;  /* 0x00007f00ff1177ac */ /* 0x000e620008000800 */
[----:B------:R-:W2:Y:S01]  /*3910*/  LDC.64 R236, c[0x0][0x450] ;  /* 0x00011400ffec7b82 */ /* 0x000ea20000000a00 */
[----:B------:R-:W-:Y:S01]  /*3920*/  VIADD R21, R26, UR10 ;  /* 0x0000000a1a157c36 */ /* 0x000fe20008000000 */
[----:B------:R-:W5:Y:S01]  /*3930*/  I2F.RP R5, R4 ;  /* 0x0000000400057306 */ /* 0x000f620000209400 */
[----:B------:R-:W3:Y:S01]  /*3940*/  LDCU.64 UR12, c[0x0][0x420] ;  /* 0x00008400ff0c77ac */ /* 0x000ee20008000a00 */
[----:B------:R-:W-:Y:S02]  /*3950*/  VIADD R8, R9, UR10 ;  /* 0x0000000a09087c36 */ /* 0x000fe40008000000 */
[----:B------:R-:W-:Y:S01]  /*3960*/  IMAD R9, R19, UR48, R10 ;  /* 0x0000003013097c24 */ /* 0x000fe2000f8e020a */
[----:B------:R-:W4:Y:S01]  /*3970*/  LDCU UR18, c[0x0][0x440] ;  /* 0x00008800ff1277ac */ /* 0x000f220008000800 */
[----:B------:R-:W0:Y:S01]  /*3980*/  LDC.64 R238, c[0x0][0x448] ;  /* 0x00011200ffee7b82 */ /* 0x000e220000000a00 */
[----:B------:R-:W2:Y:S02]  /*3990*/  LDCU UR7, c[0x0][0x408] ;  /* 0x00008100ff0777ac */ /* 0x000ea40008000800 */
[----:B------:R-:W-:-:S05]  /*39a0*/  SHF.R.S32.HI R22, RZ, 0x1f, R9 ;  /* 0x0000001fff167819 */ /* 0x000fca0000011409 */
[----:B------:R-:W2:Y:S01]  /*39b0*/  LDC R25, c[0x0][0x430] ;  /* 0x00010c00ff197b82 */ /* 0x000ea20000000800 */
[----:B-----5:R-:W5:Y:S01]  /*39c0*/  MUFU.RCP R5, R5 ;  /* 0x0000000500057308 */ /* 0x020f620000001000 */
[----:B-1----:R-:W-:Y:S01]  /*39d0*/  UIMAD UR4, UR38, UR17, UR46 ;  /* 0x00000011260472a4 */ /* 0x002fe2000f8e022e */
[----:B---3--:R-:W-:Y:S01]  /*39e0*/  ISETP.NE.U32.AND P0, PT, RZ, UR12, PT ;  /* 0x0000000cff007c0c */ /* 0x008fe2000bf05070 */
[----:B----4-:R-:W-:Y:S02]  /*39f0*/  UIMAD UR5, UR46, UR18, UR45 ;  /* 0x000000122e0572a4 */ /* 0x010fe4000f8e022d */
[----:B------:R-:W-:Y:S02]  /*3a00*/  MOV R20, UR18 ;  /* 0x0000001200147c02 */ /* 0x000fe40008000f00 */
[----:B------:R-:W-:-:S03]  /*3a10*/  ISETP.NE.AND.EX P0, PT, RZ, UR13, PT, P0 ;  /* 0x0000000dff007c0c */ /* 0x000fc6000bf05300 */
[----:B------:R-:W-:Y:S01]  /*3a20*/  IMAD R20, R20, UR5, R21 ;  /* 0x0000000514147c24 */ /* 0x000fe2000f8e0215 */
[----:B------:R-:W-:Y:S01]  /*3a30*/  P2R R27, PR, RZ, 0x1 ;  /* 0x00000001ff1b7803 */ /* 0x000fe20000000000 */
[----:B-----5:R-:W-:-:S04]  /*3a40*/  VIADD R6, R5, 0xffffffe ;  /* 0x0ffffffe05067836 */ /* 0x020fc80000000000 */
[----:B------:R1:W3:Y:S01]  /*3a50*/  F2I.FTZ.U32.TRUNC.NTZ R7, R6 ;  /* 0x0000000600077305 */ /* 0x0002e2000021f000 */
[----:B--2---:R-:W-:Y:S02]  /*3a60*/  VIADD R25, R25, UR7 ;  /* 0x0000000719197c36 */ /* 0x004fe40008000000 */
[----:B-1----:R-:W-:Y:S02]  /*3a70*/  HFMA2 R6, -RZ, RZ, 0, 0 ;  /* 0x00000000ff067431 */ /* 0x002fe400000001ff */
[----:B---3--:R-:W-:-:S04]  /*3a80*/  IMAD.MOV R11, RZ, RZ, -R7 ;  /* 0x000000ffff0b7224 */ /* 0x008fc800078e0a07 */
[----:B------:R-:W-:-:S04]  /*3a90*/  IMAD R11, R11, R4, RZ ;  /* 0x000000040b0b7224 */ /* 0x000fc800078e02ff */
[----:B------:R-:W-:Y:S01]  /*3aa0*/  IMAD.HI.U32 R5, R7, R11, R6 ;  /* 0x0000000b07057227 */ /* 0x000fe200078e0006 */
[----:B------:R-:W-:-:S03]  /*3ab0*/  MOV R11, UR46 ;  /* 0x0000002e000b7c02 */ /* 0x000fc60008000f00 */
[----:B------:R-:W-:Y:S01]  /*3ac0*/  IMAD.U32 R7, RZ, RZ, UR4 ;  /* 0x00000004ff077e24 */ /* 0x000fe2000f8e00ff */
[----:B------:R-:W-:Y:S01]  /*3ad0*/  UIADD3 UR4, UPT, UPT, UR11, 0x420, URZ ;  /* 0x000004200b047890 */ /* 0x000fe2000fffe0ff */
[----:B------:R-:W-:Y:S02]  /*3ae0*/  IMAD.U32 R6, RZ, RZ, UR12 ;  /* 0x0000000cff067e24 */ /* 0x000fe4000f8e00ff */
[--C-:B------:R-:W-:Y:S01]  /*3af0*/  IMAD R7, R7, 0xc0, R10.reuse ;  /* 0x000000c007077824 */ /* 0x100fe200078e020a */
[----:B------:R-:W-:Y:S01]  /*3b00*/  ULEA UR4, UR16, UR4, 0x18 ;  /* 0x0000000410047291 */ /* 0x000fe2000f8ec0ff */
[C---:B------:R-:W-:Y:S01]  /*3b10*/  IMAD R10, R19.reuse, UR6, R10 ;  /* 0x00000006130a7c24 */ /* 0x040fe2000f8e020a */
[----:B------:R-:W-:Y:S01]  /*3b20*/  IADD3 R6, P1, P2, R6, UR47, R21 ;  /* 0x0000002f06067c10 */ /* 0x000fe2000fa3e015 */
[----:B------:R-:W-:Y:S02]  /*3b30*/  IMAD R19, R19, 0xc0, RZ ;  /* 0x000000c013137824 */ /* 0x000fe400078e02ff */
[----:B------:R-:W-:Y:S01]  /*3b40*/  IMAD.WIDE R236, R7, 0x2, R236 ;  /* 0x0000000207ec7825 */ /* 0x000fe200078e02ec */
[----:B------:R-:W-:-:S02]  /*3b50*/  IADD3.X R7, PT, PT, R17, UR13, RZ, P1, P2 ;  /* 0x0000000d11077c10 */ /* 0x000fc40008fe44ff */
[----:B------:R-:W-:Y:S01]  /*3b60*/  SHF.R.S32.HI R23, RZ, 0x1f, R10 ;  /* 0x0000001fff177819 */ /* 0x000fe2000001140a */
[----:B0-----:R-:W-:Y:S01]  /*3b70*/  IMAD.WIDE.U32 R238, R11, 0x2, R238 ;  /* 0x000000020bee7825 */ /* 0x001fe200078e00ee */
[----:B------:R-:W-:-:S03]  /*3b80*/  LEA R26, R26, UR4, 0x2 ;  /* 0x000000041a1a7c11 */ /* 0x000fc6000f8e10ff */
[----:B------:R-:W-:Y:S02]  /*3b90*/  VIADD R21, R21, 0x1 ;  /* 0x0000000115157836 */ /* 0x000fe40000000000 */
[----:B------:R-:W-:-:S07]  /*3ba0*/  IMAD R24, R19, UR17, RZ ;  /* 0x0000001113187c24 */ /* 0x000fce000f8e02ff */
.L_x_319:
[----:B------:R-:W-:Y:S01]  /*3bb0*/  ISETP.NE.AND P6, PT, R27, RZ, PT ;  /* 0x000000ff1b00720c */ /* 0x000fe20003fc5270 */
[----:B------:R-:W0:Y:S01]  /*3bc0*/  LDC R11, c[0x0][0x3f4] ;  /* 0x0000fd00ff0b7b82 */ /* 0x000e220000000800 */
[----:B------:R-:W-:-:S04]  /*3bd0*/  IADD3 R28, PT, PT, R21, -0x1, RZ ;  /* 0xffffffff151c7810 */ /* 0x000fc80007ffe0ff */
[----:B------:R-:W-:Y:S02]  /*3be0*/  IABS R14, R28 ;  /* 0x0000001c000e7213 */ /* 0x000fe40000000000 */
[----:B------:R-:W-:-:S03]  /*3bf0*/  ISETP.GE.AND P1, PT, R28, RZ, PT ;  /* 0x000000ff1c00720c */ /* 0x000fc60003f26270 */
[----:B------:R-:W-:Y:S02]  /*3c00*/  IMAD.HI.U32 R12, R5, R14, RZ ;  /* 0x0000000e050c7227 */ /* 0x000fe400078e00ff */
[----:B-1----:R1:W5:Y:S02]  /*3c10*/  @P6 LDG.E.U8 R15, desc[UR36][R6.64] ;  /* 0x00000024060f6981 */ /* 0x002364000c1e1100 */
[----:B------:R-:W-:Y:S01]  /*3c20*/  IMAD.MOV R13, RZ, RZ, -R12 ;  /* 0x000000ffff0d7224 */ /* 0x000fe200078e0a0c */
[----:B0-234-:R-:W-:Y:S02]  /*3c30*/  IABS R222, R11 ;  /* 0x0000000b00de7213 */ /* 0x01dfe40000000000 */
[----:B------:R-:W-:-:S03]  /*3c40*/  ISETP.NE.AND P2, PT, R11, RZ, PT ;  /* 0x000000ff0b00720c */ /* 0x000fc60003f45270 */
[----:B------:R-:W-:-:S05]  /*3c50*/  IMAD R13, R222, R13, R14 ;  /* 0x0000000dde0d7224 */ /* 0x000fca00078e020e */
[----:B------:R-:W-:-:S13]  /*3c60*/  ISETP.GT.U32.AND P0, PT, R4, R13, PT ;  /* 0x0000000d0400720c */ /* 0x000fda0003f04070 */
[----:B------:R-:W-:-:S05]  /*3c70*/  @!P0 IMAD.IADD R13, R13, 0x1, -R222 ;  /* 0x000000010d0d8824 */ /* 0x000fca00078e0ade */
[----:B------:R-:W-:-:S13]  /*3c80*/  ISETP.GT.U32.AND P0, PT, R4, R13, PT ;  /* 0x0000000d0400720c */ /* 0x000fda0003f04070 */
[----:B------:R-:W-:-:S05]  /*3c90*/  @!P0 IADD3 R13, PT, PT, R13, -R222, RZ ;  /* 0x800000de0d0d8210 */ /* 0x000fca0007ffe0ff */
[----:B------:R-:W-:-:S04]  /*3ca0*/  IMAD.MOV.U32 R14, RZ, RZ, R13 ;  /* 0x000000ffff0e7224 */ /* 0x000fc800078e000d */
[----:B------:R-:W-:Y:S01]  /*3cb0*/  @!P1 IMAD.MOV R14, RZ, RZ, -R14 ;  /* 0x000000ffff0e9224 */ /* 0x000fe200078e0a0e */
[----:B------:R-:W-:-:S04]  /*3cc0*/  @!P2 LOP3.LUT R14, RZ, R11, RZ, 0x33, !PT ;  /* 0x0000000bff0ea212 */ /* 0x000fc800078e33ff */
[C---:B------:R-:W-:Y:S02]  /*3cd0*/  IADD3 R228, PT, PT, R14.reuse, R11, RZ ;  /* 0x0000000b0ee47210 */ /* 0x040fe40007ffe0ff */
[----:B------:R-:W-:-:S03]  /*3ce0*/  IADD3 R12, P0, PT, R14, UR47, RZ ;  /* 0x0000002f0e0c7c10 */ /* 0x000fc6000ff1e0ff */
[----:B------:R-:W-:Y:S01]  /*3cf0*/  IMAD R230, R11, 0x4, R228 ;  /* 0x000000040be67824 */ /* 0x000fe200078e02e4 */
[----:B------:R-:W-:Y:S01]  /*3d00*/  LEA R240, P1, R12, UR8, 0x2 ;  /* 0x000000080cf07c11 */ /* 0x000fe2000f8210ff */
[----:B------:R-:W-:Y:S01]  /*3d10*/  IMAD.X R13, RZ, RZ, R17, P0 ;  /* 0x000000ffff0d7224 */ /* 0x000fe200000e0611 */
[----:B------:R-:W-:Y:S01]  /*3d20*/  ISETP.GE.AND P0, PT, R28, UR45, PT ;  /* 0x0000002d1c007c0c */ /* 0x000fe2000bf06270 */
[----:B------:R-:W-:Y:S01]  /*3d30*/  IMAD.IADD R231, R230, 0x1, R11 ;  /* 0x00000001e6e77824 */ /* 0x000fe200078e020b */
[----:B------:R-:W-:Y:S02]  /*3d40*/  BSSY.RECONVERGENT B1, `(.L_x_252) ;  /* 0x0000029000017945 */ /* 0x000fe40003800200 */
[----:B------:R-:W-:Y:S02]  /*3d50*/  LEA.HI.X R241, R12, UR9, R13, 0x2, P1 ;  /* 0x000000090cf17c11 */ /* 0x000fe400088f140d */
[----:B------:R-:W-:-:S05]  /*3d60*/  IADD3 R232, PT, PT, R231, R11, RZ ;  /* 0x0000000be7e87210 */ /* 0x000fca0007ffe0ff */
[----:B------:R-:W-:-:S04]  /*3d70*/  IMAD R234, R11, 0x2, R232 ;  /* 0x000000020bea7824 */ /* 0x000fc800078e02e8 */
[----:B------:R-:W-:-:S05]  /*3d80*/  IMAD.IADD R233, R234, 0x1, R11 ;  /* 0x00000001eae97824 */ /* 0x000fca00078e020b */
[----:B------:R-:W-:-:S05]  /*3d90*/  IADD3 R229, PT, PT, R233, R11, RZ ;  /* 0x0000000be9e57210 */ /* 0x000fca0007ffe0ff */
[----:B------:R-:W-:-:S05]  /*3da0*/  IMAD.IADD R227, R229, 0x1, R11 ;  /* 0x00000001e5e37824 */ /* 0x000fca00078e020b */
[----:B------:R-:W-:Y:S01]  /*3db0*/  IADD3 R226, PT, PT, R227, R11, RZ ;  /* 0x0000000be3e27210 */ /* 0x000fe20007ffe0ff */
[----:B------:R-:W-:-:S04]  /*3dc0*/  IMAD.SHL.U32 R13, R14, 0x8, RZ ;  /* 0x000000080e0d7824 */ /* 0x000fc800078e00ff */
[----:B------:R-:W-:Y:S01]  /*3dd0*/  IMAD.IADD R12, R226, 0x1, R11 ;  /* 0x00000001e20c7824 */ /* 0x000fe200078e020b */
[----:B------:R-:W-:-:S03]  /*3de0*/  SHF.L.U32 R228, R228, 0x3, RZ ;  /* 0x00000003e4e47819 */ /* 0x000fc600000006ff */
[----:B------:R-:W-:Y:S01]  /*3df0*/  IMAD.IADD R14, R12, 0x1, R11 ;  /* 0x000000010c0e7824 */ /* 0x000fe200078e020b */
[----:B-1----:R-:W-:Y:S06]  /*3e00*/  @P0 BRA `(.L_x_253) ;  /* 0x0000000000700947 */ /* 0x002fec0003800000 */
[----:B------:R-:W-:-:S13]  /*3e10*/  ISETP.GE.AND P1, PT, R13, R19, PT ;  /* 0x000000130d00720c */ /* 0x000fda0003f26270 */
[----:B------:R-:W2:Y:S01]  /*3e20*/  @!P1 LDG.E R29, desc[UR36][R240.64] ;  /* 0x00000024f01d9981 */ /* 0x000ea2000c1e1900 */
[----:B------:R-:W0:Y:S01]  /*3e30*/  @!P1 LDC.64 R158, c[0x0][0x3b8] ;  /* 0x0000ee00ff9e9b82 */ /* 0x000e220000000a00 */
[----:B--2---:R-:W-:-:S05]  /*3e40*/  @!P1 IMAD R29, R24, R29, R13 ;  /* 0x0000001d181d9224 */ /* 0x004fca00078e020d */
[----:B------:R-:W-:-:S04]  /*3e50*/  @!P1 IADD3 R223, P2, PT, R10, R29, RZ ;  /* 0x0000001d0adf9210 */ /* 0x000fc80007f5e0ff */
[----:B------:R-:W-:Y:S02]  /*3e60*/  @!P1 LEA.HI.X.SX32 R224, R29, R23, 0x1, P2 ;  /* 0x000000171de09211 */ /* 0x000fe400010f0eff */
[----:B0-----:R-:W-:-:S04]  /*3e70*/  @!P1 LEA R222, P2, R223, R158, 0x1 ;  /* 0x0000009edfde9211 */ /* 0x001fc800078408ff */
[----:B------:R-:W-:Y:S02]  /*3e80*/  @!P1 LEA.HI.X R223, R223, R159, R224, 0x1, P2 ;  /* 0x0000009fdfdf9211 */ /* 0x000fe400010f0ce0 */
[----:B------:R-:W-:-:S06]  /*3e90*/  CS2R R158, SRZ ;  /* 0x00000000009e7805 */ /* 0x000fcc000001ff00 */
[----:B------:R0:W5:Y:S01]  /*3ea0*/  @!P1 LDG.E.64 R158, desc[UR36][R222.64] ;  /* 0x00000024de9e9981 */ /* 0x000162000c1e1b00 */
[----:B------:R-:W-:-:S09]  /*3eb0*/  UISETP.NE.AND UP0, UPT, UR19, URZ, UPT ;  /* 0x000000ff1300728c */ /* 0x000fd2000bf05270 */
[----:B0-----:R-:W-:Y:S05]  /*3ec0*/  BRA.U UP0, `(.L_x_253) ;  /* 0x0000000100407547 */ /* 0x001fea000b800000 */
[----:B------:R-:W-:Y:S01]  /*3ed0*/  ISETP.NE.AND P3, PT, R18, RZ, PT ;  /* 0x000000ff1200720c */ /* 0x000fe20003f65270 */
[----:B------:R-:W0:-:S12]  /*3ee0*/  @!P1 LDC.64 R224, c[0x0][0x3b8] ;  /* 0x0000ee00ffe09b82 */ /* 0x000e180000000a00 */
[----:B------:R-:W-:Y:S01]  /*3ef0*/  VOTEU.ANY UP0, P3 ;  /* 0x0000000000ff7886 */ /* 0x000fe20001800100 */
[----:B------:R-:W-:-:S13]  /*3f00*/  PLOP3.LUT P2, PT, PT, PT, UP0, 0x80, 0x8 ;  /* 0x000000000008781c */ /* 0x000fda0003f4f008 */
[----:B------:R-:W2:Y:S01]  /*3f10*/  @P2 LDG.E.64 R222, desc[UR36][R236.64] ;  /* 0x00000024ecde2981 */ /* 0x000ea2000c1e1b00 */
[----:B------:R-:W-:Y:S01]  /*3f20*/  PLOP3.LUT P4, PT, PT, PT, UP0, 0x80, 0x8 ;  /* 0x000000000008781c */ /* 0x000fe20003f8f008 */
[----:B-----5:R-:W-:Y:S01]  /*3f30*/  HFMA2 R158, R158, 1, 1, R92 ;  /* 0x3c003c009e9e7831 */ /* 0x020fe2000000005c */
[----:B------:R-:W-:Y:S01]  /*3f40*/  PLOP3.LUT P2, PT, PT, PT, UP0, 0x80, 0x8 ;  /* 0x000000000008781c */ /* 0x000fe20003f4f008 */
[----:B------:R-:W-:Y:S01]  /*3f50*/  HADD2 R159, R159, R93 ;  /* 0x0000005d9f9f7230 */ /* 0x000fe20000000000 */
[----:B------:R-:W-:-:S04]  /*3f60*/  @!P1 IADD3 R29, P3, PT, R9, R13, RZ ;  /* 0x0000000d091d9210 */ /* 0x000fc80007f7e0ff */
[----:B0-----:R-:W-:Y:S01]  /*3f70*/  @!P1 LEA R224, P5, R29, R224, 0x1 ;  /* 0x000000e01de09211 */ /* 0x001fe200078a08ff */
[----:B------:R-:W-:-:S05]  /*3f80*/  @!P1 IMAD.X R242, RZ, RZ, R22, P3 ;  /* 0x000000fffff29224 */ /* 0x000fca00018e0616 */
[----:B------:R-:W-:Y:S01]  /*3f90*/  @!P1 LEA.HI.X R225, R29, R225, R242, 0x1, P5 ;  /* 0x000000e11de19211 */ /* 0x000fe200028f0cf2 */
[----:B--2---:R-:W-:Y:S02]  /*3fa0*/  @P4 HFMA2 R159, R159, R223, -RZ ;  /* 0x000000df9f9f4231 */ /* 0x004fe400001000ff */
[----:B------:R-:W-:-:S05]  /*3fb0*/  @P2 HMUL2 R158, R158, R222 ;  /* 0x000000de9e9e2232 */ /* 0x000fca0000000000 */
[----:B------:R0:W-:Y:S02]  /*3fc0*/  @!P1 STG.E.64 desc[UR36][R224.64], R158 ;  /* 0x0000009ee0009986 */ /* 0x0001e4000c101b24 */
.L_x_253:
[----:B------:R-:W-:Y:S05]  /*3fd0*/  BSYNC.RECONVERGENT B1 ;  /* 0x0000000000017941 */ /* 0x000fea0003800200 */
.L_x_252:
[----:B------:R-:W-:Y:S04]  /*3fe0*/  BSSY.RECONVERGENT B1, `(.L_x_254) ;  /* 0x000001e000017945 */ /* 0x000fe80003800200 */
[----:B------:R-:W-:Y:S05]  /*3ff0*/  @P0 BRA `(.L_x_255) ;  /* 0x0000000000700947 */ /* 0x000fea0003800000 */
[----:B------:R-:W-:-:S13]  /*4000*/  ISETP.GE.AND P1, PT, R228, R19, PT ;  /* 0x00000013e400720c */ /* 0x000fda0003f26270 */
[----:B------:R-:W2:Y:S01]  /*4010*/  @!P1 LDG.E R29, desc[UR36][R240.64] ;  /* 0x00000024f01d9981 */ /* 0x000ea2000c1e1900 */
[----:B------:R-:W1:Y:S01]  /*4020*/  @!P1 LDC.64 R160, c[0x0][0x3b8] ;  /* 0x0000ee00ffa09b82 */ /* 0x000e620000000a00 */
[----:B--2---:R-:W-:-:S05]  /*4030*/  @!P1 IMAD R29, R24, R29, R228 ;  /* 0x0000001d181d9224 */ /* 0x004fca00078e02e4 */
[----:B------:R-:W-:-:S04]  /*4040*/  @!P1 IADD3 R223, P2, PT, R10, R29, RZ ;  /* 0x0000001d0adf9210 */ /* 0x000fc80007f5e0ff */
[----:B0-----:R-:W-:Y:S02]  /*4050*/  @!P1 LEA.HI.X.SX32 R224, R29, R23, 0x1, P2 ;  /* 0x000000171de09211 */ /* 0x001fe400010f0eff */
[----:B-1----:R-:W-:-:S04]  /*4060*/  @!P1 LEA R222, P2, R223, R160, 0x1 ;  /* 0x000000a0dfde9211 */ /* 0x002fc800078408ff */
[----:B------:R-:W-:Y:S02]  /*4070*/  @!P1 LEA.HI.X R223, R223, R161, R224, 0x1, P2 ;  /* 0x000000a1dfdf9211 */ /* 0x000fe400010f0ce0 */
[----:B------:R-:W-:-:S06]  /*4080*/  CS2R R160, SRZ ;  /* 0x0000000000a07805 */ /* 0x000fcc000001ff00 */
[----:B------:R1:W5:Y:S01]  /*4090*/  @!P1 LDG.E.64 R160, desc[UR36][R222.64] ;  /* 0x00000024dea09981 */ /* 0x000362000c1e1b00 */
[----:B------:R-:W-:-:S09]  /*40a0*/  UISETP.NE.AND UP0, UPT, UR19, URZ, UPT ;  /* 0x000000ff1300728c */ /* 0x000fd2000bf05270 */
[----:B-1----:R-:W-:Y:S05]  /*40b0*/  BRA.U UP0, `(.L_x_255) ;  /* 0x0000000100407547 */ /* 0x002fea000b800000 */
        /* <DEDUP_REMOVED lines=10> */
[----:B0-----:R-:W-:Y:S02]  /*4160*/  @!P1 LEA R224, P5, R29, R224, 0x1 ;  /* 0x000000e01de09211 */ /* 0x001fe400078a08ff */
[----:B------:R-:W-:-:S04]  /*4170*/  @!P1 LEA.HI.X.SX32 R242, R228, R22, 0x1, P3 ;  /* 0x00000016e4f29211 */ /* 0x000fc800018f0eff */
[----:B------:R-:W-:Y:S01]  /*4180*/  @!P1 LEA.HI.X R225, R29, R225, R242, 0x1, P5 ;  /* 0x000000e11de19211 */ /* 0x000fe200028f0cf2 */
[----:B--2---:R-:W-:Y:S02]  /*4190*/  @P4 HFMA2 R161, R161, R223, -RZ ;  /* 0x000000dfa1a14231 */ /* 0x004fe400001000ff */
[----:B------:R-:W-:-:S05]  /*41a0*/  @P2 HMUL2 R160, R160, R222 ;  /* 0x000000dea0a02232 */ /* 0x000fca0000000000 */
[----:B------:R1:W-:Y:S02]  /*41b0*/  @!P1 STG.E.64 desc[UR36][R224.64], R160 ;  /* 0x000000a0e0009986 */ /* 0x0003e4000c101b24 */
.L_x_255:
[----:B------:R-:W-:Y:S05]  /*41c0*/  BSYNC.RECONVERGENT B1 ;  /* 0x0000000000017941 */ /* 0x000fea0003800200 */
.L_x_254:
[----:B------:R-:W-:Y:S01]  /*41d0*/  BSSY.RECONVERGENT B1, `(.L_x_256) ;  /* 0x0000021000017945 */ /* 0x000fe20003800200 */
[C---:B------:R-:W-:Y:S01]  /*41e0*/  LEA R228, R11.reuse, R228, 0x4 ;  /* 0x000000e40be47211 */ /* 0x040fe200078e20ff */
[----:B------:R-:W-:Y:S02]  /*41f0*/  IMAD R29, R11, 0x2, R14 ;  /* 0x000000020b1d7824 */ /* 0x000fe400078e020e */
[----:B------:R-:W-:Y:S05]  /*4200*/  @P0 BRA `(.L_x_257) ;  /* 0x0000000000740947 */ /* 0x000fea0003800000 */
[----:B------:R-:W-:-:S05]  /*4210*/  IMAD R242, R11, 0x10, R13 ;  /* 0x000000100bf27824 */ /* 0x000fca00078e020d */
[----:B------:R-:W-:-:S13]  /*4220*/  ISETP.GE.AND P1, PT, R242, R19, PT ;  /* 0x00000013f200720c */ /* 0x000fda0003f26270 */
[----:B------:R-:W2:Y:S01]  /*4230*/  @!P1 LDG.E R223, desc[UR36][R240.64] ;  /* 0x00000024f0df9981 */ /* 0x000ea2000c1e1900 */
[----:B------:R-:W3:Y:S01]  /*4240*/  @!P1 LDC.64 R162, c[0x0][0x3b8] ;  /* 0x0000ee00ffa29b82 */ /* 0x000ee20000000a00 */
[----:B--2---:R-:W-:-:S05]  /*4250*/  @!P1 IMAD R223, R24, R223, R242 ;  /* 0x000000df18df9224 */ /* 0x004fca00078e02f2 */
[----:B01----:R-:W-:-:S04]  /*4260*/  @!P1 IADD3 R224, P2, PT, R10, R223, RZ ;  /* 0x000000df0ae09210 */ /* 0x003fc80007f5e0ff */
[----:B------:R-:W-:Y:S02]  /*4270*/  @!P1 LEA.HI.X.SX32 R223, R223, R23, 0x1, P2 ;  /* 0x00000017dfdf9211 */ /* 0x000fe400010f0eff */
[----:B---3--:R-:W-:-:S04]  /*4280*/  @!P1 LEA R222, P2, R224, R162, 0x1 ;  /* 0x000000a2e0de9211 */ /* 0x008fc800078408ff */
[----:B------:R-:W-:Y:S02]  /*4290*/  @!P1 LEA.HI.X R223, R224, R163, R223, 0x1, P2 ;  /* 0x000000a3e0df9211 */ /* 0x000fe400010f0cdf */
[----:B------:R-:W-:-:S06]  /*42a0*/  CS2R R162, SRZ ;  /* 0x0000000000a27805 */ /* 0x000fcc000001ff00 */
[----:B------:R2:W5:Y:S01]  /*42b0*/  @!P1 LDG.E.64 R162, desc[UR36][R222.64] ;  /* 0x00000024dea29981 */ /* 0x000562000c1e1b00 */
[----:B------:R-:W-:-:S09]  /*42c0*/  UISETP.NE.AND UP0, UPT, UR19, URZ, UPT ;  /* 0x000000ff1300728c */ /* 0x000fd2000bf05270 */
[----:B--2---:R-:W-:Y:S05]  /*42d0*/  BRA.U UP0, `(.L_x_257) ;  /* 0x0000000100407547 */ /* 0x004fea000b800000 */
        /* <DEDUP_REMOVED lines=10> */
[----:B------:R-:W-:Y:S02]  /*4380*/  @!P1 LEA.HI.X.SX32 R242, R242, R22, 0x1, P4 ;  /* 0x00000016f2f29211 */ /* 0x000fe400020f0eff */
[----:B0-----:R-:W-:-:S04]  /*4390*/  @!P1 LEA R224, P4, R235, R224, 0x1 ;  /* 0x000000e0ebe09211 */ /* 0x001fc800078808ff */
[----:B------:R-:W-:Y:S01]  /*43a0*/  @!P1 LEA.HI.X R225, R235, R225, R242, 0x1, P4 ;  /* 0x000000e1ebe19211 */ /* 0x000fe200020f0cf2 */
[----:B--2---:R-:W-:Y:S02]  /*43b0*/  @P2 HFMA2 R163, R163, R223, -RZ ;  /* 0x000000dfa3a32231 */ /* 0x004fe400001000ff */
[----:B------:R-:W-:-:S05]  /*43c0*/  @P3 HMUL2 R162, R162, R222 ;  /* 0x000000dea2a23232 */ /* 0x000fca0000000000 */
[----:B------:R2:W-:Y:S02]  /*43d0*/  @!P1 STG.E.64 desc[UR36][R224.64], R162 ;  /* 0x000000a2e0009986 */ /* 0x0005e4000c101b24 */
.L_x_257:
[----:B------:R-:W-:Y:S05]  /*43e0*/  BSYNC.RECONVERGENT B1 ;  /* 0x0000000000017941 */ /* 0x000fea0003800200 */
.L_x_256:
[----:B------:R-:W-:Y:S04]  /*43f0*/  BSSY.RECONVERGENT B1, `(.L_x_258) ;  /* 0x000001e000017945 */ /* 0x000fe80003800200 */
[----:B------:R-:W-:Y:S05]  /*4400*/  @P0 BRA `(.L_x_259) ;  /* 0x0000000000700947 */ /* 0x000fea0003800000 */
[----:B------:R-:W-:-:S13]  /*4410*/  ISETP.GE.AND P1, PT, R228, R19, PT ;  /* 0x00000013e400720c */ /* 0x000fda0003f26270 */
[----:B------:R-:W3:Y:S01]  /*4420*/  @!P1 LDG.E R223, desc[UR36][R240.64] ;  /* 0x00000024f0df9981 */ /* 0x000ee2000c1e1900 */
[----:B------:R-:W4:Y:S01]  /*4430*/  @!P1 LDC.64 R164, c[0x0][0x3b8] ;  /* 0x0000ee00ffa49b82 */ /* 0x000f220000000a00 */
[----:B---3--:R-:W-:-:S05]  /*4440*/  @!P1 IMAD R223, R24, R223, R228 ;  /* 0x000000df18df9224 */ /* 0x008fca00078e02e4 */
[----:B012---:R-:W-:-:S04]  /*4450*/  @!P1 IADD3 R224, P2, PT, R10, R223, RZ ;  /* 0x000000df0ae09210 */ /* 0x007fc80007f5e0ff */
[----:B------:R-:W-:Y:S02]  /*4460*/  @!P1 LEA.HI.X.SX32 R223, R223, R23, 0x1, P2 ;  /* 0x00000017dfdf9211 */ /* 0x000fe400010f0eff */
[----:B----4-:R-:W-:-:S04]  /*4470*/  @!P1 LEA R222, P2, R224, R164, 0x1 ;  /* 0x000000a4e0de9211 */ /* 0x010fc800078408ff */
[----:B------:R-:W-:Y:S02]  /*4480*/  @!P1 LEA.HI.X R223, R224, R165, R223, 0x1, P2 ;  /* 0x000000a5e0df9211 */ /* 0x000fe400010f0cdf */
[----:B------:R-:W-:-:S06]  /*4490*/  CS2R R164, SRZ ;  /* 0x0000000000a47805 */ /* 0x000fcc000001ff00 */
[----:B------:R3:W5:Y:S01]  /*44a0*/  @!P1 LDG.E.64 R164, desc[UR36][R222.64] ;  /* 0x00000024dea49981 */ /* 0x000762000c1e1b00 */
[----:B------:R-:W-:-:S09]  /*44b0*/  UISETP.NE.AND UP0, UPT, UR19, URZ, UPT ;  /* 0x000000ff1300728c */ /* 0x000fd2000bf05270 */
[----:B---3--:R-:W-:Y:S05]  /*44c0*/  BRA.U UP0, `(.L_x_259) ;  /* 0x0000000100407547 */ /* 0x008fea000b800000 */
        /* <DEDUP_REMOVED lines=16> */
.L_x_259:
[----:B------:R-:W-:Y:S05]  /*45d0*/  BSYNC.RECONVERGENT B1 ;  /* 0x0000000000017941 */ /* 0x000fea0003800200 */
.L_x_258:
[----:B------:R-:W-:Y:S01]  /*45e0*/  BSSY.RECONVERGENT B1, `(.L_x_260) ;  /* 0x0000020000017945 */ /* 0x000fe20003800200 */
[----:B------:R-:W-:-:S03]  /*45f0*/  IADD3 R228, PT, PT, R29, R11, RZ ;  /* 0x0000000b1de47210 */ /* 0x000fc60007ffe0ff */
[----:B------:R-:W-:Y:S05]  /*4600*/  @P0 BRA `(.L_x_261) ;  /* 0x0000000000740947 */ /* 0x000fea0003800000 */
[----:B------:R-:W-:-:S05]  /*4610*/  IMAD R242, R11, 0x20, R13 ;  /* 0x000000200bf27824 */ /* 0x000fca00078e020d */
[----:B------:R-:W-:-:S13]  /*4620*/  ISETP.GE.AND P1, PT, R242, R19, PT ;  /* 0x00000013f200720c */ /* 0x000fda0003f26270 */
[----:B------:R-:W4:Y:S01]  /*4630*/  @!P1 LDG.E R223, desc[UR36][R240.64] ;  /* 0x00000024f0df9981 */ /* 0x000f22000c1e1900 */
[----:B------:R-:W0:Y:S01]  /*4640*/  @!P1 LDC.64 R166, c[0x0][0x3b8] ;  /* 0x0000ee00ffa69b82 */ /* 0x000e220000000a00 */
[----:B----4-:R-:W-:-:S05]  /*4650*/  @!P1 IMAD R223, R24, R223, R242 ;  /* 0x000000df18df9224 */ /* 0x010fca00078e02f2 */
[----:B0123--:R-:W-:-:S04]  /*4660*/  @!P1 IADD3 R224, P2, PT, R10, R223, RZ ;  /* 0x000000df0ae09210 */ /* 0x00ffc80007f5e0ff */
[----:B------:R-:W-:Y:S02]  /*4670*/  @!P1 LEA.HI.X.SX32 R223, R223, R23, 0x1, P2 ;  /* 0x00000017dfdf9211 */ /* 0x000fe400010f0eff */
[----:B------:R-:W-:-:S04]  /*4680*/  @!P1 LEA R222, P2, R224, R166, 0x1 ;  /* 0x000000a6e0de9211 */ /* 0x000fc800078408ff */
[----:B------:R-:W-:Y:S02]  /*4690*/  @!P1 LEA.HI.X R223, R224, R167, R223, 0x1, P2 ;  /* 0x000000a7e0df9211 */ /* 0x000fe400010f0cdf */
[----:B------:R-:W-:-:S06]  /*46a0*/  CS2R R166, SRZ ;  /* 0x0000000000a67805 */ /* 0x000fcc000001ff00 */
[----:B------:R4:W5:Y:S01]  /*46b0*/  @!P1 LDG.E.64 R166, desc[UR36][R222.64] ;  /* 0x00000024dea69981 */ /* 0x000962000c1e1b00 */
[----:B------:R-:W-:-:S09]  /*46c0*/  UISETP.NE.AND UP0, UPT, UR19, URZ, UPT ;  /* 0x000000ff1300728c */ /* 0x000fd2000bf05270 */
[----:B----4-:R-:W-:Y:S05]  /*46d0*/  BRA.U UP0, `(.L_x_261) ;  /* 0x0000000100407547 */ /* 0x010fea000b800000 */
        /* <DEDUP_REMOVED lines=16> */
.L_x_261:
[----:B------:R-:W-:Y:S05]  /*47e0*/  BSYNC.RECONVERGENT B1 ;  /* 0x0000000000017941 */ /* 0x000fea0003800200 */
.L_x_260:
[----:B------:R-:W-:Y:S04]  /*47f0*/  BSSY.RECONVERGENT B1, `(.L_x_262) ;  /* 0x000001f000017945 */ /* 0x000fe80003800200 */
[----:B------:R-:W-:Y:S05]  /*4800*/  @P0 BRA `(.L_x_263) ;  /* 0x0000000000740947 */ /* 0x000fea0003800000 */
[----:B------:R-:W-:-:S05]  /*4810*/  IMAD.SHL.U32 R242, R230, 0x8, RZ ;  /* 0x00000008e6f27824 */ /* 0x000fca00078e00ff */
[----:B------:R-:W-:-:S13]  /*4820*/  ISETP.GE.AND P1, PT, R242, R19, PT ;  /* 0x00000013f200720c */ /* 0x000fda0003f26270 */
[----:B------:R-:W2:Y:S01]  /*4830*/  @!P1 LDG.E R223, desc[UR36][R240.64] ;  /* 0x00000024f0df9981 */ /* 0x000ea2000c1e1900 */
[----:B------:R-:W0:Y:S01]  /*4840*/  @!P1 LDC.64 R168, c[0x0][0x3b8] ;  /* 0x0000ee00ffa89b82 */ /* 0x000e220000000a00 */
[----:B--2---:R-:W-:-:S05]  /*4850*/  @!P1 IMAD R223, R24, R223, R242 ;  /* 0x000000df18df9224 */ /* 0x004fca00078e02f2 */
[----:B01-34-:R-:W-:-:S04]  /*4860*/  @!P1 IADD3 R224, P2, PT, R10, R223, RZ ;  /* 0x000000df0ae09210 */ /* 0x01bfc80007f5e0ff */
[----:B------:R-:W-:Y:S02]  /*4870*/  @!P1 LEA.HI.X.SX32 R223, R223, R23, 0x1, P2 ;  /* 0x00000017dfdf9211 */ /* 0x000fe400010f0eff */
[----:B------:R-:W-:-:S04]  /*4880*/  @!P1 LEA R222, P2, R224, R168, 0x1 ;  /* 0x000000a8e0de9211 */ /* 0x000fc800078408ff */
        /* <DEDUP_REMOVED lines=21> */
.L_x_263:
[----:B------:R-:W-:Y:S05]  /*49e0*/  BSYNC.RECONVERGENT B1 ;  /* 0x0000000000017941 */ /* 0x000fea0003800200 */
.L_x_262:
[----:B------:R-:W-:Y:S01]  /*49f0*/  BSSY.RECONVERGENT B1, `(.L_x_264) ;  /* 0x0000020000017945 */ /* 0x000fe20003800200 */
[----:B------:R-:W-:-:S03]  /*4a00*/  IADD3 R230, PT, PT, R228, R11, RZ ;  /* 0x0000000be4e67210 */ /* 0x000fc60007ffe0ff */
        /* <DEDUP_REMOVED lines=30> */
.L_x_265:
[----:B------:R-:W-:Y:S05]  /*4bf0*/  BSYNC.RECONVERGENT B1 ;  /* 0x0000000000017941 */ /* 0x000fea0003800200 */
.L_x_264:
[----:B------:R-:W-:Y:S01]  /*4c00*/  BSSY.RECONVERGENT B1, `(.L_x_266) ;  /* 0x0000020000017945 */ /* 0x000fe20003800200 */
[----:B------:R-:W-:-:S03]  /*4c10*/  IMAD.IADD R231, R230, 0x1, R11 ;  /* 0x00000001e6e77824 */ /* 0x000fc600078e020b */
[----:B------:R-:W-:Y:S05]  /*4c20*/  @P0 BRA `(.L_x_267) ;  /* 0x0000000000740947 */ /* 0x000fea0003800000 */
[----:B------:R-:W-:-:S04]  /*4c30*/  SHF.L.U32 R242, R232, 0x3, RZ ;  /* 0x00000003e8f27819 */ /* 0x000fc800000006ff */
        /* <DEDUP_REMOVED lines=28> */
.L_x_267:
[----:B------:R-:W-:Y:S05]  /*4e00*/  BSYNC.RECONVERGENT B1 ;  /* 0x0000000000017941 */ /* 0x000fea0003800200 */
.L_x_266:
[----:B------:R-:W-:Y:S01]  /*4e10*/  BSSY.RECONVERGENT B1, `(.L_x_268) ;  /* 0x0000020000017945 */ /* 0x000fe20003800200 */
[----:B------:R-:W-:-:S03]  /*4e20*/  IMAD.IADD R232, R231, 0x1, R11 ;  /* 0x00000001e7e87824 */ /* 0x000fc600078e020b */
[----:B------:R-:W-:Y:S05]  /*4e30*/  @P0 BRA `(.L_x_269) ;  /* 0x0000000000740947 */ /* 0x000fea0003800000 */
[----:B------:R-:W-:-:S05]  /*4e40*/  IMAD R242, R11, 0x40, R13 ;  /* 0x000000400bf27824 */ /* 0x000fca00078e020d */
        /* <DEDUP_REMOVED lines=28> */
.L_x_269:
[----:B------:R-:W-:Y:S05]  /*5010*/  BSYNC.RECONVERGENT B1 ;  /* 0x0000000000017941 */ /* 0x000fea0003800200 */
.L_x_268:
[----:B------:R-:W-:Y:S04]  /*5020*/  BSSY.RECONVERGENT B1, `(.L_x_270) ;  /* 0x000001f000017945 */ /* 0x000fe80003800200 */
        /* <DEDUP_REMOVED lines=30> */
.L_x_271:
[----:B------:R-:W-:Y:S05]  /*5210*/  BSYNC.RECONVERGENT B1 ;  /* 0x0000000000017941 */ /* 0x000fea0003800200 */
.L_x_270:
[----:B------:R-:W-:Y:S01]  /*5220*/  BSSY.RECONVERGENT B1, `(.L_x_272) ;  /* 0x0000020000017945 */ /* 0x000fe20003800200 */
[----:B------:R-:W-:-:S03]  /*5230*/  IMAD.IADD R234, R232, 0x1, R11 ;  /* 0x00000001e8ea7824 */ /* 0x000fc600078e020b */
        /* <DEDUP_REMOVED lines=30> */
.L_x_273:
[----:B------:R-:W-:Y:S05]  /*5420*/  BSYNC.RECONVERGENT B1 ;  /* 0x0000000000017941 */ /* 0x000fea0003800200 */
.L_x_272:
        /* <DEDUP_REMOVED lines=32> */
.L_x_275:
[----:B------:R-:W-:Y:S05]  /*5630*/  BSYNC.RECONVERGENT B1 ;  /* 0x0000000000017941 */ /* 0x000fea0003800200 */
.L_x_274:
        /* <DEDUP_REMOVED lines=32> */
.L_x_277:
[----:B------:R-:W-:Y:S05]  /*5840*/  BSYNC.RECONVERGENT B1 ;  /* 0x0000000000017941 */ /* 0x000fea0003800200 */
.L_x_276:
        /* <DEDUP_REMOVED lines=32> */
.L_x_279:
[----:B------:R-:W-:Y:S05]  /*5a50*/  BSYNC.RECONVERGENT B1 ;  /* 0x0000000000017941 */ /* 0x000fea0003800200 */
.L_x_278:
        /* <DEDUP_REMOVED lines=17> */
[----:B-1-34-:R-:W0:-:S12]  /*5b70*/  @!P1 LDC.64 R224, c[0x0][0x3b8] ;  /* 0x0000ee00ffe09b82 */ /* 0x01ae180000000a00 */
        /* <DEDUP_REMOVED lines=14> */
.L_x_281:
[----:B------:R-:W-:Y:S05]  /*5c60*/  BSYNC.RECONVERGENT B1 ;  /* 0x0000000000017941 */ /* 0x000fea0003800200 */
.L_x_280:
        /* <DEDUP_REMOVED lines=32> */
.L_x_283:
[----:B------:R-:W-:Y:S05]  /*5e70*/  BSYNC.RECONVERGENT B1 ;  /* 0x0000000000017941 */ /* 0x000fea0003800200 */
.L_x_282:
[----:B------:R-:W-:Y:S01]  /*5e80*/  BSSY.RECONVERGENT B1, `(.L_x_284) ;  /* 0x0000020000017945 */ /* 0x000fe20003800200 */
[----:B------:R-:W-:Y:S02]  /*5e90*/  IMAD.IADD R14, R235, 0x1, R11 ;  /* 0x00000001eb0e7824 */ /* 0x000fe400078e020b */
[----:B------:R-:W-:Y:S01]  /*5ea0*/  IMAD R242, R11, 0x80, R13 ;  /* 0x000000800bf27824 */ /* 0x000fe200078e020d */
[----:B------:R-:W-:Y:S06]  /*5eb0*/  @P0 BRA `(.L_x_285) ;  /* 0x0000000000700947 */ /* 0x000fec0003800000 */
        /* <DEDUP_REMOVED lines=21> */
[----:B-1-34-:R-:W-:-:S04]  /*6010*/  @!P1 IADD3 R224, P4, PT, R9, R242, RZ ;  /* 0x000000f209e09210 */ /* 0x01afc80007f9e0ff */
[----:B------:R-:W-:Y:S02]  /*6020*/  @!P1 LEA.HI.X.SX32 R225, R242, R22, 0x1, P4 ;  /* 0x00000016f2e19211 */ /* 0x000fe400020f0eff */
[----:B0-----:R-:W-:-:S04]  /*6030*/  @!P1 LEA R222, P4, R224, R222, 0x1 ;  /* 0x000000dee0de9211 */ /* 0x001fc800078808ff */
[----:B------:R-:W-:Y:S01]  /*6040*/  @!P1 LEA.HI.X R223, R224, R223, R225, 0x1, P4 ;  /* 0x000000dfe0df9211 */ /* 0x000fe200020f0ce1 */
[----:B--2---:R-:W-:Y:S02]  /*6050*/  @P2 HFMA2 R191, R191, R13, -RZ ;  /* 0x0000000dbfbf2231 */ /* 0x004fe400001000ff */
[----:B------:R-:W-:-:S05]  /*6060*/  @P3 HMUL2 R190, R190, R12 ;  /* 0x0000000cbebe3232 */ /* 0x000fca0000000000 */
[----:B------:R0:W-:Y:S02]  /*6070*/  @!P1 STG.E.64 desc[UR36][R222.64], R190 ;  /* 0x000000bede009986 */ /* 0x0001e4000c101b24 */
.L_x_285:
[----:B------:R-:W-:Y:S05]  /*6080*/  BSYNC.RECONVERGENT B1 ;  /* 0x0000000000017941 */ /* 0x000fea0003800200 */
.L_x_284:
[----:B------:R-:W-:Y:S01]  /*6090*/  BSSY.RECONVERGENT B1, `(.L_x_286) ;  /* 0x0000020000017945 */ /* 0x000fe20003800200 */
[----:B01234-:R-:W-:-:S03]  /*60a0*/  IADD3 R224, PT, PT, R14, R11, RZ ;  /* 0x0000000b0ee07210 */ /* 0x01ffc60007ffe0ff */
        /* <DEDUP_REMOVED lines=30> */
.L_x_287:
[----:B------:R-:W-:Y:S05]  /*6290*/  BSYNC.RECONVERGENT B1 ;  /* 0x0000000000017941 */ /* 0x000fea0003800200 */
.L_x_286:
[----:B------:R-:W-:Y:S01]  /*62a0*/  BSSY.RECONVERGENT B1, `(.L_x_288) ;  /* 0x0000020000017945 */ /* 0x000fe20003800200 */
[----:B------:R-:W-:-:S03]  /*62b0*/  IMAD.IADD R29, R224, 0x1, R11 ;  /* 0x00000001e01d7824 */ /* 0x000fc600078e020b */
[----:B------:R-:W-:Y:S05]  /*62c0*/  @P0 BRA `(.L_x_289) ;  /* 0x0000000000740947 */ /* 0x000fea0003800000 */
[----:B------:R-:W-:-:S04]  /*62d0*/  SHF.L.U32 R228, R228, 0x3, RZ ;  /* 0x00000003e4e47819 */ /* 0x000fc800000006ff */
[----:B------:R-:W-:-:S13]  /*62e0*/  ISETP.GE.AND P1, PT, R228, R19, PT ;  /* 0x00000013e400720c */ /* 0x000fda0003f26270 */
[----:B------:R-:W2:Y:S01]  /*62f0*/  @!P1 LDG.E R195, desc[UR36][R240.64] ;  /* 0x00000024f0c39981 */ /* 0x000ea2000c1e1900 */
[----:B------:R-:W1:Y:S01]  /*6300*/  @!P1 LDC.64 R12, c[0x0][0x3b8] ;  /* 0x0000ee00ff0c9b82 */ /* 0x000e620000000a00 */
[----:B--2---:R-:W-:-:S05]  /*6310*/  @!P1 IMAD R195, R24, R195, R228 ;  /* 0x000000c318c39224 */ /* 0x004fca00078e02e4 */
[----:B------:R-:W-:-:S04]  /*6320*/  @!P1 IADD3 R194, P2, PT, R10, R195, RZ ;  /* 0x000000c30ac29210 */ /* 0x000fc80007f5e0ff */
[----:B------:R-:W-:Y:S02]  /*6330*/  @!P1 LEA.HI.X.SX32 R195, R195, R23, 0x1, P2 ;  /* 0x00000017c3c39211 */ /* 0x000fe400010f0eff */
[----:B-1----:R-:W-:-:S04]  /*6340*/  @!P1 LEA R12, P2, R194, R12, 0x1 ;  /* 0x0000000cc20c9211 */ /* 0x002fc800078408ff */
[----:B------:R-:W-:Y:S02]  /*6350*/  @!P1 LEA.HI.X R13, R194, R13, R195, 0x1, P2 ;  /* 0x0000000dc20d9211 */ /* 0x000fe400010f0cc3 */
[----:B------:R-:W-:-:S06]  /*6360*/  CS2R R194, SRZ ;  /* 0x0000000000c27805 */ /* 0x000fcc000001ff00 */
[----:B------:R1:W5:Y:S01]  /*6370*/  @!P1 LDG.E.64 R194, desc[UR36][R12.64] ;  /* 0x000000240cc29981 */ /* 0x000362000c1e1b00 */
[----:B------:R-:W-:-:S09]  /*6380*/  UISETP.NE.AND UP0, UPT, UR19, URZ, UPT ;  /* 0x000000ff1300728c */ /* 0x000fd2000bf05270 */
[----:B-1----:R-:W-:Y:S05]  /*6390*/  BRA.U UP0, `(.L_x_289) ;  /* 0x0000000100407547 */ /* 0x002fea000b800000 */
[----:B------:R-:W-:Y:S01]  /*63a0*/  ISETP.NE.AND P3, PT, R18, RZ, PT ;  /* 0x000000ff1200720c */ /* 0x000fe20003f65270 */
[----:B0-----:R-:W0:-:S12]  /*63b0*/  @!P1 LDC.64 R222, c[0x0][0x3b8] ;  /* 0x0000ee00ffde9b82 */ /* 0x001e180000000a00 */
        /* <DEDUP_REMOVED lines=14> */
.L_x_289:
[----:B------:R-:W-:Y:S05]  /*64a0*/  BSYNC.RECONVERGENT B1 ;  /* 0x0000000000017941 */ /* 0x000fea0003800200 */
.L_x_288:
[----:B------:R-:W-:Y:S01]  /*64b0*/  BSSY.RECONVERGENT B1, `(.L_x_290) ;  /* 0x0000020000017945 */ /* 0x000fe20003800200 */
[----:B------:R-:W-:-:S03]  /*64c0*/  IMAD.IADD R11, R29, 0x1, R11 ;  /* 0x000000011d0b7824 */ /* 0x000fc600078e020b */
[----:B------:R-:W-:Y:S05]  /*64d0*/  @P0 BRA `(.L_x_291) ;  /* 0x0000000000740947 */ /* 0x000fea0003800000 */
[----:B------:R-:W-:-:S05]  /*64e0*/  IMAD.SHL.U32 R228, R230, 0x8, RZ ;  /* 0x00000008e6e47824 */ /* 0x000fca00078e00ff */
[----:B------:R-:W-:-:S13]  /*64f0*/  ISETP.GE.AND P1, PT, R228, R19, PT ;  /* 0x00000013e400720c */ /* 0x000fda0003f26270 */
[----:B------:R-:W2:Y:S01]  /*6500*/  @!P1 LDG.E R197, desc[UR36][R240.64] ;  /* 0x00000024f0c59981 */ /* 0x000ea2000c1e1900 */
[----:B------:R-:W3:Y:S01]  /*6510*/  @!P1 LDC.64 R12, c[0x0][0x3b8] ;  /* 0x0000ee00ff0c9b82 */ /* 0x000ee20000000a00 */
[----:B--2---:R-:W-:-:S05]  /*6520*/  @!P1 IMAD R197, R24, R197, R228 ;  /* 0x000000c518c59224 */ /* 0x004fca00078e02e4 */
[----:B------:R-:W-:-:S04]  /*6530*/  @!P1 IADD3 R196, P2, PT, R10, R197, RZ ;  /* 0x000000c50ac49210 */ /* 0x000fc80007f5e0ff */
        /* <DEDUP_REMOVED lines=8> */
[----:B01----:R-:W0:-:S12]  /*65c0*/  @!P1 LDC.64 R222, c[0x0][0x3b8] ;  /* 0x0000ee00ffde9b82 */ /* 0x003e180000000a00 */
        /* <DEDUP_REMOVED lines=14> */
.L_x_291:
[----:B------:R-:W-:Y:S05]  /*66b0*/  BSYNC.RECONVERGENT B1 ;  /* 0x0000000000017941 */ /* 0x000fea0003800200 */
.L_x_290:
[----:B------:R-:W-:Y:S04]  /*66c0*/  BSSY.RECONVERGENT B1, `(.L_x_292) ;  /* 0x000001f000017945 */ /* 0x000fe80003800200 */
[----:B------:R-:W-:Y:S05]  /*66d0*/  @P0 BRA `(.L_x_293) ;  /* 0x0000000000740947 */ /* 0x000fea0003800000 */
[----:B------:R-:W-:-:S04]  /*66e0*/  SHF.L.U32 R228, R231, 0x3, RZ ;  /* 0x00000003e7e47819 */ /* 0x000fc800000006ff */
[----:B------:R-:W-:-:S13]  /*66f0*/  ISETP.GE.AND P1, PT, R228, R19, PT ;  /* 0x00000013e400720c */ /* 0x000fda0003f26270 */
[----:B------:R-:W3:Y:S01]  /*6700*/  @!P1 LDG.E R199, desc[UR36][R240.64] ;  /* 0x00000024f0c79981 */ /* 0x000ee2000c1e1900 */
[----:B------:R-:W4:Y:S01]  /*6710*/  @!P1 LDC.64 R12, c[0x0][0x3b8] ;  /* 0x0000ee00ff0c9b82 */ /* 0x000f220000000a00 */
[----:B---3--:R-:W-:-:S05]  /*6720*/  @!P1 IMAD R199, R24, R199, R228 ;  /* 0x000000c718c79224 */ /* 0x008fca00078e02e4 */
[----:B------:R-:W-:-:S04]  /*6730*/  @!P1 IADD3 R198, P2, PT, R10, R199, RZ ;  /* 0x000000c70ac69210 */ /* 0x000fc80007f5e0ff */
        /* <DEDUP_REMOVED lines=8> */
[----:B012---:R-:W0:-:S12]  /*67c0*/  @!P1 LDC.64 R222, c[0x0][0x3b8] ;  /* 0x0000ee00ffde9b82 */ /* 0x007e180000000a00 */
        /* <DEDUP_REMOVED lines=14> */
.L_x_293:
[----:B------:R-:W-:Y:S05]  /*68b0*/  BSYNC.RECONVERGENT B1 ;  /* 0x0000000000017941 */ /* 0x000fea0003800200 */
.L_x_292:
[----:B------:R-:W-:Y:S04]  /*68c0*/  BSSY.RECONVERGENT B1, `(.L_x_294) ;  /* 0x000001f000017945 */ /* 0x000fe80003800200 */
[----:B------:R-:W-:Y:S05]  /*68d0*/  @P0 BRA `(.L_x_295) ;  /* 0x0000000000740947 */ /* 0x000fea0003800000 */
[----:B------:R-:W-:-:S05]  /*68e0*/  IMAD.SHL.U32 R228, R232, 0x8, RZ ;  /* 0x00000008e8e47824 */ /* 0x000fca00078e00ff */
[----:B------:R-:W-:-:S13]  /*68f0*/  ISETP.GE.AND P1, PT, R228, R19, PT ;  /* 0x00000013e400720c */ /* 0x000fda0003f26270 */
[----:B------:R-:W4:Y:S01]  /*6900*/  @!P1 LDG.E R201, desc[UR36][R240.64] ;  /* 0x00000024f0c99981 */ /* 0x000f22000c1e1900 */
[----:B------:R-:W0:Y:S01]  /*6910*/  @!P1 LDC.64 R12, c[0x0][0x3b8] ;  /* 0x0000ee00ff0c9b82 */ /* 0x000e220000000a00 */
[----:B----4-:R-:W-:-:S05]  /*6920*/  @!P1 IMAD R201, R24, R201, R228 ;  /* 0x000000c918c99224 */ /* 0x010fca00078e02e4 */
[----:B------:R-:W-:-:S04]  /*6930*/  @!P1 IADD3 R200, P2, PT, R10, R201, RZ ;  /* 0x000000c90ac89210 */ /* 0x000fc80007f5e0ff */
[----:B------:R-:W-:Y:S02]  /*6940*/  @!P1 LEA.HI.X.SX32 R201, R201, R23, 0x1, P2 ;  /* 0x00000017c9c99211 */ /* 0x000fe400010f0eff */
[----:B0-----:R-:W-:-:S04]  /*6950*/  @!P1 LEA R12, P2, R200, R12, 0x1 ;  /* 0x0000000cc80c9211 */ /* 0x001fc800078408ff */
[----:B------:R-:W-:Y:S02]  /*6960*/  @!P1 LEA.HI.X R13, R200, R13, R201, 0x1, P2 ;  /* 0x0000000dc80d9211 */ /* 0x000fe400010f0cc9 */
[----:B------:R-:W-:-:S06]  /*6970*/  CS2R R200, SRZ ;  /* 0x0000000000c87805 */ /* 0x000fcc000001ff00 */
[----:B------:R4:W5:Y:S01]  /*6980*/  @!P1 LDG.E.64 R200, desc[UR36][R12.64] ;  /* 0x000000240cc89981 */ /* 0x000962000c1e1b00 */
[----:B------:R-:W-:-:S09]  /*6990*/  UISETP.NE.AND UP0, UPT, UR19, URZ, UPT ;  /* 0x000000ff1300728c */ /* 0x000fd2000bf05270 */
[----:B----4-:R-:W-:Y:S05]  /*69a0*/  BRA.U UP0, `(.L_x_295) ;  /* 0x0000000100407547 */ /* 0x010fea000b800000 */
[----:B------:R-:W-:Y:S01]  /*69b0*/  ISETP.NE.AND P3, PT, R18, RZ, PT ;  /* 0x000000ff1200720c */ /* 0x000fe20003f65270 */
[----:B-123--:R-:W0:-:S12]  /*69c0*/  @!P1 LDC.64 R222, c[0x0][0x3b8] ;  /* 0x0000ee00ffde9b82 */ /* 0x00ee180000000a00 */
        /* <DEDUP_REMOVED lines=14> */
.L_x_295:
[----:B------:R-:W-:Y:S05]  /*6ab0*/  BSYNC.RECONVERGENT B1 ;  /* 0x0000000000017941 */ /* 0x000fea0003800200 */
.L_x_294:
[----:B------:R-:W-:Y:S04]  /*6ac0*/  BSSY.RECONVERGENT B1, `(.L_x_296) ;  /* 0x000001f000017945 */ /* 0x000fe80003800200 */
[----:B------:R-:W-:Y:S05]  /*6ad0*/  @P0 BRA `(.L_x_297) ;  /* 0x0000000000740947 */ /* 0x000fea0003800000 */
[----:B------:R-:W-:-:S05]  /*6ae0*/  IMAD.SHL.U32 R228, R234, 0x8, RZ ;  /* 0x00000008eae47824 */ /* 0x000fca00078e00ff */
[----:B------:R-:W-:-:S13]  /*6af0*/  ISETP.GE.AND P1, PT, R228, R19, PT ;  /* 0x00000013e400720c */ /* 0x000fda0003f26270 */
[----:B------:R-:W2:Y:S01]  /*6b00*/  @!P1 LDG.E R203, desc[UR36][R240.64] ;  /* 0x00000024f0cb9981 */ /* 0x000ea2000c1e1900 */
[----:B------:R-:W0:Y:S01]  /*6b10*/  @!P1 LDC.64 R12, c[0x0][0x3b8] ;  /* 0x0000ee00ff0c9b82 */ /* 0x000e220000000a00 */
[----:B--2---:R-:W-:-:S05]  /*6b20*/  @!P1 IMAD R203, R24, R203, R228 ;  /* 0x000000cb18cb9224 */ /* 0x004fca00078e02e4 */
[----:B------:R-:W-:-:S04]  /*6b30*/  @!P1 IADD3 R202, P2, PT, R10, R203, RZ ;  /* 0x000000cb0aca9210 */ /* 0x000fc80007f5e0ff */
[----:B01-34-:R-:W-:Y:S02]  /*6b40*/  @!P1 LEA.HI.X.SX32 R222, R203, R23, 0x1, P2 ;  /* 0x00000017cbde9211 */ /* 0x01bfe400010f0eff */
        /* <DEDUP_REMOVED lines=22> */
.L_x_297:
[----:B------:R-:W-:Y:S05]  /*6cb0*/  BSYNC.RECONVERGENT B1 ;  /* 0x0000000000017941 */ /* 0x000fea0003800200 */
.L_x_296:
[----:B------:R-:W-:Y:S04]  /*6cc0*/  BSSY.RECONVERGENT B1, `(.L_x_298) ;  /* 0x000001f000017945 */ /* 0x000fe80003800200 */
[----:B------:R-:W-:Y:S05]  /*6cd0*/  @P0 BRA `(.L_x_299) ;  /* 0x0000000000740947 */ /* 0x000fea0003800000 */
[----:B------:R-:W-:-:S04]  /*6ce0*/  SHF.L.U32 R228, R233, 0x3, RZ ;  /* 0x00000003e9e47819 */ /* 0x000fc800000006ff */
        /* <DEDUP_REMOVED lines=28> */
.L_x_299:
[----:B------:R-:W-:Y:S05]  /*6eb0*/  BSYNC.RECONVERGENT B1 ;  /* 0x0000000000017941 */ /* 0x000fea0003800200 */
.L_x_298:
        /* <DEDUP_REMOVED lines=31> */
.L_x_301:
[----:B------:R-:W-:Y:S05]  /*70b0*/  BSYNC.RECONVERGENT B1 ;  /* 0x0000000000017941 */ /* 0x000fea0003800200 */
.L_x_300:
        /* <DEDUP_REMOVED lines=31> */
.L_x_303:
[----:B------:R-:W-:Y:S05]  /*72b0*/  BSYNC.RECONVERGENT B1 ;  /* 0x0000000000017941 */ /* 0x000fea0003800200 */
.L_x_302:
        /* <DEDUP_REMOVED lines=31> */
.L_x_305:
[----:B------:R-:W-:Y:S05]  /*74b0*/  BSYNC.RECONVERGENT B1 ;  /* 0x0000000000017941 */ /* 0x000fea0003800200 */
.L_x_304:
        /* <DEDUP_REMOVED lines=31> */
.L_x_307:
[----:B------:R-:W-:Y:S05]  /*76b0*/  BSYNC.RECONVERGENT B1 ;  /* 0x0000000000017941 */ /* 0x000fea0003800200 */
.L_x_306:
        /* <DEDUP_REMOVED lines=31> */
.L_x_309:
[----:B------:R-:W-:Y:S05]  /*78b0*/  BSYNC.RECONVERGENT B1 ;  /* 0x0000000000017941 */ /* 0x000fea0003800200 */
.L_x_308:
        /* <DEDUP_REMOVED lines=31> */
.L_x_311:
[----:B------:R-:W-:Y:S05]  /*7ab0*/  BSYNC.RECONVERGENT B1 ;  /* 0x0000000000017941 */ /* 0x000fea0003800200 */
.L_x_310:
[----:B------:R-:W-:Y:S04]  /*7ac0*/  BSSY.RECONVERGENT B1, `(.L_x_312) ;  /* 0x000001f000017945 */ /* 0x000fe80003800200 */
[----:B------:R-:W-:Y:S05]  /*7ad0*/  @P0 BRA `(.L_x_313) ;  /* 0x0000000000740947 */ /* 0x000fea0003800000 */
[----:B------:R-:W-:-:S05]  /*7ae0*/  IMAD.SHL.U32 R224, R29, 0x8, RZ ;  /* 0x000000081de07824 */ /* 0x000fca00078e00ff */
[----:B------:R-:W-:-:S13]  /*7af0*/  ISETP.GE.AND P1, PT, R224, R19, PT ;  /* 0x00000013e000720c */ /* 0x000fda0003f26270 */
[----:B------:R-:W2:Y:S01]  /*7b00*/  @!P1 LDG.E R29, desc[UR36][R240.64] ;  /* 0x00000024f01d9981 */ /* 0x000ea2000c1e1900 */
[----:B------:R-:W0:Y:S01]  /*7b10*/  @!P1 LDC.64 R12, c[0x0][0x3b8] ;  /* 0x0000ee00ff0c9b82 */ /* 0x000e220000000a00 */
[----:B------:R-:W-:Y:S01]  /*7b20*/  CS2R R218, SRZ ;  /* 0x0000000000da7805 */ /* 0x000fe2000001ff00 */
[----:B--2---:R-:W-:-:S05]  /*7b30*/  @!P1 IMAD R29, R24, R29, R224 ;  /* 0x0000001d181d9224 */ /* 0x004fca00078e02e0 */
[----:B------:R-:W-:-:S04]  /*7b40*/  @!P1 IADD3 R14, P2, PT, R10, R29, RZ ;  /* 0x0000001d0a0e9210 */ /* 0x000fc80007f5e0ff */
[----:B------:R-:W-:Y:S02]  /*7b50*/  @!P1 LEA.HI.X.SX32 R29, R29, R23, 0x1, P2 ;  /* 0x000000171d1d9211 */ /* 0x000fe400010f0eff */
[----:B0-----:R-:W-:-:S04]  /*7b60*/  @!P1 LEA R12, P2, R14, R12, 0x1 ;  /* 0x0000000c0e0c9211 */ /* 0x001fc800078408ff */
[----:B------:R-:W-:-:S05]  /*7b70*/  @!P1 LEA.HI.X R13, R14, R13, R29, 0x1, P2 ;  /* 0x0000000d0e0d9211 */ /* 0x000fca00010f0c1d */
        /* <DEDUP_REMOVED lines=19> */
.L_x_313:
[----:B------:R-:W-:Y:S05]  /*7cb0*/  BSYNC.RECONVERGENT B1 ;  /* 0x0000000000017941 */ /* 0x000fea0003800200 */
.L_x_312:
[----:B------:R-:W-:Y:S04]  /*7cc0*/  BSSY.RECONVERGENT B1, `(.L_x_314) ;  /* 0x000001f000017945 */ /* 0x000fe80003800200 */
[----:B------:R-:W-:Y:S05]  /*7cd0*/  @P0 BRA `(.L_x_315) ;  /* 0x0000000000740947 */ /* 0x000fea0003800000 */
[----:B------:R-:W-:-:S04]  /*7ce0*/  SHF.L.U32 R224, R11, 0x3, RZ ;  /* 0x000000030be07819 */ /* 0x000fc800000006ff */
        /* <DEDUP_REMOVED lines=28> */
.L_x_315:
[----:B------:R-:W-:Y:S05]  /*7eb0*/  BSYNC.RECONVERGENT B1 ;  /* 0x0000000000017941 */ /* 0x000fea0003800200 */
.L_x_314:
[----:B-----5:R-:W-:Y:S02]  /*7ec0*/  HMUL2 R11, R156, R158 ;  /* 0x0000009e9c0b7232 */ /* 0x020fe40000000000 */
[----:B------:R-:W-:Y:S01]  /*7ed0*/  HFMA2 R12, R157, R159, -RZ ;  /* 0x0000009f9d0c7231 */ /* 0x000fe200001000ff */
[----:B------:R-:W-:Y:S01]  /*7ee0*/  UMOV UR4, 0xffffffff ;  /* 0xffffffff00047882 */ /* 0x000fe20000000000 */
[----:B------:R-:W-:Y:S02]  /*7ef0*/  ISETP.NE.AND P1, PT, R15, RZ, P6 ;  /* 0x000000ff0f00720c */ /* 0x000fe40003725270 */
[----:B------:R-:W-:Y:S01]  /*7f00*/  LOP3.LUT R29, R2, 0x1, RZ, 0xc0, !PT ;  /* 0x00000001021d7812 */ /* 0x000fe200078ec0ff */
[----:B------:R-:W-:Y:S02]  /*7f10*/  HFMA2 R11, R154, R160, R11 ;  /* 0x000000a09a0b7231 */ /* 0x000fe4000000000b */
[----:B------:R-:W-:Y:S02]  /*7f20*/  HFMA2 R12, R155, R161, R12 ;  /* 0x000000a19b0c7231 */ /* 0x000fe4000000000c */
[----:B------:R-:W-:-:S02]  /*7f30*/  HFMA2 R11, R152, R162, R11 ;  /* 0x000000a2980b7231 */ /* 0x000fc4000000000b */
[----:B------:R-:W-:-:S04]  /*7f40*/  HFMA2 R12, R153, R163, R12 ;  /* 0x000000a3990c7231 */ /* 0x000fc8000000000c */
[----:B------:R-:W-:Y:S02]  /*7f50*/  HFMA2 R12, R151, R165, R12 ;  /* 0x000000a5970c7231 */ /* 0x000fe4000000000c */
[----:B------:R-:W-:Y:S02]  /*7f60*/  HFMA2 R11, R150, R164, R11 ;  /* 0x000000a4960b7231 */ /* 0x000fe4000000000b */
        /* <DEDUP_REMOVED lines=41> */
[----:B------:R-:W-:-:S04]  /*8200*/  HFMA2 R11, R122, R192, R11 ;  /* 0x000000c07a0b7231 */ /* 0x000fc8000000000b */
        /* <DEDUP_REMOVED lines=14> */
[----:B------:R-:W-:-:S05]  /*82f0*/  HADD2 R11, R11, R12 ;  /* 0x0000000c0b0b7230 */ /* 0x000fca0000000000 */
[--C-:B------:R-:W-:Y:S02]  /*8300*/  HADD2.F32 R13, -RZ, R11.reuse.H0_H0 ;  /* 0x2000000bff0d7230 */ /* 0x100fe40000004100 */
[----:B------:R-:W-:-:S05]  /*8310*/  HADD2.F32 R12, -RZ, R11.H1_H1 ;  /* 0x3000000bff0c7230 */ /* 0x000fca0000004100 */
[----:B------:R-:W-:Y:S01]  /*8320*/  FADD.FTZ R13, R13, R12 ;  /* 0x0000000c0d0d7221 */ /* 0x000fe20000010000 */
[----:B------:R-:W-:Y:S06]  /*8330*/  BRA.DIV UR4, `(.L_x_316) ;  /* 0x00000052040c7947 */ /* 0x000fec000b800000 */
[----:B------:R0:W0:Y:S02]  /*8340*/  SHFL.BFLY PT, R14, R13, 0x1, 0x1f ;  /* 0x0c201f000d0e7f89 */ /* 0x00002400000e0000 */
.L_x_388:
[----:B------:R-:W-:Y:S01]  /*8350*/  ISETP.EQ.U32.OR P0, PT, R29, 0x1, P0 ;  /* 0x000000011d00780c */ /* 0x000fe20000702470 */
[----:B0-----:R-:W-:Y:S01]  /*8360*/  FADD.FTZ R14, R13, R14 ;  /* 0x0000000e0d0e7221 */ /* 0x001fe20000010000 */
[----:B------:R-:W-:Y:S03]  /*8370*/  BSSY.RECONVERGENT B1, `(.L_x_317) ;  /* 0x0000015000017945 */ /* 0x000fe60003800200 */
[----:B------:R-:W-:-:S08]  /*8380*/  FMUL.FTZ R14, R14, UR20 ;  /* 0x000000140e0e7c20 */ /* 0x000fd00008410000 */
[----:B------:R-:W-:Y:S05]  /*8390*/  @P0 BRA `(.L_x_318) ;  /* 0x0000000000480947 */ /* 0x000fea0003800000 */
[----:B------:R-:W-:-:S04]  /*83a0*/  ISETP.NE.U32.AND P0, PT, RZ, UR22, PT ;  /* 0x00000016ff007c0c */ /* 0x000fc8000bf05070 */
[----:B------:R-:W-:Y:S02]  /*83b0*/  ISETP.NE.AND.EX P2, PT, RZ, UR23, PT, P0 ;  /* 0x00000017ff007c0c */ /* 0x000fe4000bf45300 */
[----:B------:R-:W-:-:S04]  /*83c0*/  ISETP.NE.U32.AND P0, PT, RZ, UR14, PT ;  /* 0x0000000eff007c0c */ /* 0x000fc8000bf05070 */
[----:B------:R-:W-:-:S07]  /*83d0*/  ISETP.NE.AND.EX P0, PT, RZ, UR15, PT, P0 ;  /* 0x0000000fff007c0c */ /* 0x000fce000bf05300 */
[----:B------:R-:W0:Y:S06]  /*83e0*/  @P2 LDC.64 R12, c[0x0][0x438] ;  /* 0x00010e00ff0c2b82 */ /* 0x000e2c0000000a00 */
[----:B------:R-:W5:Y:S01]  /*83f0*/  @P0 LDG.E.U16 R15, desc[UR36][R238.64] ;  /* 0x00000024ee0f0981 */ /* 0x000f62000c1e1500 */
[----:B0-----:R-:W-:-:S06]  /*8400*/  @P2 IMAD.WIDE R12, R20, 0x2, R12 ;  /* 0x00000002140c2825 */ /* 0x001fcc00078e020c */
[----:B------:R-:W2:Y:S01]  /*8410*/  @P2 LDG.E.U16 R12, desc[UR36][R12.64] ;  /* 0x000000240c0c2981 */ /* 0x000ea2000c1e1500 */
[----:B------:R-:W-:-:S04]  /*8420*/  @P0 ISETP.GE.AND P3, PT, R28, R25, PT ;  /* 0x000000191c00020c */ /* 0x000fc80003f66270 */
[----:B------:R-:W-:-:S04]  /*8430*/  @P0 SEL R28, RZ, UR39, P3 ;  /* 0x00000027ff1c0c07 */ /* 0x000fc80009800000 */
[----:B------:R-:W-:Y:S01]  /*8440*/  @P0 IADD3 R28, PT, PT, R21, -UR44, R28 ;  /* 0x8000002c151c0c10 */ /* 0x000fe2000fffe01c */
[----:B-----5:R-:W-:-:S03]  /*8450*/  @P0 HADD2.F32 R29, -RZ, R15.H0_H0 ;  /* 0x2000000fff1d0230 */ /* 0x020fc60000004100 */
[----:B------:R-:W-:Y:S01]  /*8460*/  @P0 I2FP.F32.S32 R15, R28 ;  /* 0x0000001c000f0245 */ /* 0x000fe20000201400 */
[----:B--2---:R-:W-:-:S05]  /*8470*/  @P2 HADD2.F32 R11, -RZ, R12.H0_H0 ;  /* 0x2000000cff0b2230 */ /* 0x004fca0000004100 */
[----:B------:R-:W-:-:S04]  /*8480*/  @P2 FADD.FTZ R14, R14, R11 ;  /* 0x0000000b0e0e2221 */ /* 0x000fc80000010000 */
[----:B------:R-:W-:-:S05]  /*8490*/  @P0 FFMA.FTZ R14, R15, R29, R14 ;  /* 0x0000001d0f0e0223 */ /* 0x000fca000001000e */
[----:B------:R0:W-:Y:S01]  /*84a0*/  STS [R26], R14 ;  /* 0x0000000e1a007388 */ /* 0x0001e20000000800 */
[----:B------:R-:W-:-:S07]  /*84b0*/  @!P1 FMNMX.FTZ R0, R0, R14, !PT ;  /* 0x0000000e00009209 */ /* 0x000fce0007810000 */
.L_x_318:
[----:B------:R-:W-:Y:S05]  /*84c0*/  BSYNC.RECONVERGENT B1 ;  /* 0x0000000000017941 */ /* 0x000fea0003800200 */
.L_x_317:
[C---:B------:R-:W-:Y:S01]  /*84d0*/  VIADD R11, R21.reuse, 0x3f ;  /* 0x0000003f150b7836 */ /* 0x040fe20000000000 */
[----:B------:R-:W-:Y:S01]  /*84e0*/  IADD3 R6, P1, PT, R6, 0x40, RZ ;  /* 0x0000004006067810 */ /* 0x000fe20007f3e0ff */
[----:B0-----:R-:W-:Y:S01]  /*84f0*/  VIADD R26, R26, 0x100 ;  /* 0x000001001a1a7836 */ /* 0x001fe20000000000 */
[----:B------:R-:W-:Y:S02]  /*8500*/  IADD3 R21, PT, PT, R21, 0x40, RZ ;  /* 0x0000004015157810 */ /* 0x000fe40007ffe0ff */
[----:B------:R-:W-:Y:S01]  /*8510*/  ISETP.GE.AND P0, PT, R11, R8, PT ;  /* 0x000000080b00720c */ /* 0x000fe20003f06270 */
[----:B------:R-:W-:Y:S01]  /*8520*/  IMAD.X R7, RZ, RZ, R7, P1 ;  /* 0x000000ffff077224 */ /* 0x000fe200008e0607 */
[----:B------:R-:W-:-:S11]  /*8530*/  IADD3 R20, PT, PT, R20, 0x40, RZ ;  /* 0x0000004014147810 */ /* 0x000fd60007ffe0ff */
[----:B------:R-:W-:Y:S05]  /*8540*/  @!P0 BRA `(.L_x_319) ;  /* 0xffffffb400988947 */ /* 0x000fea000383ffff */
.L_x_251:
[----:B0-----:R-:W-:Y:S05]  /*8550*/  BSYNC B0 ;  /* 0x0000000000007941 */ /* 0x001fea0003800000 */
.L_x_250:
[----:B------:R-:W-:-:S03]  /*8560*/  UMOV UR4, 0xffffffff ;  /* 0xffffffff00047882 */ /* 0x000fc60000000000 */
[----:B------:R-:W-:Y:S05]  /*8570*/  BRA.DIV UR4, `(.L_x_320) ;  /* 0x0000004e04a07947 */ /* 0x000fea000b800000 */
[----:B------:R-:W0:Y:S02]  /*8580*/  SHFL.BFLY PT, R14, R0, 0x10, 0x1f ;  /* 0x0e001f00000e7f89 */ /* 0x000e2400000e0000 */
[----:B0-----:R-:W-:-:S05]  /*8590*/  FMNMX.FTZ R13, R14, R0, !PT ;  /* 0x000000000e0d7209 */ /* 0x001fca0007810000 */
[----:B------:R-:W1:Y:S02]  /*85a0*/  SHFL.BFLY PT, R14, R13, 0x8, 0x1f ;  /* 0x0d001f000d0e7f89 */ /* 0x000e6400000e0000 */
[----:B-1----:R-:W-:-:S05]  /*85b0*/  FMNMX.FTZ R4, R13, R14, !PT ;  /* 0x0000000e0d047209 */ /* 0x002fca0007810000 */
[----:B------:R-:W0:Y:S02]  /*85c0*/  SHFL.BFLY PT, R14, R4, 0x4, 0x1f ;  /* 0x0c801f00040e7f89 */ /* 0x000e2400000e0000 */
[----:B0-----:R-:W-:-:S05]  /*85d0*/  FMNMX.FTZ R5, R4, R14, !PT ;  /* 0x0000000e04057209 */ /* 0x001fca0007810000 */
[----:B------:R0:W1:Y:S02]  /*85e0*/  SHFL.BFLY PT, R14, R5, 0x2, 0x1f ;  /* 0x0c401f00050e7f89 */ /* 0x00006400000e0000 */
.L_x_394:
[----:B------:R-:W5:Y:S01]  /*85f0*/  S2R R13, SR_CgaCtaId ;  /* 0x00000000000d7919 */ /* 0x000f620000008800 */
[----:B---3--:R-:W-:Y:S01]  /*8600*/  LOP3.LUT P0, R0, R2, 0x1f, RZ, 0xc0, !PT ;  /* 0x0000001f02007812 */ /* 0x008fe2000780c0ff */
[----:B------:R-:W-:Y:S05]  /*8610*/  WARPSYNC.ALL ;  /* 0x0000000000007948 */ /* 0x000fea0003800000 */
[----:B------:R-:W-:Y:S02]  /*8620*/  MOV R12, 0x400 ;  /* 0x00000400000c7802 */ /* 0x000fe40000000f00 */
[----:B01----:R-:W-:Y:S02]  /*8630*/  FMNMX.FTZ R5, R5, R14, !PT ;  /* 0x0000000e05057209 */ /* 0x003fe40007810000 */
[----:B-----5:R-:W-:-:S04]  /*8640*/  LEA R9, R13, R12, 0x18 ;  /* 0x0000000c0d097211 */ /* 0x020fc800078ec0ff */
[----:B------:R-:W-:-:S05]  /*8650*/  @!P0 LEA.HI R4, R2, R9, RZ, 0x1d ;  /* 0x0000000902048211 */ /* 0x000fca00078fe8ff */
[----:B------:R0:W-:Y:S01]  /*8660*/  @!P0 STS [R4], R5 ;  /* 0x0000000504008388 */ /* 0x0001e20000000800 */
[----:B------:R-:W-:Y:S01]  /*8670*/  BAR.SYNC.DEFER_BLOCKING 0x0 ;  /* 0x0000000000007b1d */ /* 0x000fe20000010000 */
[C---:B------:R-:W-:Y:S01]  /*8680*/  ISETP.GT.U32.AND P0, PT, R0.reuse, 0x3, PT ;  /* 0x000000030000780c */ /* 0x040fe20003f04070 */
[----:B0-----:R-:W-:Y:S01]  /*8690*/  IMAD.MOV.U32 R4, RZ, RZ, -0x800001 ;  /* 0xff7fffffff047424 */ /* 0x001fe200078e00ff */
[----:B------:R-:W-:Y:S01]  /*86a0*/  LEA R8, R0, R9, 0x2 ;  /* 0x0000000900087211 */ /* 0x000fe200078e10ff */
[----:B------:R-:W-:Y:S02]  /*86b0*/  IMAD.MOV.U32 R10, RZ, RZ, RZ ;  /* 0x000000ffff0a7224 */ /* 0x000fe400078e00ff */
[----:B------:R-:W-:Y:S08]  /*86c0*/  BSSY.RECONVERGENT B0, `(.L_x_321) ;  /* 0x0000153000007945 */ /* 0x000ff00003800200 */
[----:B------:R-:W0:Y:S04]  /*86d0*/  @!P0 LDS R4, [R8] ;  /* 0x0000000008048984 */ /* 0x000e280000000800 */
[----:B0-----:R-:W0:Y:S02]  /*86e0*/  SHFL.BFLY PT, R5, R4, 0x2, 0x1f ;  /* 0x0c401f0004057f89 */ /* 0x001e2400000e0000 */
[----:B0-----:R-:W-:-:S05]  /*86f0*/  FMNMX.FTZ R6, R5, R4, !PT ;  /* 0x0000000405067209 */ /* 0x001fca0007810000 */
[----:B------:R-:W0:Y:S02]  /*8700*/  SHFL.BFLY PT, R5, R6, 0x1, 0x1f ;  /* 0x0c201f0006057f89 */ /* 0x000e2400000e0000 */
[----:B0-----:R-:W-:Y:S02]  /*8710*/  FMNMX.FTZ R7, R6, R5, !PT ;  /* 0x0000000506077209 */ /* 0x001fe40007810000 */
[----:B------:R-:W-:-:S03]  /*8720*/  IADD3 R5, PT, PT, R2, UR10, RZ ;  /* 0x0000000a02057c10 */ /* 0x000fc6000fffe0ff */
[----:B------:R0:W1:Y:S01]  /*8730*/  SHFL.IDX PT, R38, R7, RZ, 0x1f ;  /* 0x00001fff07267589 */ /* 0x00006200000e0000 */
[----:B------:R-:W-:-:S13]  /*8740*/  ISETP.GE.AND P0, PT, R5, UR44, PT ;  /* 0x0000002c05007c0c */ /* 0x000fda000bf06270 */
[----:B0-----:R-:W-:Y:S05]  /*8750*/  @P0 BRA `(.L_x_322) ;  /* 0x0000001400240947 */ /* 0x001fea0003800000 */
[----:B------:R-:W0:Y:S02]  /*8760*/  LDC.64 R6, c[0x0][0x420] ;  /* 0x00010800ff067b82 */ /* 0x000e240000000a00 */
[----:B0-----:R-:W-:-:S04]  /*8770*/  ISETP.NE.U32.AND P0, PT, R6, RZ, PT ;  /* 0x000000ff0600720c */ /* 0x001fc80003f05070 */
[----:B------:R-:W-:-:S13]  /*8780*/  ISETP.NE.AND.EX P0, PT, R7, RZ, PT, P0 ;  /* 0x000000ff0700720c */ /* 0x000fda0003f05300 */
[----:B------:R-:W-:Y:S05]  /*8790*/  @P0 BRA `(.L_x_323) ;  /* 0x0000000c00940947 */ /* 0x000fea0003800000 */
[----:B------:R-:W-:Y:S01]  /*87a0*/  HFMA2 R4, -RZ, RZ, 0, 7.62939453125e-06 ;  /* 0x00000080ff047431 */ /* 0x000fe200000001ff */
[----:B------:R-:W-:Y:S01]  /*87b0*/  LOP3.LUT R7, RZ, R2, RZ, 0x33, !PT ;  /* 0x00000002ff077212 */ /* 0x000fe200078e33ff */
[----:B------:R-:W-:Y:S01]  /*87c0*/  BSSY.RECONVERGENT B1, `(.L_x_324) ;  /* 0x000001c000017945 */ /* 0x000fe20003800200 */
[----:B------:R-:W-:Y:S02]  /*87d0*/  IMAD.MOV.U32 R10, RZ, RZ, RZ ;  /* 0x000000ffff0a7224 */ /* 0x000fe400078e00ff */
[----:B------:R-:W-:-:S04]  /*87e0*/  VIADDMNMX R4, R5, R4, UR44, !PT ;  /* 0x0000002c05047e46 */ /* 0x000fc8000f800104 */
[----:B------:R-:W-:-:S04]  /*87f0*/  IADD3 R7, PT, PT, R4, -UR10, R7 ;  /* 0x8000000a04077c10 */ /* 0x000fc8000fffe007 */
[C---:B------:R-:W-:Y:S02]  /*8800*/  LOP3.LUT R4, R7.reuse, 0x180, RZ, 0xc0, !PT ;  /* 0x0000018007047812 */ /* 0x040fe400078ec0ff */
[----:B------:R-:W-:Y:S02]  /*8810*/  ISETP.GE.U32.AND P1, PT, R7, 0x180, PT ;  /* 0x000001800700780c */ /* 0x000fe40003f26070 */
[----:B------:R-:W-:Y:S02]  /*8820*/  ISETP.NE.AND P0, PT, R4, 0x180, PT ;  /* 0x000001800400780c */ /* 0x000fe40003f05270 */
[----:B------:R-:W-:-:S11]  /*8830*/  MOV R4, R5 ;  /* 0x0000000500047202 */ /* 0x000fd60000000f00 */
[----:B------:R-:W-:Y:S05]  /*8840*/  @!P0 BRA `(.L_x_325) ;  /* 0x00000000004c8947 */ /* 0x000fea0003800000 */
[----:B------:R-:W-:Y:S01]  /*8850*/  VIADD R6, R12, 0x420 ;  /* 0x000004200c067836 */ /* 0x000fe20000000000 */
[----:B------:R-:W-:Y:S02]  /*8860*/  LEA.HI R4, R7, 0x1, RZ, 0x19 ;  /* 0x0000000107047811 */ /* 0x000fe400078fc8ff */
[----:B------:R-:W-:Y:S02]  /*8870*/  MOV R10, RZ ;  /* 0x000000ff000a7202 */ /* 0x000fe40000000f00 */
[----:B------:R-:W-:Y:S02]  /*8880*/  LEA R14, R13, R6, 0x18 ;  /* 0x000000060d0e7211 */ /* 0x000fe400078ec0ff */
[----:B------:R-:W-:Y:S01]  /*8890*/  LOP3.LUT R6, R4, 0x3, RZ, 0xc0, !PT ;  /* 0x0000000304067812 */ /* 0x000fe200078ec0ff */
[----:B------:R-:W-:Y:S01]  /*88a0*/  IMAD.MOV.U32 R4, RZ, RZ, R5 ;  /* 0x000000ffff047224 */ /* 0x000fe200078e0005 */
[----:B------:R-:W-:-:S03]  /*88b0*/  IADD3 R7, PT, PT, R14, R3, RZ ;  /* 0x000000030e077210 */ /* 0x000fc60007ffe0ff */
[----:B------:R-:W-:-:S07]  /*88c0*/  IMAD.MOV R6, RZ, RZ, -R6 ;  /* 0x000000ffff067224 */ /* 0x000fce00078e0a06 */
.L_x_326:
[----:B------:R-:W1:Y:S01]  /*88d0*/  LDS R11, [R7] ;  /* 0x00000000070b7984 */ /* 0x000e620000000800 */
[----:B------:R-:W-:Y:S01]  /*88e0*/  IADD3 R6, PT, PT, R6, 0x1, RZ ;  /* 0x0000000106067810 */ /* 0x000fe20007ffe0ff */
[----:B------:R-:W-:-:S03]  /*88f0*/  VIADD R4, R4, 0x80 ;  /* 0x0000008004047836 */ /* 0x000fc60000000000 */
[----:B------:R-:W-:Y:S01]  /*8900*/  ISETP.NE.AND P0, PT, R6, RZ, PT ;  /* 0x000000ff0600720c */ /* 0x000fe20003f05270 */
[----:B-1----:R-:W-:-:S04]  /*8910*/  FADD.FTZ R11, -R38, R11 ;  /* 0x0000000b260b7221 */ /* 0x002fc80000010100 */
[----:B------:R-:W-:-:S06]  /*8920*/  FMUL.FTZ R11, R11, 1.4426950216293334961 ;  /* 0x3fb8aa3b0b0b7820 */ /* 0x000fcc0000410000 */
[----:B------:R-:W0:Y:S02]  /*8930*/  MUFU.EX2 R11, R11 ;  /* 0x0000000b000b7308 */ /* 0x000e240000000800 */
[----:B0-----:R0:W-:Y:S01]  /*8940*/  STS [R7], R11 ;  /* 0x0000000b07007388 */ /* 0x0011e20000000800 */
[----:B------:R-:W-:Y:S01]  /*8950*/  FADD.FTZ R10, R11, R10 ;  /* 0x0000000a0b0a7221 */ /* 0x000fe20000010000 */
[----:B0-----:R-:W-:Y:S01]  /*8960*/  IADD3 R7, PT, PT, R7, 0x200, RZ ;  /* 0x0000020007077810 */ /* 0x001fe20007ffe0ff */
[----:B------:R-:W-:Y:S06]  /*8970*/  @P0 BRA `(.L_x_326) ;  /* 0xfffffffc00d40947 */ /* 0x000fec000383ffff */
.L_x_325:
[----:B------:R-:W-:Y:S05]  /*8980*/  BSYNC.RECONVERGENT B1 ;  /* 0x0000000000017941 */ /* 0x000fea0003800200 */
.L_x_324:
[----:B------:R-:W-:Y:S05]  /*8990*/  @!P1 BRA `(.L_x_322) ;  /* 0x0000001000949947 */ /* 0x000fea0003800000 */
[----:B------:R-:W-:Y:S01]  /*89a0*/  IADD3 R6, PT, PT, -R4, UR44, RZ ;  /* 0x0000002c04067c10 */ /* 0x000fe2000fffe1ff */
[----:B------:R-:W-:Y:S01]  /*89b0*/  USHF.L.U32 UR4, UR10, 0x2, URZ ;  /* 0x000000020a047899 */ /* 0x000fe200080006ff */
[----:B------:R-:W-:Y:S01]  /*89c0*/  VIADD R12, R12, 0x420 ;  /* 0x000004200c0c7836 */ /* 0x000fe20000000000 */
[----:B------:R-:W-:Y:S01]  /*89d0*/  BSSY.RECONVERGENT B1, `(.L_x_327) ;  /* 0x000006e000017945 */ /* 0x000fe20003800200 */
[----:B------:R-:W-:Y:S02]  /*89e0*/  ISETP.GT.AND P1, PT, R6, 0x600, PT ;  /* 0x000006000600780c */ /* 0x000fe40003f24270 */
[----:B------:R-:W-:Y:S02]  /*89f0*/  PLOP3.LUT P0, PT, PT, PT, PT, 0x80, 0x8 ;  /* 0x000000000008781c */ /* 0x000fe40003f0f070 */
[----:B------:R-:W-:Y:S02]  /*8a00*/  LEA R13, R13, R12, 0x18 ;  /* 0x0000000c0d0d7211 */ /* 0x000fe400078ec0ff */
[----:B------:R-:W-:-:S04]  /*8a10*/  LEA R6, R4, -UR4, 0x2 ;  /* 0x8000000404067c11 */ /* 0x000fc8000f8e10ff */
[----:B------:R-:W-:-:S03]  /*8a20*/  IADD3 R6, PT, PT, R6, 0x400, R13 ;  /* 0x0000040006067810 */ /* 0x000fc60007ffe00d */
[----:B------:R-:W-:Y:S05]  /*8a30*/  @!P1 BRA `(.L_x_328) ;  /* 0x00000004009c9947 */ /* 0x000fea0003800000 */
[----:B------:R-:W-:Y:S02]  /*8a40*/  MOV R43, UR44 ;  /* 0x0000002c002b7c02 */ /* 0x000fe40008000f00 */
[----:B------:R-:W-:-:S03]  /*8a50*/  PLOP3.LUT P0, PT, PT, PT, PT, 0x8, 0x80 ;  /* 0x000000000080781c */ /* 0x000fc60003f0e170 */
[----:B------:R-:W-:-:S10]  /*8a60*/  VIADD R43, R43, 0xfffffa00 ;  /* 0xfffffa002b2b7836 */ /* 0x000fd40000000000 */
.L_x_329:
[----:B------:R-:W1:Y:S01]  /*8a70*/  LDS R7, [R6+-0x400] ;  /* 0xfffc000006077984 */ /* 0x000e620000000800 */
[----:B------:R-:W-:-:S03]  /*8a80*/  IADD3 R4, PT, PT, R4, 0x800, RZ ;  /* 0x0000080004047810 */ /* 0x000fc60007ffe0ff */
[----:B------:R-:W0:Y:S01]  /*8a90*/  LDS R11, [R6+-0x200] ;  /* 0xfffe0000060b7984 */ /* 0x000e220000000800 */
[----:B------:R-:W-:-:S03]  /*8aa0*/  ISETP.GE.AND P1, PT, R4, R43, PT ;  /* 0x0000002b0400720c */ /* 0x000fc60003f26270 */
[----:B------:R-:W3:Y:S04]  /*8ab0*/  LDS R13, [R6+0x200] ;  /* 0x00020000060d7984 */ /* 0x000ee80000000800 */
[----:B------:R-:W5:Y:S04]  /*8ac0*/  LDS R12, [R6] ;  /* 0x00000000060c7984 */ /* 0x000f680000000800 */
[----:B------:R-:W2:Y:S04]  /*8ad0*/  LDS R15, [R6+0x400] ;  /* 0x00040000060f7984 */ /* 0x000ea80000000800 */
[----:B------:R-:W2:Y:S04]  /*8ae0*/  LDS R20, [R6+0x600] ;  /* 0x0006000006147984 */ /* 0x000ea80000000800 */
[----:B------:R-:W-:Y:S04]  /*8af0*/  LDS R21, [R6+0x800] ;  /* 0x0008000006157984 */ /* 0x000fe80000000800 */
[----:B------:R-:W2:Y:S04]  /*8b00*/  LDS R22, [R6+0xa00] ;  /* 0x000a000006167984 */ /* 0x000ea80000000800 */
[----:B------:R-:W2:Y:S04]  /*8b10*/  LDS R24, [R6+0xc00] ;  /* 0x000c000006187984 */ /* 0x000ea80000000800 */
[----:B------:R-:W2:Y:S01]  /*8b20*/  LDS R26, [R6+0xe00] ;  /* 0x000e0000061a7984 */ /* 0x000ea20000000800 */
[----:B-1----:R-:W-:-:S03]  /*8b30*/  FADD.FTZ R7, -R38, R7 ;  /* 0x0000000726077221 */ /* 0x002fc60000010100 */
[----:B------:R-:W1:Y:S01]  /*8b40*/  LDS R28, [R6+0x1000] ;  /* 0x00100000061c7984 */ /* 0x000e620000000800 */
[----:B------:R-:W-:Y:S01]  /*8b50*/  FMUL.FTZ R7, R7, 1.4426950216293334961 ;  /* 0x3fb8aa3b07077820 */ /* 0x000fe20000410000 */
[C---:B0-----:R-:W-:Y:S02]  /*8b60*/  FADD.FTZ R11, -R38.reuse, R11 ;  /* 0x0000000b260b7221 */ /* 0x041fe40000010100 */
[----:B------:R-:W0:Y:S01]  /*8b70*/  LDS R30, [R6+0x1200] ;  /* 0x00120000061e7984 */ /* 0x000e220000000800 */
[C---:B---3--:R-:W-:Y:S01]  /*8b80*/  FADD.FTZ R14, -R38.reuse, R13 ;  /* 0x0000000d260e7221 */ /* 0x048fe20000010100 */
[----:B------:R-:W-:Y:S01]  /*8b90*/  FMUL.FTZ R11, R11, 1.4426950216293334961 ;  /* 0x3fb8aa3b0b0b7820 */ /* 0x000fe20000410000 */
[----:B------:R-:W3:Y:S01]  /*8ba0*/  MUFU.EX2 R7, R7 ;  /* 0x0000000700077308 */ /* 0x000ee20000000800 */
[----:B----4-:R-:W4:Y:S01]  /*8bb0*/  LDS R32, [R6+0x1400] ;  /* 0x0014000006207984 */ /* 0x010f220000000800 */
[----:B-----5:R-:W-:Y:S01]  /*8bc0*/  FADD.FTZ R12, -R38, R12 ;  /* 0x0000000c260c7221 */ /* 0x020fe20000010100 */
[----:B------:R-:W-:-:S02]  /*8bd0*/  FMUL.FTZ R14, R14, 1.4426950216293334961 ;  /* 0x3fb8aa3b0e0e7820 */ /* 0x000fc40000410000 */
[----:B------:R-:W5:Y:S01]  /*8be0*/  LDS R34, [R6+0x1600] ;  /* 0x0016000006227984 */ /* 0x000f620000000800 */
[----:B------:R-:W-:Y:S01]  /*8bf0*/  FMUL.FTZ R12, R12, 1.4426950216293334961 ;  /* 0x3fb8aa3b0c0c7820 */ /* 0x000fe20000410000 */
[C---:B--2---:R-:W-:Y:S01]  /*8c00*/  FADD.FTZ R19, -R38.reuse, R15 ;  /* 0x0000000f26137221 */ /* 0x044fe20000010100 */
[----:B------:R-:W2:Y:S01]  /*8c10*/  MUFU.EX2 R11, R11 ;  /* 0x0000000b000b7308 */ /* 0x000ea20000000800 */
[----:B------:R-:W5:Y:S01]  /*8c20*/  LDS R36, [R6+0x1a00] ;  /* 0x001a000006247984 */ /* 0x000f620000000800 */
[----:B------:R-:W-:Y:S01]  /*8c30*/  FADD.FTZ R20, -R38, R20 ;  /* 0x0000001426147221 */ /* 0x000fe20000010100 */
[----:B------:R-:W-:-:S03]  /*8c40*/  FMUL.FTZ R19, R19, 1.4426950216293334961 ;  /* 0x3fb8aa3b13137820 */ /* 0x000fc60000410000 */
[----:B------:R-:W-:Y:S02]  /*8c50*/  FMUL.FTZ R20, R20, 1.4426950216293334961 ;  /* 0x3fb8aa3b14147820 */ /* 0x000fe40000410000 */
[----:B------:R2:W0:Y:S01]  /*8c60*/  MUFU.EX2 R15, R14 ;  /* 0x0000000e000f7308 */ /* 0x0004220000000800 */
[----:B---3--:R-:W-:Y:S01]  /*8c70*/  FADD.FTZ R10, R7, R10 ;  /* 0x0000000a070a7221 */ /* 0x008fe20000010000 */
[----:B------:R-:W-:Y:S01]  /*8c80*/  FADD.FTZ R22, -R38, R22 ;  /* 0x0000001626167221 */ /* 0x000fe20000010100 */
[----:B------:R-:W-:Y:S03]  /*8c90*/  STS [R6+-0x400], R7 ;  /* 0xfffc000706007388 */ /* 0x000fe60000000800 */
[----:B------:R-:W-:Y:S01]  /*8ca0*/  FMUL.FTZ R22, R22, 1.4426950216293334961 ;  /* 0x3fb8aa3b16167820 */ /* 0x000fe20000410000 */
[----:B------:R-:W-:Y:S01]  /*8cb0*/  FADD.FTZ R24, -R38, R24 ;  /* 0x0000001826187221 */ /* 0x000fe20000010100 */
[----:B------:R3:W4:Y:S01]  /*8cc0*/  MUFU.EX2 R13, R12 ;  /* 0x0000000c000d7308 */ /* 0x0007220000000800 */
[----:B--2---:R-:W2:Y:S01]  /*8cd0*/  LDS R14, [R6+0x1800] ;  /* 0x00180000060e7984 */ /* 0x004ea20000000800 */
[----:B------:R-:W-:Y:S01]  /*8ce0*/  FADD.FTZ R10, R10, R11 ;  /* 0x0000000b0a0a7221 */ /* 0x000fe20000010000 */
[----:B------:R-:W-:Y:S01]  /*8cf0*/  FMUL.FTZ R24, R24, 1.4426950216293334961 ;  /* 0x3fb8aa3b18187820 */ /* 0x000fe20000410000 */
[C---:B------:R-:W-:Y:S01]  /*8d00*/  FADD.FTZ R26, -R38.reuse, R26 ;  /* 0x0000001a261a7221 */ /* 0x040fe20000010100 */
[----:B------:R-:W-:Y:S01]  /*8d10*/  STS [R6+-0x200], R11 ;  /* 0xfffe000b06007388 */ /* 0x000fe20000000800 */
[----:B-1----:R-:W-:-:S02]  /*8d20*/  FADD.FTZ R28, -R38, R28 ;  /* 0x0000001c261c7221 */ /* 0x002fc40000010100 */
[----:B------:R-:W1:Y:S01]  /*8d30*/  MUFU.EX2 R19, R19 ;  /* 0x0000001300137308 */ /* 0x000e620000000800 */
[----:B---3--:R-:W-:Y:S01]  /*8d40*/  FADD.FTZ R12, -R38, R21 ;  /* 0x00000015260c7221 */ /* 0x008fe20000010100 */
[----:B------:R-:W-:Y:S01]  /*8d50*/  FMUL.FTZ R26, R26, 1.4426950216293334961 ;  /* 0x3fb8aa3b1a1a7820 */ /* 0x000fe20000410000 */
[----:B------:R-:W-:Y:S01]  /*8d60*/  FMUL.FTZ R28, R28, 1.4426950216293334961 ;  /* 0x3fb8aa3b1c1c7820 */ /* 0x000fe20000410000 */
[----:B0-----:R-:W-:Y:S01]  /*8d70*/  FADD.FTZ R30, -R38, R30 ;  /* 0x0000001e261e7221 */ /* 0x001fe20000010100 */
[----:B------:R-:W-:Y:S01]  /*8d80*/  FMUL.FTZ R12, R12, 1.4426950216293334961 ;  /* 0x3fb8aa3b0c0c7820 */ /* 0x000fe20000410000 */
[----:B------:R-:W-:Y:S02]  /*8d90*/  STS [R6+0x200], R15 ;  /* 0x0002000f06007388 */ /* 0x000fe40000000800 */
[----:B------:R-:W0:Y:S01]  /*8da0*/  MUFU.EX2 R21, R20 ;  /* 0x0000001400157308 */ /* 0x000e220000000800 */
[----:B----4-:R-:W-:Y:S01]  /*8db0*/  FADD.FTZ R10, R10, R13 ;  /* 0x0000000d0a0a7221 */ /* 0x010fe20000010000 */
[----:B------:R-:W-:Y:S01]  /*8dc0*/  FMUL.FTZ R30, R30, 1.4426950216293334961 ;  /* 0x3fb8aa3b1e1e7820 */ /* 0x000fe20000410000 */
[----:B------:R-:W-:Y:S01]  /*8dd0*/  FADD.FTZ R32, -R38, R32 ;  /* 0x0000002026207221 */ /* 0x000fe20000010100 */
[----:B------:R-:W-:Y:S01]  /*8de0*/  STS [R6], R13 ;  /* 0x0000000d06007388 */ /* 0x000fe20000000800 */
[----:B------:R-:W-:Y:S01]  /*8df0*/  FADD.FTZ R10, R10, R15 ;  /* 0x0000000f0a0a7221 */ /* 0x000fe20000010000 */
[----:B-----5:R-:W-:Y:S01]  /*8e00*/  FADD.FTZ R34, -R38, R34 ;  /* 0x0000002226227221 */ /* 0x020fe20000010100 */
[----:B------:R-:W-:Y:S01]  /*8e10*/  FMUL.FTZ R32, R32, 1.4426950216293334961 ;  /* 0x3fb8aa3b20207820 */ /* 0x000fe20000410000 */
[----:B------:R-:W3:Y:S01]  /*8e20*/  MUFU.EX2 R23, R12 ;  /* 0x0000000c00177308 */ /* 0x000ee20000000800 */
[----:B-1----:R-:W-:Y:S01]  /*8e30*/  FADD.FTZ R10, R10, R19 ;  /* 0x000000130a0a7221 */ /* 0x002fe20000010000 */
[----:B------:R-:W-:Y:S01]  /*8e40*/  FMUL.FTZ R34, R34, 1.4426950216293334961 ;  /* 0x3fb8aa3b22227820 */ /* 0x000fe20000410000 */
[----:B------:R-:W-:Y:S01]  /*8e50*/  FADD.FTZ R36, -R38, R36 ;  /* 0x0000002426247221 */ /* 0x000fe20000010100 */
[----:B------:R-:W-:Y:S03]  /*8e60*/  STS [R6+0x400], R19 ;  /* 0x0004001306007388 */ /* 0x000fe60000000800 */
[----:B------:R-:W-:Y:S01]  /*8e70*/  FMUL.FTZ R36, R36, 1.4426950216293334961 ;  /* 0x3fb8aa3b24247820 */ /* 0x000fe20000410000 */
[----:B------:R-:W1:Y:S01]  /*8e80*/  MUFU.EX2 R25, R22 ;  /* 0x0000001600197308 */ /* 0x000e620000000800 */
[----:B0-----:R-:W-:Y:S01]  /*8e90*/  FADD.FTZ R10, R10, R21 ;  /* 0x000000150a0a7221 */ /* 0x001fe20000010000 */
[----:B------:R-:W-:Y:S06]  /*8ea0*/  STS [R6+0x600], R21 ;  /* 0x0006001506007388 */ /* 0x000fec0000000800 */
[----:B------:R-:W0:Y:S01]  /*8eb0*/  MUFU.EX2 R27, R24 ;  /* 0x00000018001b7308 */ /* 0x000e220000000800 */
[----:B---3--:R-:W-:Y:S01]  /*8ec0*/  FADD.FTZ R10, R10, R23 ;  /* 0x000000170a0a7221 */ /* 0x008fe20000010000 */
[----:B--2---:R-:W-:Y:S01]  /*8ed0*/  FADD.FTZ R14, -R38, R14 ;  /* 0x0000000e260e7221 */ /* 0x004fe20000010100 */
[----:B------:R-:W-:Y:S03]  /*8ee0*/  STS [R6+0x800], R23 ;  /* 0x0008001706007388 */ /* 0x000fe60000000800 */
[----:B------:R-:W-:-:S02]  /*8ef0*/  FMUL.FTZ R14, R14, 1.4426950216293334961 ;  /* 0x3fb8aa3b0e0e7820 */ /* 0x000fc40000410000 */
        /* <DEDUP_REMOVED lines=25> */
[----:B0-----:R-:W-:Y:S01]  /*9090*/  VIADD R6, R6, 0x2000 ;  /* 0x0000200006067836 */ /* 0x001fe20000000000 */
[----:B------:R-:W-:Y:S06]  /*90a0*/  @!P1 BRA `(.L_x_329) ;  /* 0xfffffff800709947 */ /* 0x000fec000383ffff */
.L_x_328:
[----:B------:R-:W-:Y:S05]  /*90b0*/  BSYNC.RECONVERGENT B1 ;  /* 0x0000000000017941 */ /* 0x000fea0003800200 */
.L_x_327:
[----:B------:R-:W-:Y:S01]  /*90c0*/  IADD3 R7, PT, PT, -R4, UR44, RZ ;  /* 0x0000002c04077c10 */ /* 0x000fe2000fffe1ff */
[----:B------:R-:W-:Y:S03]  /*90d0*/  BSSY.RECONVERGENT B1, `(.L_x_330) ;  /* 0x0000036000017945 */ /* 0x000fe60003800200 */
[----:B------:R-:W-:-:S13]  /*90e0*/  ISETP.GT.AND P1, PT, R7, 0x200, PT ;  /* 0x000002000700780c */ /* 0x000fda0003f24270 */
[----:B------:R-:W-:Y:S05]  /*90f0*/  @!P1 BRA `(.L_x_331) ;  /* 0x0000000000cc9947 */ /* 0x000fea0003800000 */
[----:B------:R-:W1:Y:S01]  /*9100*/  LDS R7, [R6+-0x400] ;  /* 0xfffc000006077984 */ /* 0x000e620000000800 */
[----:B------:R-:W-:Y:S02]  /*9110*/  PLOP3.LUT P0, PT, PT, PT, PT, 0x8, 0x80 ;  /* 0x000000000080781c */ /* 0x000fe40003f0e170 */
[----:B------:R-:W-:Y:S01]  /*9120*/  IADD3 R4, PT, PT, R4, 0x400, RZ ;  /* 0x0000040004047810 */ /* 0x000fe20007ffe0ff */
[----:B------:R-:W0:Y:S04]  /*9130*/  LDS R11, [R6+-0x200] ;  /* 0xfffe0000060b7984 */ /* 0x000e280000000800 */
[----:B------:R-:W3:Y:S04]  /*9140*/  LDS R12, [R6] ;  /* 0x00000000060c7984 */ /* 0x000ee80000000800 */
[----:B------:R-:W5:Y:S04]  /*9150*/  LDS R13, [R6+0x200] ;  /* 0x00020000060d7984 */ /* 0x000f680000000800 */
[----:B------:R-:W2:Y:S04]  /*9160*/  LDS R15, [R6+0x400] ;  /* 0x00040000060f7984 */ /* 0x000ea80000000800 */
[----:B------:R-:W4:Y:S04]  /*9170*/  LDS R20, [R6+0x600] ;  /* 0x0006000006147984 */ /* 0x000f280000000800 */
[----:B------:R-:W4:Y:S04]  /*9180*/  LDS R21, [R6+0x800] ;  /* 0x0008000006157984 */ /* 0x000f280000000800 */
[----:B------:R-:W4:Y:S01]  /*9190*/  LDS R23, [R6+0xa00] ;  /* 0x000a000006177984 */ /* 0x000f220000000800 */
[----:B-1----:R-:W-:-:S04]  /*91a0*/  FADD.FTZ R7, -R38, R7 ;  /* 0x0000000726077221 */ /* 0x002fc80000010100 */
[----:B------:R-:W-:Y:S01]  /*91b0*/  FMUL.FTZ R7, R7, 1.4426950216293334961 ;  /* 0x3fb8aa3b07077820 */ /* 0x000fe20000410000 */
[C---:B0-----:R-:W-:Y:S01]  /*91c0*/  FADD.FTZ R11, -R38.reuse, R11 ;  /* 0x0000000b260b7221 */ /* 0x041fe20000010100 */
[----:B---3--:R-:W-:-:S03]  /*91d0*/  FADD.FTZ R12, -R38, R12 ;  /* 0x0000000c260c7221 */ /* 0x008fc60000010100 */
[----:B------:R-:W-:Y:S01]  /*91e0*/  FMUL.FTZ R11, R11, 1.4426950216293334961 ;  /* 0x3fb8aa3b0b0b7820 */ /* 0x000fe20000410000 */
[----:B------:R-:W0:Y:S01]  /*91f0*/  MUFU.EX2 R7, R7 ;  /* 0x0000000700077308 */ /* 0x000e220000000800 */
[----:B------:R-:W-:Y:S01]  /*9200*/  FMUL.FTZ R12, R12, 1.4426950216293334961 ;  /* 0x3fb8aa3b0c0c7820 */ /* 0x000fe20000410000 */
[C---:B-----5:R-:W-:Y:S01]  /*9210*/  FADD.FTZ R14, -R38.reuse, R13 ;  /* 0x0000000d260e7221 */ /* 0x060fe20000010100 */
[----:B--2---:R-:W-:-:S03]  /*9220*/  FADD.FTZ R19, -R38, R15 ;  /* 0x0000000f26137221 */ /* 0x004fc60000010100 */
[----:B------:R-:W-:Y:S02]  /*9230*/  FMUL.FTZ R14, R14, 1.4426950216293334961 ;  /* 0x3fb8aa3b0e0e7820 */ /* 0x000fe40000410000 */
[----:B------:R-:W1:Y:S01]  /*9240*/  MUFU.EX2 R11, R11 ;  /* 0x0000000b000b7308 */ /* 0x000e620000000800 */
[----:B------:R-:W-:Y:S01]  /*9250*/  FMUL.FTZ R19, R19, 1.4426950216293334961 ;  /* 0x3fb8aa3b13137820 */ /* 0x000fe20000410000 */
[C---:B----4-:R-:W-:Y:S01]  /*9260*/  FADD.FTZ R20, -R38.reuse, R20 ;  /* 0x0000001426147221 */ /* 0x050fe20000010100 */
[----:B------:R-:W-:-:S03]  /*9270*/  FADD.FTZ R22, -R38, R21 ;  /* 0x0000001526167221 */ /* 0x000fc60000010100 */
[----:B------:R-:W-:Y:S02]  /*9280*/  FMUL.FTZ R20, R20, 1.4426950216293334961 ;  /* 0x3fb8aa3b14147820 */ /* 0x000fe40000410000 */
[----:B------:R2:W3:Y:S01]  /*9290*/  MUFU.EX2 R13, R12 ;  /* 0x0000000c000d7308 */ /* 0x0004e20000000800 */
[----:B0-----:R-:W-:Y:S01]  /*92a0*/  FADD.FTZ R10, R10, R7 ;  /* 0x000000070a0a7221 */ /* 0x001fe20000010000 */
[----:B------:R-:W-:Y:S01]  /*92b0*/  FMUL.FTZ R22, R22, 1.4426950216293334961 ;  /* 0x3fb8aa3b16167820 */ /* 0x000fe20000410000 */
[----:B------:R-:W-:Y:S05]  /*92c0*/  STS [R6+-0x400], R7 ;  /* 0xfffc000706007388 */ /* 0x000fea0000000800 */
[----:B------:R-:W0:Y:S01]  /*92d0*/  MUFU.EX2 R15, R14 ;  /* 0x0000000e000f7308 */ /* 0x000e220000000800 */
[----:B--2---:R-:W-:Y:S01]  /*92e0*/  FADD.FTZ R12, -R38, R23 ;  /* 0x00000017260c7221 */ /* 0x004fe20000010100 */
[----:B-1----:R-:W-:Y:S01]  /*92f0*/  FADD.FTZ R10, R10, R11 ;  /* 0x0000000b0a0a7221 */ /* 0x002fe20000010000 */
[----:B------:R-:W-:Y:S02]  /*9300*/  STS [R6+-0x200], R11 ;  /* 0xfffe000b06007388 */ /* 0x000fe40000000800 */
[----:B------:R-:W-:-:S03]  /*9310*/  FMUL.FTZ R12, R12, 1.4426950216293334961 ;  /* 0x3fb8aa3b0c0c7820 */ /* 0x000fc60000410000 */
[----:B------:R-:W1:Y:S01]  /*9320*/  MUFU.EX2 R19, R19 ;  /* 0x0000001300137308 */ /* 0x000e620000000800 */
[----:B---3--:R-:W-:Y:S01]  /*9330*/  FADD.FTZ R10, R10, R13 ;  /* 0x0000000d0a0a7221 */ /* 0x008fe20000010000 */
        /* <DEDUP_REMOVED lines=14> */
[----:B0-----:R-:W-:-:S07]  /*9420*/  VIADD R6, R6, 0x1000 ;  /* 0x0000100006067836 */ /* 0x001fce0000000000 */
.L_x_331:
[----:B------:R-:W-:Y:S05]  /*9430*/  BSYNC.RECONVERGENT B1 ;  /* 0x0000000000017941 */ /* 0x000fea0003800200 */
.L_x_330:
[----:B------:R-:W-:-:S13]  /*9440*/  ISETP.LT.OR P0, PT, R4, UR44, P0 ;  /* 0x0000002c04007c0c */ /* 0x000fda0008701670 */
[----:B------:R-:W-:Y:S05]  /*9450*/  @!P0 BRA `(.L_x_322) ;  /* 0x0000000400e48947 */ /* 0x000fea0003800000 */
[----:B------:R-:W1:Y:S04]  /*9460*/  LDS R7, [R6+-0x200] ;  /* 0xfffe000006077984 */ /* 0x000e680000000800 */
[----:B------:R-:W0:Y:S04]  /*9470*/  LDS R4, [R6+-0x400] ;  /* 0xfffc000006047984 */ /* 0x000e280000000800 */
[----:B------:R-:W3:Y:S04]  /*9480*/  LDS R12, [R6] ;  /* 0x00000000060c7984 */ /* 0x000ee80000000800 */
[----:B------:R-:W5:Y:S01]  /*9490*/  LDS R13, [R6+0x200] ;  /* 0x00020000060d7984 */ /* 0x000f620000000800 */
[C---:B-1----:R-:W-:Y:S01]  /*94a0*/  FADD.FTZ R11, -R38.reuse, R7 ;  /* 0x00000007260b7221 */ /* 0x042fe20000010100 */
[----:B0-----:R-:W-:-:S03]  /*94b0*/  FADD.FTZ R4, -R38, R4 ;  /* 0x0000000426047221 */ /* 0x001fc60000010100 */
[----:B------:R-:W-:Y:S01]  /*94c0*/  FMUL.FTZ R11, R11, 1.4426950216293334961 ;  /* 0x3fb8aa3b0b0b7820 */ /* 0x000fe20000410000 */
[----:B---3--:R-:W-:Y:S01]  /*94d0*/  FADD.FTZ R12, -R38, R12 ;  /* 0x0000000c260c7221 */ /* 0x008fe20000010100 */
[----:B------:R-:W-:-:S04]  /*94e0*/  FMUL.FTZ R4, R4, 1.4426950216293334961 ;  /* 0x3fb8aa3b04047820 */ /* 0x000fc80000410000 */
[----:B------:R-:W0:Y:S01]  /*94f0*/  MUFU.EX2 R11, R11 ;  /* 0x0000000b000b7308 */ /* 0x000e220000000800 */
[----:B-----5:R-:W-:Y:S01]  /*9500*/  FADD.FTZ R14, -R38, R13 ;  /* 0x0000000d260e7221 */ /* 0x020fe20000010100 */
[----:B------:R-:W-:-:S03]  /*9510*/  FMUL.FTZ R12, R12, 1.4426950216293334961 ;  /* 0x3fb8aa3b0c0c7820 */ /* 0x000fc60000410000 */
[----:B------:R-:W-:-:S03]  /*9520*/  FMUL.FTZ R14, R14, 1.4426950216293334961 ;  /* 0x3fb8aa3b0e0e7820 */ /* 0x000fc60000410000 */
[----:B------:R-:W1:Y:S08]  /*9530*/  MUFU.EX2 R7, R4 ;  /* 0x0000000400077308 */ /* 0x000e700000000800 */
[----:B------:R-:W3:Y:S01]  /*9540*/  MUFU.EX2 R13, R12 ;  /* 0x0000000c000d7308 */ /* 0x000ee20000000800 */
[----:B0-----:R0:W-:Y:S07]  /*9550*/  STS [R6+-0x200], R11 ;  /* 0xfffe000b06007388 */ /* 0x0011ee0000000800 */
[----:B------:R-:W5:Y:S01]  /*9560*/  MUFU.EX2 R15, R14 ;  /* 0x0000000e000f7308 */ /* 0x000f620000000800 */
[----:B-1----:R0:W-:Y:S01]  /*9570*/  STS [R6+-0x400], R7 ;  /* 0xfffc000706007388 */ /* 0x0021e20000000800 */
[----:B------:R-:W-:-:S04]  /*9580*/  FADD.FTZ R10, R10, R7 ;  /* 0x000000070a0a7221 */ /* 0x000fc80000010000 */
[----:B------:R-:W-:Y:S01]  /*9590*/  FADD.FTZ R10, R10, R11 ;  /* 0x0000000b0a0a7221 */ /* 0x000fe20000010000 */
[----:B---3--:R0:W-:Y:S03]  /*95a0*/  STS [R6], R13 ;  /* 0x0000000d06007388 */ /* 0x0081e60000000800 */
[----:B------:R-:W-:Y:S01]  /*95b0*/  FADD.FTZ R10, R10, R13 ;  /* 0x0000000d0a0a7221 */ /* 0x000fe20000010000 */
[----:B-----5:R0:W-:Y:S03]  /*95c0*/  STS [R6+0x200], R15 ;  /* 0x0002000f06007388 */ /* 0x0201e60000000800 */
[----:B------:R-:W-:Y:S01]  /*95d0*/  FADD.FTZ R10, R10, R15 ;  /* 0x0000000f0a0a7221 */ /* 0x000fe20000010000 */
[----:B------:R-:W-:Y:S06]  /*95e0*/  BRA `(.L_x_322) ;  /* 0x0000000400807947 */ /* 0x000fec0003800000 */
.L_x_323:
        /* <DEDUP_REMOVED lines=13> */
[--C-:B------:R-:W-:Y:S02]  /*96c0*/  IADD3 R15, P1, P2, R6, UR47, R5.reuse ;  /* 0x0000002f060f7c10 */ /* 0x100fe4000fa3e005 */
[----:B------:R-:W-:Y:S02]  /*96d0*/  LEA R12, R13, R12, 0x18 ;  /* 0x0000000c0d0c7211 */ /* 0x000fe400078ec0ff */
[----:B------:R-:W-:Y:S01]  /*96e0*/  LOP3.LUT R6, R4, 0x3, RZ, 0xc0, !PT ;  /* 0x0000000304067812 */ /* 0x000fe200078ec0ff */
[----:B------:R-:W-:Y:S01]  /*96f0*/  IMAD.MOV.U32 R4, RZ, RZ, R5 ;  /* 0x000000ffff047224 */ /* 0x000fe200078e0005 */
[----:B------:R-:W-:Y:S02]  /*9700*/  IADD3 R11, PT, PT, R12, R3, RZ ;  /* 0x000000030c0b7210 */ /* 0x000fe40007ffe0ff */
[----:B------:R-:W-:Y:S01]  /*9710*/  IADD3.X R7, PT, PT, R17, R7, RZ, P1, P2 ;  /* 0x0000000711077210 */ /* 0x000fe20000fe44ff */
[----:B------:R-:W-:Y:S01]  /*9720*/  IMAD.MOV R12, RZ, RZ, -R6 ;  /* 0x000000ffff0c7224 */ /* 0x000fe200078e0a06 */
[----:B------:R-:W-:-:S07]  /*9730*/  MOV R10, RZ ;  /* 0x000000ff000a7202 */ /* 0x000fce0000000f00 */
.L_x_334:
[----:B------:R-:W-:-:S06]  /*9740*/  MOV R6, R15 ;  /* 0x0000000f00067202 */ /* 0x000fcc0000000f00 */
[----:B------:R0:W3:Y:S01]  /*9750*/  LDG.E.U8 R6, desc[UR36][R6.64] ;  /* 0x0000002406067981 */ /* 0x0000e2000c1e1100 */
[----:B------:R-:W-:Y:S01]  /*9760*/  IADD3 R12, PT, PT, R12, 0x1, RZ ;  /* 0x000000010c0c7810 */ /* 0x000fe20007ffe0ff */
[----:B------:R-:W-:Y:S01]  /*9770*/  VIADD R4, R4, 0x80 ;  /* 0x0000008004047836 */ /* 0x000fe20000000000 */
[----:B------:R-:W-:-:S04]  /*9780*/  IADD3 R15, P2, PT, R15, 0x80, RZ ;  /* 0x000000800f0f7810 */ /* 0x000fc80007f5e0ff */
[----:B0-----:R-:W-:Y:S02]  /*9790*/  IADD3.X R7, PT, PT, RZ, R7, RZ, P2, !PT ;  /* 0x00000007ff077210 */ /* 0x001fe400017fe4ff */
[----:B---3--:R-:W-:-:S13]  /*97a0*/  ISETP.NE.AND P1, PT, R6, RZ, PT ;  /* 0x000000ff0600720c */ /* 0x008fda0003f25270 */
[----:B------:R-:W1:Y:S02]  /*97b0*/  @!P1 LDS R13, [R11] ;  /* 0x000000000b0d9984 */ /* 0x000e640000000800 */
[----:B-1----:R-:W-:Y:S01]  /*97c0*/  @!P1 FADD.FTZ R14, -R38, R13 ;  /* 0x0000000d260e9221 */ /* 0x002fe20000010100 */
[----:B------:R-:W-:-:S03]  /*97d0*/  IMAD.MOV.U32 R13, RZ, RZ, RZ ;  /* 0x000000ffff0d7224 */ /* 0x000fc600078e00ff */
[----:B------:R-:W-:-:S04]  /*97e0*/  @!P1 FMUL.FTZ R14, R14, 1.4426950216293334961 ;  /* 0x3fb8aa3b0e0e9820 */ /* 0x000fc80000410000 */
[----:B------:R-:W0:Y:S01]  /*97f0*/  @!P1 MUFU.EX2 R13, R14 ;  /* 0x0000000e000d9308 */ /* 0x000e220000000800 */
[----:B------:R-:W-:Y:S01]  /*9800*/  ISETP.NE.AND P1, PT, R12, RZ, PT ;  /* 0x000000ff0c00720c */ /* 0x000fe20003f25270 */
[----:B0-----:R0:W-:Y:S01]  /*9810*/  STS [R11], R13 ;  /* 0x0000000d0b007388 */ /* 0x0011e20000000800 */
[----:B------:R-:W-:Y:S01]  /*9820*/  FADD.FTZ R10, R13, R10 ;  /* 0x0000000a0d0a7221 */ /* 0x000fe20000010000 */
[----:B0-----:R-:W-:-:S10]  /*9830*/  VIADD R11, R11, 0x200 ;  /* 0x000002000b0b7836 */ /* 0x001fd40000000000 */
[----:B------:R-:W-:Y:S05]  /*9840*/  @P1 BRA `(.L_x_334) ;  /* 0xfffffffc00bc1947 */ /* 0x000fea000383ffff */
.L_x_333:
[----:B------:R-:W-:Y:S05]  /*9850*/  BSYNC.RECONVERGENT B1 ;  /* 0x0000000000017941 */ /* 0x000fea0003800200 */
.L_x_332:
[----:B------:R-:W-:Y:S05]  /*9860*/  @!P0 BRA `(.L_x_322) ;  /* 0x0000000000e08947 */ /* 0x000fea0003800000 */
[----:B------:R-:W0:Y:S01]  /*9870*/  S2R R12, SR_CgaCtaId ;  /* 0x00000000000c7919 */ /* 0x000e220000008800 */
[----:B------:R-:W3:Y:S01]  /*9880*/  LDCU.64 UR8, c[0x0][0x420] ;  /* 0x00008400ff0877ac */ /* 0x000ee20008000a00 */
[----:B------:R-:W-:Y:S01]  /*9890*/  MOV R6, 0x400 ;  /* 0x0000040000067802 */ /* 0x000fe20000000f00 */
[----:B------:R-:W-:-:S04]  /*98a0*/  USHF.L.U32 UR4, UR10, 0x2, URZ ;  /* 0x000000020a047899 */ /* 0x000fc800080006ff */
[----:B------:R-:W-:Y:S02]  /*98b0*/  VIADD R7, R6, 0x420 ;  /* 0x0000042006077836 */ /* 0x000fe40000000000 */
[----:B------:R-:W-:Y:S02]  /*98c0*/  LEA R6, R4, -UR4, 0x2 ;  /* 0x8000000404067c11 */ /* 0x000fe4000f8e10ff */
[----:B---3--:R-:W-:-:S04]  /*98d0*/  MOV R13, UR8 ;  /* 0x00000008000d7c02 */ /* 0x008fc80008000f00 */
[----:B------:R-:W-:-:S04]  /*98e0*/  IADD3 R13, P0, P1, R13, UR47, R4 ;  /* 0x0000002f0d0d7c10 */ /* 0x000fc8000f91e004 */
[----:B------:R-:W-:Y:S02]  /*98f0*/  IADD3 R13, P2, PT, R13, 0x100, RZ ;  /* 0x000001000d0d7810 */ /* 0x000fe40007f5e0ff */
[----:B0-----:R-:W-:Y:S02]  /*9900*/  LEA R11, R12, R7, 0x18 ;  /* 0x000000070c0b7211 */ /* 0x001fe400078ec0ff */
[----:B------:R-:W-:Y:S02]  /*9910*/  IADD3.X R7, PT, PT, R17, UR9, RZ, P0, P1 ;  /* 0x0000000911077c10 */ /* 0x000fe400087e24ff */
[----:B------:R-:W-:Y:S02]  /*9920*/  IADD3 R11, PT, PT, R6, 0x400, R11 ;  /* 0x00000400060b7810 */ /* 0x000fe40007ffe00b */
[----:B------:R-:W-:-:S07]  /*9930*/  IADD3.X R7, PT, PT, RZ, R7, RZ, P2, !PT ;  /* 0x00000007ff077210 */ /* 0x000fce00017fe4ff */
.L_x_335:
[----:B------:R-:W-:-:S05]  /*9940*/  IMAD.MOV.U32 R6, RZ, RZ, R13 ;  /* 0x000000ffff067224 */ /* 0x000fca00078e000d */
[----:B------:R-:W3:Y:S04]  /*9950*/  LDG.E.U8 R14, desc[UR36][R6.64+-0x100] ;  /* 0xffff0024060e7981 */ /* 0x000ee8000c1e1100 */
[----:B------:R-:W5:Y:S04]  /*9960*/  LDG.E.U8 R12, desc[UR36][R6.64+-0x80] ;  /* 0xffff8024060c7981 */ /* 0x000f68000c1e1100 */
[----:B------:R-:W2:Y:S04]  /*9970*/  LDG.E.U8 R13, desc[UR36][R6.64] ;  /* 0x00000024060d7981 */ /* 0x000ea8000c1e1100 */
[----:B------:R-:W4:Y:S01]  /*9980*/  LDG.E.U8 R15, desc[UR36][R6.64+0x80] ;  /* 0x00008024060f7981 */ /* 0x000f22000c1e1100 */
[----:B------:R-:W-:Y:S01]  /*9990*/  MOV R20, RZ ;  /* 0x000000ff00147202 */ /* 0x000fe20000000f00 */
[----:B------:R-:W-:Y:S01]  /*99a0*/  IMAD.MOV.U32 R22, RZ, RZ, RZ ;  /* 0x000000ffff167224 */ /* 0x000fe200078e00ff */
[----:B------:R-:W-:-:S02]  /*99b0*/  IADD3 R4, PT, PT, R4, 0x200, RZ ;  /* 0x0000020004047810 */ /* 0x000fc40007ffe0ff */
[----:B---3--:R-:W-:Y:S02]  /*99c0*/  ISETP.NE.AND P0, PT, R14, RZ, PT ;  /* 0x000000ff0e00720c */ /* 0x008fe40003f05270 */
[----:B-----5:R-:W-:Y:S02]  /*99d0*/  ISETP.NE.AND P1, PT, R12, RZ, PT ;  /* 0x000000ff0c00720c */ /* 0x020fe40003f25270 */
[----:B--2---:R-:W-:Y:S02]  /*99e0*/  ISETP.NE.AND P2, PT, R13, RZ, PT ;  /* 0x000000ff0d00720c */ /* 0x004fe40003f45270 */
[----:B----4-:R-:W-:-:S07]  /*99f0*/  ISETP.NE.AND P3, PT, R15, RZ, PT ;  /* 0x000000ff0f00720c */ /* 0x010fce0003f65270 */
[----:B------:R-:W1:Y:S04]  /*9a00*/  @!P0 LDS R12, [R11+-0x400] ;  /* 0xfffc00000b0c8984 */ /* 0x000e680000000800 */
[----:B------:R-:W0:Y:S04]  /*9a10*/  @!P1 LDS R14, [R11+-0x200] ;  /* 0xfffe00000b0e9984 */ /* 0x000e280000000800 */
[----:B------:R-:W2:Y:S04]  /*9a20*/  @!P2 LDS R19, [R11] ;  /* 0x000000000b13a984 */ /* 0x000ea80000000800 */
[----:B------:R-:W3:Y:S01]  /*9a30*/  @!P3 LDS R21, [R11+0x200] ;  /* 0x000200000b15b984 */ /* 0x000ee20000000800 */
[----:B-1----:R-:W-:Y:S01]  /*9a40*/  @!P0 FADD.FTZ R13, -R38, R12 ;  /* 0x0000000c260d8221 */ /* 0x002fe20000010100 */
[----:B------:R-:W-:-:S03]  /*9a50*/  HFMA2 R12, -RZ, RZ, 0, 0 ;  /* 0x00000000ff0c7431 */ /* 0x000fc600000001ff */
[----:B------:R-:W-:Y:S01]  /*9a60*/  @!P0 FMUL.FTZ R13, R13, 1.4426950216293334961 ;  /* 0x3fb8aa3b0d0d8820 */ /* 0x000fe20000410000 */
[C---:B0-----:R-:W-:Y:S01]  /*9a70*/  @!P1 FADD.FTZ R15, -R38.reuse, R14 ;  /* 0x0000000e260f9221 */ /* 0x041fe20000010100 */
[----:B------:R-:W-:Y:S02]  /*9a80*/  IMAD.MOV.U32 R14, RZ, RZ, RZ ;  /* 0x000000ffff0e7224 */ /* 0x000fe400078e00ff */
[C---:B--2---:R-:W-:Y:S01]  /*9a90*/  @!P2 FADD.FTZ R19, -R38.reuse, R19 ;  /* 0x000000132613a221 */ /* 0x044fe20000010100 */
[----:B------:R-:W-:Y:S01]  /*9aa0*/  @!P1 FMUL.FTZ R15, R15, 1.4426950216293334961 ;  /* 0x3fb8aa3b0f0f9820 */ /* 0x000fe20000410000 */
[----:B------:R-:W0:Y:S01]  /*9ab0*/  @!P0 MUFU.EX2 R12, R13 ;  /* 0x0000000d000c8308 */ /* 0x000e220000000800 */
[----:B---3--:R-:W-:Y:S01]  /*9ac0*/  @!P3 FADD.FTZ R21, -R38, R21 ;  /* 0x000000152615b221 */ /* 0x008fe20000010100 */
[----:B------:R-:W-:Y:S01]  /*9ad0*/  @!P2 FMUL.FTZ R19, R19, 1.4426950216293334961 ;  /* 0x3fb8aa3b1313a820 */ /* 0x000fe20000410000 */
[----:B------:R-:W-:Y:S02]  /*9ae0*/  ISETP.GE.AND P0, PT, R4, UR44, PT ;  /* 0x0000002c04007c0c */ /* 0x000fe4000bf06270 */
[----:B------:R-:W-:-:S03]  /*9af0*/  @!P3 FMUL.FTZ R21, R21, 1.4426950216293334961 ;  /* 0x3fb8aa3b1515b820 */ /* 0x000fc60000410000 */
[----:B------:R-:W1:Y:S08]  /*9b00*/  @!P1 MUFU.EX2 R14, R15 ;  /* 0x0000000f000e9308 */ /* 0x000e700000000800 */
[----:B------:R-:W2:Y:S01]  /*9b10*/  @!P2 MUFU.EX2 R20, R19 ;  /* 0x000000130014a308 */ /* 0x000ea20000000800 */
[----:B0-----:R-:W-:Y:S01]  /*9b20*/  FADD.FTZ R13, R12, R10 ;  /* 0x0000000a0c0d7221 */ /* 0x001fe20000010000 */
[----:B------:R-:W-:Y:S06]  /*9b30*/  STS [R11+-0x400], R12 ;  /* 0xfffc000c0b007388 */ /* 0x000fec0000000800 */
[----:B------:R-:W0:Y:S01]  /*9b40*/  @!P3 MUFU.EX2 R22, R21 ;  /* 0x000000150016b308 */ /* 0x000e220000000800 */
[----:B-1----:R-:W-:Y:S01]  /*9b50*/  FADD.FTZ R15, R13, R14 ;  /* 0x0000000e0d0f7221 */ /* 0x002fe20000010000 */
[----:B------:R-:W-:Y:S01]  /*9b60*/  IADD3 R13, P1, PT, R6, 0x200, RZ ;  /* 0x00000200060d7810 */ /* 0x000fe20007f3e0ff */
[----:B------:R-:W-:Y:S04]  /*9b70*/  STS [R11+-0x200], R14 ;  /* 0xfffe000e0b007388 */ /* 0x000fe80000000800 */
[----:B------:R-:W-:-:S02]  /*9b80*/  IMAD.X R7, RZ, RZ, R7, P1 ;  /* 0x000000ffff077224 */ /* 0x000fc400008e0607 */
[----:B--2---:R-:W-:Y:S01]  /*9b90*/  FADD.FTZ R15, R15, R20 ;  /* 0x000000140f0f7221 */ /* 0x004fe20000010000 */
[----:B------:R-:W-:Y:S04]  /*9ba0*/  STS [R11], R20 ;  /* 0x000000140b007388 */ /* 0x000fe80000000800 */
[----:B0-----:R0:W-:Y:S01]  /*9bb0*/  STS [R11+0x200], R22 ;  /* 0x000200160b007388 */ /* 0x0011e20000000800 */
[----:B------:R-:W-:Y:S01]  /*9bc0*/  FADD.FTZ R10, R15, R22 ;  /* 0x000000160f0a7221 */ /* 0x000fe20000010000 */
[----:B0-----:R-:W-:Y:S01]  /*9bd0*/  IADD3 R11, PT, PT, R11, 0x800, RZ ;  /* 0x000008000b0b7810 */ /* 0x001fe20007ffe0ff */
[----:B------:R-:W-:Y:S06]  /*9be0*/  @!P0 BRA `(.L_x_335) ;  /* 0xfffffffc00548947 */ /* 0x000fec000383ffff */
.L_x_322:
[----:B------:R-:W-:Y:S05]  /*9bf0*/  BSYNC.RECONVERGENT B0 ;  /* 0x0000000000007941 */ /* 0x000fea0003800200 */
.L_x_321:
[----:B0-----:R-:W0:Y:S01]  /*9c00*/  SHFL.BFLY PT, R7, R10, 0x10, 0x1f ;  /* 0x0e001f000a077f89 */ /* 0x001e2200000e0000 */
[C---:B------:R-:W-:Y:S01]  /*9c10*/  ISETP.NE.AND P0, PT, R0.reuse, RZ, PT ;  /* 0x000000ff0000720c */ /* 0x040fe20003f05270 */
[----:B------:R-:W3:Y:S01]  /*9c20*/  LDCU UR4, c[0x0][0x3f4] ;  /* 0x00007e80ff0477ac */ /* 0x000ee20008000800 */
[----:B------:R-:W-:Y:S01]  /*9c30*/  ISETP.GT.U32.AND P1, PT, R0, 0x3, PT ;  /* 0x000000030000780c */ /* 0x000fe20003f24070 */
[----:B------:R-:W5:Y:S01]  /*9c40*/  LDCU.U8 UR11, c[0x0][0x48c] ;  /* 0x00009180ff0b77ac */ /* 0x000f620008000000 */
[----:B---3--:R-:W-:Y:S01]  /*9c50*/  UIADD3 UR4, UPT, UPT, UR4, 0x4, URZ ;  /* 0x0000000404047890 */ /* 0x008fe2000fffe0ff */
[----:B0-----:R-:W-:-:S03]  /*9c60*/  FADD.FTZ R7, R7, R10 ;  /* 0x0000000a07077221 */ /* 0x001fc60000010000 */
        /* <DEDUP_REMOVED lines=9> */
[----:B0-----:R-:W-:-:S05]  /*9d00*/  FADD.FTZ R11, R6, R11 ;  /* 0x0000000b060b7221 */ /* 0x001fca0000010000 */
[----:B------:R-:W0:Y:S02]  /*9d10*/  SHFL.BFLY PT, R4, R11, 0x2, 0x1f ;  /* 0x0c401f000b047f89 */ /* 0x000e2400000e0000 */
[----:B0-----:R-:W-:Y:S01]  /*9d20*/  FADD.FTZ R12, R11, R4 ;  /* 0x000000040b0c7221 */ /* 0x001fe20000010000 */
[----:B------:R-:W-:-:S04]  /*9d30*/  SHF.R.U32.HI R4, RZ, 0x5, R2 ;  /* 0x00000005ff047819 */ /* 0x000fc80000011602 */
[----:B------:R-:W0:Y:S01]  /*9d40*/  SHFL.BFLY PT, R13, R12, 0x1, 0x1f ;  /* 0x0c201f000c0d7f89 */ /* 0x000e2200000e0000 */
[----:B------:R-:W-:Y:S02]  /*9d50*/  @!P0 IMAD R0, R4, 0x4, R9 ;  /* 0x0000000404008824 */ /* 0x000fe400078e0209 */
        /* <DEDUP_REMOVED lines=9> */
[----:B0-----:R-:W-:-:S06]  /*9df0*/  FADD.FTZ R7, R6, R7 ;  /* 0x0000000706077221 */ /* 0x001fcc0000010000 */
[----:B------:R-:W0:Y:S02]  /*9e00*/  SHFL.IDX PT, R7, R7, RZ, 0x1f ;  /* 0x00001fff07077589 */ /* 0x000e2400000e0000 */
[----:B0-----:R-:W-:-:S04]  /*9e10*/  FADD.FTZ R0, R7, 9.9999999747524270788e-07 ;  /* 0x358637bd07007421 */ /* 0x001fc80000010000 */
[----:B------:R0:W3:Y:S01]  /*9e20*/  MUFU.RCP R11, R0 ;  /* 0x00000000000b7308 */ /* 0x0000e20000001000 */
[----:B------:R-:W-:Y:S05]  /*9e30*/  @!P0 BRA `(.L_x_336) ;  /* 0x0000000000188947 */ /* 0x000fea0003800000 */
[----:B------:R-:W5:Y:S01]  /*9e40*/  LDCU UR4, c[0x0][0x488] ;  /* 0x00009100ff0477ac */ /* 0x000f620008000800 */
[----:B------:R-:W5:Y:S01]  /*9e50*/  LDCU UR5, c[0x0][0x40c] ;  /* 0x00008180ff0577ac */ /* 0x000f620008000800 */
[----:B------:R-:W1:Y:S01]  /*9e60*/  LDCU UR8, c[0x0][0x3f4] ;  /* 0x00007e80ff0877ac */ /* 0x000e620008000800 */
[----:B-----5:R-:W-:-:S04]  /*9e70*/  UIMAD UR40, UR40, UR4, UR5 ;  /* 0x00000004282872a4 */ /* 0x020fc8000f8e0205 */
[----:B-1----:R-:W-:-:S04]  /*9e80*/  UIMAD UR4, UR40, UR8, URZ ;  /* 0x00000008280472a4 */ /* 0x002fc8000f8e02ff */
[----:B------:R-:W-:-:S12]  /*9e90*/  USHF.R.S32.HI UR5, URZ, 0x1f, UR4 ;  /* 0x0000001fff057899 */ /* 0x000fd80008011404 */
.L_x_336:
[----:B------:R-:W-:Y:S04]  /*9ea0*/  BSSY.RECONVERGENT B0, `(.L_x_337) ;  /* 0x0000063000007945 */ /* 0x000fe80003800200 */
[----:B------:R-:W-:Y:S05]  /*9eb0*/  @P1 BRA `(.L_x_338) ;  /* 0x0000000400841947 */ /* 0x000fea0003800000 */
[----:B0-----:R-:W-:Y:S01]  /*9ec0*/  HFMA2 R0, -RZ, RZ, 0, 7.62939453125e-06 ;  /* 0x00000080ff007431 */ /* 0x001fe200000001ff */
[----:B------:R-:W-:Y:S01]  /*9ed0*/  LOP3.LUT R7, RZ, R2, RZ, 0x33, !PT ;  /* 0x00000002ff077212 */ /* 0x000fe200078e33ff */
        /* <DEDUP_REMOVED lines=8> */
[----:B------:R-:W5:Y:S01]  /*9f60*/  LDCU.64 UR12, c[0x0][0x480] ;  /* 0x00009000ff0c77ac */ /* 0x000f620008000a00 */
        /* <DEDUP_REMOVED lines=8> */
[----:B------:R-:W-:-:S03]  /*9ff0*/  LEA R6, R2, UR7, 0x1 ;  /* 0x0000000702067c11 */ /* 0x000fc6000f8e08ff */
[----:B------:R-:W-:Y:S01]  /*a000*/  IMAD.IADD R5, R5, 0x1, R8 ;  /* 0x0000000105057824 */ /* 0x000fe200078e0208 */
[----:B-----5:R-:W-:Y:S02]  /*a010*/  LEA R9, P2, R10, UR12, 0x2 ;  /* 0x0000000c0a097c11 */ /* 0x020fe4000f8410ff */
[----:B------:R-:W-:Y:S02]  /*a020*/  IADD3 R8, PT, PT, -R0, RZ, RZ ;  /* 0x000000ff00087210 */ /* 0x000fe40007ffe1ff */
[----:B------:R-:W-:Y:S01]  /*a030*/  LEA.HI.X R10, R10, UR13, R7, 0x2, P2 ;  /* 0x0000000d0a0a7c11 */ /* 0x000fe200090f1407 */
[----:B0-----:R-:W-:-:S06]  /*a040*/  ULEA UR8, UR9, UR8, 0x18 ;  /* 0x0000000809087291 */ /* 0x001fcc000f8ec0ff */
[----:B------:R-:W-:Y:S01]  /*a050*/  VIADD R3, R3, UR8 ;  /* 0x0000000803037c36 */ /* 0x000fe20008000000 */
[----:B------:R-:W-:-:S07]  /*a060*/  IADD3 R0, PT, PT, R6, UR8, RZ ;  /* 0x0000000806007c10 */ /* 0x000fce000fffe0ff */
.L_x_341:
[----:B---3--:R0:W3:Y:S01]  /*a070*/  LDS R6, [R3] ;  /* 0x0000000003067984 */ /* 0x0080e20000000800 */
[----:B------:R-:W-:Y:S01]  /*a080*/  @P0 MOV R7, R10 ;  /* 0x0000000a00070202 */ /* 0x000fe20000000f00 */
[----:B------:R-:W-:-:S05]  /*a090*/  VIADD R8, R8, 0x1 ;  /* 0x0000000108087836 */ /* 0x000fca0000000000 */
[----:B------:R-:W-:Y:S02]  /*a0a0*/  ISETP.NE.AND P3, PT, R8, RZ, PT ;  /* 0x000000ff0800720c */ /* 0x000fe40003f65270 */
[----:B0-----:R-:W-:Y:S01]  /*a0b0*/  IADD3 R3, PT, PT, R3, 0x200, RZ ;  /* 0x0000020003037810 */ /* 0x001fe20007ffe0ff */
[----:B---3--:R-:W-:-:S05]  /*a0c0*/  FMUL.FTZ R13, R6, R11 ;  /* 0x0000000b060d7220 */ /* 0x008fca0000410000 */
[----:B------:R-:W-:-:S04]  /*a0d0*/  F2FP.F16.F32.PACK_AB R6, RZ, R13 ;  /* 0x0000000dff06723e */ /* 0x000fc800000000ff */
[----:B------:R-:W-:Y:S01]  /*a0e0*/  PRMT R12, R6, 0x7610, R12 ;  /* 0x00007610060c7816 */ /* 0x000fe2000000000c */
[----:B------:R-:W-:Y:S01]  /*a0f0*/  @P0 IMAD.MOV.U32 R6, RZ, RZ, R9 ;  /* 0x000000ffff060224 */ /* 0x000fe200078e0009 */
[----:B------:R-:W-:-:S03]  /*a100*/  IADD3 R9, P2, PT, R9, 0x200, RZ ;  /* 0x0000020009097810 */ /* 0x000fc60007f5e0ff */
[----:B------:R0:W-:Y:S02]  /*a110*/  STS.U16 [R0], R12 ;  /* 0x0000000c00007388 */ /* 0x0001e40000000400 */
[----:B------:R-:W-:Y:S02]  /*a120*/  IMAD.X R10, RZ, RZ, R10, P2 ;  /* 0x000000ffff0a7224 */ /* 0x000fe400010e060a */
[----:B------:R3:W-:Y:S01]  /*a130*/  @P0 STG.E desc[UR36][R6.64], R13 ;  /* 0x0000000d06000986 */ /* 0x0007e2000c101924 */
[----:B0-----:R-:W-:Y:S01]  /*a140*/  IADD3 R0, PT, PT, R0, 0x100, RZ ;  /* 0x0000010000007810 */ /* 0x001fe20007ffe0ff */
[----:B------:R-:W-:Y:S06]  /*a150*/  @P3 BRA `(.L_x_341) ;  /* 0xfffffffc00c43947 */ /* 0x000fec000383ffff */
.L_x_340:
[----:B------:R-:W-:Y:S05]  /*a160*/  BSYNC.RECONVERGENT B1 ;  /* 0x0000000000017941 */ /* 0x000fea0003800200 */
.L_x_339:
[----:B------:R-:W-:Y:S05]  /*a170*/  @!P1 BRA `(.L_x_338) ;  /* 0x0000000000d49947 */ /* 0x000fea0003800000 */
[----:B---3--:R-:W0:Y:S01]  /*a180*/  S2R R7, SR_CgaCtaId ;  /* 0x0000000000077919 */ /* 0x008e220000008800 */
[----:B------:R-:W3:Y:S01]  /*a190*/  LDCU.64 UR12, c[0x0][0x480] ;  /* 0x00009000ff0c77ac */ /* 0x000ee20008000a00 */
[----:B------:R-:W-:Y:S01]  /*a1a0*/  MOV R6, 0x400 ;  /* 0x0000040000067802 */ /* 0x000fe20000000f00 */
[----:B------:R-:W-:Y:S01]  /*a1b0*/  IMAD.U32 R3, RZ, RZ, UR10 ;  /* 0x0000000aff037e24 */ /* 0x000fe2000f8e00ff */
[C---:B------:R-:W-:Y:S01]  /*a1c0*/  IADD3 R8, P2, PT, R5.reuse, UR4, RZ ;  /* 0x0000000405087c10 */ /* 0x040fe2000ff5e0ff */
[----:B------:R-:W-:Y:S01]  /*a1d0*/  USHF.L.U32 UR8, UR10, 0x2, URZ ;  /* 0x000000020a087899 */ /* 0x000fe200080006ff */
[----:B------:R-:W-:Y:S01]  /*a1e0*/  IADD3 R6, PT, PT, R6, 0x420, RZ ;  /* 0x0000042006067810 */ /* 0x000fe20007ffe0ff */
[----:B------:R-:W-:Y:S01]  /*a1f0*/  UISETP.NE.AND UP0, UPT, UR11, URZ, UPT ;  /* 0x000000ff0b00728c */ /* 0x000fe2000bf05270 */
[----:B------:R-:W-:Y:S02]  /*a200*/  LEA R0, R5, UR7, 0x1 ;  /* 0x0000000705007c11 */ /* 0x000fe4000f8e08ff */
[----:B------:R-:W-:-:S03]  /*a210*/  ISETP.NE.AND P1, PT, RZ, UR11, PT ;  /* 0x0000000bff007c0c */ /* 0x000fc6000bf25270 */
[----:B------:R-:W-:Y:S01]  /*a220*/  IMAD R3, R3, -0x2, R0 ;  /* 0xfffffffe03037824 */ /* 0x000fe200078e0200 */
[----:B------:R-:W-:Y:S02]  /*a230*/  LEA R0, R5, -UR8, 0x2 ;  /* 0x8000000805007c11 */ /* 0x000fe4000f8e10ff */
[----:B------:R-:W-:Y:S02]  /*a240*/  PLOP3.LUT P0, PT, PT, PT, UP0, 0x80, 0x8 ;  /* 0x000000000008781c */ /* 0x000fe40003f0f008 */
[----:B---3--:R-:W-:Y:S02]  /*a250*/  LEA R9, P3, R8, UR12, 0x2 ;  /* 0x0000000c08097c11 */ /* 0x008fe4000f8610ff */
[----:B0-----:R-:W-:Y:S01]  /*a260*/  LEA R6, R7, R6, 0x18 ;  /* 0x0000000607067211 */ /* 0x001fe200078ec0ff */
[----:B------:R-:W-:Y:S01]  /*a270*/  IMAD.X R7, RZ, RZ, UR5, P2 ;  /* 0x00000005ff077e24 */ /* 0x000fe200090e06ff */
[----:B------:R-:W-:Y:S02]  /*a280*/  IADD3 R9, P2, PT, R9, 0x400, RZ ;  /* 0x0000040009097810 */ /* 0x000fe40007f5e0ff */
[----:B------:R-:W-:-:S02]  /*a290*/  IADD3 R0, PT, PT, R0, 0x400, R6 ;  /* 0x0000040000007810 */ /* 0x000fc40007ffe006 */
[----:B------:R-:W-:Y:S02]  /*a2a0*/  LEA.HI.X R7, R8, UR13, R7, 0x2, P3 ;  /* 0x0000000d08077c11 */ /* 0x000fe400098f1407 */
[----:B------:R-:W-:Y:S02]  /*a2b0*/  IADD3 R3, PT, PT, R3, 0x200, R6 ;  /* 0x0000020003037810 */ /* 0x000fe40007ffe006 */
[----:B------:R-:W-:-:S07]  /*a2c0*/  IADD3.X R10, PT, PT, RZ, R7, RZ, P2, !PT ;  /* 0x00000007ff0a7210 */ /* 0x000fce00017fe4ff */
.L_x_342:
[----:B------:R-:W0:Y:S01]  /*a2d0*/  LDS R6, [R0+-0x400] ;  /* 0xfffc000000067984 */ /* 0x000e220000000800 */
[----:B------:R-:W-:-:S05]  /*a2e0*/  VIADD R5, R5, 0x200 ;  /* 0x0000020005057836 */ /* 0x000fca0000000000 */
[----:B------:R-:W-:Y:S01]  /*a2f0*/  ISETP.GE.AND P2, PT, R5, UR44, PT ;  /* 0x0000002c05007c0c */ /* 0x000fe2000bf46270 */
[----:B0-----:R-:W-:-:S05]  /*a300*/  FMUL.FTZ R13, R6, R11 ;  /* 0x0000000b060d7220 */ /* 0x001fca0000410000 */
[----:B------:R-:W-:-:S04]  /*a310*/  F2FP.F16.F32.PACK_AB R6, RZ, R13 ;  /* 0x0000000dff06723e */ /* 0x000fc800000000ff */
[----:B------:R-:W-:-:S05]  /*a320*/  PRMT R7, R6, 0x7610, R7 ;  /* 0x0000761006077816 */ /* 0x000fca0000000007 */
[----:B------:R0:W-:Y:S04]  /*a330*/  STS.U16 [R3+-0x200], R7 ;  /* 0xfffe000703007388 */ /* 0x0001e80000000400 */
[----:B------:R-:W3:Y:S01]  /*a340*/  LDS R6, [R0+-0x200] ;  /* 0xfffe000000067984 */ /* 0x000ee20000000800 */
[----:B0-----:R-:W-:Y:S01]  /*a350*/  MOV R7, R10 ;  /* 0x0000000a00077202 */ /* 0x001fe20000000f00 */
[----:B---3--:R-:W-:-:S05]  /*a360*/  FMUL.FTZ R15, R6, R11 ;  /* 0x0000000b060f7220 */ /* 0x008fca0000410000 */
[----:B------:R-:W-:-:S04]  /*a370*/  F2FP.F16.F32.PACK_AB R6, RZ, R15 ;  /* 0x0000000fff06723e */ /* 0x000fc800000000ff */
[----:B------:R-:W-:-:S05]  /*a380*/  PRMT R12, R6, 0x7610, R12 ;  /* 0x00007610060c7816 */ /* 0x000fca000000000c */
[----:B------:R-:W-:Y:S04]  /*a390*/  STS.U16 [R3+-0x100], R12 ;  /* 0xffff000c03007388 */ /* 0x000fe80000000400 */
[----:B------:R-:W0:Y:S02]  /*a3a0*/  LDS R6, [R0] ;  /* 0x0000000000067984 */ /* 0x000e240000000800 */
[----:B0-----:R-:W-:-:S05]  /*a3b0*/  FMUL.FTZ R19, R6, R11 ;  /* 0x0000000b06137220 */ /* 0x001fca0000410000 */
[----:B------:R-:W-:-:S05]  /*a3c0*/  F2FP.F16.F32.PACK_AB R6, RZ, R19 ;  /* 0x00000013ff06723e */ /* 0x000fca00000000ff */
[----:B------:R0:W-:Y:S04]  /*a3d0*/  STS.U16 [R3], R6 ;  /* 0x0000000603007388 */ /* 0x0001e80000000400 */
[----:B------:R3:W5:Y:S01]  /*a3e0*/  LDS R8, [R0+0x200] ;  /* 0x0002000000087984 */ /* 0x0007620000000800 */
[----:B0-----:R-:W-:Y:S02]  /*a3f0*/  IMAD.MOV.U32 R6, RZ, RZ, R9 ;  /* 0x000000ffff067224 */ /* 0x001fe400078e0009 */
[----:B---3--:R-:W-:-:S03]  /*a400*/  VIADD R0, R0, 0x800 ;  /* 0x0000080000007836 */ /* 0x008fc60000000000 */
[----:B------:R-:W-:Y:S01]  /*a410*/  @P0 STG.E desc[UR36][R6.64+-0x400], R13 ;  /* 0xfffc000d06000986 */ /* 0x000fe2000c101924 */
[----:B------:R-:W-:Y:S02]  /*a420*/  PLOP3.LUT P0, PT, P1, PT, PT, 0x80, 0x8 ;  /* 0x000000000008781c */ /* 0x000fe40000f0f070 */
[----:B------:R-:W-:-:S04]  /*a430*/  IADD3 R9, P3, PT, R6, 0x800, RZ ;  /* 0x0000080006097810 */ /* 0x000fc80007f7e0ff */
[----:B------:R-:W-:-:S07]  /*a440*/  IADD3.X R10, PT, PT, RZ, R7, RZ, P3, !PT ;  /* 0x00000007ff0a7210 */ /* 0x000fce0001ffe4ff */
[----:B------:R-:W-:Y:S04]  /*a450*/  @P0 STG.E desc[UR36][R6.64+-0x200], R15 ;  /* 0xfffe000f06000986 */ /* 0x000fe8000c101924 */
[----:B------:R-:W-:Y:S01]  /*a460*/  @P0 STG.E desc[UR36][R6.64], R19 ;  /* 0x0000001306000986 */ /* 0x000fe2000c101924 */
[----:B-----5:R-:W-:-:S05]  /*a470*/  FMUL.FTZ R21, R8, R11 ;  /* 0x0000000b08157220 */ /* 0x020fca0000410000 */
[----:B------:R-:W-:Y:S01]  /*a480*/  @P0 STG.E desc[UR36][R6.64+0x200], R21 ;  /* 0x0002001506000986 */ /* 0x000fe2000c101924 */
[----:B------:R-:W-:-:S05]  /*a490*/  F2FP.F16.F32.PACK_AB R8, RZ, R21 ;  /* 0x00000015ff08723e */ /* 0x000fca00000000ff */
[----:B------:R0:W-:Y:S02]  /*a4a0*/  STS.U16 [R3+0x100], R8 ;  /* 0x0001000803007388 */ /* 0x0001e40000000400 */
[----:B0-----:R-:W-:Y:S01]  /*a4b0*/  IADD3 R3, PT, PT, R3, 0x400, RZ ;  /* 0x0000040003037810 */ /* 0x001fe20007ffe0ff */
[----:B------:R-:W-:Y:S06]  /*a4c0*/  @!P2 BRA `(.L_x_342) ;  /* 0xfffffffc0080a947 */ /* 0x000fec000383ffff */
.L_x_338:
[----:B------:R-:W-:Y:S05]  /*a4d0*/  BSYNC.RECONVERGENT B0 ;  /* 0x0000000000007941 */ /* 0x000fea0003800200 */
.L_x_337:
[----:B------:R-:W-:Y:S01]  /*a4e0*/  USHF.R.S32.HI UR4, URZ, 0x1f, UR45 ;  /* 0x0000001fff047899 */ /* 0x000fe2000801142d */
[----:B------:R-:W5:Y:S01]  /*a4f0*/  S2R R14, SR_CgaCtaId ;  /* 0x00000000000e7919 */ /* 0x000f620000008800 */
[----:B------:R-:W1:Y:S01]  /*a500*/  LDCU UR5, c[0x0][0x40c] ;  /* 0x00008180ff0577ac */ /* 0x000e620008000800 */
[----:B------:R-:W-:Y:S01]  /*a510*/  LOP3.LUT R19, R16, 0xf8, RZ, 0xc0, !PT ;  /* 0x000000f810137812 */ /* 0x000fe200078ec0ff */
[----:B0-----:R-:W-:Y:S01]  /*a520*/  IMAD.SHL.U32 R0, R2, 0x10, RZ ;  /* 0x0000001002007824 */ /* 0x001fe200078e00ff */
[----:B---3--:R-:W-:Y:S01]  /*a530*/  MOV R7, 0x400 ;  /* 0x0000040000077802 */ /* 0x008fe20000000f00 */
[----:B------:R-:W-:Y:S01]  /*a540*/  ULEA.HI UR4, UR4, UR45, URZ, 0x2 ;  /* 0x0000002d04047291 */ /* 0x000fe2000f8f10ff */
[----:B------:R-:W-:Y:S01]  /*a550*/  BSSY.RECONVERGENT B0, `(.L_x_343) ;  /* 0x000001a000007945 */ /* 0x000fe20003800200 */
[----:B------:R-:W-:Y:S02]  /*a560*/  CS2R R22, SRZ ;  /* 0x0000000000167805 */ /* 0x000fe4000001ff00 */
[----:B------:R-:W-:-:S02]  /*a570*/  IADD3 R3, PT, PT, R7, 0x220, RZ ;  /* 0x0000022007037810 */ /* 0x000fc40007ffe0ff */
[----:B------:R-:W-:Y:S02]  /*a580*/  CS2R R20, SRZ ;  /* 0x0000000000147805 */ /* 0x000fe4000001ff00 */
[----:B------:R-:W-:Y:S01]  /*a590*/  LOP3.LUT R0, R0, 0x1f0, RZ, 0xc0, !PT ;  /* 0x000001f000007812 */ /* 0x000fe200078ec0ff */
[----:B------:R-:W-:-:S05]  /*a5a0*/  IMAD.U32 R29, RZ, RZ, UR4 ;  /* 0x00000004ff1d7e24 */ /* 0x000fca000f8e00ff */
[----:B------:R-:W-:Y:S02]  /*a5b0*/  LOP3.LUT R29, R29, 0xfffffffc, RZ, 0xc0, !PT ;  /* 0xfffffffc1d1d7812 */ /* 0x000fe400078ec0ff */
[----:B-1----:R-:W-:Y:S02]  /*a5c0*/  MOV R52, UR5 ;  /* 0x0000000500347c02 */ /* 0x002fe40008000f00 */
[----:B------:R-:W-:-:S04]  /*a5d0*/  IADD3 R29, PT, PT, -R29, UR45, RZ ;  /* 0x0000002d1d1d7c10 */ /* 0x000fc8000fffe1ff */
[----:B------:R-:W-:-:S04]  /*a5e0*/  ISETP.NE.AND P0, PT, R4, R29, PT ;  /* 0x0000001d0400720c */ /* 0x000fc80003f05270 */
[----:B------:R-:W-:Y:S02]  /*a5f0*/  ISETP.NE.OR P0, PT, R52, RZ, P0 ;  /* 0x000000ff3400720c */ /* 0x000fe40000705670 */
[----:B-----5:R-:W-:Y:S02]  /*a600*/  LEA R3, R14, R3, 0x18 ;  /* 0x000000030e037211 */ /* 0x020fe400078ec0ff */
[----:B------:R-:W-:-:S03]  /*a610*/  ISETP.GT.U32.OR P0, PT, R19, 0xbf, P0 ;  /* 0x000000bf1300780c */ /* 0x000fc60000704470 */
[----:B------:R-:W-:-:S10]  /*a620*/  IMAD.IADD R12, R3, 0x1, R0 ;  /* 0x00000001030c7824 */ /* 0x000fd400078e0200 */
[----:B------:R-:W-:Y:S05]  /*a630*/  @P0 BRA `(.L_x_344) ;  /* 0x00000000002c0947 */ /* 0x000fea0003800000 */
[----:B------:R-:W0:Y:S01]  /*a640*/  LDCU.64 UR4, c[0x0][0x3b0] ;  /* 0x00007600ff0477ac */ /* 0x000e220008000a00 */
[----:B------:R-:W-:Y:S01]  /*a650*/  HFMA2 R23, -RZ, RZ, 0, 0 ;  /* 0x00000000ff177431 */ /* 0x000fe200000001ff */
[----:B0-----:R-:W-:-:S04]  /*a660*/  UISETP.NE.U32.AND UP0, UPT, UR4, URZ, UPT ;  /* 0x000000ff0400728c */ /* 0x001fc8000bf05070 */
[----:B------:R-:W-:-:S09]  /*a670*/  UISETP.NE.AND.EX UP0, UPT, UR5, URZ, UPT, UP0 ;  /* 0x000000ff0500728c */ /* 0x000fd2000bf05300 */
[----:B------:R-:W-:Y:S05]  /*a680*/  BRA.U !UP0, `(.L_x_345) ;  /* 0x0000000108147547 */ /* 0x000fea000b800000 */
[----:B------:R-:W0:Y:S01]  /*a690*/  LDC.64 R20, c[0x0][0x3b0] ;  /* 0x0000ec00ff147b82 */ /* 0x000e220000000a00 */
[----:B------:R-:W-:-:S04]  /*a6a0*/  IMAD.U32 R0, RZ, RZ, UR46 ;  /* 0x0000002eff007e24 */ /* 0x000fc8000f8e00ff */
[----:B------:R-:W-:-:S04]  /*a6b0*/  IMAD R3, R0, 0xc0, R19 ;  /* 0x000000c000037824 */ /* 0x000fc800078e0213 */
[----:B0-----:R-:W-:-:S06]  /*a6c0*/  IMAD.WIDE.U32 R20, R3, 0x2, R20 ;  /* 0x0000000203147825 */ /* 0x001fcc00078e0014 */
[----:B------:R-:W5:Y:S02]  /*a6d0*/  LDG.E.128 R20, desc[UR36][R20.64] ;  /* 0x0000002414147981 */ /* 0x000f64000c1e1d00 */
.L_x_345:
[----:B-----5:R0:W-:Y:S02]  /*a6e0*/  STS.128 [R12], R20 ;  /* 0x000000140c007388 */ /* 0x0201e40000000c00 */
.L_x_344:
[----:B------:R-:W-:Y:S05]  /*a6f0*/  BSYNC.RECONVERGENT B0 ;  /* 0x0000000000007941 */ /* 0x000fea0003800200 */
.L_x_343:
[----:B------:R-:W-:Y:S01]  /*a700*/  ISETP.GT.U32.AND P0, PT, R19, 0xbf, PT ;  /* 0x000000bf1300780c */ /* 0x000fe20003f04070 */
[----:B------:R-:W-:Y:S01]  /*a710*/  BAR.SYNC.DEFER_BLOCKING 0x0 ;  /* 0x0000000000007b1d */ /* 0x000fe20000010000 */
[----:B------:R-:W-:Y:S01]  /*a720*/  HFMA2 R10, -RZ, RZ, 0, 0 ;  /* 0x00000000ff0a7431 */ /* 0x000fe200000001ff */
[----:B------:R-:W-:Y:S01]  /*a730*/  MOV R0, RZ ;  /* 0x000000ff00007202 */ /* 0x000fe20000000f00 */
[----:B------:R-:W-:Y:S01]  /*a740*/  IMAD.MOV.U32 R13, RZ, RZ, RZ ;  /* 0x000000ffff0d7224 */ /* 0x000fe200078e00ff */
[----:B------:R-:W-:Y:S01]  /*a750*/  CS2R R8, SRZ ;  /* 0x0000000000087805 */ /* 0x000fe2000001ff00 */
[----:B------:R-:W-:Y:S01]  /*a760*/  IMAD.MOV.U32 R5, RZ, RZ, RZ ;  /* 0x000000ffff057224 */ /* 0x000fe200078e00ff */
[----:B------:R-:W1:Y:S01]  /*a770*/  LDCU UR14, c[0x0][0x40c] ;  /* 0x00008180ff0e77ac */ /* 0x000e620008000800 */
[----:B------:R-:W-:Y:S01]  /*a780*/  BSSY.RECONVERGENT B0, `(.L_x_346) ;  /* 0x000020c000007945 */ /* 0x000fe20003800200 */
[----:B------:R-:W-:Y:S01]  /*a790*/  MOV R3, RZ ;  /* 0x000000ff00037202 */ /* 0x000fe20000000f00 */
[----:B------:R-:W-:Y:S01]  /*a7a0*/  IMAD.MOV.U32 R6, RZ, RZ, RZ ;  /* 0x000000ffff067224 */ /* 0x000fe200078e00ff */
[----:B------:R-:W3:Y:S02]  /*a7b0*/  LDCU.64 UR8, c[0x0][0x3c8] ;  /* 0x00007900ff0877ac */ /* 0x000ee40008000a00 */
[----:B------:R-:W-:Y:S05]  /*a7c0*/  @P0 BRA `(.L_x_347) ;  /* 0x00000020001c0947 */ /* 0x000fea0003800000 */
[----:B------:R-:W5:Y:S01]  /*a7d0*/  LDC R30, c[0x0][0x3f4] ;  /* 0x0000fd00ff1e7b82 */ /* 0x000f620000000800 */
[----:B------:R-:W-:Y:S01]  /*a7e0*/  VIADD R37, R4, UR10 ;  /* 0x0000000a04257c36 */ /* 0x000fe20008000000 */
[----:B------:R-:W-:Y:S01]  /*a7f0*/  IADD3 R7, PT, PT, R7, 0x420, RZ ;  /* 0x0000042007077810 */ /* 0x000fe20007ffe0ff */
[----:B------:R-:W-:Y:S01]  /*a800*/  BSSY.RECONVERGENT B1, `(.L_x_348) ;  /* 0x00000c2000017945 */ /* 0x000fe20003800200 */
[----:B------:R-:W-:Y:S02]  /*a810*/  IMAD.MOV.U32 R0, RZ, RZ, RZ ;  /* 0x000000ffff007224 */ /* 0x000fe400078e00ff */
[----:B------:R-:W-:Y:S02]  /*a820*/  LEA R54, R14, R7, 0x18 ;  /* 0x000000070e367211 */ /* 0x000fe400078ec0ff */
[----:B------:R-:W0:Y:S02]  /*a830*/  LDC.64 R26, c[0x0][0x3c0] ;  /* 0x0000f000ff1a7b82 */ /* 0x000e240000000a00 */
[----:B------:R-:W-:-:S04]  /*a840*/  IADD3 R31, PT, PT, R54, UR7, RZ ;  /* 0x00000007361f7c10 */ /* 0x000fc8000fffe0ff */
[----:B------:R-:W-:Y:S02]  /*a850*/  LEA R28, R4, R31, 0x1 ;  /* 0x0000001f041c7211 */ /* 0x000fe400078e08ff */
[C---:B-----5:R-:W-:Y:S01]  /*a860*/  VIMNMX R16, PT, PT, R30.reuse, UR45, PT ;  /* 0x0000002d1e107c48 */ /* 0x060fe2000bfe0100 */
[C-C-:B------:R-:W-:Y:S02]  /*a870*/  IMAD R25, R30.reuse, UR48, R19.reuse ;  /* 0x000000301e197c24 */ /* 0x140fe4000f8e0213 */
[----:B------:R-:W-:Y:S01]  /*a880*/  IMAD R7, R30, UR6, R19 ;  /* 0x000000061e077c24 */ /* 0x000fe2000f8e0213 */
[----:B------:R-:W-:Y:S01]  /*a890*/  ISETP.GE.AND P0, PT, R37, R16, PT ;  /* 0x000000102500720c */ /* 0x000fe20003f06270 */
[----:B0-----:R-:W-:-:S04]  /*a8a0*/  IMAD.WIDE R24, R25, 0x2, R26 ;  /* 0x0000000219187825 */ /* 0x001fc800078e021a */
[----:B------:R-:W-:-:S08]  /*a8b0*/  IMAD.WIDE R26, R7, 0x2, R26 ;  /* 0x00000002071a7825 */ /* 0x000fd000078e021a */
[----:B------:R-:W-:Y:S05]  /*a8c0*/  @P0 BRA `(.L_x_349) ;  /* 0x0000000800d40947 */ /* 0x000fea0003800000 */
[----:B------:R-:W0:Y:S01]  /*a8d0*/  LDCU UR5, c[0x0][0x3f8] ;  /* 0x00007f00ff0577ac */ /* 0x000e220008000800 */
[----:B----4-:R-:W-:Y:S01]  /*a8e0*/  IADD3 R35, PT, PT, R37, 0x4, RZ ;  /* 0x0000000425237810 */ /* 0x010fe20007ffe0ff */
[----:B------:R-:W4:Y:S01]  /*a8f0*/  LDC.64 R6, c[0x0][0x458] ;  /* 0x00011600ff067b82 */ /* 0x000f220000000a00 */
[----:B------:R-:W-:Y:S01]  /*a900*/  BSSY.RECONVERGENT B2, `(.L_x_350) ;  /* 0x0000047000027945 */ /* 0x000fe20003800200 */
[----:B------:R-:W-:Y:S01]  /*a910*/  HFMA2 R5, -RZ, RZ, 0, 0 ;  /* 0x00000000ff057431 */ /* 0x000fe200000001ff */
[----:B------:R-:W-:Y:S02]  /*a920*/  VIMNMX R3, PT, PT, R16, R35, !PT ;  /* 0x0000002310037248 */ /* 0x000fe40007fe0100 */
[----:B------:R-:W-:Y:S02]  /*a930*/  CS2R R8, SRZ ;  /* 0x0000000000087805 */ /* 0x000fe4000001ff00 */
[----:B------:R-:W-:Y:S01]  /*a940*/  MOV R11, R37 ;  /* 0x00000025000b7202 */ /* 0x000fe20000000f00 */
[----:B------:R-:W-:Y:S01]  /*a950*/  IMAD.MOV.U32 R10, RZ, RZ, RZ ;  /* 0x000000ffff0a7224 */ /* 0x000fe200078e00ff */
[----:B------:R-:W-:Y:S01]  /*a960*/  MOV R13, RZ ;  /* 0x000000ff000d7202 */ /* 0x000fe20000000f00 */
[----:B0-----:R-:W-:-:S02]  /*a970*/  UIMAD UR4, UR38, UR5, UR46 ;  /* 0x00000005260472a4 */ /* 0x001fc4000f8e022e */
[----:B------:R-:W-:-:S04]  /*a980*/  IMAD R14, R30, UR5, RZ ;  /* 0x000000051e0e7c24 */ /* 0x000fc8000f8e02ff */
[----:B------:R-:W-:Y:S02]  /*a990*/  IMAD R30, R14, 0xc0, RZ ;  /* 0x000000c00e1e7824 */ /* 0x000fe400078e02ff */
[----:B------:R-:W-:Y:S01]  /*a9a0*/  IMAD.U32 R0, RZ, RZ, UR4 ;  /* 0x00000004ff007e24 */ /* 0x000fe2000f8e00ff */
[----:B------:R-:W-:-:S03]  /*a9b0*/  ULOP3.LUT UR4, URZ, UR10, URZ, 0x33, !UPT ;  /* 0x0000000aff047292 */ /* 0x000fc6000f8e33ff */
[----:B------:R-:W-:Y:S02]  /*a9c0*/  IMAD R33, R0, 0xc0, R19 ;  /* 0x000000c000217824 */ /* 0x000fe400078e0213 */
[----:B------:R-:W-:Y:S01]  /*a9d0*/  IMAD.MOV.U32 R0, RZ, RZ, RZ ;  /* 0x000000ffff007224 */ /* 0x000fe200078e00ff */
[----:B------:R-:W-:Y:S01]  /*a9e0*/  IADD3 R34, PT, PT, -R4, UR4, R3 ;  /* 0x0000000404227c10 */ /* 0x000fe2000fffe103 */
[----:B----4-:R-:W-:-:S03]  /*a9f0*/  IMAD.WIDE R32, R33, 0x2, R6 ;  /* 0x0000000221207825 */ /* 0x010fc600078e0206 */
[----:B------:R-:W-:Y:S01]  /*aa00*/  LOP3.LUT P0, RZ, R34, 0x4, RZ, 0xc0, !PT ;  /* 0x0000000422ff7812 */ /* 0x000fe2000780c0ff */
[----:B------:R-:W-:Y:S02]  /*aa10*/  IMAD.MOV.U32 R6, RZ, RZ, RZ ;  /* 0x000000ffff067224 */ /* 0x000fe400078e00ff */
[----:B------:R-:W-:-:S10]  /*aa20*/  IMAD.MOV.U32 R3, RZ, RZ, RZ ;  /* 0x000000ffff037224 */ /* 0x000fd400078e00ff */
[----:B------:R-:W-:Y:S05]  /*aa30*/  @P0 BRA `(.L_x_351) ;  /* 0x0000000000cc0947 */ /* 0x000fea0003800000 */
[----:B------:R-:W0:Y:S01]  /*aa40*/  LDCU.64 UR4, c[0x0][0x3c8] ;  /* 0x00007900ff0477ac */ /* 0x000e220008000a00 */
[----:B------:R-:W-:-:S04]  /*aa50*/  IADD3 R0, P0, PT, R37, UR47, RZ ;  /* 0x0000002f25007c10 */ /* 0x000fc8000ff1e0ff */
[----:B------:R-:W-:Y:S02]  /*aa60*/  IADD3.X R3, PT, PT, RZ, R17, RZ, P0, !PT ;  /* 0x00000011ff037210 */ /* 0x000fe400007fe4ff */
[----:B0-----:R-:W-:-:S04]  /*aa70*/  LEA R8, P0, R0, UR4, 0x2 ;  /* 0x0000000400087c11 */ /* 0x001fc8000f8010ff */
[----:B------:R-:W-:Y:S02]  /*aa80*/  LEA.HI.X R9, R0, UR5, R3, 0x2, P0 ;  /* 0x0000000500097c11 */ /* 0x000fe400080f1403 */
[----:B------:R-:W0:Y:S04]  /*aa90*/  LDS.U16 R0, [R28] ;  /* 0x000000001c007984 */ /* 0x000e280000000400 */
[----:B------:R-:W4:Y:S01]  /*aaa0*/  LDG.E R8, desc[UR36][R8.64] ;  /* 0x0000002408087981 */ /* 0x000f22000c1e1900 */
[----:B------:R-:W-:Y:S01]  /*aab0*/  ISETP.NE.AND P0, PT, R52, RZ, PT ;  /* 0x000000ff3400720c */ /* 0x000fe20003f05270 */
[----:B----4-:R-:W-:-:S04]  /*aac0*/  IMAD R7, R14, R8, R37 ;  /* 0x000000080e077224 */ /* 0x010fc800078e0225 */
        /* <DEDUP_REMOVED lines=9> */
[----:B------:R-:W2:Y:S01]  /*ab60*/  @P0 LDG.E.128 R44, desc[UR36][R32.64] ;  /* 0x00000024202c0981 */ /* 0x000ea2000c1e1d00 */
[----:B------:R-:W-:Y:S01]  /*ab70*/  PLOP3.LUT P1, PT, PT, PT, UP0, 0x80, 0x8 ;  /* 0x000000000008781c */ /* 0x000fe20003f2f008 */
[----:B----4-:R-:W-:Y:S01]  /*ab80*/  IMAD R7, R37, 0xc0, RZ ;  /* 0x000000c025077824 */ /* 0x010fe200078e02ff */
        /* <DEDUP_REMOVED lines=8> */
[----:B--2---:R-:W-:Y:S02]  /*ac10*/  @P1 HFMA2 R41, R41, R45, -RZ ;  /* 0x0000002d29291231 */ /* 0x004fe400001000ff */
[----:B------:R-:W-:-:S02]  /*ac20*/  @P0 HMUL2 R40, R40, R44 ;  /* 0x0000002c28280232 */ /* 0x000fc40000000000 */
[----:B------:R-:W-:Y:S02]  /*ac30*/  @P3 HFMA2 R43, R43, R47, -RZ ;  /* 0x0000002f2b2b3231 */ /* 0x000fe400001000ff */
[----:B------:R-:W-:-:S05]  /*ac40*/  @P2 HMUL2 R42, R42, R46 ;  /* 0x0000002e2a2a2232 */ /* 0x000fca0000000000 */
[----:B------:R0:W-:Y:S02]  /*ac50*/  STG.E.128 desc[UR36][R6.64], R40 ;  /* 0x0000002806007986 */ /* 0x0001e4000c101d24 */
.L_x_352:
[--C-:B-----5:R-:W-:Y:S02]  /*ac60*/  HADD2.F32 R39, -RZ, R40.reuse.H0_H0 ;  /* 0x20000028ff277230 */ /* 0x120fe40000004100 */
[----:B------:R-:W-:Y:S02]  /*ac70*/  HADD2.F32 R3, -RZ, R40.H1_H1 ;  /* 0x30000028ff037230 */ /* 0x000fe40000004100 */
[--C-:B------:R-:W-:Y:S02]  /*ac80*/  HADD2.F32 R5, -RZ, R41.reuse.H0_H0 ;  /* 0x20000029ff057230 */ /* 0x100fe40000004100 */
[C---:B0---4-:R-:W-:Y:S01]  /*ac90*/  FFMA.FTZ R6, R0.reuse, R39, RZ ;  /* 0x0000002700067223 */ /* 0x051fe200000100ff */
        /* <DEDUP_REMOVED lines=13> */
.L_x_351:
[----:B-1-3--:R-:W-:Y:S05]  /*ad70*/  BSYNC.RECONVERGENT B2 ;  /* 0x0000000000027941 */ /* 0x00afea0003800200 */
.L_x_350:
        /* <DEDUP_REMOVED lines=8> */
.L_x_356:
[----:B------:R-:W-:Y:S02]  /*ae00*/  IADD3 R7, P1, PT, R11, UR47, RZ ;  /* 0x0000002f0b077c10 */ /* 0x000fe4000ff3e0ff */
        /* <DEDUP_REMOVED lines=28> */
.L_x_354:
[----:B------:R-:W-:Y:S05]  /*afd0*/  BSYNC.RECONVERGENT B2 ;  /* 0x0000000000027941 */ /* 0x000fea0003800200 */
.L_x_353:
        /* <DEDUP_REMOVED lines=45> */
.L_x_355:
[----:B------:R1:W3:Y:S01]  /*b2b0*/  LDS.U16 R0, [R36] ;  /* 0x0000000024007984 */ /* 0x0002e20000000400 */
[----:B------:R-:W-:Y:S01]  /*b2c0*/  VIADD R11, R11, 0x8 ;  /* 0x000000080b0b7836 */ /* 0x000fe20000000000 */
[----:B------:R-:W-:Y:S01]  /*b2d0*/  IADD3 R39, PT, PT, R39, 0x600, RZ ;  /* 0x0000060027277810 */ /* 0x000fe20007ffe0ff */
[--C-:B-----5:R-:W-:Y:S02]  /*b2e0*/  HADD2.F32 R3, -RZ, R48.reuse.H0_H0 ;  /* 0x20000030ff037230 */ /* 0x120fe40000004100 */
[----:B------:R-:W-:Y:S01]  /*b2f0*/  HADD2.F32 R5, -RZ, R48.H1_H1 ;  /* 0x30000030ff057230 */ /* 0x000fe20000004100 */
[----:B------:R-:W-:Y:S01]  /*b300*/  ISETP.GE.AND P1, PT, R11, R16, PT ;  /* 0x000000100b00720c */ /* 0x000fe20003f26270 */
[--C-:B0-----:R-:W-:Y:S02]  /*b310*/  HADD2.F32 R7, -RZ, R49.reuse.H0_H0 ;  /* 0x20000031ff077230 */ /* 0x101fe40000004100 */
[----:B------:R-:W-:Y:S02]  /*b320*/  HADD2.F32 R13, -RZ, R50.H1_H1 ;  /* 0x30000032ff0d7230 */ /* 0x000fe40000004100 */
[----:B------:R-:W-:-:S02]  /*b330*/  HADD2.F32 R49, -RZ, R49.H1_H1 ;  /* 0x30000031ff317230 */ /* 0x000fc40000004100 */
        /* <DEDUP_REMOVED lines=14> */
.L_x_349:
[----:B-1-3--:R-:W-:Y:S05]  /*b420*/  BSYNC.RECONVERGENT B1 ;  /* 0x0000000000017941 */ /* 0x00afea0003800200 */
.L_x_348:
        /* <DEDUP_REMOVED lines=22> */
[----:B----4-:R-:W-:Y:S01]  /*b590*/  IABS R34, R30 ;  /* 0x0000001e00227213 */ /* 0x010fe20000000000 */
        /* <DEDUP_REMOVED lines=22> */
[----:B------:R-:W-:-:S05]  /*b700*/  IADD3 R16, P0, PT, R11, UR47, RZ ;  /* 0x0000002f0b107c10 */ /* 0x000fca000ff1e0ff */
        /* <DEDUP_REMOVED lines=32> */
.L_x_362:
[----:B------:R-:W-:Y:S05]  /*b910*/  BSYNC.RECONVERGENT B3 ;  /* 0x0000000000037941 */ /* 0x000fea0003800200 */
.L_x_361:
        /* <DEDUP_REMOVED lines=17> */
.L_x_360:
[----:B------:R-:W-:Y:S05]  /*ba30*/  BSYNC.RECONVERGENT B2 ;  /* 0x0000000000027941 */ /* 0x000fea0003800200 */
.L_x_359:
[----:B------:R-:W-:-:S13]  /*ba40*/  ISETP.GE.U32.AND P0, PT, R7, 0x4, PT ;  /* 0x000000040700780c */ /* 0x000fda0003f06070 */
[----:B------:R-:W-:Y:S05]  /*ba50*/  @!P0 BRA `(.L_x_358) ;  /* 0x0000000800948947 */ /* 0x000fea0003800000 */
[----:B------:R-:W-:Y:S01]  /*ba60*/  LEA R7, R11, UR7, 0x1 ;  /* 0x000000070b077c11 */ /* 0x000fe2000f8e08ff */
[----:B------:R-:W-:-:S04]  /*ba70*/  IMAD.U32 R16, RZ, RZ, UR10 ;  /* 0x0000000aff107e24 */ /* 0x000fc8000f8e00ff */
[----:B------:R-:W-:Y:S01]  /*ba80*/  IMAD R7, R16, -0x2, R7 ;  /* 0xfffffffe10077824 */ /* 0x000fe200078e0207 */
[C---:B------:R-:W-:Y:S01]  /*ba90*/  IADD3 R16, PT, PT, R11.reuse, 0x4, RZ ;  /* 0x000000040b107810 */ /* 0x040fe20007ffe0ff */
[----:B------:R-:W-:-:S03]  /*baa0*/  IMAD R11, R11, 0xc0, RZ ;  /* 0x000000c00b0b7824 */ /* 0x000fc600078e02ff */
[----:B------:R-:W-:-:S07]  /*bab0*/  IADD3 R7, PT, PT, R7, 0x8, R54 ;  /* 0x0000000807077810 */ /* 0x000fce0007ffe036 */
.L_x_369:
[----:B------:R-:W0:Y:S01]  /*bac0*/  LDC R47, c[0x0][0x3f4] ;  /* 0x0000fd00ff2f7b82 */ /* 0x000e220000000800 */
[----:B----4-:R-:W-:Y:S01]  /*bad0*/  VIADD R34, R16, 0xfffffffc ;  /* 0xfffffffc10227836 */ /* 0x010fe20000000000 */
[----:B------:R-:W-:Y:S04]  /*bae0*/  BSSY.RECONVERGENT B2, `(.L_x_363) ;  /* 0x000004a000027945 */ /* 0x000fe80003800200 */
[----:B0-----:R-:W-:-:S13]  /*baf0*/  ISETP.GE.AND P0, PT, R34, R47, PT ;  /* 0x0000002f2200720c */ /* 0x001fda0003f06270 */
[----:B------:R-:W-:Y:S05]  /*bb00*/  @!P0 BRA `(.L_x_364) ;  /* 0x00000004001c8947 */ /* 0x000fea0003800000 */
[----:B------:R-:W-:Y:S01]  /*bb10*/  IABS R35, R47 ;  /* 0x0000002f00237213 */ /* 0x000fe20000000000 */
[----:B------:R-:W0:Y:S01]  /*bb20*/  LDCU.64 UR4, c[0x0][0x3c8] ;  /* 0x00007900ff0477ac */ /* 0x000e220008000a00 */
[----:B------:R-:W-:Y:S02]  /*bb30*/  IABS R30, R34 ;  /* 0x00000022001e7213 */ /* 0x000fe40000000000 */
[----:B------:R-:W1:Y:S01]  /*bb40*/  I2F.RP R36, R35 ;  /* 0x0000002300247306 */ /* 0x000e620000209400 */
[----:B------:R-:W-:Y:S02]  /*bb50*/  ISETP.GE.AND P1, PT, R34, RZ, PT ;  /* 0x000000ff2200720c */ /* 0x000fe40003f26270 */
[----:B------:R-:W-:-:S05]  /*bb60*/  ISETP.NE.AND P2, PT, R47, RZ, PT ;  /* 0x000000ff2f00720c */ /* 0x000fca0003f45270 */
[----:B-1----:R-:W1:Y:S02]  /*bb70*/  MUFU.RCP R36, R36 ;  /* 0x0000002400247308 */ /* 0x002e640000001000 */
[----:B-1----:R-:W-:-:S06]  /*bb80*/  IADD3 R32, PT, PT, R36, 0xffffffe, RZ ;  /* 0x0ffffffe24207810 */ /* 0x002fcc0007ffe0ff */
[----:B------:R1:W3:Y:S02]  /*bb90*/  F2I.FTZ.U32.TRUNC.NTZ R33, R32 ;  /* 0x0000002000217305 */ /* 0x0002e4000021f000 */
[----:B-1----:R-:W-:Y:S02]  /*bba0*/  HFMA2 R32, -RZ, RZ, 0, 0 ;  /* 0x00000000ff207431 */ /* 0x002fe400000001ff */
[----:B---3--:R-:W-:-:S04]  /*bbb0*/  IMAD.MOV R28, RZ, RZ, -R33 ;  /* 0x000000ffff1c7224 */ /* 0x008fc800078e0a21 */
        /* <DEDUP_REMOVED lines=13> */
[C---:B0-----:R-:W-:Y:S01]  /*bc90*/  LEA R34, P0, R30.reuse, UR4, 0x2 ;  /* 0x000000041e227c11 */ /* 0x041fe2000f8010ff */
[----:B------:R-:W0:Y:S03]  /*bca0*/  LDCU UR4, c[0x0][0x40c] ;  /* 0x00008180ff0477ac */ /* 0x000e260008000800 */
[----:B------:R-:W-:-:S06]  /*bcb0*/  LEA.HI.X R35, R30, UR5, R33, 0x2, P0 ;  /* 0x000000051e237c11 */ /* 0x000fcc00080f1421 */
[----:B------:R-:W3:Y:S02]  /*bcc0*/  LDG.E R35, desc[UR36][R34.64] ;  /* 0x0000002422237981 */ /* 0x000ee4000c1e1900 */
[----:B---3--:R-:W-:-:S04]  /*bcd0*/  IMAD R28, R44, R35, R28 ;  /* 0x000000232c1c7224 */ /* 0x008fc800078e021c */
[----:B------:R-:W-:Y:S02]  /*bce0*/  IMAD R33, R28, 0xc0, RZ ;  /* 0x000000c01c217824 */ /* 0x000fe400078e02ff */
[----:B------:R-:W1:Y:S02]  /*bcf0*/  LDS.U16 R28, [R7+-0x8] ;  /* 0xfffff800071c7984 */ /* 0x000e640000000400 */
[----:B------:R-:W-:-:S05]  /*bd00*/  IMAD.WIDE R32, R33, 0x2, R26 ;  /* 0x0000000221207825 */ /* 0x000fca00078e021a */
[----:B------:R3:W5:Y:S01]  /*bd10*/  LDG.E.128 R36, desc[UR36][R32.64] ;  /* 0x0000002420247981 */ /* 0x000762000c1e1d00 */
[----:B0-----:R-:W-:Y:S01]  /*bd20*/  UISETP.NE.AND UP0, UPT, UR4, URZ, UPT ;  /* 0x000000ff0400728c */ /* 0x001fe2000bf05270 */
[----:B-1----:R-:W-:-:S08]  /*bd30*/  HADD2.F32 R45, -RZ, R28.H0_H0 ;  /* 0x2000001cff2d7230 */ /* 0x002fd00000004100 */
[----:B---3--:R-:W-:Y:S05]  /*bd40*/  BRA.U UP0, `(.L_x_365) ;  /* 0x00000001004c7547 */ /* 0x008fea000b800000 */
        /* <DEDUP_REMOVED lines=19> */
.L_x_365:
        /* <DEDUP_REMOVED lines=16> */
.L_x_364:
[----:B------:R-:W-:Y:S05]  /*bf80*/  BSYNC.RECONVERGENT B2 ;  /* 0x0000000000027941 */ /* 0x000fea0003800200 */
.L_x_363:
[----:B------:R-:W-:Y:S01]  /*bf90*/  ISETP.GE.AND P0, PT, R16, R47, PT ;  /* 0x0000002f1000720c */ /* 0x000fe20003f06270 */
[----:B------:R-:W-:-:S12]  /*bfa0*/  BSSY.RECONVERGENT B2, `(.L_x_366) ;  /* 0x000004a000027945 */ /* 0x000fd80003800200 */
        /* <DEDUP_REMOVED lines=10> */
[----:B-1----:R-:W-:Y:S01]  /*c050*/  MOV R32, RZ ;  /* 0x000000ff00207202 */ /* 0x002fe20000000f00 */
        /* <DEDUP_REMOVED lines=20> */
[----:B------:R-:W1:Y:S02]  /*c1a0*/  LDS.U16 R28, [R7] ;  /* 0x00000000071c7984 */ /* 0x000e640000000400 */
        /* <DEDUP_REMOVED lines=25> */
.L_x_368:
        /* <DEDUP_REMOVED lines=16> */
.L_x_367:
[----:B------:R-:W-:Y:S05]  /*c440*/  BSYNC.RECONVERGENT B2 ;  /* 0x0000000000027941 */ /* 0x000fea0003800200 */
.L_x_366:
[C---:B------:R-:W-:Y:S01]  /*c450*/  VIADD R28, R16.reuse, 0x4 ;  /* 0x00000004101c7836 */ /* 0x040fe20000000000 */
[----:B------:R-:W-:Y:S01]  /*c460*/  IADD3 R16, PT, PT, R16, 0x8, RZ ;  /* 0x0000000810107810 */ /* 0x000fe20007ffe0ff */
[----:B------:R-:W-:Y:S01]  /*c470*/  VIADD R11, R11, 0x600 ;  /* 0x000006000b0b7836 */ /* 0x000fe20000000000 */
[----:B------:R-:W-:Y:S02]  /*c480*/  IADD3 R7, PT, PT, R7, 0x10, RZ ;  /* 0x0000001007077810 */ /* 0x000fe40007ffe0ff */
[----:B------:R-:W-:-:S13]  /*c490*/  ISETP.GE.AND P0, PT, R28, UR45, PT ;  /* 0x0000002d1c007c0c */ /* 0x000fda000bf06270 */
[----:B------:R-:W-:Y:S05]  /*c4a0*/  @!P0 BRA `(.L_x_369) ;  /* 0xfffffff400848947 */ /* 0x000fea000383ffff */
.L_x_358:
[----:B------:R-:W-:Y:S05]  /*c4b0*/  BSYNC.RECONVERGENT B1 ;  /* 0x0000000000017941 */ /* 0x000fea0003800200 */
.L_x_357:
[----:B------:R-:W-:-:S13]  /*c4c0*/  ISETP.NE.AND P0, PT, R4, R29, PT ;  /* 0x0000001d0400720c */ /* 0x000fda0003f05270 */
[----:B------:R-:W-:Y:S05]  /*c4d0*/  @P0 BRA `(.L_x_347) ;  /* 0x0000000000d80947 */ /* 0x000fea0003800000 */
[----:B------:R-:W-:Y:S02]  /*c4e0*/  UMOV UR4, 0xc0 ;  /* 0x000000c000047882 */ /* 0x000fe40000000000 */
[----:B------:R-:W-:-:S06]  /*c4f0*/  UIMAD UR4, UR44, UR4, -0xc0 ;  /* 0xffffff402c0474a4 */ /* 0x000fcc000f8e0204 */
[----:B------:R-:W-:-:S04]  /*c500*/  IMAD.U32 R15, RZ, RZ, UR4 ;  /* 0x00000004ff0f7e24 */ /* 0x000fc8000f8e00ff */
[----:B------:R-:W-:-:S05]  /*c510*/  IMAD.WIDE R14, R15, 0x2, R24 ;  /* 0x000000020f0e7825 */ /* 0x000fca00078e0218 */
[----:B----4-:R0:W5:Y:S01]  /*c520*/  LDG.E.128 R32, desc[UR36][R14.64] ;  /* 0x000000240e207981 */ /* 0x010162000c1e1d00 */
        /* <DEDUP_REMOVED lines=33> */
.L_x_370:
        /* <DEDUP_REMOVED lines=16> */
.L_x_347:
[----:B-1-3--:R-:W-:Y:S05]  /*c840*/  BSYNC.RECONVERGENT B0 ;  /* 0x0000000000007941 */ /* 0x00afea0003800200 */
.L_x_346:
[----:B------:R-:W-:Y:S01]  /*c850*/  BAR.SYNC.DEFER_BLOCKING 0x0 ;  /* 0x0000000000007b1d */ /* 0x000fe20000010000 */
[----:B------:R-:W-:-:S13]  /*c860*/  ISETP.GT.U32.AND P0, PT, R19, 0xbf, PT ;  /* 0x000000bf1300780c */ /* 0x000fda0003f04070 */
[----:B------:R-:W-:Y:S05]  /*c870*/  @P0 EXIT ;  /* 0x000000000000094d */ /* 0x000fea0003800000 */
[----:B------:R-:W1:Y:S01]  /*c880*/  S2UR UR5, SR_CgaCtaId ;  /* 0x00000000000579c3 */ /* 0x000e620000008800 */
[----:B------:R-:W-:Y:S01]  /*c890*/  LOP3.LUT R7, R2, 0x3c0, RZ, 0xc0, !PT ;  /* 0x000003c002077812 */ /* 0x000fe200078ec0ff */
[----:B------:R-:W-:Y:S01]  /*c8a0*/  UMOV UR4, 0x400 ;  /* 0x0000040000047882 */ /* 0x000fe20000000000 */
[----:B------:R-:W-:Y:S01]  /*c8b0*/  IMAD R4, R4, 0xc0, R19 ;  /* 0x000000c004047824 */ /* 0x000fe200078e0213 */
[----:B------:R-:W-:Y:S01]  /*c8c0*/  UIADD3 UR4, UPT, UPT, UR4, 0x420, URZ ;  /* 0x0000042004047890 */ /* 0x000fe2000fffe0ff */
[----:B------:R-:W-:Y:S01]  /*c8d0*/  ISETP.NE.AND P0, PT, R7, 0x40, PT ;  /* 0x000000400700780c */ /* 0x000fe20003f05270 */
[----:B------:R-:W-:Y:S01]  /*c8e0*/  BSSY.RECONVERGENT B0, `(.L_x_371) ;  /* 0x000000d000007945 */ /* 0x000fe20003800200 */
[C---:B------:R-:W-:Y:S02]  /*c8f0*/  LOP3.LUT R11, R2.reuse, 0x3e0, RZ, 0xc0, !PT ;  /* 0x000003e0020b7812 */ /* 0x040fe400078ec0ff */
[C---:B------:R-:W-:Y:S02]  /*c900*/  ISETP.GT.U32.AND P1, PT, R2.reuse, 0x3f, PT ;  /* 0x0000003f0200780c */ /* 0x040fe40003f24070 */
[----:B------:R-:W-:-:S02]  /*c910*/  ISETP.GT.U32.AND P3, PT, R2, 0x1f, PT ;  /* 0x0000001f0200780c */ /* 0x000fc40003f64070 */
[----:B------:R-:W-:Y:S01]  /*c920*/  ISETP.NE.AND P2, PT, R11, 0x20, PT ;  /* 0x000000200b00780c */ /* 0x000fe20003f45270 */
[----:B-1----:R-:W-:-:S06]  /*c930*/  ULEA UR4, UR5, UR4, 0x18 ;  /* 0x0000000405047291 */ /* 0x002fcc000f8ec0ff */
[----:B------:R-:W-:Y:S01]  /*c940*/  LEA R4, R4, UR4, 0x1 ;  /* 0x0000000404047c11 */ /* 0x000fe2000f8e08ff */
[----:B------:R-:W-:Y:S06]  /*c950*/  @P0 BRA `(.L_x_372) ;  /* 0x0000000000140947 */ /* 0x000fec0003800000 */
[----:B0-----:R-:W-:Y:S02]  /*c960*/  F2FP.F16.F32.PACK_AB R20, R3, R6 ;  /* 0x000000060314723e */ /* 0x001fe400000000ff */
[----:B------:R-:W-:Y:S02]  /*c970*/  F2FP.F16.F32.PACK_AB R21, R8, R5 ;  /* 0x000000050815723e */ /* 0x000fe400000000ff */
[----:B------:R-:W-:Y:S02]  /*c980*/  F2FP.F16.F32.PACK_AB R22, R10, R9 ;  /* 0x000000090a16723e */ /* 0x000fe400000000ff */
[----:B------:R-:W-:-:S05]  /*c990*/  F2FP.F16.F32.PACK_AB R23, R0, R13 ;  /* 0x0000000d0017723e */ /* 0x000fca00000000ff */
[----:B------:R1:W-:Y:S02]  /*c9a0*/  STS.128 [R4+-0x300], R20 ;  /* 0xfffd001404007388 */ /* 0x0003e40000000c00 */
.L_x_372:
[----:B------:R-:W-:Y:S05]  /*c9b0*/  BSYNC.RECONVERGENT B0 ;  /* 0x0000000000007941 */ /* 0x000fea0003800200 */
.L_x_371:
[----:B------:R-:W-:Y:S06]  /*c9c0*/  BAR.SYNC.DEFER_BLOCKING 0x0 ;  /* 0x0000000000007b1d */ /* 0x000fec0000010000 */
[----:B------:R-:W-:Y:S04]  /*c9d0*/  BSSY.RECONVERGENT B0, `(.L_x_373) ;  /* 0x0000013000007945 */ /* 0x000fe80003800200 */
[----:B------:R-:W-:Y:S05]  /*c9e0*/  @P1 BRA `(.L_x_374) ;  /* 0x0000000000441947 */ /* 0x000fea0003800000 */
[----:B01----:R-:W0:Y:S02]  /*c9f0*/  LDS.128 R20, [R4] ;  /* 0x0000000004147984 */ /* 0x003e240000000c00 */
        /* <DEDUP_REMOVED lines=16> */
.L_x_374:
[----:B------:R-:W-:Y:S05]  /*cb00*/  BSYNC.RECONVERGENT B0 ;  /* 0x0000000000007941 */ /* 0x000fea0003800200 */
.L_x_373:
[----:B------:R-:W-:Y:S06]  /*cb10*/  BAR.SYNC.DEFER_BLOCKING 0x0 ;  /* 0x0000000000007b1d */ /* 0x000fec0000010000 */
[----:B------:R-:W-:Y:S04]  /*cb20*/  BSSY.RECONVERGENT B0, `(.L_x_375) ;  /* 0x0000007000007945 */ /* 0x000fe80003800200 */
[----:B------:R-:W-:Y:S05]  /*cb30*/  @P2 BRA `(.L_x_376) ;  /* 0x0000000000142947 */ /* 0x000fea0003800000 */
[----:B01----:R-:W-:Y:S02]  /*cb40*/  F2FP.F16.F32.PACK_AB R20, R3, R6 ;  /* 0x000000060314723e */ /* 0x003fe400000000ff */
[----:B------:R-:W-:Y:S02]  /*cb50*/  F2FP.F16.F32.PACK_AB R21, R8, R5 ;  /* 0x000000050815723e */ /* 0x000fe400000000ff */
[----:B------:R-:W-:Y:S02]  /*cb60*/  F2FP.F16.F32.PACK_AB R22, R10, R9 ;  /* 0x000000090a16723e */ /* 0x000fe400000000ff */
[----:B------:R-:W-:-:S05]  /*cb70*/  F2FP.F16.F32.PACK_AB R23, R0, R13 ;  /* 0x0000000d0017723e */ /* 0x000fca00000000ff */
[----:B------:R3:W-:Y:S02]  /*cb80*/  STS.128 [R4+-0x180], R20 ;  /* 0xfffe801404007388 */ /* 0x0007e40000000c00 */
.L_x_376:
[----:B------:R-:W-:Y:S05]  /*cb90*/  BSYNC.RECONVERGENT B0 ;  /* 0x0000000000007941 */ /* 0x000fea0003800200 */
.L_x_375:
[----:B------:R-:W-:Y:S06]  /*cba0*/  BAR.SYNC.DEFER_BLOCKING 0x0 ;  /* 0x0000000000007b1d */ /* 0x000fec0000010000 */
[----:B------:R-:W-:Y:S04]  /*cbb0*/  BSSY.RECONVERGENT B0, `(.L_x_377) ;  /* 0x0000013000007945 */ /* 0x000fe80003800200 */
[----:B------:R-:W-:Y:S05]  /*cbc0*/  @P3 BRA `(.L_x_378) ;  /* 0x0000000000443947 */ /* 0x000fea0003800000 */
[----:B01-3--:R-:W0:Y:S02]  /*cbd0*/  LDS.128 R20, [R4] ;  /* 0x0000000004147984 */ /* 0x00be240000000c00 */
        /* <DEDUP_REMOVED lines=16> */
.L_x_378:
[----:B------:R-:W-:Y:S05]  /*cce0*/  BSYNC.RECONVERGENT B0 ;  /* 0x0000000000007941 */ /* 0x000fea0003800200 */
.L_x_377:
[----:B------:R-:W-:Y:S06]  /*ccf0*/  BAR.SYNC.DEFER_BLOCKING 0x0 ;  /* 0x0000000000007b1d */ /* 0x000fec0000010000 */
[----:B------:R-:W-:Y:S05]  /*cd00*/  @P3 EXIT ;  /* 0x000000000000394d */ /* 0x000fea0003800000 */
[----:B------:R-:W5:Y:S02]  /*cd10*/  LDCU UR4, c[0x0][0x478] ;  /* 0x00008f00ff0477ac */ /* 0x000f640008000800 */
[----:B-----5:R-:W-:-:S09]  /*cd20*/  UISETP.NE.AND UP0, UPT, UR4, 0x2, UPT ;  /* 0x000000020400788c */ /* 0x020fd2000bf05270 */
[----:B------:R-:W-:Y:S05]  /*cd30*/  BRA.U UP0, `(.L_x_379) ;  /* 0x0000000100e07547 */ /* 0x000fea000b800000 */
[----:B------:R-:W5:Y:S01]  /*cd40*/  LDC.64 R14, c[0x0][0x470] ;  /* 0x00011c00ff0e7b82 */ /* 0x000f620000000a00 */
[----:B------:R-:W0:Y:S01]  /*cd50*/  LDCU.64 UR4, c[0x0][0x380] ;  /* 0x00007000ff0477ac */ /* 0x000e220008000a00 */
[----:B-----5:R-:W5:Y:S01]  /*cd60*/  LDG.E R14, desc[UR36][R14.64] ;  /* 0x000000240e0e7981 */ /* 0x020f62000c1e1900 */
[----:B------:R-:W-:Y:S01]  /*cd70*/  IADD3 R19, PT, PT, R19, UR48, RZ ;  /* 0x0000003013137c10 */ /* 0x000fe2000fffe0ff */
[C---:B-----5:R-:W-:Y:S01]  /*cd80*/  FMUL.FTZ R13, R14.reuse, R13 ;  /* 0x0000000d0e0d7220 */ /* 0x060fe20000410000 */
[C---:B------:R-:W-:Y:S01]  /*cd90*/  FMUL.FTZ R10, R14.reuse, R10 ;  /* 0x0000000a0e0a7220 */ /* 0x040fe20000410000 */
[C---:B------:R-:W-:Y:S01]  /*cda0*/  FMUL.FTZ R0, R14.reuse, R0 ;  /* 0x000000000e007220 */ /* 0x040fe20000410000 */
[C---:B------:R-:W-:Y:S01]  /*cdb0*/  FMUL.FTZ R3, R14.reuse, R3 ;  /* 0x000000030e037220 */ /* 0x040fe20000410000 */
[C---:B------:R-:W-:Y:S01]  /*cdc0*/  FMUL.FTZ R5, R14.reuse, R5 ;  /* 0x000000050e057220 */ /* 0x040fe20000410000 */
[C---:B------:R-:W-:Y:S01]  /*cdd0*/  FMUL.FTZ R8, R14.reuse, R8 ;  /* 0x000000080e087220 */ /* 0x040fe20000410000 */
[----:B------:R-:W5:Y:S01]  /*cde0*/  F2I.S8.NTZ R13, R13 ;  /* 0x0000000d000d7305 */ /* 0x000f620000202100 */
[C---:B------:R-:W-:Y:S01]  /*cdf0*/  FMUL.FTZ R9, R14.reuse, R9 ;  /* 0x000000090e097220 */ /* 0x040fe20000410000 */
[----:B------:R-:W-:-:S06]  /*ce00*/  FMUL.FTZ R6, R14, R6 ;  /* 0x000000060e067220 */ /* 0x000fcc0000410000 */
[----:B------:R-:W1:Y:S01]  /*ce10*/  F2I.S8.NTZ R10, R10 ;  /* 0x0000000a000a7305 */ /* 0x000e620000202100 */
[----:B-----5:R-:W-:-:S07]  /*ce20*/  PRMT R2, R13, 0x8880, RZ ;  /* 0x000088800d027816 */ /* 0x020fce00000000ff */
[----:B------:R-:W5:Y:S01]  /*ce30*/  F2I.S8.NTZ R0, R0 ;  /* 0x0000000000007305 */ /* 0x000f620000202100 */
[----:B------:R-:W-:Y:S02]  /*ce40*/  PRMT R2, R2, 0x7710, RZ ;  /* 0x0000771002027816 */ /* 0x000fe400000000ff */
[----:B-1----:R-:W-:-:S05]  /*ce50*/  PRMT R10, R10, 0x8880, RZ ;  /* 0x000088800a0a7816 */ /* 0x002fca00000000ff */
[----:B------:R-:W1:Y:S01]  /*ce60*/  F2I.S8.NTZ R3, R3 ;  /* 0x0000000300037305 */ /* 0x000e620000202100 */
[----:B---3--:R-:W-:-:S04]  /*ce70*/  SHF.L.U32 R4, R2, 0x10, RZ ;  /* 0x0000001002047819 */ /* 0x008fc800000006ff */
[----:B------:R-:W-:Y:S02]  /*ce80*/  LOP3.LUT R11, R4, 0xff0000, RZ, 0xc0, !PT ;  /* 0x00ff0000040b7812 */ /* 0x000fe400078ec0ff */
[----:B-----5:R-:W-:Y:S01]  /*ce90*/  PRMT R7, R0, 0x8880, RZ ;  /* 0x0000888000077816 */ /* 0x020fe200000000ff */
[----:B------:R-:W3:Y:S01]  /*cea0*/  F2I.S8.NTZ R5, R5 ;  /* 0x0000000500057305 */ /* 0x000ee20000202100 */
[----:B------:R-:W-:Y:S02]  /*ceb0*/  PRMT R0, R10, 0x7710, RZ ;  /* 0x000077100a007816 */ /* 0x000fe400000000ff */
[----:B------:R-:W-:-:S03]  /*cec0*/  PRMT R2, R7, 0x7710, RZ ;  /* 0x0000771007027816 */ /* 0x000fc600000000ff */
[----:B------:R-:W-:Y:S01]  /*ced0*/  IMAD.SHL.U32 R0, R0, 0x100, RZ ;  /* 0x0000010000007824 */ /* 0x000fe200078e00ff */
[----:B------:R-:W-:Y:S01]  /*cee0*/  PRMT R11, R11, 0x4210, R2 ;  /* 0x000042100b0b7816 */ /* 0x000fe20000000002 */
[----:B------:R-:W5:Y:S03]  /*cef0*/  F2I.S8.NTZ R8, R8 ;  /* 0x0000000800087305 */ /* 0x000f660000202100 */
[----:B------:R-:W-:Y:S02]  /*cf00*/  LOP3.LUT R11, R11, 0xff00, R0, 0xf8, !PT ;  /* 0x0000ff000b0b7812 */ /* 0x000fe400078ef800 */
[----:B-1----:R-:W-:Y:S02]  /*cf10*/  PRMT R0, R3, 0x8880, RZ ;  /* 0x0000888003007816 */ /* 0x002fe400000000ff */
[----:B---3--:R-:W-:Y:S01]  /*cf20*/  PRMT R2, R5, 0x8880, RZ ;  /* 0x0000888005027816 */ /* 0x008fe200000000ff */
[----:B------:R-:W1:Y:S01]  /*cf30*/  F2I.S8.NTZ R9, R9 ;  /* 0x0000000900097305 */ /* 0x000e620000202100 */
[----:B------:R-:W-:-:S02]  /*cf40*/  PRMT R0, R0, 0x7710, RZ ;  /* 0x0000771000007816 */ /* 0x000fc400000000ff */
[----:B------:R-:W-:Y:S02]  /*cf50*/  PRMT R2, R2, 0x7710, RZ ;  /* 0x0000771002027816 */ /* 0x000fe400000000ff */
[----:B------:R-:W-:Y:S02]  /*cf60*/  LOP3.LUT R7, R0, 0xff, RZ, 0xc0, !PT ;  /* 0x000000ff00077812 */ /* 0x000fe400078ec0ff */
[----:B-----5:R-:W-:Y:S01]  /*cf70*/  PRMT R8, R8, 0x8880, RZ ;  /* 0x0000888008087816 */ /* 0x020fe200000000ff */
[----:B------:R-:W3:Y:S01]  /*cf80*/  F2I.S8.NTZ R6, R6 ;  /* 0x0000000600067305 */ /* 0x000ee20000202100 */
[----:B------:R-:W-:Y:S02]  /*cf90*/  LOP3.LUT R4, R2, 0xff, RZ, 0xc0, !PT ;  /* 0x000000ff02047812 */ /* 0x000fe400078ec0ff */
[----:B------:R-:W-:Y:S02]  /*cfa0*/  PRMT R3, R8, 0x7710, RZ ;  /* 0x0000771008037816 */ /* 0x000fe400000000ff */
[----:B0-----:R-:W-:Y:S01]  /*cfb0*/  IADD3 R8, P0, PT, R19, UR4, RZ ;  /* 0x0000000413087c10 */ /* 0x001fe2000ff1e0ff */
[----:B------:R-:W-:Y:S01]  /*cfc0*/  IMAD.WIDE.U32 R4, R4, 0x10000, RZ ;  /* 0x0001000004047825 */ /* 0x000fe200078e00ff */
[----:B-1----:R-:W-:-:S02]  /*cfd0*/  PRMT R9, R9, 0x8880, RZ ;  /* 0x0000888009097816 */ /* 0x002fc400000000ff */
[----:B------:R-:W-:Y:S02]  /*cfe0*/  LOP3.LUT R3, R3, 0xff, RZ, 0xc0, !PT ;  /* 0x000000ff03037812 */ /* 0x000fe400078ec0ff */
[----:B------:R-:W-:-:S03]  /*cff0*/  PRMT R0, R9, 0x7710, RZ ;  /* 0x0000771009007816 */ /* 0x000fc600000000ff */
[----:B------:R-:W-:Y:S01]  /*d000*/  IMAD.WIDE.U32 R2, R3, 0x1000000, RZ ;  /* 0x0100000003027825 */ /* 0x000fe200078e00ff */
[----:B---3--:R-:W-:Y:S02]  /*d010*/  PRMT R10, R6, 0x8880, RZ ;  /* 0x00008880060a7816 */ /* 0x008fe400000000ff */
        /* <DEDUP_REMOVED lines=10> */
.L_x_379:
[----:B------:R-:W5:Y:S01]  /*d0c0*/  LDC.64 R14, c[0x0][0x380] ;  /* 0x0000e000ff0e7b82 */ /* 0x000f620000000a00 */
[----:B------:R-:W-:Y:S01]  /*d0d0*/  VIADD R19, R19, UR48 ;  /* 0x0000003013137c36 */ /* 0x000fe20008000000 */
[----:B------:R-:W-:Y:S02]  /*d0e0*/  F2FP.F16.F32.PACK_AB R7, R3, R6 ;  /* 0x000000060307723e */ /* 0x000fe400000000ff */
[----:B------:R-:W-:Y:S02]  /*d0f0*/  F2FP.F16.F32.PACK_AB R5, R8, R5 ;  /* 0x000000050805723e */ /* 0x000fe400000000ff */
[----:B------:R-:W-:Y:S02]  /*d100*/  F2FP.F16.F32.PACK_AB R9, R10, R9 ;  /* 0x000000090a09723e */ /* 0x000fe400000000ff */
[----:B------:R-:W-:Y:S01]  /*d110*/  F2FP.F16.F32.PACK_AB R13, R0, R13 ;  /* 0x0000000d000d723e */ /* 0x000fe200000000ff */
[----:B-----5:R-:W-:-:S05]  /*d120*/  IMAD.WIDE R2, R19, 0x2, R14 ;  /* 0x0000000213027825 */ /* 0x020fca00078e020e */
[----:B------:R-:W-:Y:S04]  /*d130*/  STG.E desc[UR36][R2.64], R7 ;  /* 0x0000000702007986 */ /* 0x000fe8000c101924 */
[----:B------:R-:W-:Y:S04]  /*d140*/  STG.E desc[UR36][R2.64+0x4], R5 ;  /* 0x0000040502007986 */ /* 0x000fe8000c101924 */
[----:B------:R-:W-:Y:S04]  /*d150*/  STG.E desc[UR36][R2.64+0x8], R9 ;  /* 0x0000080902007986 */ /* 0x000fe8000c101924 */
[----:B------:R-:W-:Y:S01]  /*d160*/  STG.E desc[UR36][R2.64+0xc], R13 ;  /* 0x00000c0d02007986 */ /* 0x000fe2000c101924 */
[----:B------:R-:W-:Y:S05]  /*d170*/  EXIT ;  /* 0x000000000000794d */ /* 0x000fea0003800000 */
.L_x_248:
[----:B------:R-:W-:Y:S01]  /*d180*/  MOV R12, 0x10 ;  /* 0x00000010000c7802 */ /* 0x000fe20000000f00 */
[----:B------:R-:W-:Y:S01]  /*d190*/  IMAD.MOV.U32 R11, RZ, RZ, 0x1f ;  /* 0x0000001fff0b7424 */ /* 0x000fe200078e00ff */
[----:B------:R-:W-:-:S07]  /*d1a0*/  MOV R15, 0xffffffff ;  /* 0xffffffff000f7802 */ /* 0x000fce0000000f00 */
[----:B-1----:R-:W-:Y:S05]  /*d1b0*/  WARPSYNC.COLLECTIVE R15, `(.L_x_380) ;  /* 0x000000000f087348 */ /* 0x002fea0003c00000 */
[----:B------:R0:W2:Y:S02]  /*d1c0*/  SHFL.BFLY P6, R14, R13, R12, R11 ;  /* 0x0c00000c0d0e7389 */ /* 0x0000a400000c000b */
[----:B012---:R-:W-:Y:S05]  /*d1d0*/  ENDCOLLECTIVE ;  /* 0x000000000000791b */ /* 0x007fea0003800000 */
.L_x_380:
[----:B------:R-:W-:Y:S01]  /*d1e0*/  MOV R12, 0x8 ;  /* 0x00000008000c7802 */ /* 0x000fe20000000f00 */
[----:B------:R-:W-:-:S04]  /*d1f0*/  FADD.FTZ R3, R13, R14 ;  /* 0x0000000e0d037221 */ /* 0x000fc80000010000 */
[----:B------:R-:W-:-:S07]  /*d200*/  IMAD.MOV.U32 R13, RZ, RZ, R3 ;  /* 0x000000ffff0d7224 */ /* 0x000fce00078e0003 */
[----:B------:R-:W-:Y:S05]  /*d210*/  WARPSYNC.COLLECTIVE R15, `(.L_x_381) ;  /* 0x000000000f087348 */ /* 0x000fea0003c00000 */
[----:B------:R0:W1:Y:S02]  /*d220*/  SHFL.BFLY P6, R14, R13, R12, R11 ;  /* 0x0c00000c0d0e7389 */ /* 0x00006400000c000b */
[----:B01----:R-:W-:Y:S05]  /*d230*/  ENDCOLLECTIVE ;  /* 0x000000000000791b */ /* 0x003fea0003800000 */
.L_x_381:
[----:B------:R-:W-:Y:S01]  /*d240*/  MOV R12, 0x4 ;  /* 0x00000004000c7802 */ /* 0x000fe20000000f00 */
[----:B------:R-:W-:-:S04]  /*d250*/  FADD.FTZ R4, R3, R14 ;  /* 0x0000000e03047221 */ /* 0x000fc80000010000 */
[----:B------:R-:W-:-:S07]  /*d260*/  IMAD.MOV.U32 R13, RZ, RZ, R4 ;  /* 0x000000ffff0d7224 */ /* 0x000fce00078e0004 */
[----:B------:R-:W-:Y:S05]  /*d270*/  WARPSYNC.COLLECTIVE R15, `(.L_x_382) ;  /* 0x000000000f087348 */ /* 0x000fea0003c00000 */
[----:B------:R0:W1:Y:S02]  /*d280*/  SHFL.BFLY P6, R14, R13, R12, R11 ;  /* 0x0c00000c0d0e7389 */ /* 0x00006400000c000b */
[----:B01----:R-:W-:Y:S05]  /*d290*/  ENDCOLLECTIVE ;  /* 0x000000000000791b */ /* 0x003fea0003800000 */
.L_x_382:
[----:B------:R-:W-:Y:S01]  /*d2a0*/  MOV R12, 0x2 ;  /* 0x00000002000c7802 */ /* 0x000fe20000000f00 */
[----:B------:R-:W-:-:S04]  /*d2b0*/  FADD.FTZ R5, R4, R14 ;  /* 0x0000000e04057221 */ /* 0x000fc80000010000 */
[----:B------:R-:W-:-:S07]  /*d2c0*/  IMAD.MOV.U32 R13, RZ, RZ, R5 ;  /* 0x000000ffff0d7224 */ /* 0x000fce00078e0005 */
[----:B------:R-:W-:Y:S05]  /*d2d0*/  WARPSYNC.COLLECTIVE R15, `(.L_x_383) ;  /* 0x000000000f087348 */ /* 0x000fea0003c00000 */
[----:B------:R0:W1:Y:S02]  /*d2e0*/  SHFL.BFLY P6, R14, R13, R12, R11 ;  /* 0x0c00000c0d0e7389 */ /* 0x00006400000c000b */
[----:B01----:R-:W-:Y:S05]  /*d2f0*/  ENDCOLLECTIVE ;  /* 0x000000000000791b */ /* 0x003fea0003800000 */
.L_x_383:
[----:B------:R-:W-:Y:S01]  /*d300*/  MOV R12, 0x1 ;  /* 0x00000001000c7802 */ /* 0x000fe20000000f00 */
[----:B------:R-:W-:-:S04]  /*d310*/  FADD.FTZ R6, R5, R14 ;  /* 0x0000000e05067221 */ /* 0x000fc80000010000 */
[----:B------:R-:W-:-:S07]  /*d320*/  IMAD.MOV.U32 R13, RZ, RZ, R6 ;  /* 0x000000ffff0d7224 */ /* 0x000fce00078e0006 */
[----:B------:R-:W-:Y:S05]  /*d330*/  WARPSYNC.COLLECTIVE R15, `(.L_x_384) ;  /* 0x000000000f087348 */ /* 0x000fea0003c00000 */
[----:B------:R0:W1:Y:S02]  /*d340*/  SHFL.BFLY P6, R14, R13, R12, R11 ;  /* 0x0c00000c0d0e7389 */ /* 0x00006400000c000b */
[----:B01----:R-:W-:Y:S05]  /*d350*/  ENDCOLLECTIVE ;  /* 0x000000000000791b */ /* 0x003fea0003800000 */
.L_x_384:
[----:B------:R-:W-:Y:S05]  /*d360*/  BRA `(.L_x_385) ;  /* 0xffffff5c00787947 */ /* 0x000fea000383ffff */
.L_x_316:
[----:B------:R-:W-:Y:S01]  /*d370*/  BSSY B1, `(.L_x_386) ;  /* 0x0000007000017945 */ /* 0x000fe20003800000 */
[----:B------:R-:W-:Y:S01]  /*d380*/  IMAD.MOV.U32 R12, RZ, RZ, 0x1 ;  /* 0x00000001ff0c7424 */ /* 0x000fe200078e00ff */
[----:B------:R-:W-:Y:S01]  /*d390*/  MOV R11, 0x1f ;  /* 0x0000001f000b7802 */ /* 0x000fe20000000f00 */
[----:B------:R-:W-:-:S07]  /*d3a0*/  IMAD.MOV.U32 R15, RZ, RZ, -0x1 ;  /* 0xffffffffff0f7424 */ /* 0x000fce00078e00ff */
[----:B01234-:R-:W-:Y:S05]  /*d3b0*/  WARPSYNC.COLLECTIVE R15, `(.L_x_387) ;  /* 0x000000000f087348 */ /* 0x01ffea0003c00000 */
[----:B------:R0:W0:Y:S02]  /*d3c0*/  SHFL.BFLY P6, R14, R13, R12, R11 ;  /* 0x0c00000c0d0e7389 */ /* 0x00002400000c000b */
[----:B01234-:R-:W-:Y:S05]  /*d3d0*/  ENDCOLLECTIVE ;  /* 0x000000000000791b */ /* 0x01ffea0003800000 */
.L_x_387:
[----:B------:R-:W-:Y:S05]  /*d3e0*/  BSYNC B1 ;  /* 0x0000000000017941 */ /* 0x000fea0003800000 */
.L_x_386:
[----:B------:R-:W-:Y:S05]  /*d3f0*/  BRA `(.L_x_388) ;  /* 0xffffffac00d47947 */ /* 0x000fea000383ffff */
.L_x_320:
[----:B------:R-:W-:Y:S01]  /*d400*/  HFMA2 R11, -RZ, RZ, 0, 1.847743988037109375e-06 ;  /* 0x0000001fff0b7431 */ /* 0x000fe200000001ff */
[----:B------:R-:W-:Y:S01]  /*d410*/  BSSY B0, `(.L_x_389) ;  /* 0x0000007000007945 */ /* 0x000fe20003800000 */
[----:B------:R-:W-:Y:S01]  /*d420*/  MOV R13, R0 ;  /* 0x00000000000d7202 */ /* 0x000fe20000000f00 */
[----:B------:R-:W-:Y:S02]  /*d430*/  IMAD.MOV.U32 R12, RZ, RZ, 0x10 ;  /* 0x00000010ff0c7424 */ /* 0x000fe400078e00ff */
[----:B------:R-:W-:-:S07]  /*d440*/  IMAD.MOV.U32 R15, RZ, RZ, -0x1 ;  /* 0xffffffffff0f7424 */ /* 0x000fce00078e00ff */
[----:B-1234-:R-:W-:Y:S05]  /*d450*/  WARPSYNC.COLLECTIVE R15, `(.L_x_390) ;  /* 0x000000000f087348 */ /* 0x01efea0003c00000 */
[----:B------:R0:W0:Y:S02]  /*d460*/  SHFL.BFLY P6, R14, R13, R12, R11 ;  /* 0x0c00000c0d0e7389 */ /* 0x00002400000c000b */
[----:B01234-:R-:W-:Y:S05]  /*d470*/  ENDCOLLECTIVE ;  /* 0x000000000000791b */ /* 0x01ffea0003800000 */
.L_x_390:
[----:B------:R-:W-:Y:S05]  /*d480*/  BSYNC B0 ;  /* 0x0000000000007941 */ /* 0x000fea0003800000 */
.L_x_389:
[----:B------:R-:W-:Y:S01]  /*d490*/  FMNMX.FTZ R13, R14, R0, !PT ;  /* 0x000000000e0d7209 */ /* 0x000fe20007810000 */
[----:B------:R-:W-:Y:S01]  /*d4a0*/  IMAD.MOV.U32 R11, RZ, RZ, 0x1f ;  /* 0x0000001fff0b7424 */ /* 0x000fe200078e00ff */
[----:B------:R-:W-:Y:S02]  /*d4b0*/  MOV R12, 0x8 ;  /* 0x00000008000c7802 */ /* 0x000fe40000000f00 */
[----:B------:R-:W-:-:S07]  /*d4c0*/  MOV R15, 0xffffffff ;  /* 0xffffffff000f7802 */ /* 0x000fce0000000f00 */
[----:B------:R-:W-:Y:S05]  /*d4d0*/  WARPSYNC.COLLECTIVE R15, `(.L_x_391) ;  /* 0x000000000f087348 */ /* 0x000fea0003c00000 */
[----:B------:R0:W1:Y:S02]  /*d4e0*/  SHFL.BFLY P6, R14, R13, R12, R11 ;  /* 0x0c00000c0d0e7389 */ /* 0x00006400000c000b */
[----:B01----:R-:W-:Y:S05]  /*d4f0*/  ENDCOLLECTIVE ;  /* 0x000000000000791b */ /* 0x003fea0003800000 */
.L_x_391:
[----:B------:R-:W-:Y:S01]  /*d500*/  HFMA2 R12, -RZ, RZ, 0, 2.384185791015625e-07 ;  /* 0x00000004ff0c7431 */ /* 0x000fe200000001ff */
[----:B------:R-:W-:-:S05]  /*d510*/  FMNMX.FTZ R4, R13, R14, !PT ;  /* 0x0000000e0d047209 */ /* 0x000fca0007810000 */
[----:B------:R-:W-:-:S07]  /*d520*/  IMAD.MOV.U32 R13, RZ, RZ, R4 ;  /* 0x000000ffff0d7224 */ /* 0x000fce00078e0004 */
[----:B------:R-:W-:Y:S05]  /*d530*/  WARPSYNC.COLLECTIVE R15, `(.L_x_392) ;  /* 0x000000000f087348 */ /* 0x000fea0003c00000 */
[----:B------:R0:W1:Y:S02]  /*d540*/  SHFL.BFLY P6, R14, R13, R12, R11 ;  /* 0x0c00000c0d0e7389 */ /* 0x00006400000c000b */
[----:B01----:R-:W-:Y:S05]  /*d550*/  ENDCOLLECTIVE ;  /* 0x000000000000791b */ /* 0x003fea0003800000 */
.L_x_392:
[----:B------:R-:W-:Y:S02]  /*d560*/  MOV R12, 0x2 ;  /* 0x00000002000c7802 */ /* 0x000fe40000000f00 */
[----:B------:R-:W-:-:S05]  /*d570*/  FMNMX.FTZ R5, R4, R14, !PT ;  /* 0x0000000e04057209 */ /* 0x000fca0007810000 */
[----:B------:R-:W-:-:S07]  /*d580*/  IMAD.MOV.U32 R13, RZ, RZ, R5 ;  /* 0x000000ffff0d7224 */ /* 0x000fce00078e0005 */
[----:B------:R-:W-:Y:S05]  /*d590*/  WARPSYNC.COLLECTIVE R15, `(.L_x_393) ;  /* 0x000000000f087348 */ /* 0x000fea0003c00000 */
[----:B------:R0:W1:Y:S02]  /*d5a0*/  SHFL.BFLY P6, R14, R13, R12, R11 ;  /* 0x0c00000c0d0e7389 */ /* 0x00006400000c000b */
[----:B01----:R-:W-:Y:S05]  /*d5b0*/  ENDCOLLECTIVE ;  /* 0x000000000000791b */ /* 0x003fea0003800000 */
.L_x_393:
[----:B------:R-:W-:Y:S05]  /*d5c0*/  BRA `(.L_x_394) ;  /* 0xffffffb000087947 */ /* 0x000fea000383ffff */
.L_x_395:
        /* <DEDUP_REMOVED lines=11> */
.L_x_5590:


//--------------------- .text._ZN4mmha33masked_multihead_attention_kernelItLi192ELi256ELi4ELi32ELi64ELb1ELb1EEEv26Multihead_attention_paramsIT_XT5_EE --------------------------
	.section	.text._ZN4mmha33masked_multihead_attention_kernelItLi192ELi256ELi4ELi32ELi64ELb1ELb1EEEv26Multihead_attention_paramsIT_XT5_EE,"ax",@progbits
	.align	128
        .global         _ZN4mmha33masked_multihead_attention_kernelItLi192ELi256ELi4ELi32ELi64ELb1ELb1EEEv26Multihead_attention_paramsIT_XT5_EE
        .type           _ZN4mmha33masked_multihead_attention_kernelItLi192ELi256ELi4ELi32ELi64ELb1ELb1EEEv26Multihead_attention_paramsIT_XT5_EE,@function
        .size           _ZN4mmha33masked_multihead_attention_kernelItLi192ELi256ELi4ELi32ELi64ELb1ELb1EEEv26Multihead_attention_paramsIT_XT5_EE,(.L_x_5591 - _ZN4mmha33masked_multihead_attention_kernelItLi192ELi256ELi4ELi32ELi64ELb1ELb1EEEv26Multihead_attention_paramsIT_XT5_EE)
        .other          _ZN4mmha33masked_multihead_attention_kernelItLi192ELi256ELi4ELi32ELi64ELb1ELb1EEEv26Multihead_attention_paramsIT_XT5_EE,@"STO_CUDA_ENTRY STV_DEFAULT"
_ZN4mmha33masked_multihead_attention_kernelItLi192ELi256ELi4ELi32ELi64ELb1ELb1EEEv26Multihead_attention_paramsIT_XT5_EE:
.text._ZN4mmha33masked_multihead_attention_kernelItLi192ELi256ELi4ELi32ELi64ELb1ELb1EEEv26Multihead_attention_paramsIT_XT5_EE:
[----:B------:R-:W0:Y:S01]  /*0000*/  LDC R1, c[0x0][0x37c] ;  /* 0x0000df00ff017b82 */ /* 0x000e220000000800 */
[----:B------:R-:W1:Y:S01]  /*0010*/  LDCU.64 UR4, c[0x0][0x490] ;  /* 0x00009200ff0477ac */ /* 0x000e620008000a00 */
[----:B------:R-:W2:Y:S01]  /*0020*/  S2R R27, SR_CTAID.Y ;  /* 0x00000000001b7919 */ /* 0x000ea20000002600 */
[----:B------:R-:W3:Y:S01]  /*0030*/  LDCU.64 UR36, c[0x0][0x358] ;  /* 0x00006b00ff2477ac */ /* 0x000ee20008000a00 */
[----:B-1----:R-:W-:-:S04]  /*0040*/  UISETP.NE.U32.AND UP0, UPT, UR4, URZ, UPT ;  /* 0x000000ff0400728c */ /* 0x002fc8000bf05070 */
[----:B------:R-:W-:-:S09]  /*0050*/  UISETP.NE.AND.EX UP0, UPT, UR5, URZ, UPT, UP0 ;  /* 0x000000ff0500728c */ /* 0x000fd2000bf05300 */
[----:B---3--:R-:W-:Y:S05]  /*0060*/  BRA.U !UP0, `(.L_x_396) ;  /* 0x0000000108147547 */ /* 0x008fea000b800000 */
[----:B--2---:R-:W-:-:S04]  /*0070*/  IADD3 R2, P0, PT, R27, UR4, RZ ;  /* 0x000000041b027c10 */ /* 0x004fc8000ff1e0ff */
[----:B------:R-:W-:-:S05]  /*0080*/  IADD3.X R3, PT, PT, RZ, UR5, RZ, P0, !PT ;  /* 0x00000005ff037c10 */ /* 0x000fca00087fe4ff */
[----:B------:R-:W2:Y:S02]  /*0090*/  LDG.E.U8 R2, desc[UR36][R2.64] ;  /* 0x0000002402027981 */ /* 0x000ea4000c1e1100 */
[----:B--2---:R-:W-:-:S13]  /*00a0*/  ISETP.NE.AND P0, PT, R2, 0x1, PT ;  /* 0x000000010200780c */ /* 0x004fda0003f05270 */
[----:B------:R-:W-:Y:S05]  /*00b0*/  @!P0 EXIT ;  /* 0x000000000000894d */ /* 0x000fea0003800000 */
.L_x_396:
[----:B------:R-:W2:Y:S08]  /*00c0*/  LDC.64 R22, c[0x0][0x498] ;  /* 0x00012600ff167b82 */ /* 0x000eb00000000a00 */
[----:B------:R-:W1:Y:S08]  /*00d0*/  LDC R6, c[0x0][0x3f0] ;  /* 0x0000fc00ff067b82 */ /* 0x000e700000000800 */
[----:B------:R-:W3:Y:S01]  /*00e0*/  LDC.64 R8, c[0x0][0x460] ;  /* 0x00011800ff087b82 */ /* 0x000ee20000000a00 */
[----:B--2---:R-:W-:-:S07]  /*00f0*/  IMAD.WIDE.U32 R22, R27, 0x4, R22 ;  /* 0x000000041b167825 */ /* 0x004fce00078e0016 */
[----:B------:R-:W2:Y:S01]  /*0100*/  LDC R20, c[0x0][0x3f4] ;  /* 0x0000fd00ff147b82 */ /* 0x000ea20000000800 */
[----:B------:R-:W4:Y:S01]  /*0110*/  LDG.E R22, desc[UR36][R22.64] ;  /* 0x0000002416167981 */ /* 0x000f22000c1e1900 */
[----:B-1----:R-:W-:Y:S01]  /*0120*/  IABS R5, R6 ;  /* 0x0000000600057213 */ /* 0x002fe20000000000 */
[----:B------:R-:W-:Y:S01]  /*0130*/  HFMA2 R19, -RZ, RZ, 0, 0 ;  /* 0x00000000ff137431 */ /* 0x000fe200000001ff */
[----:B------:R-:W1:Y:S04]  /*0140*/  S2R R36, SR_CTAID.X ;  /* 0x0000000000247919 */ /* 0x000e680000002500 */
[----:B------:R-:W1:Y:S01]  /*0150*/  LDC R16, c[0x0][0x3f8] ;  /* 0x0000fe00ff107b82 */ /* 0x000e620000000800 */
[----:B------:R-:W0:Y:S08]  /*0160*/  I2F.RP R0, R5 ;  /* 0x0000000500007306 */ /* 0x000e300000209400 */
[----:B0-----:R-:W0:Y:S02]  /*0170*/  MUFU.RCP R0, R0 ;  /* 0x0000000000007308 */ /* 0x001e240000001000 */
[----:B0-----:R-:W-:-:S06]  /*0180*/  VIADD R2, R0, 0xffffffe ;  /* 0x0ffffffe00027836 */ /* 0x001fcc0000000000 */
[----:B------:R0:W3:Y:S02]  /*0190*/  F2I.FTZ.U32.TRUNC.NTZ R3, R2 ;  /* 0x0000000200037305 */ /* 0x0000e4000021f000 */
[----:B0-----:R-:W-:Y:S01]  /*01a0*/  IMAD.MOV.U32 R2, RZ, RZ, RZ ;  /* 0x000000ffff027224 */ /* 0x001fe200078e00ff */
[----:B---3--:R-:W-:-:S05]  /*01b0*/  IADD3 R4, PT, PT, RZ, -R3, RZ ;  /* 0x80000003ff047210 */ /* 0x008fca0007ffe0ff */
[----:B------:R-:W-:Y:S01]  /*01c0*/  IMAD R7, R4, R5, RZ ;  /* 0x0000000504077224 */ /* 0x000fe200078e02ff */
[----:B------:R-:W-:-:S03]  /*01d0*/  IABS R4, R27 ;  /* 0x0000001b00047213 */ /* 0x000fc60000000000 */
[----:B------:R-:W-:-:S06]  /*01e0*/  IMAD.HI.U32 R3, R3, R7, R2 ;  /* 0x0000000703037227 */ /* 0x000fcc00078e0002 */
[----:B------:R-:W-:Y:S02]  /*01f0*/  IMAD.HI.U32 R0, R3, R4, RZ ;  /* 0x0000000403007227 */ /* 0x000fe400078e00ff */
[----:B------:R-:W0:Y:S03]  /*0200*/  LDC R3, c[0x0][0x40c] ;  /* 0x00010300ff037b82 */ /* 0x000e260000000800 */
[----:B------:R-:W-:-:S05]  /*0210*/  IADD3 R2, PT, PT, -R0, RZ, RZ ;  /* 0x000000ff00027210 */ /* 0x000fca0007ffe1ff */
[----:B------:R-:W-:-:S05]  /*0220*/  IMAD R2, R5, R2, R4 ;  /* 0x0000000205027224 */ /* 0x000fca00078e0204 */
[----:B------:R-:W-:Y:S02]  /*0230*/  ISETP.GT.U32.AND P1, PT, R5, R2, PT ;  /* 0x000000020500720c */ /* 0x000fe40003f24070 */
[----:B------:R-:W-:-:S04]  /*0240*/  ISETP.NE.U32.AND P0, PT, R8, RZ, PT ;  /* 0x000000ff0800720c */ /* 0x000fc80003f05070 */
[----:B------:R-:W-:-:S07]  /*0250*/  ISETP.NE.AND.EX P0, PT, R9, RZ, PT, P0 ;  /* 0x000000ff0900720c */ /* 0x000fce0003f05300 */
[----:B------:R-:W-:Y:S01]  /*0260*/  @!P1 IMAD.IADD R2, R2, 0x1, -R5 ;  /* 0x0000000102029824 */ /* 0x000fe200078e0a05 */
[----:B0-----:R-:W-:-:S04]  /*0270*/  ISETP.EQ.AND P5, PT, R3, RZ, P0 ;  /* 0x000000ff0300720c */ /* 0x001fc800007a2270 */
[----:B------:R-:W-:Y:S02]  /*0280*/  ISETP.GE.U32.AND P0, PT, R2, R5, PT ;  /* 0x000000050200720c */ /* 0x000fe40003f06070 */
[----:B------:R-:W-:Y:S02]  /*0290*/  @!P1 IADD3 R0, PT, PT, R0, 0x1, RZ ;  /* 0x0000000100009810 */ /* 0x000fe40007ffe0ff */
[----:B--2---:R-:W-:Y:S02]  /*02a0*/  IABS R8, R20 ;  /* 0x0000001400087213 */ /* 0x004fe40000000000 */
[----:B------:R-:W-:-:S03]  /*02b0*/  LOP3.LUT R7, R27, R6, RZ, 0x3c, !PT ;  /* 0x000000061b077212 */ /* 0x000fc600078e3cff */
[----:B------:R-:W0:Y:S04]  /*02c0*/  @P5 LDC.64 R4, c[0x0][0x460] ;  /* 0x00011800ff045b82 */ /* 0x000e280000000a00 */
[----:B------:R-:W-:-:S05]  /*02d0*/  @P0 VIADD R0, R0, 0x1 ;  /* 0x0000000100000836 */ /* 0x000fca0000000000 */
[----:B------:R-:W-:Y:S02]  /*02e0*/  MOV R37, R0 ;  /* 0x0000000000257202 */ /* 0x000fe40000000f00 */
[----:B------:R-:W2:Y:S01]  /*02f0*/  I2F.RP R0, R8 ;  /* 0x0000000800007306 */ /* 0x000ea20000209400 */
[----:B------:R-:W-:Y:S02]  /*0300*/  ISETP.GE.AND P2, PT, R7, RZ, PT ;  /* 0x000000ff0700720c */ /* 0x000fe40003f46270 */
[----:B------:R-:W-:-:S05]  /*0310*/  ISETP.NE.AND P1, PT, R6, RZ, PT ;  /* 0x000000ff0600720c */ /* 0x000fca0003f25270 */
[----:B--2---:R-:W2:Y:S06]  /*0320*/  MUFU.RCP R0, R0 ;  /* 0x0000000000007308 */ /* 0x004eac0000001000 */
[----:B------:R-:W-:Y:S02]  /*0330*/  @!P2 IMAD.MOV R37, RZ, RZ, -R37 ;  /* 0x000000ffff25a224 */ /* 0x000fe400078e0a25 */
[----:B------:R-:W-:Y:S01]  /*0340*/  @!P1 LOP3.LUT R37, RZ, R6, RZ, 0x33, !PT ;  /* 0x00000006ff259212 */ /* 0x000fe200078e33ff */
[----:B--2---:R-:W-:-:S04]  /*0350*/  VIADD R6, R0, 0xffffffe ;  /* 0x0ffffffe00067836 */ /* 0x004fc80000000000 */
[----:B0-----:R-:W-:Y:S01]  /*0360*/  @P5 IMAD.WIDE R4, R37, 0x4, R4 ;  /* 0x0000000425045825 */ /* 0x001fe200078e0204 */
[----:B------:R-:W0:Y:S01]  /*0370*/  S2R R18, SR_TID.X ;  /* 0x0000000000127919 */ /* 0x000e220000002100 */
[----:B------:R2:W3:Y:S01]  /*0380*/  F2I.FTZ.U32.TRUNC.NTZ R7, R6 ;  /* 0x0000000600077305 */ /* 0x0004e2000021f000 */
[----:B------:R-:W1:Y:S02]  /*0390*/  LDC R0, c[0x0][0x3e8] ;  /* 0x0000fa00ff007b82 */ /* 0x000e640000000800 */
[----:B------:R3:W5:Y:S01]  /*03a0*/  @P5 LDG.E R19, desc[UR36][R4.64] ;  /* 0x0000002404135981 */ /* 0x000762000c1e1900 */
[----:B--2---:R-:W-:Y:S02]  /*03b0*/  MOV R6, RZ ;  /* 0x000000ff00067202 */ /* 0x004fe40000000f00 */
[----:B---3--:R-:W-:-:S05]  /*03c0*/  IADD3 R9, PT, PT, RZ, -R7, RZ ;  /* 0x80000007ff097210 */ /* 0x008fca0007ffe0ff */
[----:B------:R-:W-:-:S04]  /*03d0*/  IMAD R5, R9, R8, RZ ;  /* 0x0000000809057224 */ /* 0x000fc800078e02ff */
[----:B------:R-:W-:Y:S01]  /*03e0*/  IMAD.HI.U32 R7, R7, R5, R6 ;  /* 0x0000000507077227 */ /* 0x000fe200078e0006 */
[----:B-1----:R-:W-:Y:S02]  /*03f0*/  ISETP.NE.AND P1, PT, R0, RZ, PT ;  /* 0x000000ff0000720c */ /* 0x002fe40003f25270 */
[----:B0-----:R-:W-:Y:S01]  /*0400*/  ISETP.GT.U32.AND P4, PT, R18, 0x17, PT ;  /* 0x000000171200780c */ /* 0x001fe20003f84070 */
[-C--:B------:R-:W-:Y:S01]  /*0410*/  IMAD R38, R27, R16.reuse, R36 ;  /* 0x000000101b267224 */ /* 0x080fe200078e0224 */
[----:B------:R-:W-:Y:S01]  /*0420*/  BSSY.RECONVERGENT B0, `(.L_x_397) ;  /* 0x0000055000007945 */ /* 0x000fe20003800200 */
[----:B------:R-:W-:Y:S02]  /*0430*/  P2R R2, PR, RZ, 0x20 ;  /* 0x00000020ff027803 */ /* 0x000fe40000000000 */
[----:B------:R-:W-:Y:S02]  /*0440*/  CS2R R34, SRZ ;  /* 0x0000000000227805 */ /* 0x000fe4000001ff00 */
[----:B------:R-:W-:Y:S01]  /*0450*/  CS2R R32, SRZ ;  /* 0x0000000000207805 */ /* 0x000fe2000001ff00 */
[----:B------:R-:W-:-:S03]  /*0460*/  IMAD R37, R37, R16, RZ ;  /* 0x0000001025257224 */ /* 0x000fc600078e02ff */
[----:B------:R-:W-:Y:S02]  /*0470*/  @!P1 IMAD R5, R38, 0xc0, RZ ;  /* 0x000000c026059824 */ /* 0x000fe400078e02ff */
[----:B----4-:R-:W-:-:S05]  /*0480*/  VIADD R67, R22, 0xffffffff ;  /* 0xffffffff16437836 */ /* 0x010fca0000000000 */
[----:B------:R-:W-:-:S05]  /*0490*/  IABS R17, R67 ;  /* 0x0000004300117213 */ /* 0x000fca0000000000 */
[----:B------:R-:W-:-:S04]  /*04a0*/  IMAD.HI.U32 R7, R7, R17, RZ ;  /* 0x0000001107077227 */ /* 0x000fc800078e00ff */
[----:B------:R-:W-:-:S04]  /*04b0*/  IMAD.MOV R7, RZ, RZ, -R7 ;  /* 0x000000ffff077224 */ /* 0x000fc800078e0a07 */
[----:B------:R-:W-:-:S05]  /*04c0*/  IMAD R17, R8, R7, R17 ;  /* 0x0000000708117224 */ /* 0x000fca00078e0211 */
[----:B------:R-:W-:Y:S02]  /*04d0*/  ISETP.GT.U32.AND P0, PT, R8, R17, PT ;  /* 0x000000110800720c */ /* 0x000fe40003f04070 */
[----:B------:R-:W-:-:S11]  /*04e0*/  ISETP.GE.AND P3, PT, R67, RZ, PT ;  /* 0x000000ff4300720c */ /* 0x000fd60003f66270 */
[----:B------:R-:W-:-:S04]  /*04f0*/  @!P0 IADD3 R17, PT, PT, R17, -R8, RZ ;  /* 0x8000000811118210 */ /* 0x000fc80007ffe0ff */
[----:B------:R-:W-:Y:S02]  /*0500*/  ISETP.GT.U32.AND P2, PT, R8, R17, PT ;  /* 0x000000110800720c */ /* 0x000fe40003f44070 */
[----:B------:R-:W-:Y:S01]  /*0510*/  ISETP.NE.AND P0, PT, R20, RZ, PT ;  /* 0x000000ff1400720c */ /* 0x000fe20003f05270 */
[----:B------:R-:W-:Y:S01]  /*0520*/  @P1 IMAD R7, R27, R0, RZ ;  /* 0x000000001b071224 */ /* 0x000fe200078e02ff */
[----:B------:R-:W-:-:S03]  /*0530*/  SHF.L.U32 R0, R18, 0x3, RZ ;  /* 0x0000000312007819 */ /* 0x000fc600000006ff */
[----:B------:R-:W-:-:S06]  /*0540*/  @P1 IMAD R5, R36, 0xc0, R7 ;  /* 0x000000c024051824 */ /* 0x000fcc00078e0207 */
[----:B------:R-:W-:Y:S02]  /*0550*/  @!P2 IMAD.IADD R17, R17, 0x1, -R8 ;  /* 0x000000011111a824 */ /* 0x000fe400078e0a08 */
[----:B------:R-:W-:Y:S02]  /*0560*/  IMAD R15, R36, 0xc0, R0 ;  /* 0x000000c0240f7824 */ /* 0x000fe400078e0200 */
[----:B------:R-:W-:Y:S01]  /*0570*/  @!P3 IMAD.MOV R17, RZ, RZ, -R17 ;  /* 0x000000ffff11b224 */ /* 0x000fe200078e0a11 */
[----:B------:R-:W-:Y:S01]  /*0580*/  @!P0 LOP3.LUT R17, RZ, R20, RZ, 0x33, !PT ;  /* 0x00000014ff118212 */ /* 0x000fe200078e33ff */
[----:B------:R-:W-:Y:S06]  /*0590*/  @P4 BRA `(.L_x_398) ;  /* 0x0000000000f44947 */ /* 0x000fec0003800000 */
[----:B------:R-:W0:Y:S01]  /*05a0*/  LDCU UR4, c[0x0][0x478] ;  /* 0x00008f00ff0477ac */ /* 0x000e220008000800 */
[----:B------:R-:W-:Y:S01]  /*05b0*/  IADD3 R5, PT, PT, R0, R5, RZ ;  /* 0x0000000500057210 */ /* 0x000fe20007ffe0ff */
[----:B0-----:R-:W-:-:S09]  /*05c0*/  UISETP.NE.AND UP0, UPT, UR4, 0x2, UPT ;  /* 0x000000020400788c */ /* 0x001fd2000bf05270 */
[----:B------:R-:W-:Y:S05]  /*05d0*/  BRA.U UP0, `(.L_x_399) ;  /* 0x0000000100d87547 */ /* 0x000fea000b800000 */
[----:B------:R-:W0:Y:S02]  /*05e0*/  LDCU.64 UR4, c[0x0][0x388] ;  /* 0x00007100ff0477ac */ /* 0x000e240008000a00 */
[----:B0-----:R-:W-:-:S04]  /*05f0*/  IADD3 R6, P0, PT, R5, UR4, RZ ;  /* 0x0000000405067c10 */ /* 0x001fc8000ff1e0ff */
[----:B------:R-:W-:-:S05]  /*0600*/  LEA.HI.X.SX32 R7, R5, UR5, 0x1, P0 ;  /* 0x0000000505077c11 */ /* 0x000fca00080f0eff */
[----:B------:R-:W2:Y:S01]  /*0610*/  LDG.E.64 R28, desc[UR36][R6.64] ;  /* 0x00000024061c7981 */ /* 0x000ea2000c1e1b00 */
[----:B------:R-:W0:Y:S03]  /*0620*/  LDC.64 R4, c[0x0][0x468] ;  /* 0x00011a00ff047b82 */ /* 0x000e260000000a00 */
[----:B0-----:R0:W3:Y:S01]  /*0630*/  LDG.E R4, desc[UR36][R4.64] ;  /* 0x0000002404047981 */ /* 0x0010e2000c1e1900 */
[----:B--2---:R-:W-:Y:S01]  /*0640*/  LOP3.LUT R12, R29, 0xff, RZ, 0xc0, !PT ;  /* 0x000000ff1d0c7812 */ /* 0x004fe200078ec0ff */
[----:B------:R-:W3:Y:S01]  /*0650*/  I2F.S8 R9, R28 ;  /* 0x0000001c00097306 */ /* 0x000ee20000001400 */
[----:B------:R-:W-:Y:S02]  /*0660*/  SHF.R.S64 R14, R28, 0x10, R29 ;  /* 0x000000101c0e7819 */ /* 0x000fe4000000101d */
[----:B------:R-:W-:Y:S02]  /*0670*/  SHF.R.U64 R10, R12, 0x7, RZ ;  /* 0x000000070c0a7819 */ /* 0x000fe400000012ff */
[----:B------:R-:W-:-:S02]  /*0680*/  PRMT R8, R28, 0x9910, RZ ;  /* 0x000099101c087816 */ /* 0x000fc400000000ff */
[----:B------:R-:W-:Y:S02]  /*0690*/  PRMT R6, R29, 0x9910, RZ ;  /* 0x000099101d067816 */ /* 0x000fe400000000ff */
[----:B------:R-:W-:Y:S02]  /*06a0*/  LOP3.LUT R14, R14, 0xff, RZ, 0xc0, !PT ;  /* 0x000000ff0e0e7812 */ /* 0x000fe400078ec0ff */
[----:B------:R-:W-:Y:S02]  /*06b0*/  ISETP.NE.U32.AND P1, PT, R10, RZ, PT ;  /* 0x000000ff0a00720c */ /* 0x000fe40003f25070 */
[--C-:B------:R-:W-:Y:S02]  /*06c0*/  SHF.R.U64 R7, R28, 0x10, R29.reuse ;  /* 0x000000101c077819 */ /* 0x100fe4000000121d */
[----:B0-----:R-:W-:Y:S01]  /*06d0*/  SHF.R.S32.HI R5, RZ, 0x8, R8 ;  /* 0x00000008ff057819 */ /* 0x001fe20000011408 */
[----:B------:R-:W-:Y:S01]  /*06e0*/  IMAD.MOV.U32 R8, RZ, RZ, R6 ;  /* 0x000000ffff087224 */ /* 0x000fe200078e0006 */
[----:B------:R-:W-:-:S02]  /*06f0*/  SHF.R.S32.HI R10, RZ, 0x10, R29 ;  /* 0x00000010ff0a7819 */ /* 0x000fc4000001141d */
[----:B------:R-:W-:Y:S02]  /*0700*/  SHF.R.U64 R6, R14, 0x7, RZ ;  /* 0x000000070e067819 */ /* 0x000fe400000012ff */
[----:B------:R-:W-:Y:S01]  /*0710*/  PRMT R7, R7, 0x9910, RZ ;  /* 0x0000991007077816 */ /* 0x000fe200000000ff */
[----:B------:R-:W0:Y:S01]  /*0720*/  I2F.S16 R5, R5 ;  /* 0x0000000500057306 */ /* 0x000e220000101400 */
[----:B------:R-:W-:Y:S01]  /*0730*/  LOP3.LUT R10, R10, 0xff, RZ, 0xc0, !PT ;  /* 0x000000ff0a0a7812 */ /* 0x000fe200078ec0ff */
[----:B---3--:R-:W-:Y:S01]  /*0740*/  FMUL.FTZ R9, R4, R9 ;  /* 0x0000000904097220 */ /* 0x008fe20000410000 */
[----:B------:R-:W-:Y:S02]  /*0750*/  ISETP.NE.U32.AND P0, PT, R6, RZ, PT ;  /* 0x000000ff0600720c */ /* 0x000fe40003f05070 */
[----:B------:R-:W-:Y:S02]  /*0760*/  MOV R6, R7 ;  /* 0x0000000700067202 */ /* 0x000fe40000000f00 */
[----:B------:R-:W-:-:S02]  /*0770*/  SHF.R.U64 R7, R10, 0x7, RZ ;  /* 0x000000070a077819 */ /* 0x000fc400000012ff */
[----:B------:R-:W-:Y:S02]  /*0780*/  ISETP.NE.U32.AND.EX P1, PT, RZ, RZ, PT, P1 ;  /* 0x000000ffff00720c */ /* 0x000fe40003f25110 */
[----:B------:R-:W-:Y:S02]  /*0790*/  ISETP.NE.U32.AND P2, PT, R7, RZ, PT ;  /* 0x000000ff0700720c */ /* 0x000fe40003f45070 */
[----:B------:R-:W-:Y:S02]  /*07a0*/  ISETP.NE.U32.AND.EX P0, PT, RZ, RZ, PT, P0 ;  /* 0x000000ffff00720c */ /* 0x000fe40003f05100 */
[----:B------:R-:W-:Y:S01]  /*07b0*/  ISETP.NE.U32.AND.EX P2, PT, RZ, RZ, PT, P2 ;  /* 0x000000ffff00720c */ /* 0x000fe20003f45120 */
[----:B0-----:R-:W-:Y:S01]  /*07c0*/  FMUL.FTZ R32, R4, R5 ;  /* 0x0000000504207220 */ /* 0x001fe20000410000 */
[----:B------:R-:W-:Y:S02]  /*07d0*/  SHF.R.S32.HI R25, RZ, 0x18, R29 ;  /* 0x00000018ff197819 */ /* 0x000fe4000001141d */
[----:B------:R-:W-:-:S02]  /*07e0*/  SHF.R.S32.HI R8, RZ, 0x8, R8 ;  /* 0x00000008ff087819 */ /* 0x000fc40000011408 */
[----:B------:R-:W-:Y:S02]  /*07f0*/  SHF.R.S32.HI R6, RZ, 0x8, R6 ;  /* 0x00000008ff067819 */ /* 0x000fe40000011406 */
[----:B------:R-:W-:Y:S01]  /*0800*/  @P1 LOP3.LUT R12, R12, 0xffffff00, RZ, 0xfc, !PT ;  /* 0xffffff000c0c1812 */ /* 0x000fe200078efcff */
[----:B------:R-:W0:Y:S01]  /*0810*/  I2F.S16 R25, R25 ;  /* 0x0000001900197306 */ /* 0x000e220000101400 */
[----:B------:R-:W-:Y:S02]  /*0820*/  F2FP.F16.F32.PACK_AB R32, R32, R9 ;  /* 0x000000092020723e */ /* 0x000fe400000000ff */
[----:B------:R-:W-:Y:S02]  /*0830*/  @P0 LOP3.LUT R14, R14, 0xffffff00, RZ, 0xfc, !PT ;  /* 0xffffff000e0e0812 */ /* 0x000fe400078efcff */
[----:B------:R-:W-:-:S03]  /*0840*/  @P2 LOP3.LUT R10, R10, 0xffffff00, RZ, 0xfc, !PT ;  /* 0xffffff000a0a2812 */ /* 0x000fc600078efcff */
[----:B------:R0:W1:Y:S08]  /*0850*/  I2F.S16 R21, R8 ;  /* 0x0000000800157306 */ /* 0x0000700000101400 */
[----:B------:R-:W2:Y:S01]  /*0860*/  I2F.S16 R11, R6 ;  /* 0x00000006000b7306 */ /* 0x000ea20000101400 */
[C---:B0-----:R-:W-:Y:S01]  /*0870*/  FMUL.FTZ R8, R4.reuse, R25 ;  /* 0x0000001904087220 */ /* 0x041fe20000410000 */
[----:B-1----:R-:W-:-:S06]  /*0880*/  FMUL.FTZ R34, R4, R21 ;  /* 0x0000001504227220 */ /* 0x002fcc0000410000 */
[----:B------:R-:W0:Y:S01]  /*0890*/  I2F.S8 R13, R12 ;  /* 0x0000000c000d7306 */ /* 0x000e220000001400 */
[----:B--2---:R-:W-:-:S07]  /*08a0*/  FMUL.FTZ R6, R4, R11 ;  /* 0x0000000b04067220 */ /* 0x004fce0000410000 */
[----:B------:R-:W1:Y:S01]  /*08b0*/  I2F.S8 R7, R14 ;  /* 0x0000000e00077306 */ /* 0x000e620000001400 */
[----:B0-----:R-:W-:-:S07]  /*08c0*/  FMUL.FTZ R13, R4, R13 ;  /* 0x0000000d040d7220 */ /* 0x001fce0000410000 */
[----:B------:R-:W0:Y:S01]  /*08d0*/  I2F.S8 R23, R10 ;  /* 0x0000000a00177306 */ /* 0x000e220000001400 */
[----:B------:R-:W-:Y:S01]  /*08e0*/  F2FP.F16.F32.PACK_AB R34, R34, R13 ;  /* 0x0000000d2222723e */ /* 0x000fe200000000ff */
[----:B-1----:R-:W-:-:S05]  /*08f0*/  FMUL.FTZ R7, R4, R7 ;  /* 0x0000000704077220 */ /* 0x002fca0000410000 */
[----:B------:R-:W-:Y:S01]  /*0900*/  F2FP.F16.F32.PACK_AB R33, R6, R7 ;  /* 0x000000070621723e */ /* 0x000fe200000000ff */
[----:B0-----:R-:W-:-:S05]  /*0910*/  FMUL.FTZ R23, R4, R23 ;  /* 0x0000001704177220 */ /* 0x001fca0000410000 */
[----:B------:R-:W-:Y:S01]  /*0920*/  F2FP.F16.F32.PACK_AB R35, R8, R23 ;  /* 0x000000170823723e */ /* 0x000fe200000000ff */
[----:B------:R-:W-:Y:S06]  /*0930*/  BRA `(.L_x_398) ;  /* 0x00000000000c7947 */ /* 0x000fec0003800000 */
.L_x_399:
[----:B------:R-:W0:Y:S02]  /*0940*/  LDC.64 R32, c[0x0][0x388] ;  /* 0x0000e200ff207b82 */ /* 0x000e240000000a00 */
[----:B0-----:R-:W-:-:S06]  /*0950*/  IMAD.WIDE R32, R5, 0x2, R32 ;  /* 0x0000000205207825 */ /* 0x001fcc00078e0220 */
[----:B------:R-:W5:Y:S02]  /*0960*/  LDG.E.128 R32, desc[UR36][R32.64] ;  /* 0x0000002420207981 */ /* 0x000f64000c1e1d00 */
.L_x_398:
[----:B------:R-:W-:Y:S05]  /*0970*/  BSYNC.RECONVERGENT B0 ;  /* 0x0000000000007941 */ /* 0x000fea0003800200 */
.L_x_397:
[----:B------:R-:W0:Y:S01]  /*0980*/  LDCU.64 UR4, c[0x0][0x390] ;  /* 0x00007200ff0477ac */ /* 0x000e220008000a00 */
[----:B------:R-:W1:Y:S01]  /*0990*/  LDC.64 R4, c[0x0][0x418] ;  /* 0x00010600ff047b82 */ /* 0x000e620000000a00 */
[C---:B------:R-:W-:Y:S01]  /*09a0*/  ISETP.GT.U32.OR P3, PT, R18.reuse, 0x1f, !P5 ;  /* 0x0000001f1200780c */ /* 0x040fe20006f64470 */
[----:B------:R-:W-:Y:S01]  /*09b0*/  @!P4 IMAD R14, R18, R20, R67 ;  /* 0x00000014120ec224 */ /* 0x000fe200078e0243 */
[----:B------:R-:W2:Y:S01]  /*09c0*/  LDCU.64 UR6, c[0x0][0x3a0] ;  /* 0x00007400ff0677ac */ /* 0x000ea20008000a00 */
[----:B------:R-:W-:Y:S01]  /*09d0*/  IMAD R38, R38, 0xc0, RZ ;  /* 0x000000c026267824 */ /* 0x000fe200078e02ff */
[----:B------:R-:W-:Y:S01]  /*09e0*/  CS2R R42, SRZ ;  /* 0x00000000002a7805 */ /* 0x000fe2000001ff00 */
[----:B------:R-:W-:Y:S01]  /*09f0*/  @!P4 IMAD.SHL.U32 R21, R14, 0x8, RZ ;  /* 0x000000080e15c824 */ /* 0x000fe200078e00ff */
[----:B------:R-:W-:-:S03]  /*0a00*/  CS2R R40, SRZ ;  /* 0x0000000000287805 */ /* 0x000fc6000001ff00 */
[----:B------:R-:W-:-:S04]  /*0a10*/  @!P4 IMAD R21, R38, R20, R21 ;  /* 0x000000142615c224 */ /* 0x000fc800078e0215 */
[----:B------:R-:W3:Y:S01]  /*0a20*/  @!P3 LDC.64 R10, c[0x0][0x450] ;  /* 0x00011400ff0abb82 */ /* 0x000ee20000000a00 */
[----:B-----5:R-:W-:Y:S01]  /*0a30*/  @!P3 IMAD R14, R19, R16, RZ ;  /* 0x00000010130eb224 */ /* 0x020fe200078e02ff */
[----:B0-----:R-:W-:Y:S02]  /*0a40*/  ISETP.NE.U32.AND P1, PT, RZ, UR4, PT ;  /* 0x00000004ff007c0c */ /* 0x001fe4000bf25070 */
[----:B------:R-:W-:Y:S02]  /*0a50*/  CS2R R24, SRZ ;  /* 0x0000000000187805 */ /* 0x000fe4000001ff00 */
[----:B--2---:R-:W-:Y:S02]  /*0a60*/  ISETP.NE.U32.AND P2, PT, RZ, UR6, PT ;  /* 0x00000006ff007c0c */ /* 0x004fe4000bf45070 */
[----:B-1----:R-:W-:Y:S01]  /*0a70*/  ISETP.NE.U32.AND P0, PT, R4, RZ, PT ;  /* 0x000000ff0400720c */ /* 0x002fe20003f05070 */
[----:B------:R-:W-:Y:S01]  /*0a80*/  @!P3 IMAD R23, R14, 0xc0, R15 ;  /* 0x000000c00e17b824 */ /* 0x000fe200078e020f */
[----:B------:R-:W-:-:S02]  /*0a90*/  ISETP.NE.AND.EX P1, PT, RZ, UR5, PT, P1 ;  /* 0x00000005ff007c0c */ /* 0x000fc4000bf25310 */
[----:B------:R-:W-:Y:S02]  /*0aa0*/  CS2R R30, SRZ ;  /* 0x00000000001e7805 */ /* 0x000fe4000001ff00 */
[----:B------:R-:W-:Y:S02]  /*0ab0*/  ISETP.NE.AND.EX P2, PT, RZ, UR7, PT, P2 ;  /* 0x00000007ff007c0c */ /* 0x000fe4000bf45320 */
[----:B------:R-:W-:Y:S02]  /*0ac0*/  CS2R R28, SRZ ;  /* 0x00000000001c7805 */ /* 0x000fe4000001ff00 */
[C---:B------:R-:W-:Y:S01]  /*0ad0*/  ISETP.GT.U32.OR P1, PT, R18.reuse, 0x17, !P1 ;  /* 0x000000171200780c */ /* 0x040fe20004f24470 */
[----:B------:R-:W0:Y:S01]  /*0ae0*/  LDCU.U8 UR4, c[0x0][0x404] ;  /* 0x00008080ff0477ac */ /* 0x000e220008000000 */
[----:B------:R-:W-:Y:S02]  /*0af0*/  ISETP.GT.U32.OR P2, PT, R18, 0x17, !P2 ;  /* 0x000000171200780c */ /* 0x000fe40005744470 */
[----:B------:R-:W-:-:S02]  /*0b00*/  ISETP.NE.AND.EX P0, PT, R5, RZ, PT, P0 ;  /* 0x000000ff0500720c */ /* 0x000fc40003f05300 */
[----:B------:R-:W-:Y:S01]  /*0b10*/  ISETP.NE.OR P2, PT, R3, RZ, P2 ;  /* 0x000000ff0300720c */ /* 0x000fe20001745670 */
[----:B------:R-:W1:Y:S08]  /*0b20*/  @!P4 LDC.64 R4, c[0x0][0x3b8] ;  /* 0x0000ee00ff04cb82 */ /* 0x000e700000000a00 */
[----:B------:R-:W2:Y:S08]  /*0b30*/  @!P1 LDC.64 R6, c[0x0][0x390] ;  /* 0x0000e400ff069b82 */ /* 0x000eb00000000a00 */
[----:B------:R-:W4:Y:S08]  /*0b40*/  @P0 LDC.64 R12, c[0x0][0x418] ;  /* 0x00010600ff0c0b82 */ /* 0x000f300000000a00 */
[----:B------:R-:W0:Y:S01]  /*0b50*/  @!P2 LDC.64 R8, c[0x0][0x3a0] ;  /* 0x0000e800ff08ab82 */ /* 0x000e220000000a00 */
[----:B-1----:R-:W-:-:S04]  /*0b60*/  @!P4 IMAD.WIDE R4, R21, 0x2, R4 ;  /* 0x000000021504c825 */ /* 0x002fc800078e0204 */
[----:B--2---:R-:W-:-:S04]  /*0b70*/  @!P1 IMAD.WIDE.U32 R6, R15, 0x2, R6 ;  /* 0x000000020f069825 */ /* 0x004fc800078e0006 */
[----:B---3--:R-:W-:Y:S01]  /*0b80*/  @!P3 IMAD.WIDE R10, R23, 0x2, R10 ;  /* 0x00000002170ab825 */ /* 0x008fe200078e020a */
[----:B------:R1:W2:Y:S03]  /*0b90*/  @!P1 LDG.E.128 R40, desc[UR36][R6.64] ;  /* 0x0000002406289981 */ /* 0x0002a6000c1e1d00 */
[----:B----4-:R-:W-:Y:S01]  /*0ba0*/  @P0 IMAD.WIDE.U32 R12, R27, 0x4, R12 ;  /* 0x000000041b0c0825 */ /* 0x010fe200078e000c */
[----:B------:R-:W-:Y:S01]  /*0bb0*/  CS2R R26, SRZ ;  /* 0x00000000001a7805 */ /* 0x000fe2000001ff00 */
[----:B------:R3:W5:Y:S05]  /*0bc0*/  @!P3 LDG.E.128 R44, desc[UR36][R10.64] ;  /* 0x000000240a2cb981 */ /* 0x00076a000c1e1d00 */
[----:B------:R3:W5:Y:S01]  /*0bd0*/  @!P4 LDG.E.128 R24, desc[UR36][R4.64] ;  /* 0x000000240418c981 */ /* 0x000762000c1e1d00 */
[----:B0-----:R-:W-:Y:S01]  /*0be0*/  @!P2 IMAD.WIDE.U32 R8, R15, 0x2, R8 ;  /* 0x000000020f08a825 */ /* 0x001fe200078e0008 */
[----:B-1----:R-:W0:Y:S04]  /*0bf0*/  LDC R7, c[0x0][0x400] ;  /* 0x00010000ff077b82 */ /* 0x002e280000000800 */
[----:B------:R3:W5:Y:S01]  /*0c00*/  @!P2 LDG.E.128 R28, desc[UR36][R8.64] ;  /* 0x00000024081ca981 */ /* 0x000762000c1e1d00 */
[----:B------:R-:W-:Y:S01]  /*0c10*/  HFMA2 R16, -RZ, RZ, 0, 0 ;  /* 0x00000000ff107431 */ /* 0x000fe200000001ff */
[----:B------:R-:W-:-:S05]  /*0c20*/  ISETP.NE.AND P1, PT, R3, RZ, PT ;  /* 0x000000ff0300720c */ /* 0x000fca0003f25270 */
[----:B------:R3:W5:Y:S01]  /*0c30*/  @P0 LDG.E R16, desc[UR36][R12.64] ;  /* 0x000000240c100981 */ /* 0x000762000c1e1900 */
[----:B------:R-:W-:-:S04]  /*0c40*/  ISETP.NE.AND P0, PT, RZ, UR4, PT ;  /* 0x00000004ff007c0c */ /* 0x000fc8000bf05270 */
[----:B0-----:R-:W-:Y:S01]  /*0c50*/  ISETP.LT.OR P0, PT, R7, 0x1, P0 ;  /* 0x000000010700780c */ /* 0x001fe20000701670 */
[----:B--2---:R-:W-:Y:S02]  /*0c60*/  HFMA2 R33, R33, 1, 1, R41 ;  /* 0x3c003c0021217831 */ /* 0x004fe40000000029 */
[----:B------:R-:W-:Y:S02]  /*0c70*/  HFMA2 R35, R35, 1, 1, R43 ;  /* 0x3c003c0023237831 */ /* 0x000fe4000000002b */
[----:B------:R-:W-:Y:S02]  /*0c80*/  HADD2 R32, R32, R40 ;  /* 0x0000002820207230 */ /* 0x000fe40000000000 */
[----:B------:R-:W-:Y:S01]  /*0c90*/  HADD2 R34, R34, R42 ;  /* 0x0000002a22227230 */ /* 0x000fe20000000000 */
[----:B---3--:R-:W-:Y:S06]  /*0ca0*/  @P1 BRA `(.L_x_400) ;  /* 0x0000000000101947 */ /* 0x008fec0003800000 */
[----:B-----5:R-:W-:Y:S02]  /*0cb0*/  HFMA2 R25, R25, 1, 1, R29 ;  /* 0x3c003c0019197831 */ /* 0x020fe4000000001d */
[----:B------:R-:W-:Y:S02]  /*0cc0*/  HADD2 R24, R24, R28 ;  /* 0x0000001c18187230 */ /* 0x000fe40000000000 */
[----:B------:R-:W-:Y:S02]  /*0cd0*/  HFMA2 R27, R27, 1, 1, R31 ;  /* 0x3c003c001b1b7831 */ /* 0x000fe4000000001f */
[----:B------:R-:W-:-:S07]  /*0ce0*/  HADD2 R26, R26, R30 ;  /* 0x0000001e1a1a7230 */ /* 0x000fce0000000000 */
.L_x_400:
[----:B------:R-:W-:Y:S01]  /*0cf0*/  BSSY.RECONVERGENT B6, `(.L_x_401) ;  /* 0x00001f6000067945 */ /* 0x000fe20003800200 */
[----:B-----5:R-:W-:Y:S02]  /*0d00*/  @!P3 HFMA2 R25, R25, R45, -RZ ;  /* 0x0000002d1919b231 */ /* 0x020fe400001000ff */
[----:B------:R-:W-:Y:S02]  /*0d10*/  @!P3 HMUL2 R24, R24, R44 ;  /* 0x0000002c1818b232 */ /* 0x000fe40000000000 */
[----:B------:R-:W-:Y:S02]  /*0d20*/  @!P3 HFMA2 R27, R27, R47, -RZ ;  /* 0x0000002f1b1bb231 */ /* 0x000fe400001000ff */
[----:B------:R-:W-:Y:S01]  /*0d30*/  @!P3 HMUL2 R26, R26, R46 ;  /* 0x0000002e1a1ab232 */ /* 0x000fe20000000000 */
[----:B------:R-:W-:Y:S06]  /*0d40*/  @P0 BRA `(.L_x_402) ;  /* 0x0000000800a40947 */ /* 0x000fec0003800000 */
[----:B------:R-:W-:Y:S05]  /*0d50*/  @P1 BRA `(.L_x_403) ;  /* 0x0000000400881947 */ /* 0x000fea0003800000 */
[----:B------:R-:W-:-:S13]  /*0d60*/  ISETP.GE.AND P0, PT, R0, R7, PT ;  /* 0x000000070000720c */ /* 0x000fda0003f06270 */
[----:B------:R-:W-:Y:S05]  /*0d70*/  @P0 BRA `(.L_x_404) ;  /* 0x0000001c00b40947 */ /* 0x000fea0003800000 */
[----:B------:R-:W-:Y:S01]  /*0d80*/  I2FP.F32.U32 R5, R7 ;  /* 0x0000000700057245 */ /* 0x000fe20000201000 */
[C---:B------:R-:W-:Y:S01]  /*0d90*/  VIADD R6, R0.reuse, 0x2 ;  /* 0x0000000200067836 */ /* 0x040fe20000000000 */
[----:B------:R-:W-:Y:S01]  /*0da0*/  I2FP.F32.U32 R4, R0 ;  /* 0x0000000000047245 */ /* 0x000fe20000201000 */
[--C-:B------:R-:W-:Y:S01]  /*0db0*/  HADD2.F32 R23, -RZ, R34.reuse.H1_H1 ;  /* 0x30000022ff177230 */ /* 0x100fe20000004100 */
[C---:B------:R-:W-:Y:S01]  /*0dc0*/  IADD3 R7, PT, PT, R0.reuse, 0x4, RZ ;  /* 0x0000000400077810 */ /* 0x040fe20007ffe0ff */
[----:B------:R-:W-:Y:S01]  /*0dd0*/  VIADD R0, R0, 0x6 ;  /* 0x0000000600007836 */ /* 0x000fe20000000000 */
[----:B------:R-:W0:Y:S01]  /*0de0*/  MUFU.RCP R5, R5 ;  /* 0x0000000500057308 */ /* 0x000e220000001000 */
[----:B------:R-:W-:Y:S01]  /*0df0*/  I2FP.F32.U32 R6, R6 ;  /* 0x0000000600067245 */ /* 0x000fe20000201000 */
[----:B------:R-:W-:Y:S01]  /*0e00*/  HADD2.F32 R21, -RZ, R34.H0_H0 ;  /* 0x20000022ff157230 */ /* 0x000fe20000004100 */
[----:B------:R-:W-:Y:S01]  /*0e10*/  I2FP.F32.U32 R7, R7 ;  /* 0x0000000700077245 */ /* 0x000fe20000201000 */
[----:B------:R-:W-:Y:S01]  /*0e20*/  HADD2.F32 R13, -RZ, R33.H1_H1 ;  /* 0x30000021ff0d7230 */ /* 0x000fe20000004100 */
[----:B------:R-:W-:Y:S01]  /*0e30*/  I2FP.F32.U32 R0, R0 ;  /* 0x0000000000007245 */ /* 0x000fe20000201000 */
[----:B------:R-:W-:Y:S01]  /*0e40*/  HADD2.F32 R15, -RZ, R25.H1_H1 ;  /* 0x30000019ff0f7230 */ /* 0x000fe20000004100 */
[----:B------:R-:W-:Y:S01]  /*0e50*/  IADD3 R3, PT, PT, -R16, R3, RZ ;  /* 0x0000000310037210 */ /* 0x000fe20007ffe1ff */
[----:B------:R-:W-:-:S02]  /*0e60*/  HADD2.F32 R33, -RZ, R33.H0_H0 ;  /* 0x20000021ff217230 */ /* 0x000fc40000004100 */
[----:B------:R-:W-:Y:S01]  /*0e70*/  HADD2.F32 R25, -RZ, R25.H0_H0 ;  /* 0x20000019ff197230 */ /* 0x000fe20000004100 */
[----:B------:R-:W-:Y:S01]  /*0e80*/  I2FP.F32.S32 R3, R3 ;  /* 0x0000000300037245 */ /* 0x000fe20000201400 */
[--C-:B------:R-:W-:Y:S02]  /*0e90*/  HADD2.F32 R39, -RZ, R26.reuse.H1_H1 ;  /* 0x3000001aff277230 */ /* 0x100fe40000004100 */
[--C-:B------:R-:W-:Y:S02]  /*0ea0*/  HADD2.F32 R41, -RZ, R35.reuse.H1_H1 ;  /* 0x30000023ff297230 */ /* 0x100fe40000004100 */
[----:B------:R-:W-:Y:S02]  /*0eb0*/  HADD2.F32 R40, -RZ, R35.H0_H0 ;  /* 0x20000023ff287230 */ /* 0x000fe40000004100 */
[-C--:B0-----:R-:W-:Y:S01]  /*0ec0*/  FMUL.FTZ R4, R4, R5.reuse ;  /* 0x0000000504047220 */ /* 0x081fe20000410000 */
        /* <DEDUP_REMOVED lines=8> */
[----:B------:R-:W0:Y:S08]  /*0f50*/  MUFU.EX2 R4, -R4 ;  /* 0x8000000400047308 */ /* 0x000e300000000800 */
[----:B------:R-:W1:Y:S08]  /*0f60*/  MUFU.EX2 R6, -R6 ;  /* 0x8000000600067308 */ /* 0x000e700000000800 */
[----:B------:R2:W3:Y:S01]  /*0f70*/  MUFU.EX2 R10, -R7 ;  /* 0x80000007000a7308 */ /* 0x0004e20000000800 */
[----:B0-----:R-:W-:-:S04]  /*0f80*/  FMUL.FTZ R0, R3, R4 ;  /* 0x0000000403007220 */ /* 0x001fc80000410000 */
[----:B------:R-:W-:-:S03]  /*0f90*/  FMUL.RZ R11, R0, 0.15915493667125701904 ;  /* 0x3e22f983000b7820 */ /* 0x000fc6000040c000 */
[----:B------:R0:W4:Y:S01]  /*0fa0*/  MUFU.EX2 R14, -R9 ;  /* 0x80000009000e7308 */ /* 0x0001220000000800 */
[----:B-1----:R-:W-:Y:S01]  /*0fb0*/  FMUL.FTZ R5, R3, R6 ;  /* 0x0000000603057220 */ /* 0x002fe20000410000 */
[----:B--2---:R-:W-:-:S03]  /*0fc0*/  HADD2.F32 R7, -RZ, R32.H1_H1 ;  /* 0x30000020ff077230 */ /* 0x004fc60000004100 */
[----:B------:R-:W-:-:S03]  /*0fd0*/  FMUL.RZ R6, R5, 0.15915493667125701904 ;  /* 0x3e22f98305067820 */ /* 0x000fc6000040c000 */
[----:B------:R-:W1:Y:S01]  /*0fe0*/  MUFU.SIN R4, R11 ;  /* 0x0000000b00047308 */ /* 0x000e620000000400 */
[----:B---3--:R-:W-:Y:S01]  /*0ff0*/  FMUL.FTZ R5, R3, R10 ;  /* 0x0000000a03057220 */ /* 0x008fe20000410000 */
[----:B0-----:R-:W-:-:S03]  /*1000*/  HADD2.F32 R9, -RZ, R24.H0_H0 ;  /* 0x20000018ff097230 */ /* 0x001fc60000004100 */
[----:B------:R-:W-:Y:S01]  /*1010*/  FMUL.RZ R42, R5, 0.15915493667125701904 ;  /* 0x3e22f983052a7820 */ /* 0x000fe2000040c000 */
[----:B------:R-:W-:Y:S02]  /*1020*/  HADD2.F32 R5, -RZ, R32.H0_H0 ;  /* 0x20000020ff057230 */ /* 0x000fe40000004100 */
[----:B------:R0:W2:Y:S01]  /*1030*/  MUFU.COS R0, R11 ;  /* 0x0000000b00007308 */ /* 0x0000a20000000000 */
[----:B----4-:R-:W-:-:S04]  /*1040*/  FMUL.FTZ R3, R3, R14 ;  /* 0x0000000e03037220 */ /* 0x010fc80000410000 */
[----:B------:R-:W-:-:S03]  /*1050*/  FMUL.RZ R34, R3, 0.15915493667125701904 ;  /* 0x3e22f98303227820 */ /* 0x000fc6000040c000 */
[----:B------:R-:W3:Y:S01]  /*1060*/  MUFU.SIN R10, R6 ;  /* 0x00000006000a7308 */ /* 0x000ee20000000400 */
[----:B0-----:R-:W-:Y:S02]  /*1070*/  HADD2.F32 R11, -RZ, R24.H1_H1 ;  /* 0x30000018ff0b7230 */ /* 0x001fe40000004100 */
[-C--:B-1----:R-:W-:Y:S01]  /*1080*/  FMUL.FTZ R3, R4, R7.reuse ;  /* 0x0000000704037220 */ /* 0x082fe20000410000 */
[--C-:B------:R-:W-:Y:S02]  /*1090*/  HADD2.F32 R24, -RZ, R27.reuse.H1_H1 ;  /* 0x3000001bff187230 */ /* 0x100fe40000004100 */
[----:B------:R-:W-:Y:S02]  /*10a0*/  HADD2.F32 R27, -RZ, R27.H0_H0 ;  /* 0x2000001bff1b7230 */ /* 0x000fe40000004100 */
[----:B------:R0:W1:Y:S01]  /*10b0*/  MUFU.COS R8, R6 ;  /* 0x0000000600087308 */ /* 0x0000620000000000 */
[C---:B--2---:R-:W-:Y:S01]  /*10c0*/  FMUL.FTZ R7, R0.reuse, R7 ;  /* 0x0000000700077220 */ /* 0x044fe20000410000 */
[----:B------:R-:W-:-:S03]  /*10d0*/  FFMA.FTZ R3, R0, R5, -R3 ;  /* 0x0000000500037223 */ /* 0x000fc60000010803 */
[----:B------:R-:W-:-:S03]  /*10e0*/  FFMA.FTZ R32, R4, R5, R7 ;  /* 0x0000000504207223 */ /* 0x000fc60000010007 */
[----:B------:R-:W2:Y:S01]  /*10f0*/  MUFU.SIN R14, R42 ;  /* 0x0000002a000e7308 */ /* 0x000ea20000000400 */
[-C--:B0-----:R-:W-:Y:S01]  /*1100*/  FMUL.FTZ R6, R4, R11.reuse ;  /* 0x0000000b04067220 */ /* 0x081fe20000410000 */
[----:B------:R-:W-:Y:S01]  /*1110*/  FMUL.FTZ R11, R0, R11 ;  /* 0x0000000b000b7220 */ /* 0x000fe20000410000 */
[----:B---3--:R-:W-:Y:S01]  /*1120*/  FMUL.FTZ R5, R10, R13 ;  /* 0x0000000d0a057220 */ /* 0x008fe20000410000 */
[----:B------:R-:W-:Y:S01]  /*1130*/  F2FP.F16.F32.PACK_AB R32, R32, R3 ;  /* 0x000000032020723e */ /* 0x000fe200000000ff */
[-C--:B------:R-:W-:Y:S01]  /*1140*/  FFMA.FTZ R6, R0, R9.reuse, -R6 ;  /* 0x0000000900067223 */ /* 0x080fe20000010806 */
[----:B------:R-:W-:Y:S01]  /*1150*/  FFMA.FTZ R11, R4, R9, R11 ;  /* 0x00000009040b7223 */ /* 0x000fe2000001000b */
[----:B------:R-:W-:Y:S01]  /*1160*/  FMUL.FTZ R4, R10, R15 ;  /* 0x0000000f0a047220 */ /* 0x000fe20000410000 */
[----:B------:R-:W0:Y:S01]  /*1170*/  MUFU.COS R12, R42 ;  /* 0x0000002a000c7308 */ /* 0x000e220000000000 */
[C---:B-1----:R-:W-:Y:S01]  /*1180*/  FMUL.FTZ R13, R8.reuse, R13 ;  /* 0x0000000d080d7220 */ /* 0x042fe20000410000 */
[C---:B------:R-:W-:Y:S01]  /*1190*/  FMUL.FTZ R15, R8.reuse, R15 ;  /* 0x0000000f080f7220 */ /* 0x040fe20000410000 */
[C---:B------:R-:W-:Y:S01]  /*11a0*/  FFMA.FTZ R5, R8.reuse, R33, -R5 ;  /* 0x0000002108057223 */ /* 0x040fe20000010805 */
[----:B------:R-:W-:Y:S01]  /*11b0*/  FFMA.FTZ R4, R8, R25, -R4 ;  /* 0x0000001908047223 */ /* 0x000fe20000010804 */
[C---:B------:R-:W-:Y:S01]  /*11c0*/  FFMA.FTZ R0, R10.reuse, R33, R13 ;  /* 0x000000210a007223 */ /* 0x040fe2000001000d */
[----:B------:R-:W-:-:S02]  /*11d0*/  FFMA.FTZ R25, R10, R25, R15 ;  /* 0x000000190a197223 */ /* 0x000fc4000001000f */
[----:B------:R-:W1:Y:S01]  /*11e0*/  MUFU.SIN R9, R34 ;  /* 0x0000002200097308 */ /* 0x000e620000000400 */
[C---:B--2---:R-:W-:Y:S01]  /*11f0*/  FMUL.FTZ R7, R14.reuse, R23 ;  /* 0x000000170e077220 */ /* 0x044fe20000410000 */
[----:B------:R-:W-:Y:S01]  /*1200*/  FMUL.FTZ R8, R14, R39 ;  /* 0x000000270e087220 */ /* 0x000fe20000410000 */
[----:B------:R-:W-:Y:S02]  /*1210*/  F2FP.F16.F32.PACK_AB R33, R0, R5 ;  /* 0x000000050021723e */ /* 0x000fe400000000ff */
[----:B------:R-:W-:-:S03]  /*1220*/  F2FP.F16.F32.PACK_AB R25, R25, R4 ;  /* 0x000000041919723e */ /* 0x000fc600000000ff */
[----:B------:R2:W3:Y:S01]  /*1230*/  MUFU.COS R20, R34 ;  /* 0x0000002200147308 */ /* 0x0004e20000000000 */
[C---:B0-----:R-:W-:Y:S01]  /*1240*/  FMUL.FTZ R23, R12.reuse, R23 ;  /* 0x000000170c177220 */ /* 0x041fe20000410000 */
[C---:B------:R-:W-:Y:S01]  /*1250*/  FMUL.FTZ R39, R12.reuse, R39 ;  /* 0x000000270c277220 */ /* 0x040fe20000410000 */
[C---:B------:R-:W-:Y:S01]  /*1260*/  FFMA.FTZ R7, R12.reuse, R21, -R7 ;  /* 0x000000150c077223 */ /* 0x040fe20000010807 */
[-C--:B------:R-:W-:Y:S02]  /*1270*/  FFMA.FTZ R8, R12, R35.reuse, -R8 ;  /* 0x000000230c087223 */ /* 0x080fe40000010808 */
[C---:B------:R-:W-:Y:S01]  /*1280*/  FFMA.FTZ R39, R14.reuse, R35, R39 ;  /* 0x000000230e277223 */ /* 0x040fe20000010027 */
[C---:B-1----:R-:W-:Y:S01]  /*1290*/  FMUL.FTZ R12, R9.reuse, R24 ;  /* 0x00000018090c7220 */ /* 0x042fe20000410000 */
[----:B------:R-:W-:Y:S01]  /*12a0*/  FMUL.FTZ R13, R9, R41 ;  /* 0x00000029090d7220 */ /* 0x000fe20000410000 */
[----:B--2---:R-:W-:Y:S02]  /*12b0*/  FFMA.FTZ R34, R14, R21, R23 ;  /* 0x000000150e227223 */ /* 0x004fe40000010017 */
[----:B------:R-:W-:-:S03]  /*12c0*/  F2FP.F16.F32.PACK_AB R26, R39, R8 ;  /* 0x00000008271a723e */ /* 0x000fc600000000ff */
[----:B------:R-:W-:Y:S01]  /*12d0*/  F2FP.F16.F32.PACK_AB R34, R34, R7 ;  /* 0x000000072222723e */ /* 0x000fe200000000ff */
[C---:B---3--:R-:W-:Y:S01]  /*12e0*/  FMUL.FTZ R10, R20.reuse, R41 ;  /* 0x00000029140a7220 */ /* 0x048fe20000410000 */
[C---:B------:R-:W-:Y:S01]  /*12f0*/  FMUL.FTZ R24, R20.reuse, R24 ;  /* 0x0000001814187220 */ /* 0x040fe20000410000 */
[CC--:B------:R-:W-:Y:S01]  /*1300*/  FFMA.FTZ R12, R20.reuse, R27.reuse, -R12 ;  /* 0x0000001b140c7223 */ /* 0x0c0fe2000001080c */
[-C--:B------:R-:W-:Y:S01]  /*1310*/  FFMA.FTZ R13, R20, R40.reuse, -R13 ;  /* 0x00000028140d7223 */ /* 0x080fe2000001080d */
[C---:B------:R-:W-:Y:S01]  /*1320*/  FFMA.FTZ R10, R9.reuse, R40, R10 ;  /* 0x00000028090a7223 */ /* 0x040fe2000001000a */
[----:B------:R-:W-:Y:S01]  /*1330*/  FFMA.FTZ R27, R9, R27, R24 ;  /* 0x0000001b091b7223 */ /* 0x000fe20000010018 */
[----:B------:R-:W-:-:S03]  /*1340*/  F2FP.F16.F32.PACK_AB R24, R11, R6 ;  /* 0x000000060b18723e */ /* 0x000fc600000000ff */
[----:B------:R-:W-:Y:S02]  /*1350*/  F2FP.F16.F32.PACK_AB R35, R10, R13 ;  /* 0x0000000d0a23723e */ /* 0x000fe400000000ff */
[----:B------:R-:W-:Y:S01]  /*1360*/  F2FP.F16.F32.PACK_AB R27, R27, R12 ;  /* 0x0000000c1b1b723e */ /* 0x000fe200000000ff */
[----:B------:R-:W-:Y:S06]  /*1370*/  BRA `(.L_x_404) ;  /* 0x0000001800347947 */ /* 0x000fec0003800000 */
.L_x_403:
[----:B------:R-:W-:-:S13]  /*1380*/  ISETP.GE.AND P0, PT, R0, R7, PT ;  /* 0x000000070000720c */ /* 0x000fda0003f06270 */
[----:B------:R-:W-:Y:S05]  /*1390*/  @P0 BRA `(.L_x_404) ;  /* 0x00000018002c0947 */ /* 0x000fea0003800000 */
[----:B------:R-:W-:Y:S01]  /*13a0*/  I2FP.F32.U32 R7, R7 ;  /* 0x0000000700077245 */ /* 0x000fe20000201000 */
[----:B------:R-:W-:Y:S01]  /*13b0*/  VIADD R5, R0, 0x2 ;  /* 0x0000000200057836 */ /* 0x000fe20000000000 */
[----:B------:R-:W-:Y:S01]  /*13c0*/  I2FP.F32.U32 R4, R0 ;  /* 0x0000000000047245 */ /* 0x000fe20000201000 */
[--C-:B------:R-:W-:Y:S01]  /*13d0*/  HADD2.F32 R20, -RZ, R35.reuse.H1_H1 ;  /* 0x30000023ff147230 */ /* 0x100fe20000004100 */
[----:B------:R-:W-:Y:S01]  /*13e0*/  IADD3 R3, PT, PT, -R16, R3, RZ ;  /* 0x0000000310037210 */ /* 0x000fe20007ffe1ff */
[----:B------:R-:W-:Y:S01]  /*13f0*/  HADD2.F32 R35, -RZ, R35.H0_H0 ;  /* 0x20000023ff237230 */ /* 0x000fe20000004100 */
[----:B------:R-:W0:Y:S01]  /*1400*/  MUFU.RCP R7, R7 ;  /* 0x0000000700077308 */ /* 0x000e220000001000 */
[----:B------:R-:W-:Y:S02]  /*1410*/  I2FP.F32.U32 R6, R5 ;  /* 0x0000000500067245 */ /* 0x000fe40000201000 */
[C---:B------:R-:W-:Y:S01]  /*1420*/  IADD3 R5, PT, PT, R0.reuse, 0x4, RZ ;  /* 0x0000000400057810 */ /* 0x040fe20007ffe0ff */
[----:B------:R-:W-:Y:S01]  /*1430*/  VIADD R0, R0, 0x6 ;  /* 0x0000000600007836 */ /* 0x000fe20000000000 */
[----:B------:R-:W-:-:S02]  /*1440*/  I2FP.F32.S32 R3, R3 ;  /* 0x0000000300037245 */ /* 0x000fc40000201400 */
[----:B------:R-:W-:Y:S02]  /*1450*/  I2FP.F32.U32 R8, R5 ;  /* 0x0000000500087245 */ /* 0x000fe40000201000 */
[----:B------:R-:W-:Y:S01]  /*1460*/  I2FP.F32.U32 R0, R0 ;  /* 0x0000000000007245 */ /* 0x000fe20000201000 */
[-C--:B0-----:R-:W-:Y:S01]  /*1470*/  FMUL.FTZ R4, R4, R7.reuse ;  /* 0x0000000704047220 */ /* 0x081fe20000410000 */
[-C--:B------:R-:W-:Y:S01]  /*1480*/  FMUL.FTZ R6, R6, R7.reuse ;  /* 0x0000000706067220 */ /* 0x080fe20000410000 */
[-C--:B------:R-:W-:Y:S02]  /*1490*/  FMUL.FTZ R8, R8, R7.reuse ;  /* 0x0000000708087220 */ /* 0x080fe40000410000 */
[----:B------:R-:W-:Y:S01]  /*14a0*/  FMUL.FTZ R0, R0, R7 ;  /* 0x0000000700007220 */ /* 0x000fe20000410000 */
[----:B------:R-:W-:Y:S01]  /*14b0*/  FMUL.FTZ R4, R4, 13.28771209716796875 ;  /* 0x41549a7804047820 */ /* 0x000fe20000410000 */
[----:B------:R-:W-:Y:S01]  /*14c0*/  FMUL.FTZ R6, R6, 13.28771209716796875 ;  /* 0x41549a7806067820 */ /* 0x000fe20000410000 */
[----:B------:R-:W-:Y:S01]  /*14d0*/  FMUL.FTZ R9, R8, 13.28771209716796875 ;  /* 0x41549a7808097820 */ /* 0x000fe20000410000 */
[----:B------:R-:W-:-:S03]  /*14e0*/  FMUL.FTZ R11, R0, 13.28771209716796875 ;  /* 0x41549a78000b7820 */ /* 0x000fc60000410000 */
[----:B------:R-:W0:Y:S08]  /*14f0*/  MUFU.EX2 R4, -R4 ;  /* 0x8000000400047308 */ /* 0x000e300000000800 */
[----:B------:R-:W1:Y:S08]  /*1500*/  MUFU.EX2 R6, -R6 ;  /* 0x8000000600067308 */ /* 0x000e700000000800 */
[----:B------:R-:W2:Y:S01]  /*1510*/  MUFU.EX2 R10, -R9 ;  /* 0x80000009000a7308 */ /* 0x000ea20000000800 */
[----:B0-----:R-:W-:-:S04]  /*1520*/  FMUL.FTZ R4, R3, R4 ;  /* 0x0000000403047220 */ /* 0x001fc80000410000 */
[----:B------:R-:W-:-:S03]  /*1530*/  FMUL.RZ R4, R4, 0.15915493667125701904 ;  /* 0x3e22f98304047820 */ /* 0x000fc6000040c000 */
[----:B------:R-:W0:Y:S01]  /*1540*/  MUFU.EX2 R12, -R11 ;  /* 0x8000000b000c7308 */ /* 0x000e220000000800 */
[----:B-1----:R-:W-:-:S04]  /*1550*/  FMUL.FTZ R6, R3, R6 ;  /* 0x0000000603067220 */ /* 0x002fc80000410000 */
[----:B------:R-:W-:-:S03]  /*1560*/  FMUL.RZ R6, R6, 0.15915493667125701904 ;  /* 0x3e22f98306067820 */ /* 0x000fc6000040c000 */
[----:B------:R-:W1:Y:S01]  /*1570*/  MUFU.COS R0, R4 ;  /* 0x0000000400007308 */ /* 0x000e620000000000 */
[----:B--2---:R-:W-:-:S04]  /*1580*/  FMUL.FTZ R10, R3, R10 ;  /* 0x0000000a030a7220 */ /* 0x004fc80000410000 */
[----:B------:R-:W-:Y:S01]  /*1590*/  FMUL.RZ R7, R10, 0.15915493667125701904 ;  /* 0x3e22f9830a077820 */ /* 0x000fe2000040c000 */
[--C-:B------:R-:W-:Y:S02]  /*15a0*/  HADD2.F32 R10, -RZ, R33.reuse.H1_H1 ;  /* 0x30000021ff0a7230 */ /* 0x100fe40000004100 */
[----:B------:R1:W2:Y:S01]  /*15b0*/  MUFU.SIN R5, R4 ;  /* 0x0000000400057308 */ /* 0x0002a20000000400 */
[----:B0-----:R-:W-:Y:S01]  /*15c0*/  FMUL.FTZ R3, R3, R12 ;  /* 0x0000000c03037220 */ /* 0x001fe20000410000 */
[----:B------:R-:W-:-:S03]  /*15d0*/  HADD2.F32 R33, -RZ, R33.H0_H0 ;  /* 0x20000021ff217230 */ /* 0x000fc60000004100 */
[----:B------:R-:W-:Y:S01]  /*15e0*/  FMUL.RZ R13, R3, 0.15915493667125701904 ;  /* 0x3e22f983030d7820 */ /* 0x000fe2000040c000 */
[--C-:B------:R-:W-:Y:S02]  /*15f0*/  HADD2.F32 R3, -RZ, R32.reuse.H1_H1 ;  /* 0x30000020ff037230 */ /* 0x100fe40000004100 */
[----:B------:R-:W0:Y:S01]  /*1600*/  MUFU.SIN R9, R6 ;  /* 0x0000000600097308 */ /* 0x000e220000000400 */
[----:B------:R-:W-:Y:S02]  /*1610*/  HADD2.F32 R32, -RZ, R32.H0_H0 ;  /* 0x20000020ff207230 */ /* 0x000fe40000004100 */
[----:B-1----:R-:W-:-:S05]  /*1620*/  FMUL.FTZ R4, R0, R3 ;  /* 0x0000000300047220 */ /* 0x002fca0000410000 */
[----:B------:R1:W3:Y:S08]  /*1630*/  MUFU.COS R8, R6 ;  /* 0x0000000600087308 */ /* 0x0002f00000000000 */
[----:B------:R-:W4:Y:S01]  /*1640*/  MUFU.SIN R15, R13 ;  /* 0x0000000d000f7308 */ /* 0x000f220000000400 */
[--C-:B-1----:R-:W-:Y:S02]  /*1650*/  HADD2.F32 R6, -RZ, R34.reuse.H1_H1 ;  /* 0x30000022ff067230 */ /* 0x102fe40000004100 */
[----:B------:R-:W-:-:S05]  /*1660*/  HADD2.F32 R34, -RZ, R34.H0_H0 ;  /* 0x20000022ff227230 */ /* 0x000fca0000004100 */
[----:B------:R-:W-:Y:S08]  /*1670*/  MUFU.COS R11, R7 ;  /* 0x00000007000b7308 */ /* 0x000ff00000000000 */
[----:B------:R2:W1:Y:S08]  /*1680*/  MUFU.SIN R12, R7 ;  /* 0x00000007000c7308 */ /* 0x0004700000000400 */
[----:B------:R-:W5:Y:S01]  /*1690*/  MUFU.COS R14, R13 ;  /* 0x0000000d000e7308 */ /* 0x000f620000000000 */
[----:B--2---:R-:W-:Y:S01]  /*16a0*/  FMUL.FTZ R7, R5, R3 ;  /* 0x0000000305077220 */ /* 0x004fe20000410000 */
[-C--:B0-----:R-:W-:Y:S01]  /*16b0*/  FMUL.FTZ R3, R9, R10.reuse ;  /* 0x0000000a09037220 */ /* 0x081fe20000410000 */
[----:B---3--:R-:W-:-:S02]  /*16c0*/  FMUL.FTZ R10, R8, R10 ;  /* 0x0000000a080a7220 */ /* 0x008fc40000410000 */
[-C--:B------:R-:W-:Y:S01]  /*16d0*/  FFMA.FTZ R7, R0, R32.reuse, -R7 ;  /* 0x0000002000077223 */ /* 0x080fe20000010807 */
[----:B------:R-:W-:Y:S01]  /*16e0*/  FFMA.FTZ R32, R5, R32, R4 ;  /* 0x0000002005207223 */ /* 0x000fe20000010004 */
[-C--:B------:R-:W-:Y:S01]  /*16f0*/  FFMA.FTZ R10, R9, R33.reuse, R10 ;  /* 0x00000021090a7223 */ /* 0x080fe2000001000a */
[----:B----4-:R-:W-:Y:S01]  /*1700*/  FMUL.FTZ R9, R15, R20 ;  /* 0x000000140f097220 */ /* 0x010fe20000410000 */
[-C--:B-1----:R-:W-:Y:S01]  /*1710*/  FMUL.FTZ R0, R12, R6.reuse ;  /* 0x000000060c007220 */ /* 0x082fe20000410000 */
[C---:B------:R-:W-:Y:S01]  /*1720*/  FMUL.FTZ R5, R11.reuse, R6 ;  /* 0x000000060b057220 */ /* 0x040fe20000410000 */
[----:B------:R-:W-:Y:S01]  /*1730*/  FFMA.FTZ R3, R8, R33, -R3 ;  /* 0x0000002108037223 */ /* 0x000fe20000010803 */
[----:B------:R-:W-:Y:S01]  /*1740*/  F2FP.F16.F32.PACK_AB R32, R32, R7 ;  /* 0x000000072020723e */ /* 0x000fe200000000ff */
[-C--:B------:R-:W-:Y:S01]  /*1750*/  FFMA.FTZ R0, R11, R34.reuse, -R0 ;  /* 0x000000220b007223 */ /* 0x080fe20000010800 */
[----:B------:R-:W-:Y:S02]  /*1760*/  FFMA.FTZ R5, R12, R34, R5 ;  /* 0x000000220c057223 */ /* 0x000fe40000010005 */
[----:B------:R-:W-:Y:S01]  /*1770*/  F2FP.F16.F32.PACK_AB R33, R10, R3 ;  /* 0x000000030a21723e */ /* 0x000fe200000000ff */
[C---:B-----5:R-:W-:Y:S01]  /*1780*/  FMUL.FTZ R20, R14.reuse, R20 ;  /* 0x000000140e147220 */ /* 0x060fe20000410000 */
[----:B------:R-:W-:Y:S01]  /*1790*/  FFMA.FTZ R9, R14, R35, -R9 ;  /* 0x000000230e097223 */ /* 0x000fe20000010809 */
[----:B------:R-:W-:-:S02]  /*17a0*/  F2FP.F16.F32.PACK_AB R34, R5, R0 ;  /* 0x000000000522723e */ /* 0x000fc400000000ff */
[----:B------:R-:W-:-:S05]  /*17b0*/  FFMA.FTZ R20, R15, R35, R20 ;  /* 0x000000230f147223 */ /* 0x000fca0000010014 */
[----:B------:R-:W-:Y:S01]  /*17c0*/  F2FP.F16.F32.PACK_AB R35, R20, R9 ;  /* 0x000000091423723e */ /* 0x000fe200000000ff */
[----:B------:R-:W-:Y:S06]  /*17d0*/  BRA `(.L_x_404) ;  /* 0x00000014001c7947 */ /* 0x000fec0003800000 */
.L_x_402:
        /* <DEDUP_REMOVED lines=10> */
[----:B0-----:R-:W-:Y:S01]  /*1880*/  VIADD R4, R3, 0xffffffe ;  /* 0x0ffffffe03047836 */ /* 0x001fe20000000000 */
[----:B------:R-:W-:-:S05]  /*1890*/  IADD3 R3, PT, PT, RZ, -R10, RZ ;  /* 0x8000000aff037210 */ /* 0x000fca0007ffe0ff */
[----:B------:R0:W1:Y:S02]  /*18a0*/  F2I.FTZ.U32.TRUNC.NTZ R5, R4 ;  /* 0x0000000400057305 */ /* 0x000064000021f000 */
[----:B0-----:R-:W-:Y:S01]  /*18b0*/  IMAD.MOV.U32 R4, RZ, RZ, RZ ;  /* 0x000000ffff047224 */ /* 0x001fe200078e00ff */
[----:B-1----:R-:W-:-:S05]  /*18c0*/  IADD3 R9, PT, PT, RZ, -R5, RZ ;  /* 0x80000005ff097210 */ /* 0x002fca0007ffe0ff */
[----:B------:R-:W-:-:S04]  /*18d0*/  IMAD R9, R9, R6, RZ ;  /* 0x0000000609097224 */ /* 0x000fc800078e02ff */
[----:B------:R-:W-:-:S06]  /*18e0*/  IMAD.HI.U32 R5, R5, R9, R4 ;  /* 0x0000000905057227 */ /* 0x000fcc00078e0004 */
[----:B------:R-:W-:-:S04]  /*18f0*/  IMAD.HI.U32 R40, R5, R8, RZ ;  /* 0x0000000805287227 */ /* 0x000fc800078e00ff */
[----:B------:R-:W-:-:S05]  /*1900*/  IMAD R3, R40, R3, R8 ;  /* 0x0000000328037224 */ /* 0x000fca00078e0208 */
[----:B------:R-:W-:-:S13]  /*1910*/  ISETP.GT.U32.AND P1, PT, R6, R3, PT ;  /* 0x000000030600720c */ /* 0x000fda0003f24070 */
[----:B------:R-:W-:Y:S01]  /*1920*/  @!P1 IMAD.IADD R3, R3, 0x1, -R6 ;  /* 0x0000000103039824 */ /* 0x000fe200078e0a06 */
[----:B------:R-:W-:Y:S02]  /*1930*/  @!P1 IADD3 R40, PT, PT, R40, 0x1, RZ ;  /* 0x0000000128289810 */ /* 0x000fe40007ffe0ff */
        /* <DEDUP_REMOVED lines=16> */
[----:B------:R-:W-:Y:S02]  /*1a40*/  HFMA2 R8, -RZ, RZ, 0, 8.0049037933349609375e-05 ;  /* 0x0000053fff087431 */ /* 0x000fe400000001ff */
[----:B------:R-:W-:Y:S01]  /*1a50*/  IMAD.MOV.U32 R12, RZ, RZ, 0x1 ;  /* 0x00000001ff0c7424 */ /* 0x000fe200078e00ff */
[----:B------:R1:W2:Y:S01]  /*1a60*/  LDC.64 R14, c[0x4][R0] ;  /* 0x01000000000e7b82 */ /* 0x0002a20000000a00 */
[----:B------:R-:W3:Y:S01]  /*1a70*/  LDCU.64 UR6, c[0x4][0xd0] ;  /* 0x01001a00ff0677ac */ /* 0x000ee20008000a00 */
[----:B------:R-:W-:Y:S01]  /*1a80*/  MOV R13, RZ ;  /* 0x000000ff000d7202 */ /* 0x000fe20000000f00 */
[----:B------:R-:W4:Y:S01]  /*1a90*/  LDCU.64 UR8, c[0x4][0xb0] ;  /* 0x01001600ff0877ac */ /* 0x000f220008000a00 */
[----:B0-----:R-:W-:Y:S01]  /*1aa0*/  MOV R4, UR4 ;  /* 0x0000000400047c02 */ /* 0x001fe20008000f00 */
[----:B------:R-:W-:Y:S01]  /*1ab0*/  IMAD.U32 R5, RZ, RZ, UR5 ;  /* 0x00000005ff057e24 */ /* 0x000fe2000f8e00ff */
[----:B---3--:R-:W-:Y:S01]  /*1ac0*/  MOV R6, UR6 ;  /* 0x0000000600067c02 */ /* 0x008fe20008000f00 */
[----:B------:R-:W-:Y:S01]  /*1ad0*/  IMAD.U32 R7, RZ, RZ, UR7 ;  /* 0x00000007ff077e24 */ /* 0x000fe2000f8e00ff */
[----:B----4-:R-:W-:Y:S01]  /*1ae0*/  MOV R10, UR8 ;  /* 0x00000008000a7c02 */ /* 0x010fe20008000f00 */
[----:B-1----:R-:W-:-:S07]  /*1af0*/  IMAD.U32 R11, RZ, RZ, UR9 ;  /* 0x00000009ff0b7e24 */ /* 0x002fce000f8e00ff */
[----:B------:R-:W-:-:S07]  /*1b00*/  LEPC R20, `(.L_x_405) ;  /* 0x000000001014794e */ /* 0x000fce0000000000 */
[----:B--2---:R-:W-:Y:S05]  /*1b10*/  CALL.ABS.NOINC R14 ;  /* 0x000000000e007343 */ /* 0x004fea0003c00000 */
.L_x_405:
        /* <DEDUP_REMOVED lines=13> */
[----:B------:R-:W-:-:S05]  /*1bf0*/  @!P0 LEA R5, R5, R0, 0x1 ;  /* 0x0000000005058211 */ /* 0x000fca00078e08ff */
[----:B------:R1:W-:Y:S02]  /*1c00*/  @!P0 STS.128 [R5], R24 ;  /* 0x0000001805008388 */ /* 0x0003e40000000c00 */
.L_x_406:
        /* <DEDUP_REMOVED lines=10> */
[----:B------:R-:W-:Y:S01]  /*1cb0*/  IMAD R4, R7, 0x2, R3 ;  /* 0x0000000207047824 */ /* 0x000fe200078e0203 */
[----:B------:R-:W0:Y:S01]  /*1cc0*/  LDC R15, c[0x0][0x40c] ;  /* 0x00010300ff0f7b82 */ /* 0x000e220000000800 */
[----:B------:R-:W-:Y:S03]  /*1cd0*/  BSSY.RECONVERGENT B1, `(.L_x_409) ;  /* 0x00000da000017945 */ /* 0x000fe60003800200 */
[----:B------:R-:W-:Y:S01]  /*1ce0*/  LEA R5, R23, R4, 0x1 ;  /* 0x0000000417057211 */ /* 0x000fe200078e08ff */
        /* <DEDUP_REMOVED lines=32> */
[----:B------:R-:W-:Y:S01]  /*1ef0*/  VIADD R9, R11, 0x4 ;  /* 0x000000040b097836 */ /* 0x000fe20000000000 */
[----:B------:R-:W-:Y:S01]  /*1f00*/  I2FP.F32.S32 R6, R11 ;  /* 0x0000000b00067245 */ /* 0x000fe20000201400 */
[----:B------:R-:W-:Y:S01]  /*1f10*/  IMAD.IADD R15, R15, 0x1, -R16 ;  /* 0x000000010f0f7824 */ /* 0x000fe200078e0a10 */
[----:B------:R0:W1:Y:S01]  /*1f20*/  MUFU.RCP R10, R7 ;  /* 0x00000007000a7308 */ /* 0x0000620000001000 */
[C---:B------:R-:W-:Y:S01]  /*1f30*/  IADD3 R8, PT, PT, R11.reuse, 0x2, RZ ;  /* 0x000000020b087810 */ /* 0x040fe20007ffe0ff */
[--C-:B------:R-:W-:Y:S01]  /*1f40*/  HADD2.F32 R42, -RZ, R32.reuse.H1_H1 ;  /* 0x30000020ff2a7230 */ /* 0x100fe20000004100 */
[----:B------:R-:W-:Y:S01]  /*1f50*/  I2FP.F32.S32 R9, R9 ;  /* 0x0000000900097245 */ /* 0x000fe20000201400 */
[----:B------:R-:W-:Y:S01]  /*1f60*/  HADD2.F32 R32, -RZ, R32.H0_H0 ;  /* 0x20000020ff207230 */ /* 0x000fe20000004100 */
[----:B------:R-:W-:Y:S01]  /*1f70*/  I2FP.F32.S32 R8, R8 ;  /* 0x0000000800087245 */ /* 0x000fe20000201400 */
[--C-:B------:R-:W-:Y:S01]  /*1f80*/  HADD2.F32 R52, -RZ, R27.reuse.H1_H1 ;  /* 0x3000001bff347230 */ /* 0x100fe20000004100 */
[----:B------:R-:W-:Y:S01]  /*1f90*/  I2FP.F32.S32 R21, R15 ;  /* 0x0000000f00157245 */ /* 0x000fe20000201400 */
[----:B------:R-:W-:Y:S01]  /*1fa0*/  HADD2.F32 R51, -RZ, R27.H0_H0 ;  /* 0x2000001bff337230 */ /* 0x000fe20000004100 */
[----:B0-----:R-:W-:Y:S01]  /*1fb0*/  IADD3 R7, PT, PT, R11, 0x6, RZ ;  /* 0x000000060b077810 */ /* 0x001fe20007ffe0ff */
[----:B------:R-:W-:-:S02]  /*1fc0*/  HADD2.F32 R45, -RZ, R33.H1_H1 ;  /* 0x30000021ff2d7230 */ /* 0x000fc40000004100 */
[----:B------:R-:W-:Y:S01]  /*1fd0*/  HADD2.F32 R44, -RZ, R33.H0_H0 ;  /* 0x20000021ff2c7230 */ /* 0x000fe20000004100 */
[----:B------:R-:W-:Y:S01]  /*1fe0*/  I2FP.F32.S32 R7, R7 ;  /* 0x0000000700077245 */ /* 0x000fe20000201400 */
[----:B------:R-:W-:Y:S02]  /*1ff0*/  HADD2.F32 R33, -RZ, R25.H1_H1 ;  /* 0x30000019ff217230 */ /* 0x000fe40000004100 */
[--C-:B------:R-:W-:Y:S02]  /*2000*/  HADD2.F32 R47, -RZ, R34.reuse.H1_H1 ;  /* 0x30000022ff2f7230 */ /* 0x100fe40000004100 */
        /* <DEDUP_REMOVED lines=12> */
[----:B------:R-:W-:Y:S02]  /*20d0*/  HADD2.F32 R34, -RZ, R25.H0_H0 ;  /* 0x20000019ff227230 */ /* 0x000fe40000004100 */
[--C-:B------:R-:W-:Y:S01]  /*20e0*/  HADD2.F32 R35, -RZ, R26.reuse.H1_H1 ;  /* 0x3000001aff237230 */ /* 0x100fe20000004100 */
[----:B------:R-:W1:Y:S01]  /*20f0*/  MUFU.EX2 R8, -R8 ;  /* 0x8000000800087308 */ /* 0x000e620000000800 */
[----:B------:R-:W-:-:S07]  /*2100*/  HADD2.F32 R48, -RZ, R26.H0_H0 ;  /* 0x2000001aff307230 */ /* 0x000fce0000004100 */
[----:B------:R-:W2:Y:S01]  /*2110*/  MUFU.EX2 R9, -R9 ;  /* 0x8000000900097308 */ /* 0x000ea20000000800 */
[----:B0-----:R-:W-:-:S04]  /*2120*/  FMUL.FTZ R6, R21, R6 ;  /* 0x0000000615067220 */ /* 0x001fc80000410000 */
[----:B------:R-:W-:-:S03]  /*2130*/  FMUL.RZ R11, R6, 0.15915493667125701904 ;  /* 0x3e22f983060b7820 */ /* 0x000fc6000040c000 */
[----:B------:R-:W0:Y:S01]  /*2140*/  MUFU.EX2 R10, -R10 ;  /* 0x8000000a000a7308 */ /* 0x000e220000000800 */
[----:B-1----:R-:W-:-:S04]  /*2150*/  FMUL.FTZ R8, R21, R8 ;  /* 0x0000000815087220 */ /* 0x002fc80000410000 */
[----:B------:R-:W-:-:S03]  /*2160*/  FMUL.RZ R14, R8, 0.15915493667125701904 ;  /* 0x3e22f983080e7820 */ /* 0x000fc6000040c000 */
[----:B------:R-:W-:Y:S01]  /*2170*/  MUFU.COS R6, R11 ;  /* 0x0000000b00067308 */ /* 0x000fe20000000000 */
[----:B--2---:R-:W-:-:S04]  /*2180*/  FMUL.FTZ R8, R21, R9 ;  /* 0x0000000915087220 */ /* 0x004fc80000410000 */
[----:B------:R-:W-:-:S03]  /*2190*/  FMUL.RZ R15, R8, 0.15915493667125701904 ;  /* 0x3e22f983080f7820 */ /* 0x000fc6000040c000 */
[----:B------:R-:W1:Y:S01]  /*21a0*/  MUFU.SIN R7, R11 ;  /* 0x0000000b00077308 */ /* 0x000e620000000400 */
[----:B0-----:R-:W-:Y:S01]  /*21b0*/  FMUL.FTZ R8, R21, R10 ;  /* 0x0000000a15087220 */ /* 0x001fe20000410000 */
[----:B------:R-:W-:-:S06]  /*21c0*/  HADD2.F32 R10, -RZ, R24.H1_H1 ;  /* 0x30000018ff0a7230 */ /* 0x000fcc0000004100 */
[----:B------:R-:W-:Y:S08]  /*21d0*/  MUFU.COS R12, R14 ;  /* 0x0000000e000c7308 */ /* 0x000ff00000000000 */
[----:B------:R0:W2:Y:S01]  /*21e0*/  MUFU.SIN R13, R14 ;  /* 0x0000000e000d7308 */ /* 0x0000a20000000400 */
[-C--:B-1----:R-:W-:Y:S01]  /*21f0*/  FMUL.FTZ R9, R42, R7.reuse ;  /* 0x000000072a097220 */ /* 0x082fe20000410000 */
[C---:B------:R-:W-:Y:S01]  /*2200*/  FMUL.FTZ R11, R10.reuse, R7 ;  /* 0x000000070a0b7220 */ /* 0x040fe20000410000 */
[----:B------:R-:W-:-:S02]  /*2210*/  FMUL.FTZ R10, R10, R6 ;  /* 0x000000060a0a7220 */ /* 0x000fc40000410000 */
[----:B------:R-:W-:-:S03]  /*2220*/  FFMA.FTZ R9, R32, R6, -R9 ;  /* 0x0000000620097223 */ /* 0x000fc60000010809 */
[----:B------:R-:W1:Y:S01]  /*2230*/  MUFU.COS R20, R15 ;  /* 0x0000000f00147308 */ /* 0x000e620000000000 */
[----:B0-----:R-:W-:Y:S02]  /*2240*/  HADD2.F32 R14, -RZ, R24.H0_H0 ;  /* 0x20000018ff0e7230 */ /* 0x001fe40000004100 */
[----:B------:R-:W-:Y:S01]  /*2250*/  FMUL.RZ R24, R8, 0.15915493667125701904 ;  /* 0x3e22f98308187820 */ /* 0x000fe2000040c000 */
[-C--:B------:R-:W-:Y:S02]  /*2260*/  FMUL.FTZ R8, R42, R6.reuse ;  /* 0x000000062a087220 */ /* 0x080fe40000410000 */
[----:B------:R-:W-:Y:S02]  /*2270*/  FFMA.FTZ R11, R14, R6, -R11 ;  /* 0x000000060e0b7223 */ /* 0x000fe4000001080b */
[-C--:B------:R-:W-:Y:S01]  /*2280*/  FFMA.FTZ R8, R32, R7.reuse, R8 ;  /* 0x0000000720087223 */ /* 0x080fe20000010008 */
[----:B------:R0:W3:Y:S01]  /*2290*/  MUFU.SIN R21, R15 ;  /* 0x0000000f00157308 */ /* 0x0000e20000000400 */
[----:B------:R-:W-:Y:S01]  /*22a0*/  FFMA.FTZ R10, R14, R7, R10 ;  /* 0x000000070e0a7223 */ /* 0x000fe2000001000a */
[C---:B--2---:R-:W-:Y:S01]  /*22b0*/  FMUL.FTZ R7, R45.reuse, R13 ;  /* 0x0000000d2d077220 */ /* 0x044fe20000410000 */
[-C--:B------:R-:W-:Y:S01]  /*22c0*/  FMUL.FTZ R6, R45, R12.reuse ;  /* 0x0000000c2d067220 */ /* 0x080fe20000410000 */
[----:B------:R-:W-:-:S02]  /*22d0*/  FMUL.FTZ R14, R33, R12 ;  /* 0x0000000c210e7220 */ /* 0x000fc40000410000 */
[C---:B------:R-:W-:Y:S01]  /*22e0*/  FFMA.FTZ R7, R44.reuse, R12, -R7 ;  /* 0x0000000c2c077223 */ /* 0x040fe20000010807 */
[-C--:B------:R-:W-:Y:S01]  /*22f0*/  FFMA.FTZ R6, R44, R13.reuse, R6 ;  /* 0x0000000d2c067223 */ /* 0x080fe20000010006 */
[----:B------:R-:W2:Y:S01]  /*2300*/  MUFU.SIN R32, R24 ;  /* 0x0000001800207308 */ /* 0x000ea20000000400 */
[-C--:B0-----:R-:W-:Y:S01]  /*2310*/  FMUL.FTZ R15, R33, R13.reuse ;  /* 0x0000000d210f7220 */ /* 0x081fe20000410000 */
[----:B------:R-:W-:-:S03]  /*2320*/  FFMA.FTZ R14, R34, R13, R14 ;  /* 0x0000000d220e7223 */ /* 0x000fc6000001000e */
[----:B------:R-:W-:Y:S01]  /*2330*/  FFMA.FTZ R15, R34, R12, -R15 ;  /* 0x0000000c220f7223 */ /* 0x000fe2000001080f */
[CC--:B-1----:R-:W-:Y:S02]  /*2340*/  FMUL.FTZ R12, R47.reuse, R20.reuse ;  /* 0x000000142f0c7220 */ /* 0x0c2fe40000410000 */
[----:B------:R0:W1:Y:S01]  /*2350*/  MUFU.COS R27, R24 ;  /* 0x00000018001b7308 */ /* 0x0000620000000000 */
[-C--:B---3--:R-:W-:Y:S01]  /*2360*/  FMUL.FTZ R13, R47, R21.reuse ;  /* 0x000000152f0d7220 */ /* 0x088fe20000410000 */
[CC--:B------:R-:W-:Y:S01]  /*2370*/  FMUL.FTZ R25, R35.reuse, R21.reuse ;  /* 0x0000001523197220 */ /* 0x0c0fe20000410000 */
[C---:B------:R-:W-:Y:S02]  /*2380*/  FFMA.FTZ R12, R46.reuse, R21, R12 ;  /* 0x000000152e0c7223 */ /* 0x040fe4000001000c */
[-C--:B------:R-:W-:Y:S01]  /*2390*/  FFMA.FTZ R13, R46, R20.reuse, -R13 ;  /* 0x000000142e0d7223 */ /* 0x080fe2000001080d */
[-C--:B------:R-:W-:Y:S01]  /*23a0*/  FFMA.FTZ R26, R48, R20.reuse, -R25 ;  /* 0x00000014301a7223 */ /* 0x080fe20000010819 */
[----:B0-----:R-:W-:Y:S01]  /*23b0*/  FMUL.FTZ R24, R35, R20 ;  /* 0x0000001423187220 */ /* 0x001fe20000410000 */
[----:B--2---:R-:W-:-:S02]  /*23c0*/  FMUL.FTZ R20, R50, R32 ;  /* 0x0000002032147220 */ /* 0x004fc40000410000 */
[----:B------:R-:W-:Y:S01]  /*23d0*/  F2FP.F16.F32.PACK_AB R34, R12, R13 ;  /* 0x0000000d0c22723e */ /* 0x000fe200000000ff */
[----:B------:R-:W-:Y:S01]  /*23e0*/  FFMA.FTZ R21, R48, R21, R24 ;  /* 0x0000001530157223 */ /* 0x000fe20000010018 */
[-C--:B------:R-:W-:Y:S01]  /*23f0*/  FMUL.FTZ R24, R52, R32.reuse ;  /* 0x0000002034187220 */ /* 0x080fe20000410000 */
[-C--:B-1----:R-:W-:Y:S01]  /*2400*/  FMUL.FTZ R25, R50, R27.reuse ;  /* 0x0000001b32197220 */ /* 0x082fe20000410000 */
[-C--:B------:R-:W-:Y:S01]  /*2410*/  FMUL.FTZ R33, R52, R27.reuse ;  /* 0x0000001b34217220 */ /* 0x080fe20000410000 */
[-C--:B------:R-:W-:Y:S01]  /*2420*/  FFMA.FTZ R20, R49, R27.reuse, -R20 ;  /* 0x0000001b31147223 */ /* 0x080fe20000010814 */
[----:B------:R-:W-:Y:S01]  /*2430*/  FFMA.FTZ R27, R51, R27, -R24 ;  /* 0x0000001b331b7223 */ /* 0x000fe20000010818 */
[-C--:B------:R-:W-:Y:S01]  /*2440*/  FFMA.FTZ R35, R49, R32.reuse, R25 ;  /* 0x0000002031237223 */ /* 0x080fe20000010019 */
[----:B------:R-:W-:Y:S01]  /*2450*/  FFMA.FTZ R42, R51, R32, R33 ;  /* 0x00000020332a7223 */ /* 0x000fe20000010021 */
[----:B------:R-:W-:Y:S02]  /*2460*/  F2FP.F16.F32.PACK_AB R32, R8, R9 ;  /* 0x000000090820723e */ /* 0x000fe400000000ff */
[----:B------:R-:W-:-:S02]  /*2470*/  F2FP.F16.F32.PACK_AB R24, R10, R11 ;  /* 0x0000000b0a18723e */ /* 0x000fc400000000ff */
[----:B------:R-:W-:Y:S02]  /*2480*/  F2FP.F16.F32.PACK_AB R33, R6, R7 ;  /* 0x000000070621723e */ /* 0x000fe400000000ff */
[----:B------:R-:W-:Y:S02]  /*2490*/  F2FP.F16.F32.PACK_AB R25, R14, R15 ;  /* 0x0000000f0e19723e */ /* 0x000fe400000000ff */
[----:B------:R-:W-:Y:S02]  /*24a0*/  F2FP.F16.F32.PACK_AB R26, R21, R26 ;  /* 0x0000001a151a723e */ /* 0x000fe400000000ff */
[----:B------:R-:W-:Y:S02]  /*24b0*/  F2FP.F16.F32.PACK_AB R35, R35, R20 ;  /* 0x000000142323723e */ /* 0x000fe400000000ff */
[----:B------:R-:W-:-:S07]  /*24c0*/  F2FP.F16.F32.PACK_AB R27, R42, R27 ;  /* 0x0000001b2a1b723e */ /* 0x000fce00000000ff */
.L_x_412:
[----:B------:R-:W-:Y:S05]  /*24d0*/  BSYNC.RECONVERGENT B2 ;  /* 0x0000000000027941 */ /* 0x000fea0003800200 */
.L_x_411:
        /* <DEDUP_REMOVED lines=17> */
.L_x_410:
[----:B------:R-:W-:-:S04]  /*25f0*/  SHF.R.S32.HI R6, RZ, 0x1f, R7 ;  /* 0x0000001fff067819 */ /* 0x000fc80000011407 */
[----:B------:R-:W-:-:S05]  /*2600*/  LEA.HI R6, R6, R7, RZ, 0x2 ;  /* 0x0000000706067211 */ /* 0x000fca00078f10ff */
[----:B------:R-:W-:-:S05]  /*2610*/  IMAD.SHL.U32 R6, R6, 0x2, RZ ;  /* 0x0000000206067824 */ /* 0x000fca00078e00ff */
[----:B------:R-:W-:-:S04]  /*2620*/  LOP3.LUT R9, R6, 0xfffffff8, RZ, 0xc0, !PT ;  /* 0xfffffff806097812 */ /* 0x000fc800078ec0ff */
[----:B------:R-:W-:-:S13]  /*2630*/  ISETP.GE.AND P0, PT, R9, R10, PT ;  /* 0x0000000a0900720c */ /* 0x000fda0003f06270 */
[----:B------:R-:W-:Y:S05]  /*2640*/  @P0 BRA `(.L_x_413) ;  /* 0x0000000400080947 */ /* 0x000fea0003800000 */
[----:B------:R-:W-:Y:S01]  /*2650*/  I2FP.F32.S32 R10, R10 ;  /* 0x0000000a000a7245 */ /* 0x000fe20000201400 */
[----:B------:R-:W-:Y:S01]  /*2660*/  HADD2.F32 R42, -RZ, R33.H1_H1 ;  /* 0x30000021ff2a7230 */ /* 0x000fe20000004100 */
[----:B------:R-:W-:Y:S01]  /*2670*/  I2FP.F32.S32 R6, R9 ;  /* 0x0000000900067245 */ /* 0x000fe20000201400 */
[----:B------:R-:W-:Y:S01]  /*2680*/  HADD2.F32 R43, -RZ, R32.H0_H0 ;  /* 0x20000020ff2b7230 */ /* 0x000fe20000004100 */
[----:B------:R-:W0:Y:S01]  /*2690*/  MUFU.RCP R21, R10 ;  /* 0x0000000a00157308 */ /* 0x000e220000001000 */
[----:B------:R-:W-:Y:S01]  /*26a0*/  IADD3 R7, PT, PT, R9, 0x2, RZ ;  /* 0x0000000209077810 */ /* 0x000fe20007ffe0ff */
[--C-:B------:R-:W-:Y:S02]  /*26b0*/  HADD2.F32 R45, -RZ, R35.reuse.H1_H1 ;  /* 0x30000023ff2d7230 */ /* 0x100fe40000004100 */
[----:B------:R-:W-:Y:S01]  /*26c0*/  HADD2.F32 R44, -RZ, R35.H0_H0 ;  /* 0x20000023ff2c7230 */ /* 0x000fe20000004100 */
[----:B------:R-:W-:Y:S01]  /*26d0*/  I2FP.F32.S32 R8, R7 ;  /* 0x0000000700087245 */ /* 0x000fe20000201400 */
[----:B0-----:R-:W-:-:S04]  /*26e0*/  FMUL.FTZ R6, R6, R21 ;  /* 0x0000001506067220 */ /* 0x001fc80000410000 */
[----:B------:R-:W-:Y:S01]  /*26f0*/  FMUL.FTZ R8, R8, R21 ;  /* 0x0000001508087220 */ /* 0x000fe20000410000 */
[----:B------:R-:W-:Y:S01]  /*2700*/  FMUL.FTZ R7, R6, 13.28771209716796875 ;  /* 0x41549a7806077820 */ /* 0x000fe20000410000 */
[C---:B------:R-:W-:Y:S01]  /*2710*/  VIADD R6, R9.reuse, 0x4 ;  /* 0x0000000409067836 */ /* 0x040fe20000000000 */
[----:B------:R-:W-:Y:S01]  /*2720*/  IADD3 R9, PT, PT, R9, 0x6, RZ ;  /* 0x0000000609097810 */ /* 0x000fe20007ffe0ff */
[----:B------:R-:W-:-:S03]  /*2730*/  FMUL.FTZ R8, R8, 13.28771209716796875 ;  /* 0x41549a7808087820 */ /* 0x000fc60000410000 */
[----:B------:R-:W-:Y:S01]  /*2740*/  I2FP.F32.S32 R6, R6 ;  /* 0x0000000600067245 */ /* 0x000fe20000201400 */
[----:B------:R-:W0:Y:S01]  /*2750*/  MUFU.EX2 R7, -R7 ;  /* 0x8000000700077308 */ /* 0x000e220000000800 */
[----:B------:R-:W-:-:S03]  /*2760*/  I2FP.F32.S32 R9, R9 ;  /* 0x0000000900097245 */ /* 0x000fc60000201400 */
[-C--:B------:R-:W-:Y:S02]  /*2770*/  FMUL.FTZ R6, R6, R21.reuse ;  /* 0x0000001506067220 */ /* 0x080fe40000410000 */
[----:B------:R-:W-:Y:S02]  /*2780*/  FMUL.FTZ R9, R9, R21 ;  /* 0x0000001509097220 */ /* 0x000fe40000410000 */
[----:B------:R-:W-:Y:S01]  /*2790*/  FMUL.FTZ R11, R6, 13.28771209716796875 ;  /* 0x41549a78060b7820 */ /* 0x000fe20000410000 */
[----:B------:R-:W1:Y:S01]  /*27a0*/  MUFU.EX2 R13, -R8 ;  /* 0x80000008000d7308 */ /* 0x000e620000000800 */
[----:B------:R-:W-:Y:S01]  /*27b0*/  FMUL.FTZ R12, R9, 13.28771209716796875 ;  /* 0x41549a78090c7820 */ /* 0x000fe20000410000 */
[----:B------:R-:W-:-:S06]  /*27c0*/  I2FP.F32.S32 R6, R15 ;  /* 0x0000000f00067245 */ /* 0x000fcc0000201400 */
        /* <DEDUP_REMOVED lines=42> */
.L_x_413:
[----:B------:R-:W-:Y:S05]  /*2a70*/  BSYNC.RECONVERGENT B1 ;  /* 0x0000000000017941 */ /* 0x000fea0003800200 */
.L_x_409:
        /* <DEDUP_REMOVED lines=16> */
.L_x_408:
[----:B------:R-:W-:Y:S05]  /*2b80*/  BSYNC.RECONVERGENT B0 ;  /* 0x0000000000007941 */ /* 0x000fea0003800200 */
.L_x_407:
        /* <DEDUP_REMOVED lines=10> */
.L_x_415:
[----:B------:R-:W-:Y:S05]  /*2c30*/  BSYNC.RECONVERGENT B0 ;  /* 0x0000000000007941 */ /* 0x000fea0003800200 */
.L_x_414:
[----:B------:R-:W-:Y:S06]  /*2c40*/  BAR.SYNC.DEFER_BLOCKING 0x0 ;  /* 0x0000000000007b1d */ /* 0x000fec0000010000 */
.L_x_404:
[----:B------:R-:W-:Y:S05]  /*2c50*/  BSYNC.RECONVERGENT B6 ;  /* 0x0000000000067941 */ /* 0x000fea0003800200 */
.L_x_401:
[----:B------:R-:W0:Y:S01]  /*2c60*/  LDCU UR4, c[0x0][0x3f4] ;  /* 0x00007e80ff0477ac */ /* 0x000e220008000800 */
[----:B------:R-:W-:Y:S01]  /*2c70*/  ISETP.GT.U32.AND P0, PT, R18, 0x1f, PT ;  /* 0x0000001f1200780c */ /* 0x000fe20003f04070 */
[----:B------:R-:W-:Y:S01]  /*2c80*/  IMAD.MOV.U32 R122, RZ, RZ, -0x800001 ;  /* 0xff7fffffff7a7424 */ /* 0x000fe200078e00ff */
[----:B01----:R-:W-:-:S04]  /*2c90*/  MOV R5, UR4 ;  /* 0x0000000400057c02 */ /* 0x003fc80008000f00 */
[----:B---3--:R-:W-:-:S07]  /*2ca0*/  VIADDMNMX R3, R22, -R5, RZ, !PT ;  /* 0x8000000516037246 */ /* 0x008fce00078001ff */
[----:B------:R-:W-:Y:S05]  /*2cb0*/  @P0 BRA `(.L_x_416) ;  /* 0x0000000000ec0947 */ /* 0x000fea0003800000 */
[----:B------:R-:W0:Y:S01]  /*2cc0*/  LDCU UR4, c[0x0][0x40c] ;  /* 0x00008180ff0477ac */ /* 0x000e220008000800 */
[----:B------:R-:W1:Y:S01]  /*2cd0*/  S2R R21, SR_CgaCtaId ;  /* 0x0000000000157919 */ /* 0x000e620000008800 */
[----:B------:R-:W-:Y:S01]  /*2ce0*/  MOV R10, 0x400 ;  /* 0x00000400000a7802 */ /* 0x000fe20000000f00 */
[----:B--2-4-:R-:W-:-:S03]  /*2cf0*/  HMUL2 R12, R33, R25 ;  /* 0x00000019210c7232 */ /* 0x014fc60000000000 */
[----:B------:R-:W-:Y:S02]  /*2d00*/  IADD3 R0, PT, PT, R10, 0x10, RZ ;  /* 0x000000100a007810 */ /* 0x000fe40007ffe0ff */
[----:B0-----:R-:W-:Y:S01]  /*2d10*/  ISETP.NE.AND P1, PT, RZ, UR4, PT ;  /* 0x00000004ff007c0c */ /* 0x001fe2000bf25270 */
[----:B------:R-:W-:-:S03]  /*2d20*/  UMOV UR4, 0xffffffff ;  /* 0xffffffff00047882 */ /* 0x000fc60000000000 */
[----:B------:R-:W-:-:S09]  /*2d30*/  ISETP.GT.U32.OR P0, PT, R18, 0x17, P1 ;  /* 0x000000171200780c */ /* 0x000fd20000f04470 */
[----:B------:R-:W-:Y:S01]  /*2d40*/  @!P1 VIADD R4, R10, 0x210 ;  /* 0x000002100a049836 */ /* 0x000fe20000000000 */
[----:B-1----:R-:W-:-:S03]  /*2d50*/  LEA R9, R21, R0, 0x18 ;  /* 0x0000000015097211 */ /* 0x002fc600078ec0ff */
[----:B------:R-:W0:Y:S01]  /*2d60*/  @!P0 LDC.64 R6, c[0x0][0x3b8] ;  /* 0x0000ee00ff068b82 */ /* 0x000e220000000a00 */
[C---:B------:R-:W-:Y:S01]  /*2d70*/  @!P0 IMAD R8, R18.reuse, R5, R17 ;  /* 0x0000000512088224 */ /* 0x040fe200078e0211 */
[----:B------:R-:W-:Y:S01]  /*2d80*/  @!P1 LEA R11, R21, R4, 0x18 ;  /* 0x00000004150b9211 */ /* 0x000fe200078ec0ff */
[----:B------:R-:W-:-:S03]  /*2d90*/  IMAD R9, R18, 0x10, R9 ;  /* 0x0000001012097824 */ /* 0x000fc600078e0209 */
[----:B------:R-:W-:Y:S02]  /*2da0*/  @!P0 SHF.L.U32 R8, R8, 0x3, RZ ;  /* 0x0000000308088819 */ /* 0x000fe400000006ff */
[----:B------:R-:W-:Y:S01]  /*2db0*/  @!P1 LEA R11, R18, R11, 0x4 ;  /* 0x0000000b120b9211 */ /* 0x000fe200078e20ff */
[----:B------:R1:W-:Y:S02]  /*2dc0*/  STS.128 [R9], R32 ;  /* 0x0000002009007388 */ /* 0x0003e40000000c00 */
[----:B------:R-:W-:Y:S02]  /*2dd0*/  @!P0 IMAD R13, R38, R5, R8 ;  /* 0x00000005260d8224 */ /* 0x000fe400078e0208 */
[----:B------:R1:W-:Y:S02]  /*2de0*/  @!P1 STS.128 [R11], R28 ;  /* 0x0000001c0b009388 */ /* 0x0003e40000000c00 */
[----:B0-----:R-:W-:-:S04]  /*2df0*/  @!P0 IMAD.WIDE R6, R13, 0x2, R6 ;  /* 0x000000020d068825 */ /* 0x001fc800078e0206 */
[----:B------:R-:W-:Y:S01]  /*2e00*/  HFMA2 R13, R32, R24, R12 ;  /* 0x00000018200d7231 */ /* 0x000fe2000000000c */
[----:B------:R1:W-:Y:S03]  /*2e10*/  @!P0 STG.E.128 desc[UR36][R6.64], R24 ;  /* 0x0000001806008986 */ /* 0x0003e6000c101d24 */
[----:B------:R-:W-:-:S04]  /*2e20*/  HFMA2 R13, R34, R26, R13 ;  /* 0x0000001a220d7231 */ /* 0x000fc8000000000d */
[----:B------:R-:W-:-:S05]  /*2e30*/  HFMA2 R13, R35, R27, R13 ;  /* 0x0000001b230d7231 */ /* 0x000fca000000000d */
[--C-:B------:R-:W-:Y:S02]  /*2e40*/  HADD2.F32 R0, -RZ, R13.reuse.H0_H0 ;  /* 0x2000000dff007230 */ /* 0x100fe40000004100 */
[----:B------:R-:W-:-:S05]  /*2e50*/  HADD2.F32 R13, -RZ, R13.H1_H1 ;  /* 0x3000000dff0d7230 */ /* 0x000fca0000004100 */
[----:B------:R-:W-:Y:S01]  /*2e60*/  FADD.FTZ R13, R0, R13 ;  /* 0x0000000d000d7221 */ /* 0x000fe20000010000 */
[----:B-1----:R-:W-:Y:S06]  /*2e70*/  BRA.DIV UR4, `(.L_x_417) ;  /* 0x000000aa045c7947 */ /* 0x002fec000b800000 */
[----:B------:R-:W0:Y:S02]  /*2e80*/  SHFL.BFLY PT, R14, R13, 0x10, 0x1f ;  /* 0x0e001f000d0e7f89 */ /* 0x000e2400000e0000 */
[----:B0-----:R-:W-:-:S05]  /*2e90*/  FADD.FTZ R0, R13, R14 ;  /* 0x0000000e0d007221 */ /* 0x001fca0000010000 */
[----:B------:R-:W0:Y:S02]  /*2ea0*/  SHFL.BFLY PT, R14, R0, 0x8, 0x1f ;  /* 0x0d001f00000e7f89 */ /* 0x000e2400000e0000 */
[----:B0-----:R-:W-:-:S05]  /*2eb0*/  FADD.FTZ R4, R0, R14 ;  /* 0x0000000e00047221 */ /* 0x001fca0000010000 */
[----:B------:R-:W0:Y:S02]  /*2ec0*/  SHFL.BFLY PT, R14, R4, 0x4, 0x1f ;  /* 0x0c801f00040e7f89 */ /* 0x000e2400000e0000 */
[----:B0-----:R-:W-:-:S05]  /*2ed0*/  FADD.FTZ R6, R4, R14 ;  /* 0x0000000e04067221 */ /* 0x001fca0000010000 */
[----:B------:R-:W0:Y:S02]  /*2ee0*/  SHFL.BFLY PT, R14, R6, 0x2, 0x1f ;  /* 0x0c401f00060e7f89 */ /* 0x000e2400000e0000 */
[----:B0-----:R-:W-:-:S05]  /*2ef0*/  FADD.FTZ R7, R6, R14 ;  /* 0x0000000e06077221 */ /* 0x001fca0000010000 */
[----:B------:R0:W1:Y:S02]  /*2f00*/  SHFL.BFLY PT, R14, R7, 0x1, 0x1f ;  /* 0x0c201f00070e7f89 */ /* 0x00006400000e0000 */
.L_x_612:
[----:B------:R-:W-:Y:S01]  /*2f10*/  ISETP.NE.AND P0, PT, R18, RZ, PT ;  /* 0x000000ff1200720c */ /* 0x000fe20003f05270 */
[----:B-1----:R-:W-:-:S12]  /*2f20*/  FADD.FTZ R14, R7, R14 ;  /* 0x0000000e070e7221 */ /* 0x002fd80000010000 */
[----:B------:R-:W-:Y:S05]  /*2f30*/  @P0 BRA `(.L_x_416) ;  /* 0x00000000004c0947 */ /* 0x000fea0003800000 */
[----:B------:R-:W1:Y:S02]  /*2f40*/  LDCU.64 UR4, c[0x0][0x438] ;  /* 0x00008700ff0477ac */ /* 0x000e640008000a00 */
[----:B-1----:R-:W-:Y:S01]  /*2f50*/  ISETP.NE.U32.AND P0, PT, RZ, UR4, PT ;  /* 0x00000004ff007c0c */ /* 0x002fe2000bf05070 */
[----:B------:R-:W1:Y:S03]  /*2f60*/  LDCU UR4, c[0x0][0x410] ;  /* 0x00008200ff0477ac */ /* 0x000e660008000800 */
[----:B------:R-:W-:-:S13]  /*2f70*/  ISETP.NE.AND.EX P0, PT, RZ, UR5, PT, P0 ;  /* 0x00000005ff007c0c */ /* 0x000fda000bf05300 */
[----:B------:R-:W2:Y:S01]  /*2f80*/  @P0 LDC R4, c[0x0][0x440] ;  /* 0x00011000ff040b82 */ /* 0x000ea20000000800 */
[----:B------:R-:W-:-:S07]  /*2f90*/  @P0 IMAD.IADD R9, R67, 0x1, -R16 ;  /* 0x0000000143090824 */ /* 0x000fce00078e0a10 */
[----:B0-----:R-:W0:Y:S01]  /*2fa0*/  @P0 LDC.64 R6, c[0x0][0x438] ;  /* 0x00010e00ff060b82 */ /* 0x001e220000000a00 */
[----:B--2---:R-:W-:-:S04]  /*2fb0*/  @P0 IMAD R0, R36, R4, R9 ;  /* 0x0000000424000224 */ /* 0x004fc800078e0209 */
[----:B------:R-:W-:-:S04]  /*2fc0*/  @P0 IMAD R9, R0, R4, R9 ;  /* 0x0000000400090224 */ /* 0x000fc800078e0209 */
[----:B0-----:R-:W-:-:S06]  /*2fd0*/  @P0 IMAD.WIDE R6, R9, 0x2, R6 ;  /* 0x0000000209060825 */ /* 0x001fcc00078e0206 */
[----:B------:R-:W2:Y:S01]  /*2fe0*/  @P0 LDG.E.U16 R6, desc[UR36][R6.64] ;  /* 0x0000002406060981 */ /* 0x000ea2000c1e1500 */
[----:B------:R-:W-:Y:S01]  /*2ff0*/  IADD3 R10, PT, PT, R10, 0x410, RZ ;  /* 0x000004100a0a7810 */ /* 0x000fe20007ffe0ff */
[----:B------:R-:W-:Y:S02]  /*3000*/  IMAD.IADD R0, R22, 0x1, -R3 ;  /* 0x0000000116007824 */ /* 0x000fe400078e0a03 */
[----:B-1----:R-:W-:Y:S01]  /*3010*/  FMUL.FTZ R122, R14, UR4 ;  /* 0x000000040e7a7c20 */ /* 0x002fe20008410000 */
[----:B------:R-:W-:-:S04]  /*3020*/  LEA R11, R21, R10, 0x18 ;  /* 0x0000000a150b7211 */ /* 0x000fc800078ec0ff */
[----:B------:R-:W-:Y:S01]  /*3030*/  LEA R11, R0, R11, 0x2 ;  /* 0x0000000b000b7211 */ /* 0x000fe200078e10ff */
[----:B--2---:R-:W-:-:S05]  /*3040*/  @P0 HADD2.F32 R9, -RZ, R6.H0_H0 ;  /* 0x20000006ff090230 */ /* 0x004fca0000004100 */
[----:B------:R-:W-:-:S05]  /*3050*/  @P0 FADD.FTZ R122, R122, R9 ;  /* 0x000000097a7a0221 */ /* 0x000fca0000010000 */
[----:B------:R1:W-:Y:S02]  /*3060*/  STS [R11+-0x4], R122 ;  /* 0xfffffc7a0b007388 */ /* 0x0003e40000000800 */
.L_x_416:
[----:B------:R-:W-:Y:S05]  /*3070*/  WARPSYNC.ALL ;  /* 0x0000000000007948 */ /* 0x000fea0003800000 */
[----:B------:R-:W3:Y:S08]  /*3080*/  S2UR UR13, SR_CgaCtaId ;  /* 0x00000000000d79c3 */ /* 0x000ef00000008800 */
[----:B------:R-:W-:Y:S01]  /*3090*/  BAR.SYNC.DEFER_BLOCKING 0x0 ;  /* 0x0000000000007b1d */ /* 0x000fe20000010000 */
[----:B------:R-:W-:Y:S01]  /*30a0*/  IMAD.SHL.U32 R0, R18, 0x4, RZ ;  /* 0x0000000412007824 */ /* 0x000fe200078e00ff */
[----:B------:R-:W-:-:S02]  /*30b0*/  IADD3 R12, PT, PT, R67, 0x7, -R3 ;  /* 0x00000007430c7810 */ /* 0x000fc40007ffe803 */
[----:B------:R-:W-:Y:S02]  /*30c0*/  SHF.R.U32.HI R14, RZ, 0x2, R18 ;  /* 0x00000002ff0e7819 */ /* 0x000fe40000011612 */
[----:B------:R-:W-:Y:S01]  /*30d0*/  UMOV UR12, 0x400 ;  /* 0x00000400000c7882 */ /* 0x000fe20000000000 */
[----:B-1----:R-:W-:Y:S01]  /*30e0*/  LOP3.LUT R11, R0, 0xc, RZ, 0xc0, !PT ;  /* 0x0000000c000b7812 */ /* 0x002fe200078ec0ff */
[----:B------:R-:W-:Y:S01]  /*30f0*/  UIADD3 UR4, UPT, UPT, UR12, 0x10, URZ ;  /* 0x000000100c047890 */ /* 0x000fe2000fffe0ff */
[----:B------:R-:W-:Y:S01]  /*3100*/  SHF.R.S32.HI R13, RZ, 0x1f, R12 ;  /* 0x0000001fff0d7819 */ /* 0x000fe2000001140c */
[----:B------:R-:W1:Y:S03]  /*3110*/  LDCU UR5, c[0x0][0x3f0] ;  /* 0x00007e00ff0577ac */ /* 0x000e660008000800 */
[----:B------:R-:W-:Y:S01]  /*3120*/  LEA.HI R13, R13, R12, RZ, 0x3 ;  /* 0x0000000c0d0d7211 */ /* 0x000fe200078f18ff */
[----:B------:R-:W0:Y:S03]  /*3130*/  LDCU UR17, c[0x0][0x40c] ;  /* 0x00008180ff1177ac */ /* 0x000e260008000800 */
[----:B------:R-:W-:Y:S01]  /*3140*/  LOP3.LUT R71, R13, 0xfffffff8, RZ, 0xc0, !PT ;  /* 0xfffffff80d477812 */ /* 0x000fe200078ec0ff */
[----:B------:R-:W0:Y:S03]  /*3150*/  LDCU UR19, c[0x0][0x3f4] ;  /* 0x00007e80ff1377ac */ /* 0x000e260008000800 */
[----:B------:R-:W-:Y:S01]  /*3160*/  ISETP.GE.AND P0, PT, R14, R71, PT ;  /* 0x000000470e00720c */ /* 0x000fe20003f06270 */
[----:B------:R-:W0:Y:S01]  /*3170*/  LDCU UR18, c[0x0][0x410] ;  /* 0x00008200ff1277ac */ /* 0x000e220008000800 */
[----:B---3--:R-:W-:Y:S01]  /*3180*/  ULEA UR4, UR13, UR4, 0x18 ;  /* 0x000000040d047291 */ /* 0x008fe2000f8ec0ff */
[----:B-1----:R-:W-:Y:S01]  /*3190*/  IMAD R66, R37, UR5, R36 ;  /* 0x0000000525427c24 */ /* 0x002fe2000f8e0224 */
[----:B------:R-:W1:Y:S01]  /*31a0*/  LDCU.64 UR8, c[0x0][0x3b8] ;  /* 0x00007700ff0877ac */ /* 0x000e620008000a00 */
[----:B------:R-:W3:Y:S06]  /*31b0*/  LDCU.64 UR6, c[0x0][0x3c8] ;  /* 0x00007900ff0677ac */ /* 0x000eec0008000a00 */
[----:B------:R-:W0:Y:S01]  /*31c0*/  LDS R123, [R11+UR4] ;  /* 0x000000040b7b7984 */ /* 0x000e220008000800 */
[----:B------:R-:W0:Y:S03]  /*31d0*/  LDCU.64 UR20, c[0x0][0x438] ;  /* 0x00008700ff1477ac */ /* 0x000e260008000a00 */
[----:B------:R-:W0:Y:S01]  /*31e0*/  LDS R120, [R11+UR4+0x10] ;  /* 0x000010040b787984 */ /* 0x000e220008000800 */
[----:B------:R-:W0:Y:S03]  /*31f0*/  LDCU.64 UR10, c[0x0][0x448] ;  /* 0x00008900ff0a77ac */ /* 0x000e260008000a00 */
[----:B------:R-:W0:Y:S04]  /*3200*/  LDS R121, [R11+UR4+0x20] ;  /* 0x000020040b797984 */ /* 0x000e280008000800 */
[----:B------:R-:W0:Y:S04]  /*3210*/  LDS R118, [R11+UR4+0x30] ;  /* 0x000030040b767984 */ /* 0x000e280008000800 */
[----:B------:R-:W0:Y:S04]  /*3220*/  LDS R119, [R11+UR4+0x40] ;  /* 0x000040040b777984 */ /* 0x000e280008000800 */
[----:B------:R-:W0:Y:S04]  /*3230*/  LDS R116, [R11+UR4+0x50] ;  /* 0x000050040b747984 */ /* 0x000e280008000800 */
[----:B------:R-:W0:Y:S04]  /*3240*/  LDS R117, [R11+UR4+0x60] ;  /* 0x000060040b757984 */ /* 0x000e280008000800 */
[----:B------:R-:W1:Y:S04]  /*3250*/  LDS R114, [R11+UR4+0x70] ;  /* 0x000070040b727984 */ /* 0x000e680008000800 */
        /* <DEDUP_REMOVED lines=8> */
[----:B0-----:R-:W0:Y:S04]  /*32e0*/  LDS R7, [R11+UR4+0x100] ;  /* 0x000100040b077984 */ /* 0x001e280008000800 */
[----:B------:R-:W0:Y:S04]  /*32f0*/  LDS R8, [R11+UR4+0x110] ;  /* 0x000110040b087984 */ /* 0x000e280008000800 */
[----:B------:R-:W0:Y:S04]  /*3300*/  LDS R9, [R11+UR4+0x120] ;  /* 0x000120040b097984 */ /* 0x000e280008000800 */
[----:B------:R-:W0:Y:S04]  /*3310*/  LDS R10, [R11+UR4+0x130] ;  /* 0x000130040b0a7984 */ /* 0x000e280008000800 */
[----:B------:R-:W0:Y:S04]  /*3320*/  LDS R20, [R11+UR4+0x140] ;  /* 0x000140040b147984 */ /* 0x000e280008000800 */
[----:B------:R-:W0:Y:S04]  /*3330*/  LDS R21, [R11+UR4+0x150] ;  /* 0x000150040b157984 */ /* 0x000e280008000800 */
[----:B------:R-:W0:Y:S04]  /*3340*/  LDS R23, [R11+UR4+0x160] ;  /* 0x000160040b177984 */ /* 0x000e280008000800 */
[----:B--2---:R-:W2:Y:S04]  /*3350*/  LDS R24, [R11+UR4+0x170] ;  /* 0x000170040b187984 */ /* 0x004ea80008000800 */
[----:B------:R-:W0:Y:S04]  /*3360*/  LDS R25, [R11+UR4+0x180] ;  /* 0x000180040b197984 */ /* 0x000e280008000800 */
[----:B------:R-:W0:Y:S04]  /*3370*/  LDS R26, [R11+UR4+0x190] ;  /* 0x000190040b1a7984 */ /* 0x000e280008000800 */
[----:B------:R-:W0:Y:S04]  /*3380*/  LDS R27, [R11+UR4+0x1a0] ;  /* 0x0001a0040b1b7984 */ /* 0x000e280008000800 */
[----:B------:R-:W0:Y:S04]  /*3390*/  LDS R28, [R11+UR4+0x1b0] ;  /* 0x0001b0040b1c7984 */ /* 0x000e280008000800 */
[----:B------:R-:W0:Y:S04]  /*33a0*/  LDS R29, [R11+UR4+0x1c0] ;  /* 0x0001c0040b1d7984 */ /* 0x000e280008000800 */
[----:B------:R-:W0:Y:S04]  /*33b0*/  LDS R30, [R11+UR4+0x1d0] ;  /* 0x0001d0040b1e7984 */ /* 0x000e280008000800 */
[----:B------:R-:W0:Y:S04]  /*33c0*/  LDS R31, [R11+UR4+0x1e0] ;  /* 0x0001e0040b1f7984 */ /* 0x000e280008000800 */
[----:B----4-:R4:W0:Y:S01]  /*33d0*/  LDS R32, [R11+UR4+0x1f0] ;  /* 0x0001f0040b207984 */ /* 0x0108220008000800 */
[----:B------:R-:W5:Y:S01]  /*33e0*/  LDCU UR4, c[0x0][0x40c] ;  /* 0x00008180ff0477ac */ /* 0x000f620008000800 */
[----:B----4-:R-:W-:-:S04]  /*33f0*/  SHF.L.U32 R11, R18, 0x1, RZ ;  /* 0x00000001120b7819 */ /* 0x010fc800000006ff */
[----:B------:R-:W-:Y:S01]  /*3400*/  LOP3.LUT R11, R11, 0x6, RZ, 0xc0, !PT ;  /* 0x000000060b0b7812 */ /* 0x000fe200078ec0ff */
[----:B-----5:R-:W-:-:S09]  /*3410*/  UISETP.NE.AND UP0, UPT, UR4, URZ, UPT ;  /* 0x000000ff0400728c */ /* 0x020fd2000bf05270 */
[----:B-123--:R-:W-:Y:S05]  /*3420*/  BRA.U UP0, `(.L_x_418) ;  /* 0x00000001008c7547 */ /* 0x00efea000b800000 */
[----:B------:R-:W-:-:S04]  /*3430*/  UIADD3 UR4, UPT, UPT, UR12, 0x210, URZ ;  /* 0x000002100c047890 */ /* 0x000fc8000fffe0ff */
[----:B------:R-:W-:-:S06]  /*3440*/  ULEA UR4, UR13, UR4, 0x18 ;  /* 0x000000040d047291 */ /* 0x000fcc000f8ec0ff */
[----:B------:R-:W-:-:S05]  /*3450*/  LEA R12, R11, UR4, 0x1 ;  /* 0x000000040b0c7c11 */ /* 0x000fca000f8e08ff */
[----:B------:R1:W2:Y:S04]  /*3460*/  LDS R33, [R12] ;  /* 0x000000000c217984 */ /* 0x0002a80000000800 */
[----:B------:R1:W3:Y:S04]  /*3470*/  LDS R34, [R12+0x10] ;  /* 0x000010000c227984 */ /* 0x0002e80000000800 */
[----:B------:R1:W4:Y:S04]  /*3480*/  LDS R35, [R12+0x20] ;  /* 0x000020000c237984 */ /* 0x0003280000000800 */
[----:B------:R1:W0:Y:S04]  /*3490*/  LDS R36, [R12+0x30] ;  /* 0x000030000c247984 */ /* 0x0002280000000800 */
        /* <DEDUP_REMOVED lines=27> */
[----:B--234-:R1:W0:Y:S02]  /*3650*/  LDS R64, [R12+0x1f0] ;  /* 0x0001f0000c407984 */ /* 0x01c2240000000800 */
.L_x_418:
[----:B------:R-:W-:Y:S01]  /*3660*/  BSSY B0, `(.L_x_419) ;  /* 0x00005a7000007945 */ /* 0x000fe20003800000 */
[----:B------:R-:W-:-:S03]  /*3670*/  IMAD R66, R66, 0xc0, RZ ;  /* 0x000000c042427824 */ /* 0x000fc600078e02ff */
[----:B------:R-:W-:Y:S05]  /*3680*/  @P0 BRA `(.L_x_420) ;  /* 0x0000005800900947 */ /* 0x000fea0003800000 */
[----:B------:R-:W-:Y:S01]  /*3690*/  IABS R65, R5 ;  /* 0x0000000500417213 */ /* 0x000fe20000000000 */
[----:B------:R-:W1:Y:S01]  /*36a0*/  S2R R72, SR_CTAID.X ;  /* 0x0000000000487919 */ /* 0x000e620000002500 */
[----:B------:R-:W2:Y:S01]  /*36b0*/  S2UR UR16, SR_CTAID.Y ;  /* 0x00000000001079c3 */ /* 0x000ea20000002600 */
[----:B------:R-:W3:Y:S01]  /*36c0*/  LDCU UR14, c[0x0][0x3f8] ;  /* 0x00007f00ff0e77ac */ /* 0x000ee20008000800 */
[----:B------:R-:W4:Y:S01]  /*36d0*/  I2F.RP R15, R65 ;  /* 0x00000041000f7306 */ /* 0x000f220000209400 */
[----:B------:R-:W-:Y:S01]  /*36e0*/  IMAD.IADD R73, R14, 0x1, R3 ;  /* 0x000000010e497824 */ /* 0x000fe200078e0203 */
[----:B------:R-:W5:Y:S01]  /*36f0*/  LDCU UR15, c[0x0][0x440] ;  /* 0x00008800ff0f77ac */ /* 0x000f620008000800 */
[----:B------:R-:W-:-:S03]  /*3700*/  IMAD R70, R5, 0xc0, RZ ;  /* 0x000000c005467824 */ /* 0x000fc600078e02ff */
[----:B------:R-:W2:Y:S01]  /*3710*/  LDC.64 R124, c[0x0][0x450] ;  /* 0x00011400ff7c7b82 */ /* 0x000ea20000000a00 */
[----:B------:R-:W5:Y:S01]  /*3720*/  LDCU.64 UR4, c[0x0][0x420] ;  /* 0x00008400ff0477ac */ /* 0x000f620008000a00 */
[----:B------:R-:W-:Y:S01]  /*3730*/  IMAD.IADD R71, R71, 0x1, R3 ;  /* 0x0000000147477824 */ /* 0x000fe200078e0203 */
[----:B----4-:R-:W4:Y:S01]  /*3740*/  MUFU.RCP R15, R15 ;  /* 0x0000000f000f7308 */ /* 0x010f220000001000 */
[----:B---3--:R-:W-:Y:S01]  /*3750*/  IMAD R74, R70, UR14, RZ ;  /* 0x0000000e464a7c24 */ /* 0x008fe2000f8e02ff */
[----:B-----5:R-:W-:Y:S01]  /*3760*/  ISETP.NE.U32.AND P0, PT, RZ, UR4, PT ;  /* 0x00000004ff007c0c */ /* 0x020fe2000bf05070 */
[----:B-1----:R-:W-:-:S03]  /*3770*/  IMAD R12, R19, UR14, R72 ;  /* 0x0000000e130c7c24 */ /* 0x002fc6000f8e0248 */
[----:B------:R-:W-:Y:S01]  /*3780*/  ISETP.NE.AND.EX P0, PT, RZ, UR5, PT, P0 ;  /* 0x00000005ff007c0c */ /* 0x000fe2000bf05300 */
[----:B------:R-:W-:Y:S02]  /*3790*/  IMAD R72, R72, UR15, R67 ;  /* 0x0000000f48487c24 */ /* 0x000fe4000f8e0243 */
[----:B----4-:R-:W-:Y:S02]  /*37a0*/  VIADD R13, R15, 0xffffffe ;  /* 0x0ffffffe0f0d7836 */ /* 0x010fe40000000000 */
[----:B------:R-:W-:Y:S02]  /*37b0*/  IMAD R11, R12, 0xc0, R11 ;  /* 0x000000c00c0b7824 */ /* 0x000fe400078e020b */
[----:B------:R-:W-:Y:S02]  /*37c0*/  HFMA2 R12, -RZ, RZ, 0, 0 ;  /* 0x00000000ff0c7431 */ /* 0x000fe400000001ff */
[----:B------:R-:W-:Y:S01]  /*37d0*/  IMAD R72, R72, UR15, R73 ;  /* 0x0000000f48487c24 */ /* 0x000fe2000f8e0249 */
[----:B------:R-:W1:Y:S01]  /*37e0*/  F2I.FTZ.U32.TRUNC.NTZ R13, R13 ;  /* 0x0000000d000d7305 */ /* 0x000e62000021f000 */
[----:B--2---:R-:W-:Y:S01]  /*37f0*/  IMAD.WIDE R124, R11, 0x2, R124 ;  /* 0x000000020b7c7825 */ /* 0x004fe200078e027c */
[----:B-1----:R-:W-:-:S05]  /*3800*/  IADD3 R68, PT, PT, RZ, -R13, RZ ;  /* 0x8000000dff447210 */ /* 0x002fca0007ffe0ff */
[----:B------:R-:W-:Y:S02]  /*3810*/  IMAD R67, R68, R65, RZ ;  /* 0x0000004144437224 */ /* 0x000fe400078e02ff */
[----:B------:R-:W-:Y:S02]  /*3820*/  IMAD R68, R5, UR16, RZ ;  /* 0x0000001005447c24 */ /* 0x000fe4000f8e02ff */
[----:B------:R-:W-:-:S03]  /*3830*/  IMAD.HI.U32 R67, R13, R67, R12 ;  /* 0x000000430d437227 */ /* 0x000fc600078e000c */
[----:B------:R-:W-:Y:S02]  /*3840*/  SHF.R.S32.HI R69, RZ, 0x1f, R68 ;  /* 0x0000001fff457819 */ /* 0x000fe40000011444 */
[----:B------:R-:W-:Y:S01]  /*3850*/  IADD3 R68, P1, P2, R68, UR4, R73 ;  /* 0x0000000444447c10 */ /* 0x000fe2000fa3e049 */
[----:B------:R-:W-:Y:S01]  /*3860*/  UIADD3 UR4, UPT, UPT, UR12, 0x410, URZ ;  /* 0x000004100c047890 */ /* 0x000fe2000fffe0ff */
[----:B------:R-:W-:Y:S02]  /*3870*/  IADD3 R73, PT, PT, R73, 0x1, RZ ;  /* 0x0000000149497810 */ /* 0x000fe40007ffe0ff */
[----:B------:R-:W-:Y:S01]  /*3880*/  IADD3.X R69, PT, PT, R69, UR5, RZ, P1, P2 ;  /* 0x0000000545457c10 */ /* 0x000fe20008fe44ff */
[----:B------:R-:W-:-:S06]  /*3890*/  ULEA UR4, UR13, UR4, 0x18 ;  /* 0x000000040d047291 */ /* 0x000fcc000f8ec0ff */
[----:B------:R-:W-:-:S07]  /*38a0*/  LEA R75, R14, UR4, 0x2 ;  /* 0x000000040e4b7c11 */ /* 0x000fce000f8e10ff */
.L_x_550:
[----:B------:R-:W2:Y:S01]  /*38b0*/  @P0 LDG.E.U8 R15, desc[UR36][R68.64] ;  /* 0x00000024440f0981 */ /* 0x000ea2000c1e1100 */
[----:B------:R-:W-:Y:S01]  /*38c0*/  VIADD R76, R73, 0xffffffff ;  /* 0xffffffff494c7836 */ /* 0x000fe20000000000 */
[----:B------:R-:W-:Y:S01]  /*38d0*/  MOV R5, UR19 ;  /* 0x0000001300057c02 */ /* 0x000fe20008000f00 */
[----:B------:R-:W-:Y:S01]  /*38e0*/  BSSY.RECONVERGENT B1, `(.L_x_421) ;  /* 0x000003d000017945 */ /* 0x000fe20003800200 */
[----:B------:R-:W1:Y:S01]  /*38f0*/  S2R R12, SR_CTAID.Y ;  /* 0x00000000000c7919 */ /* 0x000e620000002600 */
[----:B------:R-:W-:Y:S02]  /*3900*/  IADD3 R77, PT, PT, R22, -0x1, RZ ;  /* 0xffffffff164d7810 */ /* 0x000fe40007ffe0ff */
[----:B------:R-:W-:Y:S02]  /*3910*/  IABS R14, R76 ;  /* 0x0000004c000e7213 */ /* 0x000fe40000000000 */
[----:B0-----:R-:W-:Y:S02]  /*3920*/  IABS R13, R5 ;  /* 0x00000005000d7213 */ /* 0x001fe40000000000 */
[----:B------:R-:W-:Y:S01]  /*3930*/  ISETP.GE.AND P2, PT, R76, RZ, PT ;  /* 0x000000ff4c00720c */ /* 0x000fe20003f46270 */
[----:B------:R-:W-:Y:S01]  /*3940*/  IMAD.HI.U32 R11, R67, R14, RZ ;  /* 0x0000000e430b7227 */ /* 0x000fe200078e00ff */
[----:B------:R-:W-:-:S03]  /*3950*/  ISETP.NE.AND P3, PT, R5, RZ, PT ;  /* 0x000000ff0500720c */ /* 0x000fc60003f65270 */
[----:B------:R-:W-:-:S04]  /*3960*/  IMAD.MOV R11, RZ, RZ, -R11 ;  /* 0x000000ffff0b7224 */ /* 0x000fc800078e0a0b */
[----:B------:R-:W-:-:S05]  /*3970*/  IMAD R14, R13, R11, R14 ;  /* 0x0000000b0d0e7224 */ /* 0x000fca00078e020e */
[----:B------:R-:W-:-:S13]  /*3980*/  ISETP.GT.U32.AND P1, PT, R65, R14, PT ;  /* 0x0000000e4100720c */ /* 0x000fda0003f24070 */
[----:B------:R-:W-:-:S04]  /*3990*/  @!P1 IADD3 R14, PT, PT, R14, -R13, RZ ;  /* 0x8000000d0e0e9210 */ /* 0x000fc80007ffe0ff */
[----:B------:R-:W-:-:S13]  /*39a0*/  ISETP.GT.U32.AND P1, PT, R65, R14, PT ;  /* 0x0000000e4100720c */ /* 0x000fda0003f24070 */
[----:B------:R-:W-:Y:S02]  /*39b0*/  @!P1 IMAD.IADD R14, R14, 0x1, -R13 ;  /* 0x000000010e0e9824 */ /* 0x000fe400078e0a0d */
[----:B-1----:R-:W-:-:S03]  /*39c0*/  IMAD R13, R12, R5, RZ ;  /* 0x000000050c0d7224 */ /* 0x002fc600078e02ff */
[----:B------:R-:W-:-:S05]  /*39d0*/  MOV R132, R14 ;  /* 0x0000000e00847202 */ /* 0x000fca0000000f00 */
[----:B------:R-:W-:Y:S01]  /*39e0*/  @!P2 IMAD.MOV R132, RZ, RZ, -R132 ;  /* 0x000000ffff84a224 */ /* 0x000fe200078e0a84 */
[----:B------:R-:W-:-:S04]  /*39f0*/  @!P3 LOP3.LUT R132, RZ, R5, RZ, 0x33, !PT ;  /* 0x00000005ff84b212 */ /* 0x000fc800078e33ff */
[----:B------:R-:W-:Y:S01]  /*3a00*/  IADD3 R11, P1, PT, R13, R132, RZ ;  /* 0x000000840d0b7210 */ /* 0x000fe20007f3e0ff */
[----:B------:R-:W-:-:S03]  /*3a10*/  IMAD.SHL.U32 R128, R132, 0x8, RZ ;  /* 0x0000000884807824 */ /* 0x000fc600078e00ff */
[----:B------:R-:W-:Y:S02]  /*3a20*/  LEA.HI.X.SX32 R14, R13, RZ, 0x1, P1 ;  /* 0x000000ff0d0e7211 */ /* 0x000fe400008f0eff */
[----:B------:R-:W-:Y:S02]  /*3a30*/  ISETP.GE.AND P1, PT, R76, R77, PT ;  /* 0x0000004d4c00720c */ /* 0x000fe40003f26270 */
[----:B------:R-:W-:-:S04]  /*3a40*/  LEA R126, P3, R11, UR6, 0x2 ;  /* 0x000000060b7e7c11 */ /* 0x000fc8000f8610ff */
[----:B------:R-:W-:Y:S02]  /*3a50*/  LEA.HI.X R127, R11, UR7, R14, 0x2, P3 ;  /* 0x000000070b7f7c11 */ /* 0x000fe400098f140e */
[----:B--2---:R-:W-:-:S05]  /*3a60*/  ISETP.NE.AND P2, PT, R15, RZ, P0 ;  /* 0x000000ff0f00720c */ /* 0x004fca0000745270 */
[----:B------:R-:W-:Y:S08]  /*3a70*/  @P1 BRA `(.L_x_422) ;  /* 0x00000000008c1947 */ /* 0x000ff00003800000 */
[----:B------:R-:W-:Y:S01]  /*3a80*/  ISETP.GE.AND P3, PT, R128, R70, PT ;  /* 0x000000468000720c */ /* 0x000fe20003f66270 */
[----:B------:R-:W-:Y:S01]  /*3a90*/  BSSY.RECONVERGENT B2, `(.L_x_423) ;  /* 0x000000e000027945 */ /* 0x000fe20003800200 */
[----:B------:R-:W-:-:S11]  /*3aa0*/  MOV R78, RZ ;  /* 0x000000ff004e7202 */ /* 0x000fd60000000f00 */
[----:B------:R-:W-:Y:S05]  /*3ab0*/  @P3 BRA `(.L_x_424) ;  /* 0x00000000002c3947 */ /* 0x000fea0003800000 */
[----:B------:R-:W2:Y:S01]  /*3ac0*/  LDG.E R11, desc[UR36][R126.64] ;  /* 0x000000247e0b7981 */ /* 0x000ea2000c1e1900 */
[----:B------:R-:W-:-:S05]  /*3ad0*/  IMAD.SHL.U32 R13, R18, 0x2, RZ ;  /* 0x00000002120d7824 */ /* 0x000fca00078e00ff */
[----:B------:R-:W-:-:S05]  /*3ae0*/  LOP3.LUT R13, R13, 0x6, RZ, 0xc0, !PT ;  /* 0x000000060d0d7812 */ /* 0x000fca00078ec0ff */
[----:B------:R-:W-:-:S05]  /*3af0*/  IMAD R14, R66, R5, R13 ;  /* 0x00000005420e7224 */ /* 0x000fca00078e020d */
[----:B------:R-:W-:Y:S01]  /*3b00*/  SHF.R.S32.HI R78, RZ, 0x1f, R14 ;  /* 0x0000001fff4e7819 */ /* 0x000fe2000001140e */
[----:B--2---:R-:W-:-:S05]  /*3b10*/  IMAD R11, R74, R11, R128 ;  /* 0x0000000b4a0b7224 */ /* 0x004fca00078e0280 */
[----:B------:R-:W-:-:S04]  /*3b20*/  IADD3 R13, P4, PT, R11, R14, RZ ;  /* 0x0000000e0b0d7210 */ /* 0x000fc80007f9e0ff */
[----:B------:R-:W-:Y:S02]  /*3b30*/  LEA.HI.X.SX32 R78, R11, R78, 0x1, P4 ;  /* 0x0000004e0b4e7211 */ /* 0x000fe400020f0eff */
[----:B------:R-:W-:-:S04]  /*3b40*/  LEA R14, P4, R13, UR8, 0x1 ;  /* 0x000000080d0e7c11 */ /* 0x000fc8000f8808ff */
[----:B------:R-:W-:-:S05]  /*3b50*/  LEA.HI.X R15, R13, UR9, R78, 0x1, P4 ;  /* 0x000000090d0f7c11 */ /* 0x000fca000a0f0c4e */
[----:B------:R1:W5:Y:S04]  /*3b60*/  LDG.E R78, desc[UR36][R14.64] ;  /* 0x000000240e4e7981 */ /* 0x000368000c1e1900 */
.L_x_424:
[----:B------:R-:W-:Y:S05]  /*3b70*/  BSYNC.RECONVERGENT B2 ;  /* 0x0000000000027941 */ /* 0x000fea0003800200 */
.L_x_423:
[----:B------:R-:W-:-:S09]  /*3b80*/  UISETP.NE.AND UP0, UPT, UR17, URZ, UPT ;  /* 0x000000ff1100728c */ /* 0x000fd2000bf05270 */
[----:B------:R-:W-:Y:S05]  /*3b90*/  BRA.U UP0, `(.L_x_422) ;  /* 0x0000000100447547 */ /* 0x000fea000b800000 */
[----:B------:R-:W-:Y:S01]  /*3ba0*/  ISETP.NE.AND P5, PT, R2, RZ, PT ;  /* 0x000000ff0200720c */ /* 0x000fe20003fa5270 */
[----:B------:R-:W2:Y:S01]  /*3bb0*/  @!P3 S2R R13, SR_CTAID.X ;  /* 0x00000000000db919 */ /* 0x000ea20000002500 */
[----:B------:R-:W2:Y:S08]  /*3bc0*/  @!P3 LDC R129, c[0x0][0x3f8] ;  /* 0x0000fe00ff81bb82 */ /* 0x000eb00000000800 */
[----:B-1----:R-:W1:Y:S03]  /*3bd0*/  @!P3 LDC.64 R14, c[0x0][0x3b8] ;  /* 0x0000ee00ff0ebb82 */ /* 0x002e660000000a00 */
[----:B------:R-:W3:Y:S01]  /*3be0*/  @P5 LDG.E R11, desc[UR36][R124.64] ;  /* 0x000000247c0b5981 */ /* 0x000ee2000c1e1900 */
[----:B------:R-:W-:Y:S01]  /*3bf0*/  @!P3 SHF.L.U32 R131, R18, 0x1, RZ ;  /* 0x000000011283b819 */ /* 0x000fe200000006ff */
[----:B-----5:R-:W-:-:S03]  /*3c00*/  HFMA2 R78, R78, 1, 1, R33 ;  /* 0x3c003c004e4e7831 */ /* 0x020fc60000000021 */
[----:B------:R-:W-:Y:S01]  /*3c10*/  @!P3 LOP3.LUT R134, R131, 0x6, RZ, 0xc0, !PT ;  /* 0x000000068386b812 */ /* 0x000fe200078ec0ff */
[----:B--2---:R-:W-:-:S04]  /*3c20*/  @!P3 IMAD R130, R12, R129, R13 ;  /* 0x000000810c82b224 */ /* 0x004fc800078e020d */
[----:B------:R-:W-:-:S04]  /*3c30*/  @!P3 IMAD R13, R130, R5, RZ ;  /* 0x00000005820db224 */ /* 0x000fc800078e02ff */
[----:B------:R-:W-:-:S05]  /*3c40*/  @!P3 IMAD R13, R13, 0xc0, R134 ;  /* 0x000000c00d0db824 */ /* 0x000fca00078e0286 */
[----:B------:R-:W-:-:S04]  /*3c50*/  @!P3 IADD3 R129, P4, PT, R128, R13, RZ ;  /* 0x0000000d8081b210 */ /* 0x000fc80007f9e0ff */
[----:B------:R-:W-:Y:S02]  /*3c60*/  @!P3 LEA.HI.X.SX32 R130, R13, RZ, 0x1, P4 ;  /* 0x000000ff0d82b211 */ /* 0x000fe400020f0eff */
[----:B-1----:R-:W-:-:S04]  /*3c70*/  @!P3 LEA R14, P4, R129, R14, 0x1 ;  /* 0x0000000e810eb211 */ /* 0x002fc800078808ff */
[----:B------:R-:W-:Y:S01]  /*3c80*/  @!P3 LEA.HI.X R15, R129, R15, R130, 0x1, P4 ;  /* 0x0000000f810fb211 */ /* 0x000fe200020f0c82 */
[----:B---3--:R-:W-:-:S05]  /*3c90*/  @P5 HMUL2 R78, R78, R11 ;  /* 0x0000000b4e4e5232 */ /* 0x008fca0000000000 */
[----:B------:R2:W-:Y:S03]  /*3ca0*/  @!P3 STG.E desc[UR36][R14.64], R78 ;  /* 0x0000004e0e00b986 */ /* 0x0005e6000c101924 */
.L_x_422:
[----:B------:R-:W-:Y:S05]  /*3cb0*/  BSYNC.RECONVERGENT B1 ;  /* 0x0000000000017941 */ /* 0x000fea0003800200 */
.L_x_421:
[----:B------:R-:W-:Y:S01]  /*3cc0*/  BSSY.RECONVERGENT B1, `(.L_x_425) ;  /* 0x000004e000017945 */ /* 0x000fe20003800200 */
[----:B------:R-:W-:-:S03]  /*3cd0*/  IMAD.IADD R130, R132, 0x1, R5 ;  /* 0x0000000184827824 */ /* 0x000fc600078e0205 */
[----:B------:R-:W-:Y:S05]  /*3ce0*/  @P1 BRA `(.L_x_426) ;  /* 0x00000004002c1947 */ /* 0x000fea0003800000 */
[----:B------:R-:W-:Y:S01]  /*3cf0*/  SHF.L.U32 R13, R130, 0x3, RZ ;  /* 0x00000003820d7819 */ /* 0x000fe200000006ff */
[----:B------:R-:W-:Y:S01]  /*3d00*/  IMAD R11, R5, 0x10, R128 ;  /* 0x00000010050b7824 */ /* 0x000fe200078e0280 */
[----:B------:R-:W-:Y:S01]  /*3d10*/  BSSY.RECONVERGENT B2, `(.L_x_427) ;  /* 0x0000010000027945 */ /* 0x000fe20003800200 */
[----:B------:R-:W-:Y:S02]  /*3d20*/  MOV R79, RZ ;  /* 0x000000ff004f7202 */ /* 0x000fe40000000f00 */
[-C--:B------:R-:W-:Y:S02]  /*3d30*/  ISETP.GE.AND P3, PT, R13, R70.reuse, PT ;  /* 0x000000460d00720c */ /* 0x080fe40003f66270 */
[----:B------:R-:W-:-:S11]  /*3d40*/  ISETP.GE.AND P4, PT, R11, R70, PT ;  /* 0x000000460b00720c */ /* 0x000fd60003f86270 */
[----:B------:R-:W-:Y:S05]  /*3d50*/  @P3 BRA `(.L_x_428) ;  /* 0x00000000002c3947 */ /* 0x000fea0003800000 */
[----:B-12---:R-:W2:Y:S01]  /*3d60*/  LDG.E R14, desc[UR36][R126.64] ;  /* 0x000000247e0e7981 */ /* 0x006ea2000c1e1900 */
[----:B------:R-:W-:-:S05]  /*3d70*/  IMAD.SHL.U32 R15, R18, 0x2, RZ ;  /* 0x00000002120f7824 */ /* 0x000fca00078e00ff */
[----:B------:R-:W-:-:S05]  /*3d80*/  LOP3.LUT R15, R15, 0x6, RZ, 0xc0, !PT ;  /* 0x000000060f0f7812 */ /* 0x000fca00078ec0ff */
[----:B------:R-:W-:Y:S02]  /*3d90*/  IMAD R80, R66, R5, R15 ;  /* 0x0000000542507224 */ /* 0x000fe400078e020f */
[----:B--2---:R-:W-:-:S05]  /*3da0*/  IMAD R14, R74, R14, R13 ;  /* 0x0000000e4a0e7224 */ /* 0x004fca00078e020d */
[----:B------:R-:W-:Y:S02]  /*3db0*/  SHF.R.S32.HI R15, RZ, 0x1f, R14 ;  /* 0x0000001fff0f7819 */ /* 0x000fe4000001140e */
[----:B------:R-:W-:-:S04]  /*3dc0*/  IADD3 R79, P5, PT, R80, R14, RZ ;  /* 0x0000000e504f7210 */ /* 0x000fc80007fbe0ff */
[----:B------:R-:W-:Y:S02]  /*3dd0*/  LEA.HI.X.SX32 R80, R80, R15, 0x1, P5 ;  /* 0x0000000f50507211 */ /* 0x000fe400028f0eff */
[----:B------:R-:W-:-:S04]  /*3de0*/  LEA R14, P5, R79, UR8, 0x1 ;  /* 0x000000084f0e7c11 */ /* 0x000fc8000f8a08ff */
[----:B------:R-:W-:-:S05]  /*3df0*/  LEA.HI.X R15, R79, UR9, R80, 0x1, P5 ;  /* 0x000000094f0f7c11 */ /* 0x000fca000a8f0c50 */
[----:B------:R3:W5:Y:S04]  /*3e00*/  LDG.E R79, desc[UR36][R14.64] ;  /* 0x000000240e4f7981 */ /* 0x000768000c1e1900 */
.L_x_428:
[----:B------:R-:W-:Y:S05]  /*3e10*/  BSYNC.RECONVERGENT B2 ;  /* 0x0000000000027941 */ /* 0x000fea0003800200 */
.L_x_427:
[----:B------:R-:W-:Y:S01]  /*3e20*/  UISETP.NE.AND UP0, UPT, UR17, URZ, UPT ;  /* 0x000000ff1100728c */ /* 0x000fe2000bf05270 */
[----:B------:R-:W-:-:S08]  /*3e30*/  HFMA2 R80, -RZ, RZ, 0, 0 ;  /* 0x00000000ff507431 */ /* 0x000fd000000001ff */
[----:B------:R-:W-:Y:S05]  /*3e40*/  BRA.U UP0, `(.L_x_429) ;  /* 0x0000000100487547 */ /* 0x000fea000b800000 */
[----:B------:R-:W-:Y:S01]  /*3e50*/  ISETP.NE.AND P6, PT, R2, RZ, PT ;  /* 0x000000ff0200720c */ /* 0x000fe20003fc5270 */
[----:B------:R-:W4:Y:S01]  /*3e60*/  @!P3 S2R R129, SR_CTAID.X ;  /* 0x000000000081b919 */ /* 0x000f220000002500 */
[----:B------:R-:W4:Y:S08]  /*3e70*/  @!P3 LDC R131, c[0x0][0x3f8] ;  /* 0x0000fe00ff83bb82 */ /* 0x000f300000000800 */
[----:B-123--:R-:W1:Y:S03]  /*3e80*/  @!P3 LDC.64 R14, c[0x0][0x3b8] ;  /* 0x0000ee00ff0ebb82 */ /* 0x00ee660000000a00 */
[----:B------:R-:W2:Y:S01]  /*3e90*/  @P6 LDG.E R132, desc[UR36][R124.64+0x10] ;  /* 0x000010247c846981 */ /* 0x000ea2000c1e1900 */
[----:B------:R-:W-:-:S02]  /*3ea0*/  @!P3 IMAD.SHL.U32 R133, R18, 0x2, RZ ;  /* 0x000000021285b824 */ /* 0x000fc400078e00ff */
[----:B-----5:R-:W-:-:S03]  /*3eb0*/  HADD2 R79, R79, R34 ;  /* 0x000000224f4f7230 */ /* 0x020fc60000000000 */
[----:B------:R-:W-:Y:S01]  /*3ec0*/  @!P3 LOP3.LUT R133, R133, 0x6, RZ, 0xc0, !PT ;  /* 0x000000068585b812 */ /* 0x000fe200078ec0ff */
[----:B----4-:R-:W-:Y:S01]  /*3ed0*/  @!P3 IMAD R134, R12, R131, R129 ;  /* 0x000000830c86b224 */ /* 0x010fe200078e0281 */
[----:B------:R-:W-:-:S03]  /*3ee0*/  @!P3 SHF.R.S32.HI R129, RZ, 0x1f, R13 ;  /* 0x0000001fff81b819 */ /* 0x000fc6000001140d */
[----:B------:R-:W-:-:S04]  /*3ef0*/  @!P3 IMAD R134, R134, R5, RZ ;  /* 0x000000058686b224 */ /* 0x000fc800078e02ff */
[----:B------:R-:W-:-:S05]  /*3f00*/  @!P3 IMAD R134, R134, 0xc0, R133 ;  /* 0x000000c08686b824 */ /* 0x000fca00078e0285 */
[----:B------:R-:W-:-:S04]  /*3f10*/  @!P3 IADD3 R13, P5, PT, R134, R13, RZ ;  /* 0x0000000d860db210 */ /* 0x000fc80007fbe0ff */
[----:B------:R-:W-:Y:S02]  /*3f20*/  @!P3 LEA.HI.X.SX32 R134, R134, R129, 0x1, P5 ;  /* 0x000000818686b211 */ /* 0x000fe400028f0eff */
[----:B-1----:R-:W-:-:S04]  /*3f30*/  @!P3 LEA R14, P5, R13, R14, 0x1 ;  /* 0x0000000e0d0eb211 */ /* 0x002fc800078a08ff */
[----:B------:R-:W-:Y:S01]  /*3f40*/  @!P3 LEA.HI.X R15, R13, R15, R134, 0x1, P5 ;  /* 0x0000000f0d0fb211 */ /* 0x000fe200028f0c86 */
[----:B--2---:R-:W-:-:S05]  /*3f50*/  @P6 HMUL2 R79, R79, R132 ;  /* 0x000000844f4f6232 */ /* 0x004fca0000000000 */
[----:B------:R4:W-:Y:S03]  /*3f60*/  @!P3 STG.E desc[UR36][R14.64], R79 ;  /* 0x0000004f0e00b986 */ /* 0x0009e6000c101924 */
.L_x_429:
[----:B------:R-:W-:Y:S04]  /*3f70*/  BSSY.RECONVERGENT B2, `(.L_x_430) ;  /* 0x000000d000027945 */ /* 0x000fe80003800200 */
[----:B------:R-:W-:Y:S05]  /*3f80*/  @P4 BRA `(.L_x_431) ;  /* 0x00000000002c4947 */ /* 0x000fea0003800000 */
[----:B------:R-:W2:Y:S02]  /*3f90*/  LDG.E R13, desc[UR36][R126.64] ;  /* 0x000000247e0d7981 */ /* 0x000ea4000c1e1900 */
[----:B-1234-:R-:W-:-:S04]  /*3fa0*/  SHF.L.U32 R14, R18, 0x1, RZ ;  /* 0x00000001120e7819 */ /* 0x01efc800000006ff */
[----:B------:R-:W-:-:S05]  /*3fb0*/  LOP3.LUT R14, R14, 0x6, RZ, 0xc0, !PT ;  /* 0x000000060e0e7812 */ /* 0x000fca00078ec0ff */
[----:B------:R-:W-:Y:S02]  /*3fc0*/  IMAD R80, R66, R5, R14 ;  /* 0x0000000542507224 */ /* 0x000fe400078e020e */
[----:B------:R-:W-:-:S05]  /*3fd0*/  IMAD R13, R74, R13, R11 ;  /* 0x0000000d4a0d7224 */ /* 0x000fca00078e020b */
[----:B------:R-:W-:Y:S02]  /*3fe0*/  SHF.R.S32.HI R14, RZ, 0x1f, R13 ;  /* 0x0000001fff0e7819 */ /* 0x000fe4000001140d */
[----:B------:R-:W-:-:S04]  /*3ff0*/  IADD3 R13, P3, PT, R80, R13, RZ ;  /* 0x0000000d500d7210 */ /* 0x000fc80007f7e0ff */
[----:B------:R-:W-:Y:S02]  /*4000*/  LEA.HI.X.SX32 R80, R80, R14, 0x1, P3 ;  /* 0x0000000e50507211 */ /* 0x000fe400018f0eff */
[----:B------:R-:W-:-:S04]  /*4010*/  LEA R14, P3, R13, UR8, 0x1 ;  /* 0x000000080d0e7c11 */ /* 0x000fc8000f8608ff */
[----:B------:R-:W-:-:S05]  /*4020*/  LEA.HI.X R15, R13, UR9, R80, 0x1, P3 ;  /* 0x000000090d0f7c11 */ /* 0x000fca00098f0c50 */
[----:B------:R1:W5:Y:S04]  /*4030*/  LDG.E R80, desc[UR36][R14.64] ;  /* 0x000000240e507981 */ /* 0x000368000c1e1900 */
.L_x_431:
[----:B------:R-:W-:Y:S05]  /*4040*/  BSYNC.RECONVERGENT B2 ;  /* 0x0000000000027941 */ /* 0x000fea0003800200 */
.L_x_430:
[----:B------:R-:W-:-:S09]  /*4050*/  UISETP.NE.AND UP0, UPT, UR17, URZ, UPT ;  /* 0x000000ff1100728c */ /* 0x000fd2000bf05270 */
[----:B------:R-:W-:Y:S05]  /*4060*/  BRA.U UP0, `(.L_x_426) ;  /* 0x00000001004c7547 */ /* 0x000fea000b800000 */
[----:B------:R-:W-:-:S13]  /*4070*/  ISETP.NE.AND P4, PT, R2, RZ, PT ;  /* 0x000000ff0200720c */ /* 0x000fda0003f85270 */
[----:B------:R-:W2:Y:S01]  /*4080*/  @P4 LDG.E R13, desc[UR36][R124.64+0x20] ;  /* 0x000020247c0d4981 */ /* 0x000ea2000c1e1900 */
[----:B------:R-:W-:Y:S01]  /*4090*/  ISETP.GE.AND P3, PT, R11, R70, PT ;  /* 0x000000460b00720c */ /* 0x000fe20003f66270 */
[----:B-----5:R-:W-:-:S04]  /*40a0*/  HFMA2 R80, R80, 1, 1, R35 ;  /* 0x3c003c0050507831 */ /* 0x020fc80000000023 */
[----:B--2---:R-:W-:-:S08]  /*40b0*/  @P4 HMUL2 R80, R80, R13 ;  /* 0x0000000d50504232 */ /* 0x004fd00000000000 */
[----:B------:R-:W-:Y:S05]  /*40c0*/  @P3 BRA `(.L_x_426) ;  /* 0x0000000000343947 */ /* 0x000fea0003800000 */
[----:B------:R-:W2:Y:S01]  /*40d0*/  S2UR UR4, SR_CTAID.X ;  /* 0x00000000000479c3 */ /* 0x000ea20000002500 */
[----:B-1-34-:R-:W-:-:S05]  /*40e0*/  IMAD.SHL.U32 R15, R18, 0x2, RZ ;  /* 0x00000002120f7824 */ /* 0x01afca00078e00ff */
[----:B------:R-:W-:Y:S02]  /*40f0*/  LOP3.LUT R15, R15, 0x6, RZ, 0xc0, !PT ;  /* 0x000000060f0f7812 */ /* 0x000fe400078ec0ff */
[----:B------:R-:W2:Y:S02]  /*4100*/  LDC R13, c[0x0][0x3f8] ;  /* 0x0000fe00ff0d7b82 */ /* 0x000ea40000000800 */
[----:B--2---:R-:W-:Y:S01]  /*4110*/  IMAD R14, R12, R13, UR4 ;  /* 0x000000040c0e7e24 */ /* 0x004fe2000f8e020d */
[----:B------:R-:W-:-:S03]  /*4120*/  SHF.R.S32.HI R13, RZ, 0x1f, R11 ;  /* 0x0000001fff0d7819 */ /* 0x000fc6000001140b */
[----:B------:R-:W-:-:S04]  /*4130*/  IMAD R14, R14, R5, RZ ;  /* 0x000000050e0e7224 */ /* 0x000fc800078e02ff */
[----:B------:R-:W-:-:S05]  /*4140*/  IMAD R14, R14, 0xc0, R15 ;  /* 0x000000c00e0e7824 */ /* 0x000fca00078e020f */
[----:B------:R-:W-:-:S04]  /*4150*/  IADD3 R11, P3, PT, R14, R11, RZ ;  /* 0x0000000b0e0b7210 */ /* 0x000fc80007f7e0ff */
[----:B------:R-:W-:Y:S02]  /*4160*/  LEA.HI.X.SX32 R132, R14, R13, 0x1, P3 ;  /* 0x0000000d0e847211 */ /* 0x000fe400018f0eff */
[----:B------:R-:W-:-:S04]  /*4170*/  LEA R14, P3, R11, UR8, 0x1 ;  /* 0x000000080b0e7c11 */ /* 0x000fc8000f8608ff */
[----:B------:R-:W-:-:S05]  /*4180*/  LEA.HI.X R15, R11, UR9, R132, 0x1, P3 ;  /* 0x000000090b0f7c11 */ /* 0x000fca00098f0c84 */
[----:B------:R1:W-:Y:S04]  /*4190*/  STG.E desc[UR36][R14.64], R80 ;  /* 0x000000500e007986 */ /* 0x0003e8000c101924 */
.L_x_426:
[----:B------:R-:W-:Y:S05]  /*41a0*/  BSYNC.RECONVERGENT B1 ;  /* 0x0000000000017941 */ /* 0x000fea0003800200 */
.L_x_425:
[----:B------:R-:W-:Y:S04]  /*41b0*/  BSSY.RECONVERGENT B1, `(.L_x_432) ;  /* 0x0000052000017945 */ /* 0x000fe80003800200 */
[----:B------:R-:W-:Y:S05]  /*41c0*/  @P1 BRA `(.L_x_433) ;  /* 0x0000000400401947 */ /* 0x000fea0003800000 */
[----:B------:R-:W-:Y:S01]  /*41d0*/  LEA R11, R5, R130, 0x1 ;  /* 0x00000082050b7211 */ /* 0x000fe200078e08ff */
[----:B------:R-:W-:Y:S01]  /*41e0*/  BSSY.RECONVERGENT B2, `(.L_x_434) ;  /* 0x0000010000027945 */ /* 0x000fe20003800200 */
[----:B------:R-:W-:-:S03]  /*41f0*/  MOV R81, RZ ;  /* 0x000000ff00517202 */ /* 0x000fc60000000f00 */
[----:B------:R-:W-:-:S05]  /*4200*/  IMAD.SHL.U32 R129, R11, 0x8, RZ ;  /* 0x000000080b817824 */ /* 0x000fca00078e00ff */
[----:B------:R-:W-:-:S13]  /*4210*/  ISETP.GE.AND P3, PT, R129, R70, PT ;  /* 0x000000468100720c */ /* 0x000fda0003f66270 */
[----:B------:R-:W-:Y:S05]  /*4220*/  @P3 BRA `(.L_x_435) ;  /* 0x00000000002c3947 */ /* 0x000fea0003800000 */
[----:B------:R-:W2:Y:S01]  /*4230*/  LDG.E R11, desc[UR36][R126.64] ;  /* 0x000000247e0b7981 */ /* 0x000ea2000c1e1900 */
[----:B------:R-:W-:-:S05]  /*4240*/  IMAD.SHL.U32 R13, R18, 0x2, RZ ;  /* 0x00000002120d7824 */ /* 0x000fca00078e00ff */
[----:B------:R-:W-:-:S05]  /*4250*/  LOP3.LUT R13, R13, 0x6, RZ, 0xc0, !PT ;  /* 0x000000060d0d7812 */ /* 0x000fca00078ec0ff */
[----:B------:R-:W-:Y:S02]  /*4260*/  IMAD R132, R66, R5, R13 ;  /* 0x0000000542847224 */ /* 0x000fe400078e020d */
[----:B--2---:R-:W-:-:S05]  /*4270*/  IMAD R11, R74, R11, R129 ;  /* 0x0000000b4a0b7224 */ /* 0x004fca00078e0281 */
[----:B------:R-:W-:Y:S02]  /*4280*/  SHF.R.S32.HI R13, RZ, 0x1f, R11 ;  /* 0x0000001fff0d7819 */ /* 0x000fe4000001140b */
[----:B------:R-:W-:-:S04]  /*4290*/  IADD3 R11, P3, PT, R132, R11, RZ ;  /* 0x0000000b840b7210 */ /* 0x000fc80007f7e0ff */
[----:B------:R-:W-:Y:S02]  /*42a0*/  LEA.HI.X.SX32 R132, R132, R13, 0x1, P3 ;  /* 0x0000000d84847211 */ /* 0x000fe400018f0eff */
[----:B-1-34-:R-:W-:-:S04]  /*42b0*/  LEA R14, P3, R11, UR8, 0x1 ;  /* 0x000000080b0e7c11 */ /* 0x01afc8000f8608ff */
[----:B------:R-:W-:-:S05]  /*42c0*/  LEA.HI.X R15, R11, UR9, R132, 0x1, P3 ;  /* 0x000000090b0f7c11 */ /* 0x000fca00098f0c84 */
[----:B------:R1:W5:Y:S04]  /*42d0*/  LDG.E R81, desc[UR36][R14.64] ;  /* 0x000000240e517981 */ /* 0x000368000c1e1900 */
.L_x_435:
[----:B------:R-:W-:Y:S05]  /*42e0*/  BSYNC.RECONVERGENT B2 ;  /* 0x0000000000027941 */ /* 0x000fea0003800200 */
.L_x_434:
[----:B------:R-:W-:-:S09]  /*42f0*/  UISETP.NE.AND UP0, UPT, UR17, URZ, UPT ;  /* 0x000000ff1100728c */ /* 0x000fd2000bf05270 */
[----:B------:R-:W-:Y:S05]  /*4300*/  BRA.U UP0, `(.L_x_436) ;  /* 0x0000000100547547 */ /* 0x000fea000b800000 */
[----:B------:R-:W-:-:S13]  /*4310*/  ISETP.NE.AND P4, PT, R2, RZ, PT ;  /* 0x000000ff0200720c */ /* 0x000fda0003f85270 */
[----:B-1234-:R-:W2:Y:S01]  /*4320*/  @P4 LDG.E R14, desc[UR36][R124.64+0x30] ;  /* 0x000030247c0e4981 */ /* 0x01eea2000c1e1900 */
[----:B------:R-:W-:Y:S01]  /*4330*/  ISETP.GE.AND P3, PT, R129, R70, PT ;  /* 0x000000468100720c */ /* 0x000fe20003f66270 */
[----:B0----5:R-:W-:Y:S01]  /*4340*/  HADD2 R81, R81, R36 ;  /* 0x0000002451517230 */ /* 0x021fe20000000000 */
[----:B------:R-:W-:Y:S03]  /*4350*/  BSSY.RECONVERGENT B2, `(.L_x_436) ;  /* 0x0000010000027945 */ /* 0x000fe60003800200 */
[----:B--2---:R-:W-:-:S08]  /*4360*/  @P4 HFMA2 R81, R81, R14, -RZ ;  /* 0x0000000e51514231 */ /* 0x004fd000001000ff */
[----:B------:R-:W-:Y:S05]  /*4370*/  @P3 BRA `(.L_x_437) ;  /* 0x0000000000343947 */ /* 0x000fea0003800000 */
[----:B------:R-:W0:Y:S01]  /*4380*/  S2UR UR4, SR_CTAID.X ;  /* 0x00000000000479c3 */ /* 0x000e220000002500 */
[----:B------:R-:W-:-:S04]  /*4390*/  SHF.L.U32 R13, R18, 0x1, RZ ;  /* 0x00000001120d7819 */ /* 0x000fc800000006ff */
[----:B------:R-:W-:-:S03]  /*43a0*/  LOP3.LUT R13, R13, 0x6, RZ, 0xc0, !PT ;  /* 0x000000060d0d7812 */ /* 0x000fc600078ec0ff */
[----:B------:R-:W0:Y:S02]  /*43b0*/  LDC R11, c[0x0][0x3f8] ;  /* 0x0000fe00ff0b7b82 */ /* 0x000e240000000800 */
[----:B0-----:R-:W-:Y:S01]  /*43c0*/  IMAD R14, R12, R11, UR4 ;  /* 0x000000040c0e7e24 */ /* 0x001fe2000f8e020b */
        /* <DEDUP_REMOVED lines=8> */
.L_x_437:
[----:B------:R-:W-:Y:S05]  /*4450*/  BSYNC.RECONVERGENT B2 ;  /* 0x0000000000027941 */ /* 0x000fea0003800200 */
.L_x_436:
[----:B------:R-:W-:Y:S05]  /*4460*/  @P1 BRA `(.L_x_433) ;  /* 0x0000000000981947 */ /* 0x000fea0003800000 */
[----:B------:R-:W-:Y:S01]  /*4470*/  IMAD R129, R5, 0x20, R128 ;  /* 0x0000002005817824 */ /* 0x000fe200078e0280 */
[----:B------:R-:W-:Y:S01]  /*4480*/  BSSY.RECONVERGENT B2, `(.L_x_438) ;  /* 0x000000f000027945 */ /* 0x000fe20003800200 */
[----:B------:R-:W-:-:S03]  /*4490*/  MOV R82, RZ ;  /* 0x000000ff00527202 */ /* 0x000fc60000000f00 */
        /* <DEDUP_REMOVED lines=10> */
[----:B01-34-:R-:W-:-:S04]  /*4540*/  LEA R14, P3, R11, UR8, 0x1 ;  /* 0x000000080b0e7c11 */ /* 0x01bfc8000f8608ff */
[----:B------:R-:W-:-:S05]  /*4550*/  LEA.HI.X R15, R11, UR9, R82, 0x1, P3 ;  /* 0x000000090b0f7c11 */ /* 0x000fca00098f0c52 */
[----:B------:R0:W5:Y:S04]  /*4560*/  LDG.E R82, desc[UR36][R14.64] ;  /* 0x000000240e527981 */ /* 0x000168000c1e1900 */
.L_x_439:
[----:B------:R-:W-:Y:S05]  /*4570*/  BSYNC.RECONVERGENT B2 ;  /* 0x0000000000027941 */ /* 0x000fea0003800200 */
.L_x_438:
[----:B------:R-:W-:-:S09]  /*4580*/  UISETP.NE.AND UP0, UPT, UR17, URZ, UPT ;  /* 0x000000ff1100728c */ /* 0x000fd2000bf05270 */
[----:B------:R-:W-:Y:S05]  /*4590*/  BRA.U UP0, `(.L_x_433) ;  /* 0x00000001004c7547 */ /* 0x000fea000b800000 */
[----:B------:R-:W-:-:S13]  /*45a0*/  ISETP.NE.AND P4, PT, R2, RZ, PT ;  /* 0x000000ff0200720c */ /* 0x000fda0003f85270 */
[----:B------:R-:W2:Y:S01]  /*45b0*/  @P4 LDG.E R11, desc[UR36][R124.64+0x40] ;  /* 0x000040247c0b4981 */ /* 0x000ea2000c1e1900 */
[----:B------:R-:W-:Y:S01]  /*45c0*/  ISETP.GE.AND P3, PT, R129, R70, PT ;  /* 0x000000468100720c */ /* 0x000fe20003f66270 */
[----:B0----5:R-:W-:-:S04]  /*45d0*/  HADD2 R82, R82, R37 ;  /* 0x0000002552527230 */ /* 0x021fc80000000000 */
[----:B--2---:R-:W-:-:S08]  /*45e0*/  @P4 HMUL2 R82, R82, R11 ;  /* 0x0000000b52524232 */ /* 0x004fd00000000000 */
[----:B------:R-:W-:Y:S05]  /*45f0*/  @P3 BRA `(.L_x_433) ;  /* 0x0000000000343947 */ /* 0x000fea0003800000 */
[----:B------:R-:W1:Y:S01]  /*4600*/  S2UR UR4, SR_CTAID.X ;  /* 0x00000000000479c3 */ /* 0x000e620000002500 */
[----:B------:R-:W-:-:S04]  /*4610*/  SHF.L.U32 R13, R18, 0x1, RZ ;  /* 0x00000001120d7819 */ /* 0x000fc800000006ff */
[----:B------:R-:W-:-:S03]  /*4620*/  LOP3.LUT R13, R13, 0x6, RZ, 0xc0, !PT ;  /* 0x000000060d0d7812 */ /* 0x000fc600078ec0ff */
[----:B------:R-:W1:Y:S02]  /*4630*/  LDC R11, c[0x0][0x3f8] ;  /* 0x0000fe00ff0b7b82 */ /* 0x000e640000000800 */
[----:B-1-34-:R-:W-:Y:S01]  /*4640*/  IMAD R14, R12, R11, UR4 ;  /* 0x000000040c0e7e24 */ /* 0x01afe2000f8e020b */
        /* <DEDUP_REMOVED lines=8> */
.L_x_433:
[----:B------:R-:W-:Y:S05]  /*46d0*/  BSYNC.RECONVERGENT B1 ;  /* 0x0000000000017941 */ /* 0x000fea0003800200 */
.L_x_432:
[----:B------:R-:W-:Y:S01]  /*46e0*/  BSSY.RECONVERGENT B1, `(.L_x_440) ;  /* 0x0000028000017945 */ /* 0x000fe20003800200 */
[----:B------:R-:W-:-:S03]  /*46f0*/  IMAD R134, R5, 0x4, R130 ;  /* 0x0000000405867824 */ /* 0x000fc600078e0282 */
[----:B------:R-:W-:Y:S05]  /*4700*/  @P1 BRA `(.L_x_441) ;  /* 0x0000000000941947 */ /* 0x000fea0003800000 */
[----:B------:R-:W-:Y:S01]  /*4710*/  SHF.L.U32 R11, R134, 0x3, RZ ;  /* 0x00000003860b7819 */ /* 0x000fe200000006ff */
[----:B------:R-:W-:Y:S01]  /*4720*/  BSSY.RECONVERGENT B2, `(.L_x_442) ;  /* 0x000000f000027945 */ /* 0x000fe20003800200 */
[----:B------:R-:W-:Y:S02]  /*4730*/  IMAD.MOV.U32 R83, RZ, RZ, RZ ;  /* 0x000000ffff537224 */ /* 0x000fe400078e00ff */
[----:B------:R-:W-:-:S13]  /*4740*/  ISETP.GE.AND P3, PT, R11, R70, PT ;  /* 0x000000460b00720c */ /* 0x000fda0003f66270 */
[----:B------:R-:W-:Y:S05]  /*4750*/  @P3 BRA `(.L_x_443) ;  /* 0x00000000002c3947 */ /* 0x000fea0003800000 */
[----:B------:R-:W2:Y:S02]  /*4760*/  LDG.E R13, desc[UR36][R126.64] ;  /* 0x000000247e0d7981 */ /* 0x000ea4000c1e1900 */
[----:B01234-:R-:W-:-:S04]  /*4770*/  SHF.L.U32 R14, R18, 0x1, RZ ;  /* 0x00000001120e7819 */ /* 0x01ffc800000006ff */
        /* <DEDUP_REMOVED lines=9> */
.L_x_443:
[----:B------:R-:W-:Y:S05]  /*4810*/  BSYNC.RECONVERGENT B2 ;  /* 0x0000000000027941 */ /* 0x000fea0003800200 */
.L_x_442:
[----:B------:R-:W-:-:S09]  /*4820*/  UISETP.NE.AND UP0, UPT, UR17, URZ, UPT ;  /* 0x000000ff1100728c */ /* 0x000fd2000bf05270 */
[----:B------:R-:W-:Y:S05]  /*4830*/  BRA.U UP0, `(.L_x_441) ;  /* 0x0000000100487547 */ /* 0x000fea000b800000 */
[----:B------:R-:W-:Y:S01]  /*4840*/  ISETP.NE.AND P5, PT, R2, RZ, PT ;  /* 0x000000ff0200720c */ /* 0x000fe20003fa5270 */
[----:B------:R-:W0:Y:S01]  /*4850*/  @!P3 S2R R13, SR_CTAID.X ;  /* 0x00000000000db919 */ /* 0x000e220000002500 */
[----:B------:R-:W0:Y:S08]  /*4860*/  @!P3 LDC R129, c[0x0][0x3f8] ;  /* 0x0000fe00ff81bb82 */ /* 0x000e300000000800 */
[----:B01234-:R-:W0:Y:S03]  /*4870*/  @!P3 LDC.64 R14, c[0x0][0x3b8] ;  /* 0x0000ee00ff0ebb82 */ /* 0x01fe260000000a00 */
[----:B------:R-:W2:Y:S01]  /*4880*/  @P5 LDG.E R130, desc[UR36][R124.64+0x50] ;  /* 0x000050247c825981 */ /* 0x000ea2000c1e1900 */
[----:B------:R-:W-:-:S02]  /*4890*/  @!P3 IMAD.SHL.U32 R131, R18, 0x2, RZ ;  /* 0x000000021283b824 */ /* 0x000fc400078e00ff */
[----:B-----5:R-:W-:-:S03]  /*48a0*/  HFMA2 R83, R83, 1, 1, R38 ;  /* 0x3c003c0053537831 */ /* 0x020fc60000000026 */
[----:B------:R-:W-:Y:S01]  /*48b0*/  @!P3 LOP3.LUT R131, R131, 0x6, RZ, 0xc0, !PT ;  /* 0x000000068383b812 */ /* 0x000fe200078ec0ff */
[----:B------:R-:W-:Y:S01]  /*48c0*/  @!P3 IMAD R132, R12, R129, R13 ;  /* 0x000000810c84b224 */ /* 0x000fe200078e020d */
[----:B------:R-:W-:-:S03]  /*48d0*/  @!P3 SHF.R.S32.HI R13, RZ, 0x1f, R11 ;  /* 0x0000001fff0db819 */ /* 0x000fc6000001140b */
[----:B------:R-:W-:-:S04]  /*48e0*/  @!P3 IMAD R132, R132, R5, RZ ;  /* 0x000000058484b224 */ /* 0x000fc800078e02ff */
[----:B------:R-:W-:-:S05]  /*48f0*/  @!P3 IMAD R132, R132, 0xc0, R131 ;  /* 0x000000c08484b824 */ /* 0x000fca00078e0283 */
[----:B------:R-:W-:-:S04]  /*4900*/  @!P3 IADD3 R11, P4, PT, R132, R11, RZ ;  /* 0x0000000b840bb210 */ /* 0x000fc80007f9e0ff */
[----:B------:R-:W-:Y:S02]  /*4910*/  @!P3 LEA.HI.X.SX32 R132, R132, R13, 0x1, P4 ;  /* 0x0000000d8484b211 */ /* 0x000fe400020f0eff */
[----:B0-----:R-:W-:-:S04]  /*4920*/  @!P3 LEA R14, P4, R11, R14, 0x1 ;  /* 0x0000000e0b0eb211 */ /* 0x001fc800078808ff */
[----:B------:R-:W-:Y:S01]  /*4930*/  @!P3 LEA.HI.X R15, R11, R15, R132, 0x1, P4 ;  /* 0x0000000f0b0fb211 */ /* 0x000fe200020f0c84 */
[----:B--2---:R-:W-:-:S05]  /*4940*/  @P5 HMUL2 R83, R83, R130 ;  /* 0x0000008253535232 */ /* 0x004fca0000000000 */
[----:B------:R0:W-:Y:S03]  /*4950*/  @!P3 STG.E desc[UR36][R14.64], R83 ;  /* 0x000000530e00b986 */ /* 0x0001e6000c101924 */
.L_x_441:
[----:B------:R-:W-:Y:S05]  /*4960*/  BSYNC.RECONVERGENT B1 ;  /* 0x0000000000017941 */ /* 0x000fea0003800200 */
.L_x_440:
[----:B------:R-:W-:Y:S01]  /*4970*/  BSSY.RECONVERGENT B1, `(.L_x_444) ;  /* 0x0000028000017945 */ /* 0x000fe20003800200 */
[----:B------:R-:W-:-:S03]  /*4980*/  IADD3 R134, PT, PT, R134, R5, RZ ;  /* 0x0000000586867210 */ /* 0x000fc60007ffe0ff */
[----:B------:R-:W-:Y:S05]  /*4990*/  @P1 BRA `(.L_x_445) ;  /* 0x0000000000941947 */ /* 0x000fea0003800000 */
[----:B------:R-:W-:Y:S01]  /*49a0*/  IMAD.SHL.U32 R11, R134, 0x8, RZ ;  /* 0x00000008860b7824 */ /* 0x000fe200078e00ff */
[----:B------:R-:W-:Y:S01]  /*49b0*/  BSSY.RECONVERGENT B2, `(.L_x_446) ;  /* 0x000000f000027945 */ /* 0x000fe20003800200 */
[----:B------:R-:W-:-:S03]  /*49c0*/  MOV R84, RZ ;  /* 0x000000ff00547202 */ /* 0x000fc60000000f00 */
[----:B------:R-:W-:-:S13]  /*49d0*/  ISETP.GE.AND P3, PT, R11, R70, PT ;  /* 0x000000460b00720c */ /* 0x000fda0003f66270 */
[----:B------:R-:W-:Y:S05]  /*49e0*/  @P3 BRA `(.L_x_447) ;  /* 0x00000000002c3947 */ /* 0x000fea0003800000 */
[----:B------:R-:W2:Y:S02]  /*49f0*/  LDG.E R13, desc[UR36][R126.64] ;  /* 0x000000247e0d7981 */ /* 0x000ea4000c1e1900 */
[----:B01234-:R-:W-:-:S05]  /*4a00*/  IMAD.SHL.U32 R14, R18, 0x2, RZ ;  /* 0x00000002120e7824 */ /* 0x01ffca00078e00ff */
        /* <DEDUP_REMOVED lines=9> */
.L_x_447:
[----:B------:R-:W-:Y:S05]  /*4aa0*/  BSYNC.RECONVERGENT B2 ;  /* 0x0000000000027941 */ /* 0x000fea0003800200 */
.L_x_446:
[----:B------:R-:W-:-:S09]  /*4ab0*/  UISETP.NE.AND UP0, UPT, UR17, URZ, UPT ;  /* 0x000000ff1100728c */ /* 0x000fd2000bf05270 */
[----:B------:R-:W-:Y:S05]  /*4ac0*/  BRA.U UP0, `(.L_x_445) ;  /* 0x0000000100487547 */ /* 0x000fea000b800000 */
[----:B------:R-:W-:Y:S01]  /*4ad0*/  ISETP.NE.AND P5, PT, R2, RZ, PT ;  /* 0x000000ff0200720c */ /* 0x000fe20003fa5270 */
[----:B------:R-:W0:Y:S01]  /*4ae0*/  @!P3 S2R R129, SR_CTAID.X ;  /* 0x000000000081b919 */ /* 0x000e220000002500 */
[----:B------:R-:W0:Y:S08]  /*4af0*/  @!P3 LDC R130, c[0x0][0x3f8] ;  /* 0x0000fe00ff82bb82 */ /* 0x000e300000000800 */
[----:B01234-:R-:W0:Y:S03]  /*4b00*/  @!P3 LDC.64 R14, c[0x0][0x3b8] ;  /* 0x0000ee00ff0ebb82 */ /* 0x01fe260000000a00 */
[----:B------:R-:W2:Y:S01]  /*4b10*/  @P5 LDG.E R13, desc[UR36][R124.64+0x60] ;  /* 0x000060247c0d5981 */ /* 0x000ea2000c1e1900 */
[----:B------:R-:W-:Y:S01]  /*4b20*/  @!P3 SHF.L.U32 R131, R18, 0x1, RZ ;  /* 0x000000011283b819 */ /* 0x000fe200000006ff */
[----:B-----5:R-:W-:-:S03]  /*4b30*/  HADD2 R84, R84, R39 ;  /* 0x0000002754547230 */ /* 0x020fc60000000000 */
        /* <DEDUP_REMOVED lines=9> */
[----:B--2---:R-:W-:-:S05]  /*4bd0*/  @P5 HFMA2 R84, R84, R13, -RZ ;  /* 0x0000000d54545231 */ /* 0x004fca00001000ff */
[----:B------:R0:W-:Y:S03]  /*4be0*/  @!P3 STG.E desc[UR36][R14.64], R84 ;  /* 0x000000540e00b986 */ /* 0x0001e6000c101924 */
.L_x_445:
[----:B------:R-:W-:Y:S05]  /*4bf0*/  BSYNC.RECONVERGENT B1 ;  /* 0x0000000000017941 */ /* 0x000fea0003800200 */
.L_x_444:
        /* <DEDUP_REMOVED lines=10> */
[----:B01234-:R-:W2:Y:S01]  /*4ca0*/  LDG.E R14, desc[UR36][R126.64] ;  /* 0x000000247e0e7981 */ /* 0x01fea2000c1e1900 */
        /* <DEDUP_REMOVED lines=10> */
.L_x_451:
[----:B------:R-:W-:Y:S05]  /*4d50*/  BSYNC.RECONVERGENT B2 ;  /* 0x0000000000027941 */ /* 0x000fea0003800200 */
.L_x_450:
[----:B------:R-:W-:Y:S01]  /*4d60*/  UISETP.NE.AND UP0, UPT, UR17, URZ, UPT ;  /* 0x000000ff1100728c */ /* 0x000fe2000bf05270 */
[----:B------:R-:W-:-:S08]  /*4d70*/  HFMA2 R86, -RZ, RZ, 0, 0 ;  /* 0x00000000ff567431 */ /* 0x000fd000000001ff */
[----:B------:R-:W-:Y:S05]  /*4d80*/  BRA.U UP0, `(.L_x_452) ;  /* 0x0000000100487547 */ /* 0x000fea000b800000 */
[----:B------:R-:W-:Y:S01]  /*4d90*/  ISETP.NE.AND P6, PT, R2, RZ, PT ;  /* 0x000000ff0200720c */ /* 0x000fe20003fc5270 */
[----:B------:R-:W0:Y:S01]  /*4da0*/  @!P3 S2R R129, SR_CTAID.X ;  /* 0x000000000081b919 */ /* 0x000e220000002500 */
[----:B------:R-:W0:Y:S08]  /*4db0*/  @!P3 LDC R131, c[0x0][0x3f8] ;  /* 0x0000fe00ff83bb82 */ /* 0x000e300000000800 */
[----:B01234-:R-:W0:Y:S03]  /*4dc0*/  @!P3 LDC.64 R14, c[0x0][0x3b8] ;  /* 0x0000ee00ff0ebb82 */ /* 0x01fe260000000a00 */
[----:B------:R-:W2:Y:S01]  /*4dd0*/  @P6 LDG.E R132, desc[UR36][R124.64+0x70] ;  /* 0x000070247c846981 */ /* 0x000ea2000c1e1900 */
[----:B------:R-:W-:-:S02]  /*4de0*/  @!P3 IMAD.SHL.U32 R133, R18, 0x2, RZ ;  /* 0x000000021285b824 */ /* 0x000fc400078e00ff */
        /* <DEDUP_REMOVED lines=12> */
.L_x_452:
[----:B------:R-:W-:Y:S04]  /*4eb0*/  BSSY.RECONVERGENT B2, `(.L_x_453) ;  /* 0x000000d000027945 */ /* 0x000fe80003800200 */
        /* <DEDUP_REMOVED lines=12> */
.L_x_454:
[----:B------:R-:W-:Y:S05]  /*4f80*/  BSYNC.RECONVERGENT B2 ;  /* 0x0000000000027941 */ /* 0x000fea0003800200 */
.L_x_453:
[----:B------:R-:W-:-:S09]  /*4f90*/  UISETP.NE.AND UP0, UPT, UR17, URZ, UPT ;  /* 0x000000ff1100728c */ /* 0x000fd2000bf05270 */
[----:B------:R-:W-:Y:S05]  /*4fa0*/  BRA.U UP0, `(.L_x_449) ;  /* 0x00000001004c7547 */ /* 0x000fea000b800000 */
[----:B------:R-:W-:-:S13]  /*4fb0*/  ISETP.NE.AND P4, PT, R2, RZ, PT ;  /* 0x000000ff0200720c */ /* 0x000fda0003f85270 */
[----:B------:R-:W2:Y:S01]  /*4fc0*/  @P4 LDG.E R13, desc[UR36][R124.64+0x80] ;  /* 0x000080247c0d4981 */ /* 0x000ea2000c1e1900 */
[----:B------:R-:W-:Y:S01]  /*4fd0*/  ISETP.GE.AND P3, PT, R11, R70, PT ;  /* 0x000000460b00720c */ /* 0x000fe20003f66270 */
[----:B0----5:R-:W-:-:S04]  /*4fe0*/  HFMA2 R86, R86, 1, 1, R41 ;  /* 0x3c003c0056567831 */ /* 0x021fc80000000029 */
[----:B--2---:R-:W-:-:S08]  /*4ff0*/  @P4 HMUL2 R86, R86, R13 ;  /* 0x0000000d56564232 */ /* 0x004fd00000000000 */
[----:B------:R-:W-:Y:S05]  /*5000*/  @P3 BRA `(.L_x_449) ;  /* 0x0000000000343947 */ /* 0x000fea0003800000 */
[----:B------:R-:W0:Y:S01]  /*5010*/  S2UR UR4, SR_CTAID.X ;  /* 0x00000000000479c3 */ /* 0x000e220000002500 */
[----:B-1-34-:R-:W-:-:S05]  /*5020*/  IMAD.SHL.U32 R15, R18, 0x2, RZ ;  /* 0x00000002120f7824 */ /* 0x01afca00078e00ff */
[----:B------:R-:W-:Y:S02]  /*5030*/  LOP3.LUT R15, R15, 0x6, RZ, 0xc0, !PT ;  /* 0x000000060f0f7812 */ /* 0x000fe400078ec0ff */
        /* <DEDUP_REMOVED lines=10> */
.L_x_449:
[----:B------:R-:W-:Y:S05]  /*50e0*/  BSYNC.RECONVERGENT B1 ;  /* 0x0000000000017941 */ /* 0x000fea0003800200 */
.L_x_448:
[----:B------:R-:W-:Y:S01]  /*50f0*/  BSSY.RECONVERGENT B1, `(.L_x_455) ;  /* 0x0000028000017945 */ /* 0x000fe20003800200 */
[----:B------:R-:W-:-:S03]  /*5100*/  LEA R134, R5, R130, 0x1 ;  /* 0x0000008205867211 */ /* 0x000fc600078e08ff */
        /* <DEDUP_REMOVED lines=17> */
.L_x_458:
[----:B------:R-:W-:Y:S05]  /*5220*/  BSYNC.RECONVERGENT B2 ;  /* 0x0000000000027941 */ /* 0x000fea0003800200 */
.L_x_457:
        /* <DEDUP_REMOVED lines=20> */
.L_x_456:
[----:B------:R-:W-:Y:S05]  /*5370*/  BSYNC.RECONVERGENT B1 ;  /* 0x0000000000017941 */ /* 0x000fea0003800200 */
.L_x_455:
[----:B------:R-:W-:Y:S01]  /*5380*/  BSSY.RECONVERGENT B1, `(.L_x_459) ;  /* 0x0000028000017945 */ /* 0x000fe20003800200 */
[----:B------:R-:W-:-:S03]  /*5390*/  IMAD.IADD R134, R134, 0x1, R5 ;  /* 0x0000000186867824 */ /* 0x000fc600078e0205 */
        /* <DEDUP_REMOVED lines=17> */
.L_x_462:
[----:B------:R-:W-:Y:S05]  /*54b0*/  BSYNC.RECONVERGENT B2 ;  /* 0x0000000000027941 */ /* 0x000fea0003800200 */
.L_x_461:
        /* <DEDUP_REMOVED lines=20> */
.L_x_460:
[----:B------:R-:W-:Y:S05]  /*5600*/  BSYNC.RECONVERGENT B1 ;  /* 0x0000000000017941 */ /* 0x000fea0003800200 */
.L_x_459:
        /* <DEDUP_REMOVED lines=19> */
.L_x_466:
[----:B------:R-:W-:Y:S05]  /*5740*/  BSYNC.RECONVERGENT B2 ;  /* 0x0000000000027941 */ /* 0x000fea0003800200 */
.L_x_465:
        /* <DEDUP_REMOVED lines=20> */
.L_x_464:
[----:B------:R-:W-:Y:S05]  /*5890*/  BSYNC.RECONVERGENT B1 ;  /* 0x0000000000017941 */ /* 0x000fea0003800200 */
.L_x_463:
        /* <DEDUP_REMOVED lines=19> */
.L_x_470:
[----:B------:R-:W-:Y:S05]  /*59d0*/  BSYNC.RECONVERGENT B2 ;  /* 0x0000000000027941 */ /* 0x000fea0003800200 */
.L_x_469:
        /* <DEDUP_REMOVED lines=20> */
.L_x_468:
[----:B------:R-:W-:Y:S05]  /*5b20*/  BSYNC.RECONVERGENT B1 ;  /* 0x0000000000017941 */ /* 0x000fea0003800200 */
.L_x_467:
        /* <DEDUP_REMOVED lines=19> */
.L_x_474:
[----:B------:R-:W-:Y:S05]  /*5c60*/  BSYNC.RECONVERGENT B2 ;  /* 0x0000000000027941 */ /* 0x000fea0003800200 */
.L_x_473:
        /* <DEDUP_REMOVED lines=20> */
.L_x_472:
[----:B------:R-:W-:Y:S05]  /*5db0*/  BSYNC.RECONVERGENT B1 ;  /* 0x0000000000017941 */ /* 0x000fea0003800200 */
.L_x_471:
        /* <DEDUP_REMOVED lines=19> */
.L_x_478:
[----:B------:R-:W-:Y:S05]  /*5ef0*/  BSYNC.RECONVERGENT B2 ;  /* 0x0000000000027941 */ /* 0x000fea0003800200 */
.L_x_477:
        /* <DEDUP_REMOVED lines=20> */
.L_x_476:
[----:B------:R-:W-:Y:S05]  /*6040*/  BSYNC.RECONVERGENT B1 ;  /* 0x0000000000017941 */ /* 0x000fea0003800200 */
.L_x_475:
        /* <DEDUP_REMOVED lines=19> */
.L_x_482:
[----:B------:R-:W-:Y:S05]  /*6180*/  BSYNC.RECONVERGENT B2 ;  /* 0x0000000000027941 */ /* 0x000fea0003800200 */
.L_x_481:
        /* <DEDUP_REMOVED lines=20> */
.L_x_480:
[----:B------:R-:W-:Y:S05]  /*62d0*/  BSYNC.RECONVERGENT B1 ;  /* 0x0000000000017941 */ /* 0x000fea0003800200 */
.L_x_479:
[----:B------:R-:W-:Y:S01]  /*62e0*/  BSSY.RECONVERGENT B1, `(.L_x_483) ;  /* 0x0000027000017945 */ /* 0x000fe20003800200 */
[----:B------:R-:W-:-:S03]  /*62f0*/  IMAD R129, R5, 0x80, R128 ;  /* 0x0000008005817824 */ /* 0x000fc600078e0280 */
[----:B------:R-:W-:Y:S05]  /*6300*/  @P1 BRA `(.L_x_484) ;  /* 0x0000000000901947 */ /* 0x000fea0003800000 */
[----:B------:R-:W-:Y:S01]  /*6310*/  ISETP.GE.AND P3, PT, R129, R70, PT ;  /* 0x000000468100720c */ /* 0x000fe20003f66270 */
[----:B------:R-:W-:Y:S01]  /*6320*/  BSSY.RECONVERGENT B2, `(.L_x_485) ;  /* 0x000000e000027945 */ /* 0x000fe20003800200 */
[----:B------:R-:W-:-:S11]  /*6330*/  MOV R94, RZ ;  /* 0x000000ff005e7202 */ /* 0x000fd60000000f00 */
        /* <DEDUP_REMOVED lines=12> */
.L_x_486:
[----:B------:R-:W-:Y:S05]  /*6400*/  BSYNC.RECONVERGENT B2 ;  /* 0x0000000000027941 */ /* 0x000fea0003800200 */
.L_x_485:
        /* <DEDUP_REMOVED lines=20> */
.L_x_484:
[----:B------:R-:W-:Y:S05]  /*6550*/  BSYNC.RECONVERGENT B1 ;  /* 0x0000000000017941 */ /* 0x000fea0003800200 */
.L_x_483:
        /* <DEDUP_REMOVED lines=19> */
.L_x_490:
[----:B------:R-:W-:Y:S05]  /*6690*/  BSYNC.RECONVERGENT B2 ;  /* 0x0000000000027941 */ /* 0x000fea0003800200 */
.L_x_489:
        /* <DEDUP_REMOVED lines=20> */
.L_x_488:
[----:B------:R-:W-:Y:S05]  /*67e0*/  BSYNC.RECONVERGENT B1 ;  /* 0x0000000000017941 */ /* 0x000fea0003800200 */
.L_x_487:
        /* <DEDUP_REMOVED lines=19> */
.L_x_494:
[----:B------:R-:W-:Y:S05]  /*6920*/  BSYNC.RECONVERGENT B2 ;  /* 0x0000000000027941 */ /* 0x000fea0003800200 */
.L_x_493:
        /* <DEDUP_REMOVED lines=8> */
[----:B-----5:R-:W-:-:S02]  /*69b0*/  HADD2 R96, R96, R51 ;  /* 0x0000003360607230 */ /* 0x020fc40000000000 */
[----:B------:R-:W-:Y:S01]  /*69c0*/  @!P3 IMAD R128, R12, R128, R129 ;  /* 0x000000800c80b224 */ /* 0x000fe200078e0281 */
[----:B------:R-:W-:-:S03]  /*69d0*/  @!P3 LOP3.LUT R129, R130, 0x6, RZ, 0xc0, !PT ;  /* 0x000000068281b812 */ /* 0x000fc600078ec0ff */
[----:B------:R-:W-:-:S04]  /*69e0*/  @!P3 IMAD R128, R128, R5, RZ ;  /* 0x000000058080b224 */ /* 0x000fc800078e02ff */
[----:B------:R-:W-:Y:S01]  /*69f0*/  @!P3 IMAD R129, R128, 0xc0, R129 ;  /* 0x000000c08081b824 */ /* 0x000fe200078e0281 */
[----:B------:R-:W-:-:S04]  /*6a00*/  @!P3 SHF.R.S32.HI R128, RZ, 0x1f, R11 ;  /* 0x0000001fff80b819 */ /* 0x000fc8000001140b */
[----:B------:R-:W-:-:S04]  /*6a10*/  @!P3 IADD3 R11, P4, PT, R129, R11, RZ ;  /* 0x0000000b810bb210 */ /* 0x000fc80007f9e0ff */
[----:B------:R-:W-:Y:S02]  /*6a20*/  @!P3 LEA.HI.X.SX32 R128, R129, R128, 0x1, P4 ;  /* 0x000000808180b211 */ /* 0x000fe400020f0eff */
[----:B0-----:R-:W-:-:S04]  /*6a30*/  @!P3 LEA R14, P4, R11, R14, 0x1 ;  /* 0x0000000e0b0eb211 */ /* 0x001fc800078808ff */
[----:B------:R-:W-:Y:S01]  /*6a40*/  @!P3 LEA.HI.X R15, R11, R15, R128, 0x1, P4 ;  /* 0x0000000f0b0fb211 */ /* 0x000fe200020f0c80 */
[----:B--2---:R-:W-:-:S05]  /*6a50*/  @P5 HFMA2 R96, R96, R13, -RZ ;  /* 0x0000000d60605231 */ /* 0x004fca00001000ff */
[----:B------:R0:W-:Y:S03]  /*6a60*/  @!P3 STG.E desc[UR36][R14.64], R96 ;  /* 0x000000600e00b986 */ /* 0x0001e6000c101924 */
.L_x_492:
[----:B------:R-:W-:Y:S05]  /*6a70*/  BSYNC.RECONVERGENT B1 ;  /* 0x0000000000017941 */ /* 0x000fea0003800200 */
.L_x_491:
        /* <DEDUP_REMOVED lines=19> */
.L_x_498:
[----:B------:R-:W-:Y:S05]  /*6bb0*/  BSYNC.RECONVERGENT B2 ;  /* 0x0000000000027941 */ /* 0x000fea0003800200 */
.L_x_497:
        /* <DEDUP_REMOVED lines=20> */
.L_x_496:
[----:B------:R-:W-:Y:S05]  /*6d00*/  BSYNC.RECONVERGENT B1 ;  /* 0x0000000000017941 */ /* 0x000fea0003800200 */
.L_x_495:
        /* <DEDUP_REMOVED lines=19> */
.L_x_502:
[----:B------:R-:W-:Y:S05]  /*6e40*/  BSYNC.RECONVERGENT B2 ;  /* 0x0000000000027941 */ /* 0x000fea0003800200 */
.L_x_501:
        /* <DEDUP_REMOVED lines=8> */
[----:B-----5:R-:W-:-:S02]  /*6ed0*/  HFMA2 R98, R98, 1, 1, R53 ;  /* 0x3c003c0062627831 */ /* 0x020fc40000000035 */
        /* <DEDUP_REMOVED lines=9> */
[----:B--2---:R-:W-:-:S05]  /*6f70*/  @P5 HMUL2 R98, R98, R13 ;  /* 0x0000000d62625232 */ /* 0x004fca0000000000 */
[----:B------:R0:W-:Y:S03]  /*6f80*/  @!P3 STG.E desc[UR36][R14.64], R98 ;  /* 0x000000620e00b986 */ /* 0x0001e6000c101924 */
.L_x_500:
[----:B------:R-:W-:Y:S05]  /*6f90*/  BSYNC.RECONVERGENT B1 ;  /* 0x0000000000017941 */ /* 0x000fea0003800200 */
.L_x_499:
        /* <DEDUP_REMOVED lines=19> */
.L_x_506:
[----:B------:R-:W-:Y:S05]  /*70d0*/  BSYNC.RECONVERGENT B2 ;  /* 0x0000000000027941 */ /* 0x000fea0003800200 */
.L_x_505:
        /* <DEDUP_REMOVED lines=20> */
.L_x_504:
[----:B------:R-:W-:Y:S05]  /*7220*/  BSYNC.RECONVERGENT B1 ;  /* 0x0000000000017941 */ /* 0x000fea0003800200 */
.L_x_503:
        /* <DEDUP_REMOVED lines=19> */
.L_x_510:
[----:B------:R-:W-:Y:S05]  /*7360*/  BSYNC.RECONVERGENT B2 ;  /* 0x0000000000027941 */ /* 0x000fea0003800200 */
.L_x_509:
        /* <DEDUP_REMOVED lines=20> */
.L_x_508:
[----:B------:R-:W-:Y:S05]  /*74b0*/  BSYNC.RECONVERGENT B1 ;  /* 0x0000000000017941 */ /* 0x000fea0003800200 */
.L_x_507:
        /* <DEDUP_REMOVED lines=19> */
.L_x_514:
[----:B------:R-:W-:Y:S05]  /*75f0*/  BSYNC.RECONVERGENT B2 ;  /* 0x0000000000027941 */ /* 0x000fea0003800200 */
.L_x_513:
        /* <DEDUP_REMOVED lines=20> */
.L_x_512:
[----:B------:R-:W-:Y:S05]  /*7740*/  BSYNC.RECONVERGENT B1 ;  /* 0x0000000000017941 */ /* 0x000fea0003800200 */
.L_x_511:
        /* <DEDUP_REMOVED lines=19> */
.L_x_518:
[----:B------:R-:W-:Y:S05]  /*7880*/  BSYNC.RECONVERGENT B2 ;  /* 0x0000000000027941 */ /* 0x000fea0003800200 */
.L_x_517:
        /* <DEDUP_REMOVED lines=20> */
.L_x_516:
[----:B------:R-:W-:Y:S05]  /*79d0*/  BSYNC.RECONVERGENT B1 ;  /* 0x0000000000017941 */ /* 0x000fea0003800200 */
.L_x_515:
        /* <DEDUP_REMOVED lines=19> */
.L_x_522:
[----:B------:R-:W-:Y:S05]  /*7b10*/  BSYNC.RECONVERGENT B2 ;  /* 0x0000000000027941 */ /* 0x000fea0003800200 */
.L_x_521:
        /* <DEDUP_REMOVED lines=20> */
.L_x_520:
[----:B------:R-:W-:Y:S05]  /*7c60*/  BSYNC.RECONVERGENT B1 ;  /* 0x0000000000017941 */ /* 0x000fea0003800200 */
.L_x_519:
        /* <DEDUP_REMOVED lines=19> */
.L_x_526:
[----:B------:R-:W-:Y:S05]  /*7da0*/  BSYNC.RECONVERGENT B2 ;  /* 0x0000000000027941 */ /* 0x000fea0003800200 */
.L_x_525:
        /* <DEDUP_REMOVED lines=20> */
.L_x_524:
[----:B------:R-:W-:Y:S05]  /*7ef0*/  BSYNC.RECONVERGENT B1 ;  /* 0x0000000000017941 */ /* 0x000fea0003800200 */
.L_x_523:
        /* <DEDUP_REMOVED lines=19> */
.L_x_530:
[----:B------:R-:W-:Y:S05]  /*8030*/  BSYNC.RECONVERGENT B2 ;  /* 0x0000000000027941 */ /* 0x000fea0003800200 */
.L_x_529:
        /* <DEDUP_REMOVED lines=20> */
.L_x_528:
[----:B------:R-:W-:Y:S05]  /*8180*/  BSYNC.RECONVERGENT B1 ;  /* 0x0000000000017941 */ /* 0x000fea0003800200 */
.L_x_527:
        /* <DEDUP_REMOVED lines=19> */
.L_x_534:
[----:B------:R-:W-:Y:S05]  /*82c0*/  BSYNC.RECONVERGENT B2 ;  /* 0x0000000000027941 */ /* 0x000fea0003800200 */
.L_x_533:
        /* <DEDUP_REMOVED lines=20> */
.L_x_532:
[----:B------:R-:W-:Y:S05]  /*8410*/  BSYNC.RECONVERGENT B1 ;  /* 0x0000000000017941 */ /* 0x000fea0003800200 */
.L_x_531:
        /* <DEDUP_REMOVED lines=19> */
.L_x_538:
[----:B------:R-:W-:Y:S05]  /*8550*/  BSYNC.RECONVERGENT B2 ;  /* 0x0000000000027941 */ /* 0x000fea0003800200 */
.L_x_537:
        /* <DEDUP_REMOVED lines=20> */
.L_x_536:
[----:B------:R-:W-:Y:S05]  /*86a0*/  BSYNC.RECONVERGENT B1 ;  /* 0x0000000000017941 */ /* 0x000fea0003800200 */
.L_x_535:
        /* <DEDUP_REMOVED lines=19> */
.L_x_542:
[----:B------:R-:W-:Y:S05]  /*87e0*/  BSYNC.RECONVERGENT B2 ;  /* 0x0000000000027941 */ /* 0x000fea0003800200 */
.L_x_541:
        /* <DEDUP_REMOVED lines=20> */
.L_x_540:
[----:B------:R-:W-:Y:S05]  /*8930*/  BSYNC.RECONVERGENT B1 ;  /* 0x0000000000017941 */ /* 0x000fea0003800200 */
.L_x_539:
[----:B------:R-:W-:Y:S01]  /*8940*/  ISETP.GE.AND P1, PT, R76, R77, PT ;  /* 0x0000004d4c00720c */ /* 0x000fe20003f26270 */
[----:B------:R-:W-:-:S12]  /*8950*/  BSSY.RECONVERGENT B1, `(.L_x_543) ;  /* 0x0000028000017945 */ /* 0x000fd80003800200 */
[----:B------:R-:W-:Y:S05]  /*8960*/  @P1 BRA `(.L_x_544) ;  /* 0x0000000000981947 */ /* 0x000fea0003800000 */
[----:B------:R-:W-:Y:S01]  /*8970*/  IMAD.IADD R11, R132, 0x1, R5 ;  /* 0x00000001840b7824 */ /* 0x000fe200078e0205 */
[----:B------:R-:W-:Y:S01]  /*8980*/  BSSY.RECONVERGENT B2, `(.L_x_545) ;  /* 0x0000010000027945 */ /* 0x000fe20003800200 */
[----:B------:R-:W-:-:S03]  /*8990*/  IMAD.MOV.U32 R109, RZ, RZ, RZ ;  /* 0x000000ffff6d7224 */ /* 0x000fc600078e00ff */
[----:B------:R-:W-:-:S04]  /*89a0*/  SHF.L.U32 R129, R11, 0x3, RZ ;  /* 0x000000030b817819 */ /* 0x000fc800000006ff */
[----:B------:R-:W-:-:S13]  /*89b0*/  ISETP.GE.AND P1, PT, R129, R70, PT ;  /* 0x000000468100720c */ /* 0x000fda0003f26270 */
[----:B------:R-:W-:Y:S05]  /*89c0*/  @P1 BRA `(.L_x_546) ;  /* 0x00000000002c1947 */ /* 0x000fea0003800000 */
[----:B------:R-:W2:Y:S01]  /*89d0*/  LDG.E R127, desc[UR36][R126.64] ;  /* 0x000000247e7f7981 */ /* 0x000ea2000c1e1900 */
[----:B------:R-:W-:-:S04]  /*89e0*/  SHF.L.U32 R11, R18, 0x1, RZ ;  /* 0x00000001120b7819 */ /* 0x000fc800000006ff */
        /* <DEDUP_REMOVED lines=9> */
.L_x_546:
[----:B------:R-:W-:Y:S05]  /*8a80*/  BSYNC.RECONVERGENT B2 ;  /* 0x0000000000027941 */ /* 0x000fea0003800200 */
.L_x_545:
        /* <DEDUP_REMOVED lines=20> */
.L_x_544:
[----:B------:R-:W-:Y:S05]  /*8bd0*/  BSYNC.RECONVERGENT B1 ;  /* 0x0000000000017941 */ /* 0x000fea0003800200 */
.L_x_543:
[----:B-----5:R-:W-:Y:S01]  /*8be0*/  HFMA2 R11, R123, R78, -RZ ;  /* 0x0000004e7b0b7231 */ /* 0x020fe200001000ff */
[----:B------:R-:W-:Y:S01]  /*8bf0*/  UMOV UR4, 0xffffffff ;  /* 0xffffffff00047882 */ /* 0x000fe20000000000 */
[----:B------:R-:W-:Y:S02]  /*8c00*/  LOP3.LUT P1, RZ, R18, 0x3, RZ, 0xc0, !PT ;  /* 0x0000000312ff7812 */ /* 0x000fe4000782c0ff */
        /* <DEDUP_REMOVED lines=15> */
[----:B0-----:R-:W-:-:S04]  /*8d00*/  HFMA2 R11, R7, R94, R11 ;  /* 0x0000005e070b7231 */ /* 0x001fc8000000000b */
        /* <DEDUP_REMOVED lines=9> */
[----:B-1234-:R-:W-:-:S04]  /*8da0*/  HFMA2 R14, R27, R104, R13 ;  /* 0x000000681b0e7231 */ /* 0x01efc8000000000d */
[----:B------:R-:W-:-:S04]  /*8db0*/  HFMA2 R14, R28, R105, R14 ;  /* 0x000000691c0e7231 */ /* 0x000fc8000000000e */
[----:B------:R-:W-:-:S04]  /*8dc0*/  HFMA2 R15, R29, R106, R14 ;  /* 0x0000006a1d0f7231 */ /* 0x000fc8000000000e */
[----:B------:R-:W-:-:S04]  /*8dd0*/  HFMA2 R15, R30, R107, R15 ;  /* 0x0000006b1e0f7231 */ /* 0x000fc8000000000f */
[----:B------:R-:W-:-:S04]  /*8de0*/  HFMA2 R15, R31, R108, R15 ;  /* 0x0000006c1f0f7231 */ /* 0x000fc8000000000f */
[----:B------:R-:W-:-:S05]  /*8df0*/  HFMA2 R15, R32, R109, R15 ;  /* 0x0000006d200f7231 */ /* 0x000fca000000000f */
[--C-:B------:R-:W-:Y:S02]  /*8e00*/  HADD2.F32 R13, -RZ, R15.reuse.H0_H0 ;  /* 0x2000000fff0d7230 */ /* 0x100fe40000004100 */
[----:B------:R-:W-:-:S05]  /*8e10*/  HADD2.F32 R12, -RZ, R15.H1_H1 ;  /* 0x3000000fff0c7230 */ /* 0x000fca0000004100 */
[----:B------:R-:W-:Y:S01]  /*8e20*/  FADD.FTZ R13, R13, R12 ;  /* 0x0000000c0d0d7221 */ /* 0x000fe20000010000 */
[----:B------:R-:W-:Y:S06]  /*8e30*/  BRA.DIV UR4, `(.L_x_547) ;  /* 0x0000004a04e87947 */ /* 0x000fec000b800000 */
[----:B------:R-:W0:Y:S02]  /*8e40*/  SHFL.BFLY PT, R14, R13, 0x2, 0x1f ;  /* 0x0c401f000d0e7f89 */ /* 0x000e2400000e0000 */
[----:B0-----:R-:W-:-:S05]  /*8e50*/  FADD.FTZ R13, R13, R14 ;  /* 0x0000000e0d0d7221 */ /* 0x001fca0000010000 */
[----:B------:R0:W1:Y:S02]  /*8e60*/  SHFL.BFLY PT, R14, R13, 0x1, 0x1f ;  /* 0x0c201f000d0e7f89 */ /* 0x00006400000e0000 */
.L_x_616:
[----:B------:R-:W-:Y:S01]  /*8e70*/  ISETP.GE.OR P1, PT, R76, R77, P1 ;  /* 0x0000004d4c00720c */ /* 0x000fe20000f26670 */
[----:B-1----:R-:W-:Y:S01]  /*8e80*/  FADD.FTZ R14, R13, R14 ;  /* 0x0000000e0d0e7221 */ /* 0x002fe20000010000 */
[----:B------:R-:W-:Y:S03]  /*8e90*/  BSSY.RECONVERGENT B1, `(.L_x_548) ;  /* 0x000001b000017945 */ /* 0x000fe60003800200 */
[----:B------:R-:W-:-:S08]  /*8ea0*/  FMUL.FTZ R11, R14, UR18 ;  /* 0x000000120e0b7c20 */ /* 0x000fd00008410000 */
[----:B------:R-:W-:Y:S05]  /*8eb0*/  @P1 BRA `(.L_x_549) ;  /* 0x0000000000601947 */ /* 0x000fea0003800000 */
[----:B------:R-:W-:Y:S02]  /*8ec0*/  ISETP.NE.U32.AND P1, PT, RZ, UR10, PT ;  /* 0x0000000aff007c0c */ /* 0x000fe4000bf25070 */
[----:B------:R-:W-:Y:S02]  /*8ed0*/  ISETP.NE.U32.AND P3, PT, RZ, UR20, PT ;  /* 0x00000014ff007c0c */ /* 0x000fe4000bf65070 */
[----:B------:R-:W-:Y:S02]  /*8ee0*/  ISETP.NE.AND.EX P1, PT, RZ, UR11, PT, P1 ;  /* 0x0000000bff007c0c */ /* 0x000fe4000bf25310 */
[----:B------:R-:W-:-:S11]  /*8ef0*/  ISETP.NE.AND.EX P3, PT, RZ, UR21, PT, P3 ;  /* 0x00000015ff007c0c */ /* 0x000fd6000bf65330 */
[----:B------:R-:W1:Y:S01]  /*8f00*/  @P1 S2R R77, SR_CTAID.X ;  /* 0x00000000004d1919 */ /* 0x000e620000002500 */
[----:B------:R-:W1:Y:S08]  /*8f10*/  @P1 LDC.64 R14, c[0x0][0x448] ;  /* 0x00011200ff0e1b82 */ /* 0x000e700000000a00 */
[----:B0-----:R-:W0:Y:S08]  /*8f20*/  @P3 LDC.64 R12, c[0x0][0x438] ;  /* 0x00010e00ff0c3b82 */ /* 0x001e300000000a00 */
[----:B------:R-:W2:Y:S01]  /*8f30*/  @P1 LDC R126, c[0x0][0x430] ;  /* 0x00010c00ff7e1b82 */ /* 0x000ea20000000800 */
[----:B-1----:R-:W-:-:S07]  /*8f40*/  @P1 IMAD.WIDE.U32 R14, R77, 0x2, R14 ;  /* 0x000000024d0e1825 */ /* 0x002fce00078e000e */
[----:B------:R-:W2:Y:S01]  /*8f50*/  @P1 LDC R77, c[0x0][0x408] ;  /* 0x00010200ff4d1b82 */ /* 0x000ea20000000800 */
[----:B0-----:R-:W-:Y:S01]  /*8f60*/  @P3 IMAD.WIDE R12, R72, 0x2, R12 ;  /* 0x00000002480c3825 */ /* 0x001fe200078e020c */
[----:B------:R-:W3:Y:S05]  /*8f70*/  @P1 LDG.E.U16 R14, desc[UR36][R14.64] ;  /* 0x000000240e0e1981 */ /* 0x000eea000c1e1500 */
[----:B------:R-:W4:Y:S01]  /*8f80*/  @P3 LDG.E.U16 R12, desc[UR36][R12.64] ;  /* 0x000000240c0c3981 */ /* 0x000f22000c1e1500 */
[----:B--2---:R-:W-:-:S04]  /*8f90*/  @P1 IADD3 R77, PT, PT, R77, R126, RZ ;  /* 0x0000007e4d4d1210 */ /* 0x004fc80007ffe0ff */
[----:B------:R-:W-:-:S04]  /*8fa0*/  @P1 ISETP.GE.AND P4, PT, R76, R77, PT ;  /* 0x0000004d4c00120c */ /* 0x000fc80003f86270 */
[----:B------:R-:W-:-:S04]  /*8fb0*/  @P1 SEL R77, R16, RZ, !P4 ;  /* 0x000000ff104d1207 */ /* 0x000fc80006000000 */
[----:B------:R-:W-:Y:S01]  /*8fc0*/  @P1 IADD3 R77, PT, PT, R73, R77, -R22 ;  /* 0x0000004d494d1210 */ /* 0x000fe20007ffe816 */
[----:B---3--:R-:W-:Y:S02]  /*8fd0*/  @P1 HADD2.F32 R126, -RZ, R14.H0_H0 ;  /* 0x2000000eff7e1230 */ /* 0x008fe40000004100 */
[----:B----4-:R-:W-:Y:S01]  /*8fe0*/  @P3 HADD2.F32 R76, -RZ, R12.H0_H0 ;  /* 0x2000000cff4c3230 */ /* 0x010fe20000004100 */
[----:B------:R-:W-:-:S04]  /*8ff0*/  @P1 I2FP.F32.S32 R12, R77 ;  /* 0x0000004d000c1245 */ /* 0x000fc80000201400 */
[----:B------:R-:W-:-:S04]  /*9000*/  @P3 FADD.FTZ R11, R11, R76 ;  /* 0x0000004c0b0b3221 */ /* 0x000fc80000010000 */
[----:B------:R-:W-:-:S05]  /*9010*/  @P1 FFMA.FTZ R11, R12, R126, R11 ;  /* 0x0000007e0c0b1223 */ /* 0x000fca000001000b */
[----:B------:R1:W-:Y:S01]  /*9020*/  STS [R75], R11 ;  /* 0x0000000b4b007388 */ /* 0x0003e20000000800 */
[----:B------:R-:W-:-:S07]  /*9030*/  @!P2 FMNMX.FTZ R122, R122, R11, !PT ;  /* 0x0000000b7a7aa209 */ /* 0x000fce0007810000 */
.L_x_549:
[----:B------:R-:W-:Y:S05]  /*9040*/  BSYNC.RECONVERGENT B1 ;  /* 0x0000000000017941 */ /* 0x000fea0003800200 */
.L_x_548:
[----:B------:R-:W-:Y:S01]  /*9050*/  VIADD R12, R73, 0xf ;  /* 0x0000000f490c7836 */ /* 0x000fe20000000000 */
[----:B------:R-:W-:Y:S01]  /*9060*/  IADD3 R68, P2, PT, R68, 0x10, RZ ;  /* 0x0000001044447810 */ /* 0x000fe20007f5e0ff */
[----:B-1----:R-:W-:Y:S01]  /*9070*/  VIADD R75, R75, 0x40 ;  /* 0x000000404b4b7836 */ /* 0x002fe20000000000 */
[----:B------:R-:W-:Y:S02]  /*9080*/  IADD3 R73, PT, PT, R73, 0x10, RZ ;  /* 0x0000001049497810 */ /* 0x000fe40007ffe0ff */
[----:B------:R-:W-:Y:S01]  /*9090*/  ISETP.GE.AND P1, PT, R12, R71, PT ;  /* 0x000000470c00720c */ /* 0x000fe20003f26270 */
[----:B------:R-:W-:Y:S01]  /*90a0*/  IMAD.X R69, RZ, RZ, R69, P2 ;  /* 0x000000ffff457224 */ /* 0x000fe200010e0645 */
[----:B------:R-:W-:-:S11]  /*90b0*/  IADD3 R72, PT, PT, R72, 0x10, RZ ;  /* 0x0000001048487810 */ /* 0x000fd60007ffe0ff */
[----:B------:R-:W-:Y:S05]  /*90c0*/  @!P1 BRA `(.L_x_550) ;  /* 0xffffffa400f89947 */ /* 0x000fea000383ffff */
.L_x_420:
[----:B------:R-:W-:Y:S05]  /*90d0*/  BSYNC B0 ;  /* 0x0000000000007941 */ /* 0x000fea0003800000 */
.L_x_419:
[----:B------:R-:W-:-:S03]  /*90e0*/  UMOV UR4, 0xffffffff ;  /* 0xffffffff00047882 */ /* 0x000fc60000000000 */
[----:B------:R-:W-:Y:S05]  /*90f0*/  BRA.DIV UR4, `(.L_x_551) ;  /* 0x0000004a04787947 */ /* 0x000fea000b800000 */
[----:B------:R-:W0:Y:S02]  /*9100*/  SHFL.BFLY PT, R14, R122, 0x10, 0x1f ;  /* 0x0e001f007a0e7f89 */ /* 0x000e2400000e0000 */
[----:B0-----:R-:W-:-:S05]  /*9110*/  FMNMX.FTZ R13, R14, R122, !PT ;  /* 0x0000007a0e0d7209 */ /* 0x001fca0007810000 */
[----:B------:R-:W0:Y:S02]  /*9120*/  SHFL.BFLY PT, R14, R13, 0x8, 0x1f ;  /* 0x0d001f000d0e7f89 */ /* 0x000e2400000e0000 */
[----:B0-----:R-:W-:-:S05]  /*9130*/  FMNMX.FTZ R0, R13, R14, !PT ;  /* 0x0000000e0d007209 */ /* 0x001fca0007810000 */
[----:B------:R0:W2:Y:S02]  /*9140*/  SHFL.BFLY PT, R14, R0, 0x4, 0x1f ;  /* 0x0c801f00000e7f89 */ /* 0x0000a400000e0000 */
.L_x_621:
[----:B------:R-:W3:Y:S01]  /*9150*/  S2R R16, SR_CgaCtaId ;  /* 0x0000000000107919 */ /* 0x000ee20000008800 */
[----:B------:R-:W-:Y:S01]  /*9160*/  LOP3.LUT P0, R6, R18, 0x1f, RZ, 0xc0, !PT ;  /* 0x0000001f12067812 */ /* 0x000fe2000780c0ff */
[----:B------:R-:W-:Y:S05]  /*9170*/  WARPSYNC.ALL ;  /* 0x0000000000007948 */ /* 0x000fea0003800000 */
[----:B------:R-:W-:Y:S02]  /*9180*/  MOV R15, 0x400 ;  /* 0x00000400000f7802 */ /* 0x000fe40000000f00 */
[----:B--2---:R-:W-:Y:S02]  /*9190*/  FMNMX.FTZ R7, R0, R14, !PT ;  /* 0x0000000e00077209 */ /* 0x004fe40007810000 */
[----:B---3--:R-:W-:-:S04]  /*91a0*/  LEA R9, R16, R15, 0x18 ;  /* 0x0000000f10097211 */ /* 0x008fc800078ec0ff */
[----:B0-----:R-:W-:-:S05]  /*91b0*/  @!P0 LEA.HI R0, R18, R9, RZ, 0x1d ;  /* 0x0000000912008211 */ /* 0x001fca00078fe8ff */
[----:B------:R0:W-:Y:S01]  /*91c0*/  @!P0 STS [R0], R7 ;  /* 0x0000000700008388 */ /* 0x0001e20000000800 */
[----:B------:R-:W-:Y:S01]  /*91d0*/  BAR.SYNC.DEFER_BLOCKING 0x0 ;  /* 0x0000000000007b1d */ /* 0x000fe20000010000 */
[C---:B------:R-:W-:Y:S01]  /*91e0*/  ISETP.GT.U32.AND P0, PT, R6.reuse, 0x1, PT ;  /* 0x000000010600780c */ /* 0x040fe20003f04070 */
[----:B------:R-:W-:Y:S01]  /*91f0*/  IMAD.MOV.U32 R10, RZ, RZ, -0x800001 ;  /* 0xff7fffffff0a7424 */ /* 0x000fe200078e00ff */
[----:B0-----:R-:W-:-:S05]  /*9200*/  LEA R0, R6, R9, 0x2 ;  /* 0x0000000906007211 */ /* 0x001fca00078e10ff */
[----:B------:R-:W0:Y:S01]  /*9210*/  S2UR UR10, SR_CTAID.Y ;  /* 0x00000000000a79c3 */ /* 0x000e220000002600 */
[----:B------:R-:W-:Y:S05]  /*9220*/  BSSY.RECONVERGENT B0, `(.L_x_552) ;  /* 0x0000150000007945 */ /* 0x000fea0003800200 */
[----:B------:R-:W2:Y:S01]  /*9230*/  @!P0 LDS R10, [R0] ;  /* 0x00000000000a8984 */ /* 0x000ea20000000800 */
[----:B0-----:R-:W-:Y:S02]  /*9240*/  IMAD R23, R5, UR10, RZ ;  /* 0x0000000a05177c24 */ /* 0x001fe4000f8e02ff */
[----:B------:R-:W-:-:S03]  /*9250*/  IMAD.MOV.U32 R5, RZ, RZ, RZ ;  /* 0x000000ffff057224 */ /* 0x000fc600078e00ff */
[----:B------:R-:W-:Y:S01]  /*9260*/  SHF.R.S32.HI R4, RZ, 0x1f, R23 ;  /* 0x0000001fff047819 */ /* 0x000fe20000011417 */
[----:B--2---:R-:W0:Y:S02]  /*9270*/  SHFL.BFLY PT, R7, R10, 0x1, 0x1f ;  /* 0x0c201f000a077f89 */ /* 0x004e2400000e0000 */
[----:B0-----:R-:W-:Y:S02]  /*9280*/  FMNMX.FTZ R8, R7, R10, !PT ;  /* 0x0000000a07087209 */ /* 0x001fe40007810000 */
[----:B------:R-:W-:-:S04]  /*9290*/  IADD3 R7, PT, PT, R18, R3, RZ ;  /* 0x0000000312077210 */ /* 0x000fc80007ffe0ff */
[----:B------:R-:W-:Y:S01]  /*92a0*/  ISETP.GE.AND P0, PT, R7, R22, PT ;  /* 0x000000160700720c */ /* 0x000fe20003f06270 */
[----:B------:R-:W0:-:S12]  /*92b0*/  SHFL.IDX PT, R8, R8, RZ, 0x1f ;  /* 0x00001fff08087589 */ /* 0x000e1800000e0000 */
[----:B------:R-:W-:Y:S05]  /*92c0*/  @P0 BRA `(.L_x_553) ;  /* 0x0000001400140947 */ /* 0x000fea0003800000 */
[----:B------:R-:W2:Y:S02]  /*92d0*/  LDC.64 R10, c[0x0][0x420] ;  /* 0x00010800ff0a7b82 */ /* 0x000ea40000000a00 */
[----:B--2---:R-:W-:-:S04]  /*92e0*/  ISETP.NE.U32.AND P0, PT, R10, RZ, PT ;  /* 0x000000ff0a00720c */ /* 0x004fc80003f05070 */
[----:B------:R-:W-:-:S13]  /*92f0*/  ISETP.NE.AND.EX P0, PT, R11, RZ, PT, P0 ;  /* 0x000000ff0b00720c */ /* 0x000fda0003f05300 */
[----:B------:R-:W-:Y:S05]  /*9300*/  @P0 BRA `(.L_x_554) ;  /* 0x0000000c008c0947 */ /* 0x000fea0003800000 */
[----:B------:R-:W-:Y:S01]  /*9310*/  VIADDMNMX R10, R7, 0x40, R22, !PT ;  /* 0x00000040070a7846 */ /* 0x000fe20007800116 */
[----:B------:R-:W-:Y:S01]  /*9320*/  BSSY.RECONVERGENT B1, `(.L_x_555) ;  /* 0x000001c000017945 */ /* 0x000fe20003800200 */
[----:B------:R-:W-:Y:S01]  /*9330*/  LOP3.LUT R5, RZ, R18, RZ, 0x33, !PT ;  /* 0x00000012ff057212 */ /* 0x000fe200078e33ff */
[----:B------:R-:W-:-:S03]  /*9340*/  IMAD.MOV.U32 R11, RZ, RZ, R7 ;  /* 0x000000ffff0b7224 */ /* 0x000fc600078e0007 */
[----:B------:R-:W-:-:S04]  /*9350*/  IADD3 R10, PT, PT, -R3, R10, R5 ;  /* 0x0000000a030a7210 */ /* 0x000fc80007ffe105 */
        /* <DEDUP_REMOVED lines=8> */
[----:B------:R-:W-:Y:S01]  /*93e0*/  LOP3.LUT R10, R5, 0x3, RZ, 0xc0, !PT ;  /* 0x00000003050a7812 */ /* 0x000fe200078ec0ff */
[----:B------:R-:W-:Y:S01]  /*93f0*/  IMAD.MOV.U32 R5, RZ, RZ, RZ ;  /* 0x000000ffff057224 */ /* 0x000fe200078e00ff */
[----:B------:R-:W-:Y:S01]  /*9400*/  MOV R11, R7 ;  /* 0x00000007000b7202 */ /* 0x000fe20000000f00 */
[----:B-1----:R-:W-:Y:S01]  /*9410*/  IMAD R12, R18, 0x4, R13 ;  /* 0x00000004120c7824 */ /* 0x002fe200078e020d */
[----:B------:R-:W-:-:S07]  /*9420*/  IADD3 R10, PT, PT, -R10, RZ, RZ ;  /* 0x000000ff0a0a7210 */ /* 0x000fce0007ffe1ff */
.L_x_557:
[----:B------:R-:W0:Y:S01]  /*9430*/  LDS R13, [R12] ;  /* 0x000000000c0d7984 */ /* 0x000e220000000800 */
[----:B------:R-:W-:Y:S01]  /*9440*/  VIADD R10, R10, 0x1 ;  /* 0x000000010a0a7836 */ /* 0x000fe20000000000 */
[----:B------:R-:W-:-:S04]  /*9450*/  IADD3 R11, PT, PT, R11, 0x40, RZ ;  /* 0x000000400b0b7810 */ /* 0x000fc80007ffe0ff */
[----:B------:R-:W-:Y:S01]  /*9460*/  ISETP.NE.AND P0, PT, R10, RZ, PT ;  /* 0x000000ff0a00720c */ /* 0x000fe20003f05270 */
[----:B0-----:R-:W-:-:S04]  /*9470*/  FADD.FTZ R13, -R8, R13 ;  /* 0x0000000d080d7221 */ /* 0x001fc80000010100 */
[----:B------:R-:W-:-:S06]  /*9480*/  FMUL.FTZ R13, R13, 1.4426950216293334961 ;  /* 0x3fb8aa3b0d0d7820 */ /* 0x000fcc0000410000 */
[----:B------:R-:W0:Y:S02]  /*9490*/  MUFU.EX2 R13, R13 ;  /* 0x0000000d000d7308 */ /* 0x000e240000000800 */
[----:B0-----:R0:W-:Y:S01]  /*94a0*/  STS [R12], R13 ;  /* 0x0000000d0c007388 */ /* 0x0011e20000000800 */
[----:B------:R-:W-:Y:S01]  /*94b0*/  FADD.FTZ R5, R13, R5 ;  /* 0x000000050d057221 */ /* 0x000fe20000010000 */
[----:B0-----:R-:W-:Y:S01]  /*94c0*/  VIADD R12, R12, 0x100 ;  /* 0x000001000c0c7836 */ /* 0x001fe20000000000 */
[----:B------:R-:W-:Y:S06]  /*94d0*/  @P0 BRA `(.L_x_557) ;  /* 0xfffffffc00d40947 */ /* 0x000fec000383ffff */
.L_x_556:
[----:B------:R-:W-:Y:S05]  /*94e0*/  BSYNC.RECONVERGENT B1 ;  /* 0x0000000000017941 */ /* 0x000fea0003800200 */
.L_x_555:
[----:B------:R-:W-:Y:S05]  /*94f0*/  @!P1 BRA `(.L_x_553) ;  /* 0x0000001000889947 */ /* 0x000fea0003800000 */
[----:B-1----:R-:W-:Y:S01]  /*9500*/  IADD3 R12, PT, PT, R22, -R11, RZ ;  /* 0x8000000b160c7210 */ /* 0x002fe20007ffe0ff */
[----:B------:R-:W-:Y:S01]  /*9510*/  VIADD R15, R15, 0x410 ;  /* 0x000004100f0f7836 */ /* 0x000fe20000000000 */
[----:B------:R-:W-:Y:S01]  /*9520*/  SHF.L.U32 R10, R3, 0x2, RZ ;  /* 0x00000002030a7819 */ /* 0x000fe200000006ff */
[----:B------:R-:W-:Y:S01]  /*9530*/  BSSY.RECONVERGENT B1, `(.L_x_558) ;  /* 0x000006d000017945 */ /* 0x000fe20003800200 */
[----:B------:R-:W-:Y:S02]  /*9540*/  ISETP.GT.AND P1, PT, R12, 0x300, PT ;  /* 0x000003000c00780c */ /* 0x000fe40003f24270 */
[----:B------:R-:W-:Y:S01]  /*9550*/  LEA R15, R16, R15, 0x18 ;  /* 0x0000000f100f7211 */ /* 0x000fe200078ec0ff */
[----:B------:R-:W-:Y:S01]  /*9560*/  IMAD R10, R11, 0x4, -R10 ;  /* 0x000000040b0a7824 */ /* 0x000fe200078e0a0a */
[----:B------:R-:W-:-:S04]  /*9570*/  PLOP3.LUT P0, PT, PT, PT, PT, 0x80, 0x8 ;  /* 0x000000000008781c */ /* 0x000fc80003f0f070 */
[----:B------:R-:W-:-:S05]  /*9580*/  IADD3 R10, PT, PT, R10, 0x200, R15 ;  /* 0x000002000a0a7810 */ /* 0x000fca0007ffe00f */
[----:B------:R-:W-:Y:S05]  /*9590*/  @!P1 BRA `(.L_x_559) ;  /* 0x0000000400989947 */ /* 0x000fea0003800000 */
[----:B------:R-:W-:Y:S02]  /*95a0*/  PLOP3.LUT P0, PT, PT, PT, PT, 0x8, 0x80 ;  /* 0x000000000080781c */ /* 0x000fe40003f0e170 */
[----:B------:R-:W-:-:S11]  /*95b0*/  IADD3 R12, PT, PT, R22, -0x300, RZ ;  /* 0xfffffd00160c7810 */ /* 0x000fd60007ffe0ff */
.L_x_560:
[----:B------:R-:W0:Y:S01]  /*95c0*/  LDS R13, [R10+-0x200] ;  /* 0xfffe00000a0d7984 */ /* 0x000e220000000800 */
[----:B------:R-:W-:-:S03]  /*95d0*/  VIADD R11, R11, 0x400 ;  /* 0x000004000b0b7836 */ /* 0x000fc60000000000 */
[----:B------:R-:W1:Y:S02]  /*95e0*/  LDS R15, [R10+-0x100] ;  /* 0xffff00000a0f7984 */ /* 0x000e640000000800 */
        /* <DEDUP_REMOVED lines=9> */
[----:B0-----:R-:W-:-:S03]  /*9680*/  FADD.FTZ R13, -R8, R13 ;  /* 0x0000000d080d7221 */ /* 0x001fc60000010100 */
[----:B------:R-:W0:Y:S01]  /*9690*/  LDS R39, [R10+0x800] ;  /* 0x000800000a277984 */ /* 0x000e220000000800 */
[----:B------:R-:W-:Y:S01]  /*96a0*/  FMUL.FTZ R13, R13, 1.4426950216293334961 ;  /* 0x3fb8aa3b0d0d7820 */ /* 0x000fe20000410000 */
[C---:B-1----:R-:W-:Y:S02]  /*96b0*/  FADD.FTZ R15, -R8.reuse, R15 ;  /* 0x0000000f080f7221 */ /* 0x042fe40000010100 */
[----:B------:R-:W1:Y:S01]  /*96c0*/  LDS R41, [R10+0x900] ;  /* 0x000900000a297984 */ /* 0x000e620000000800 */
[C---:B--2---:R-:W-:Y:S01]  /*96d0*/  FADD.FTZ R21, -R8.reuse, R21 ;  /* 0x0000001508157221 */ /* 0x044fe20000010100 */
        /* <DEDUP_REMOVED lines=9> */
[----:B------:R-:W0:Y:S01]  /*9770*/  MUFU.EX2 R15, R15 ;  /* 0x0000000f000f7308 */ /* 0x000e220000000800 */
[----:B------:R-:W-:Y:S01]  /*9780*/  FMUL.FTZ R27, R27, 1.4426950216293334961 ;  /* 0x3fb8aa3b1b1b7820 */ /* 0x000fe20000410000 */
[C---:B-----5:R-:W-:Y:S01]  /*9790*/  FADD.FTZ R29, -R8.reuse, R29 ;  /* 0x0000001d081d7221 */ /* 0x060fe20000010100 */
[----:B------:R-:W5:Y:S01]  /*97a0*/  LDS R49, [R10+0xd00] ;  /* 0x000d00000a317984 */ /* 0x000f620000000800 */
[C---:B------:R-:W-:Y:S02]  /*97b0*/  FADD.FTZ R31, -R8.reuse, R31 ;  /* 0x0000001f081f7221 */ /* 0x040fe40000010100 */
[----:B------:R-:W-:Y:S02]  /*97c0*/  FMUL.FTZ R29, R29, 1.4426950216293334961 ;  /* 0x3fb8aa3b1d1d7820 */ /* 0x000fe40000410000 */
[----:B------:R-:W1:Y:S01]  /*97d0*/  MUFU.EX2 R21, R21 ;  /* 0x0000001500157308 */ /* 0x000e620000000800 */
[----:B------:R-:W-:Y:S01]  /*97e0*/  FADD.FTZ R5, R13, R5 ;  /* 0x000000050d057221 */ /* 0x000fe20000010000 */
[----:B------:R-:W-:Y:S01]  /*97f0*/  FMUL.FTZ R31, R31, 1.4426950216293334961 ;  /* 0x3fb8aa3b1f1f7820 */ /* 0x000fe20000410000 */
[C---:B------:R-:W-:Y:S01]  /*9800*/  FADD.FTZ R33, -R8.reuse, R33 ;  /* 0x0000002108217221 */ /* 0x040fe20000010100 */
[----:B------:R-:W-:Y:S01]  /*9810*/  STS [R10+-0x200], R13 ;  /* 0xfffe000d0a007388 */ /* 0x000fe20000000800 */
[----:B------:R-:W-:-:S02]  /*9820*/  FADD.FTZ R35, -R8, R35 ;  /* 0x0000002308237221 */ /* 0x000fc40000010100 */
[----:B------:R-:W-:Y:S01]  /*9830*/  FMUL.FTZ R33, R33, 1.4426950216293334961 ;  /* 0x3fb8aa3b21217820 */ /* 0x000fe20000410000 */
[----:B------:R-:W2:Y:S01]  /*9840*/  MUFU.EX2 R25, R25 ;  /* 0x0000001900197308 */ /* 0x000ea20000000800 */
[----:B0-----:R-:W-:Y:S01]  /*9850*/  FADD.FTZ R5, R5, R15 ;  /* 0x0000000f05057221 */ /* 0x001fe20000010000 */
[----:B------:R-:W-:Y:S01]  /*9860*/  FMUL.FTZ R35, R35, 1.4426950216293334961 ;  /* 0x3fb8aa3b23237820 */ /* 0x000fe20000410000 */
[C---:B------:R-:W-:Y:S01]  /*9870*/  FADD.FTZ R37, -R8.reuse, R37 ;  /* 0x0000002508257221 */ /* 0x040fe20000010100 */
[----:B------:R-:W-:Y:S01]  /*9880*/  STS [R10+-0x100], R15 ;  /* 0xffff000f0a007388 */ /* 0x000fe20000000800 */
[C---:B------:R-:W-:Y:S02]  /*9890*/  FADD.FTZ R39, -R8.reuse, R39 ;  /* 0x0000002708277221 */ /* 0x040fe40000010100 */
[----:B------:R-:W-:Y:S01]  /*98a0*/  FMUL.FTZ R37, R37, 1.4426950216293334961 ;  /* 0x3fb8aa3b25257820 */ /* 0x000fe20000410000 */
[----:B------:R-:W0:Y:S01]  /*98b0*/  MUFU.EX2 R27, R27 ;  /* 0x0000001b001b7308 */ /* 0x000e220000000800 */
[----:B-1----:R-:W-:Y:S01]  /*98c0*/  FADD.FTZ R5, R5, R21 ;  /* 0x0000001505057221 */ /* 0x002fe20000010000 */
[----:B------:R-:W-:Y:S01]  /*98d0*/  FMUL.FTZ R39, R39, 1.4426950216293334961 ;  /* 0x3fb8aa3b27277820 */ /* 0x000fe20000410000 */
[C---:B------:R-:W-:Y:S01]  /*98e0*/  FADD.FTZ R41, -R8.reuse, R41 ;  /* 0x0000002908297221 */ /* 0x040fe20000010100 */
[----:B------:R-:W-:Y:S03]  /*98f0*/  STS [R10], R21 ;  /* 0x000000150a007388 */ /* 0x000fe60000000800 */
[----:B------:R-:W-:Y:S01]  /*9900*/  FMUL.FTZ R41, R41, 1.4426950216293334961 ;  /* 0x3fb8aa3b29297820 */ /* 0x000fe20000410000 */
[----:B------:R-:W1:Y:S01]  /*9910*/  MUFU.EX2 R29, R29 ;  /* 0x0000001d001d7308 */ /* 0x000e620000000800 */
[----:B--2---:R-:W-:Y:S01]  /*9920*/  FADD.FTZ R5, R5, R25 ;  /* 0x0000001905057221 */ /* 0x004fe20000010000 */
[C---:B------:R-:W-:Y:S01]  /*9930*/  FADD.FTZ R43, -R8.reuse, R43 ;  /* 0x0000002b082b7221 */ /* 0x040fe20000010100 */
[C---:B---3--:R-:W-:Y:S01]  /*9940*/  FADD.FTZ R45, -R8.reuse, R45 ;  /* 0x0000002d082d7221 */ /* 0x048fe20000010100 */
[----:B------:R-:W-:Y:S02]  /*9950*/  STS [R10+0x100], R25 ;  /* 0x000100190a007388 */ /* 0x000fe40000000800 */
[----:B------:R-:W-:Y:S01]  /*9960*/  FMUL.FTZ R43, R43, 1.4426950216293334961 ;  /* 0x3fb8aa3b2b2b7820 */ /* 0x000fe20000410000 */
[----:B------:R-:W-:Y:S01]  /*9970*/  FMUL.FTZ R45, R45, 1.4426950216293334961 ;  /* 0x3fb8aa3b2d2d7820 */ /* 0x000fe20000410000 */
[----:B------:R-:W2:Y:S01]  /*9980*/  MUFU.EX2 R31, R31 ;  /* 0x0000001f001f7308 */ /* 0x000ea20000000800 */
[----:B0-----:R-:W-:Y:S01]  /*9990*/  FADD.FTZ R5, R5, R27 ;  /* 0x0000001b05057221 */ /* 0x001fe20000010000 */
[C---:B----4-:R-:W-:Y:S01]  /*99a0*/  FADD.FTZ R47, -R8.reuse, R47 ;  /* 0x0000002f082f7221 */ /* 0x050fe20000010100 */
[----:B-----5:R-:W-:Y:S01]  /*99b0*/  FADD.FTZ R49, -R8, R49 ;  /* 0x0000003108317221 */ /* 0x020fe20000010100 */
[----:B------:R-:W-:Y:S02]  /*99c0*/  STS [R10+0x200], R27 ;  /* 0x0002001b0a007388 */ /* 0x000fe40000000800 */
[----:B------:R-:W-:Y:S01]  /*99d0*/  FMUL.FTZ R47, R47, 1.4426950216293334961 ;  /* 0x3fb8aa3b2f2f7820 */ /* 0x000fe20000410000 */
[----:B------:R-:W-:Y:S01]  /*99e0*/  FMUL.FTZ R49, R49, 1.4426950216293334961 ;  /* 0x3fb8aa3b31317820 */ /* 0x000fe20000410000 */
[----:B------:R-:W0:Y:S01]  /*99f0*/  MUFU.EX2 R33, R33 ;  /* 0x0000002100217308 */ /* 0x000e220000000800 */
[----:B-1----:R-:W-:Y:S01]  /*9a00*/  FADD.FTZ R5, R5, R29 ;  /* 0x0000001d05057221 */ /* 0x002fe20000010000 */
[----:B------:R-:W-:Y:S06]  /*9a10*/  STS [R10+0x300], R29 ;  /* 0x0003001d0a007388 */ /* 0x000fec0000000800 */
[----:B------:R-:W1:Y:S01]  /*9a20*/  MUFU.EX2 R35, R35 ;  /* 0x0000002300237308 */ /* 0x000e620000000800 */
[----:B--2---:R-:W-:Y:S01]  /*9a30*/  FADD.FTZ R5, R5, R31 ;  /* 0x0000001f05057221 */ /* 0x004fe20000010000 */
[----:B------:R-:W-:Y:S06]  /*9a40*/  STS [R10+0x400], R31 ;  /* 0x0004001f0a007388 */ /* 0x000fec0000000800 */
        /* <DEDUP_REMOVED lines=20> */
[----:B------:R-:W-:Y:S03]  /*9b90*/  STS [R10+0xb00], R45 ;  /* 0x000b002d0a007388 */ /* 0x000fe60000000800 */
[----:B-1----:R-:W-:Y:S01]  /*9ba0*/  FADD.FTZ R5, R5, R47 ;  /* 0x0000002f05057221 */ /* 0x002fe20000010000 */
[----:B------:R-:W-:Y:S04]  /*9bb0*/  STS [R10+0xc00], R47 ;  /* 0x000c002f0a007388 */ /* 0x000fe80000000800 */
[----:B--2---:R0:W-:Y:S01]  /*9bc0*/  STS [R10+0xd00], R49 ;  /* 0x000d00310a007388 */ /* 0x0041e20000000800 */
[----:B------:R-:W-:Y:S01]  /*9bd0*/  FADD.FTZ R5, R5, R49 ;  /* 0x0000003105057221 */ /* 0x000fe20000010000 */
[----:B0-----:R-:W-:Y:S01]  /*9be0*/  IADD3 R10, PT, PT, R10, 0x1000, RZ ;  /* 0x000010000a0a7810 */ /* 0x001fe20007ffe0ff */
[----:B------:R-:W-:Y:S06]  /*9bf0*/  @!P1 BRA `(.L_x_560) ;  /* 0xfffffff800709947 */ /* 0x000fec000383ffff */
.L_x_559:
[----:B------:R-:W-:Y:S05]  /*9c00*/  BSYNC.RECONVERGENT B1 ;  /* 0x0000000000017941 */ /* 0x000fea0003800200 */
.L_x_558:
[----:B------:R-:W-:Y:S01]  /*9c10*/  IMAD.IADD R12, R22, 0x1, -R11 ;  /* 0x00000001160c7824 */ /* 0x000fe200078e0a0b */
[----:B------:R-:W-:Y:S04]  /*9c20*/  BSSY.RECONVERGENT B1, `(.L_x_561) ;  /* 0x0000036000017945 */ /* 0x000fe80003800200 */
[----:B------:R-:W-:-:S13]  /*9c30*/  ISETP.GT.AND P1, PT, R12, 0x100, PT ;  /* 0x000001000c00780c */ /* 0x000fda0003f24270 */
[----:B------:R-:W-:Y:S05]  /*9c40*/  @!P1 BRA `(.L_x_562) ;  /* 0x0000000000cc9947 */ /* 0x000fea0003800000 */
[----:B------:R-:W0:Y:S01]  /*9c50*/  LDS R13, [R10+-0x200] ;  /* 0xfffe00000a0d7984 */ /* 0x000e220000000800 */
[----:B------:R-:W-:Y:S02]  /*9c60*/  PLOP3.LUT P0, PT, PT, PT, PT, 0x8, 0x80 ;  /* 0x000000000080781c */ /* 0x000fe40003f0e170 */
[----:B------:R-:W-:Y:S01]  /*9c70*/  IADD3 R11, PT, PT, R11, 0x200, RZ ;  /* 0x000002000b0b7810 */ /* 0x000fe20007ffe0ff */
[----:B------:R-:W1:Y:S04]  /*9c80*/  LDS R15, [R10+-0x100] ;  /* 0xffff00000a0f7984 */ /* 0x000e680000000800 */
[----:B------:R-:W2:Y:S04]  /*9c90*/  LDS R21, [R10] ;  /* 0x000000000a157984 */ /* 0x000ea80000000800 */
[----:B------:R-:W3:Y:S04]  /*9ca0*/  LDS R25, [R10+0x100] ;  /* 0x000100000a197984 */ /* 0x000ee80000000800 */
[----:B------:R-:W4:Y:S04]  /*9cb0*/  LDS R27, [R10+0x200] ;  /* 0x000200000a1b7984 */ /* 0x000f280000000800 */
[----:B------:R-:W5:Y:S04]  /*9cc0*/  LDS R29, [R10+0x300] ;  /* 0x000300000a1d7984 */ /* 0x000f680000000800 */
[----:B------:R-:W5:Y:S04]  /*9cd0*/  LDS R31, [R10+0x400] ;  /* 0x000400000a1f7984 */ /* 0x000f680000000800 */
[----:B------:R-:W5:Y:S01]  /*9ce0*/  LDS R33, [R10+0x500] ;  /* 0x000500000a217984 */ /* 0x000f620000000800 */
[----:B0-----:R-:W-:-:S04]  /*9cf0*/  FADD.FTZ R13, -R8, R13 ;  /* 0x0000000d080d7221 */ /* 0x001fc80000010100 */
[----:B------:R-:W-:Y:S01]  /*9d00*/  FMUL.FTZ R13, R13, 1.4426950216293334961 ;  /* 0x3fb8aa3b0d0d7820 */ /* 0x000fe20000410000 */
[C---:B-1----:R-:W-:Y:S01]  /*9d10*/  FADD.FTZ R15, -R8.reuse, R15 ;  /* 0x0000000f080f7221 */ /* 0x042fe20000010100 */
        /* <DEDUP_REMOVED lines=38> */
.L_x_562:
[----:B------:R-:W-:Y:S05]  /*9f80*/  BSYNC.RECONVERGENT B1 ;  /* 0x0000000000017941 */ /* 0x000fea0003800200 */
.L_x_561:
[----:B------:R-:W-:-:S13]  /*9f90*/  ISETP.LT.OR P0, PT, R11, R22, P0 ;  /* 0x000000160b00720c */ /* 0x000fda0000701670 */
[----:B------:R-:W-:Y:S05]  /*9fa0*/  @!P0 BRA `(.L_x_553) ;  /* 0x0000000400dc8947 */ /* 0x000fea0003800000 */
[----:B------:R-:W0:Y:S04]  /*9fb0*/  LDS R11, [R10+-0x200] ;  /* 0xfffe00000a0b7984 */ /* 0x000e280000000800 */
[----:B------:R-:W1:Y:S04]  /*9fc0*/  LDS R13, [R10+-0x100] ;  /* 0xffff00000a0d7984 */ /* 0x000e680000000800 */
[----:B------:R-:W2:Y:S04]  /*9fd0*/  LDS R15, [R10] ;  /* 0x000000000a0f7984 */ /* 0x000ea80000000800 */
[----:B------:R-:W3:Y:S01]  /*9fe0*/  LDS R21, [R10+0x100] ;  /* 0x000100000a157984 */ /* 0x000ee20000000800 */
[C---:B0-----:R-:W-:Y:S01]  /*9ff0*/  FADD.FTZ R11, -R8.reuse, R11 ;  /* 0x0000000b080b7221 */ /* 0x041fe20000010100 */
[----:B-1----:R-:W-:-:S03]  /*a000*/  FADD.FTZ R13, -R8, R13 ;  /* 0x0000000d080d7221 */ /* 0x002fc60000010100 */
        /* <DEDUP_REMOVED lines=19> */
.L_x_554:
[----:B-1----:R-:W-:Y:S01]  /*a140*/  VIADDMNMX R12, R7, 0x40, R22, !PT ;  /* 0x00000040070c7846 */ /* 0x002fe20007800116 */
[----:B------:R-:W-:Y:S01]  /*a150*/  BSSY.RECONVERGENT B1, `(.L_x_563) ;  /* 0x0000024000017945 */ /* 0x000fe20003800200 */
[----:B------:R-:W-:-:S04]  /*a160*/  LOP3.LUT R5, RZ, R18, RZ, 0x33, !PT ;  /* 0x00000012ff057212 */ /* 0x000fc800078e33ff */
[----:B------:R-:W-:Y:S01]  /*a170*/  IADD3 R13, PT, PT, -R3, R12, R5 ;  /* 0x0000000c030d7210 */ /* 0x000fe20007ffe105 */
[----:B------:R-:W-:-:S03]  /*a180*/  IMAD.MOV.U32 R12, RZ, RZ, R7 ;  /* 0x000000ffff0c7224 */ /* 0x000fc600078e0007 */
[C---:B------:R-:W-:Y:S02]  /*a190*/  LOP3.LUT R5, R13.reuse, 0xc0, RZ, 0xc0, !PT ;  /* 0x000000c00d057812 */ /* 0x040fe400078ec0ff */
[----:B------:R-:W-:Y:S02]  /*a1a0*/  ISETP.GE.U32.AND P0, PT, R13, 0xc0, PT ;  /* 0x000000c00d00780c */ /* 0x000fe40003f06070 */
[----:B------:R-:W-:Y:S01]  /*a1b0*/  ISETP.NE.AND P1, PT, R5, 0xc0, PT ;  /* 0x000000c00500780c */ /* 0x000fe20003f25270 */
[----:B------:R-:W-:-:S12]  /*a1c0*/  HFMA2 R5, -RZ, RZ, 0, 0 ;  /* 0x00000000ff057431 */ /* 0x000fd800000001ff */
[----:B------:R-:W-:Y:S05]  /*a1d0*/  @!P1 BRA `(.L_x_564) ;  /* 0x00000000006c9947 */ /* 0x000fea0003800000 */
[----:B------:R-:W-:Y:S02]  /*a1e0*/  IADD3 R15, PT, PT, R15, 0x410, RZ ;  /* 0x000004100f0f7810 */ /* 0x000fe40007ffe0ff */
[----:B------:R-:W-:Y:S02]  /*a1f0*/  LEA.HI R5, R13, 0x1, RZ, 0x1a ;  /* 0x000000010d057811 */ /* 0x000fe400078fd0ff */
[----:B------:R-:W-:Y:S02]  /*a200*/  IADD3 R20, P1, P2, R23, R10, R7 ;  /* 0x0000000a17147210 */ /* 0x000fe40007a3e007 */
[----:B------:R-:W-:Y:S02]  /*a210*/  LEA R15, R16, R15, 0x18 ;  /* 0x0000000f100f7211 */ /* 0x000fe400078ec0ff */
[----:B------:R-:W-:Y:S01]  /*a220*/  LOP3.LUT R10, R5, 0x3, RZ, 0xc0, !PT ;  /* 0x00000003050a7812 */ /* 0x000fe200078ec0ff */
[----:B------:R-:W-:Y:S01]  /*a230*/  IMAD.MOV.U32 R5, RZ, RZ, RZ ;  /* 0x000000ffff057224 */ /* 0x000fe200078e00ff */
[----:B------:R-:W-:Y:S01]  /*a240*/  IADD3.X R11, PT, PT, R4, R11, RZ, P1, P2 ;  /* 0x0000000b040b7210 */ /* 0x000fe20000fe44ff */
[----:B------:R-:W-:Y:S01]  /*a250*/  IMAD R13, R18, 0x4, R15 ;  /* 0x00000004120d7824 */ /* 0x000fe200078e020f */
[----:B------:R-:W-:-:S02]  /*a260*/  MOV R12, R7 ;  /* 0x00000007000c7202 */ /* 0x000fc40000000f00 */
[----:B------:R-:W-:-:S07]  /*a270*/  IADD3 R14, PT, PT, -R10, RZ, RZ ;  /* 0x000000ff0a0e7210 */ /* 0x000fce0007ffe1ff */
.L_x_565:
[----:B------:R-:W-:-:S06]  /*a280*/  IMAD.MOV.U32 R10, RZ, RZ, R20 ;  /* 0x000000ffff0a7224 */ /* 0x000fcc00078e0014 */
[----:B------:R1:W2:Y:S01]  /*a290*/  LDG.E.U8 R10, desc[UR36][R10.64] ;  /* 0x000000240a0a7981 */ /* 0x0002a2000c1e1100 */
[----:B------:R-:W-:Y:S01]  /*a2a0*/  MOV R16, RZ ;  /* 0x000000ff00107202 */ /* 0x000fe20000000f00 */
[----:B------:R-:W-:Y:S01]  /*a2b0*/  VIADD R14, R14, 0x1 ;  /* 0x000000010e0e7836 */ /* 0x000fe20000000000 */
[----:B------:R-:W-:Y:S02]  /*a2c0*/  IADD3 R20, P2, PT, R20, 0x40, RZ ;  /* 0x0000004014147810 */ /* 0x000fe40007f5e0ff */
[----:B------:R-:W-:-:S03]  /*a2d0*/  IADD3 R12, PT, PT, R12, 0x40, RZ ;  /* 0x000000400c0c7810 */ /* 0x000fc60007ffe0ff */
[----:B-1----:R-:W-:Y:S01]  /*a2e0*/  IMAD.X R11, RZ, RZ, R11, P2 ;  /* 0x000000ffff0b7224 */ /* 0x002fe200010e060b */
[----:B--2---:R-:W-:-:S13]  /*a2f0*/  ISETP.NE.AND P1, PT, R10, RZ, PT ;  /* 0x000000ff0a00720c */ /* 0x004fda0003f25270 */
[----:B------:R-:W0:Y:S02]  /*a300*/  @!P1 LDS R15, [R13] ;  /* 0x000000000d0f9984 */ /* 0x000e240000000800 */
[----:B0-----:R-:W-:-:S04]  /*a310*/  @!P1 FADD.FTZ R15, -R8, R15 ;  /* 0x0000000f080f9221 */ /* 0x001fc80000010100 */
[----:B------:R-:W-:-:S04]  /*a320*/  @!P1 FMUL.FTZ R15, R15, 1.4426950216293334961 ;  /* 0x3fb8aa3b0f0f9820 */ /* 0x000fc80000410000 */
[----:B------:R-:W0:Y:S01]  /*a330*/  @!P1 MUFU.EX2 R16, R15 ;  /* 0x0000000f00109308 */ /* 0x000e220000000800 */
[----:B------:R-:W-:Y:S01]  /*a340*/  ISETP.NE.AND P1, PT, R14, RZ, PT ;  /* 0x000000ff0e00720c */ /* 0x000fe20003f25270 */
[----:B0-----:R0:W-:Y:S01]  /*a350*/  STS [R13], R16 ;  /* 0x000000100d007388 */ /* 0x0011e20000000800 */
[----:B------:R-:W-:Y:S01]  /*a360*/  FADD.FTZ R5, R16, R5 ;  /* 0x0000000510057221 */ /* 0x000fe20000010000 */
[----:B0-----:R-:W-:-:S10]  /*a370*/  IADD3 R13, PT, PT, R13, 0x100, RZ ;  /* 0x000001000d0d7810 */ /* 0x001fd40007ffe0ff */
[----:B------:R-:W-:Y:S05]  /*a380*/  @P1 BRA `(.L_x_565) ;  /* 0xfffffffc00bc1947 */ /* 0x000fea000383ffff */
.L_x_564:
[----:B------:R-:W-:Y:S05]  /*a390*/  BSYNC.RECONVERGENT B1 ;  /* 0x0000000000017941 */ /* 0x000fea0003800200 */
.L_x_563:
[----:B------:R-:W-:Y:S05]  /*a3a0*/  @!P0 BRA `(.L_x_553) ;  /* 0x0000000000dc8947 */ /* 0x000fea0003800000 */
[----:B------:R-:W1:Y:S01]  /*a3b0*/  S2R R14, SR_CgaCtaId ;  /* 0x00000000000e7919 */ /* 0x000e620000008800 */
[----:B------:R-:W2:Y:S01]  /*a3c0*/  LDCU.64 UR4, c[0x0][0x420] ;  /* 0x00008400ff0477ac */ /* 0x000ea20008000a00 */
[----:B------:R-:W-:Y:S01]  /*a3d0*/  MOV R10, 0x400 ;  /* 0x00000400000a7802 */ /* 0x000fe20000000f00 */
[----:B------:R-:W-:-:S03]  /*a3e0*/  IMAD.SHL.U32 R11, R3, 0x4, RZ ;  /* 0x00000004030b7824 */ /* 0x000fc600078e00ff */
[----:B------:R-:W-:Y:S01]  /*a3f0*/  IADD3 R13, PT, PT, R10, 0x410, RZ ;  /* 0x000004100a0d7810 */ /* 0x000fe20007ffe0ff */
[----:B------:R-:W-:Y:S01]  /*a400*/  IMAD R10, R12, 0x4, -R11 ;  /* 0x000000040c0a7824 */ /* 0x000fe200078e0a0b */
[----:B--2---:R-:W-:-:S04]  /*a410*/  IADD3 R15, P0, P1, R23, UR4, R12 ;  /* 0x00000004170f7c10 */ /* 0x004fc8000f91e00c */
[----:B------:R-:W-:Y:S02]  /*a420*/  IADD3 R15, P2, PT, R15, 0x80, RZ ;  /* 0x000000800f0f7810 */ /* 0x000fe40007f5e0ff */
[----:B------:R-:W-:-:S04]  /*a430*/  IADD3.X R11, PT, PT, R4, UR5, RZ, P0, P1 ;  /* 0x00000005040b7c10 */ /* 0x000fc800087e24ff */
[----:B------:R-:W-:Y:S02]  /*a440*/  IADD3.X R11, PT, PT, RZ, R11, RZ, P2, !PT ;  /* 0x0000000bff0b7210 */ /* 0x000fe400017fe4ff */
[----:B-1----:R-:W-:-:S04]  /*a450*/  LEA R13, R14, R13, 0x18 ;  /* 0x0000000d0e0d7211 */ /* 0x002fc800078ec0ff */
[----:B------:R-:W-:-:S07]  /*a460*/  IADD3 R13, PT, PT, R10, 0x200, R13 ;  /* 0x000002000a0d7810 */ /* 0x000fce0007ffe00d */
.L_x_566:
[----:B------:R-:W-:-:S05]  /*a470*/  IMAD.MOV.U32 R10, RZ, RZ, R15 ;  /* 0x000000ffff0a7224 */ /* 0x000fca00078e000f */
[----:B------:R-:W2:Y:S04]  /*a480*/  LDG.E.U8 R15, desc[UR36][R10.64+-0x80] ;  /* 0xffff80240a0f7981 */ /* 0x000ea8000c1e1100 */
[----:B------:R-:W3:Y:S04]  /*a490*/  LDG.E.U8 R14, desc[UR36][R10.64+-0x40] ;  /* 0xffffc0240a0e7981 */ /* 0x000ee8000c1e1100 */
[----:B------:R-:W4:Y:S04]  /*a4a0*/  LDG.E.U8 R16, desc[UR36][R10.64] ;  /* 0x000000240a107981 */ /* 0x000f28000c1e1100 */
[----:B------:R-:W5:Y:S01]  /*a4b0*/  LDG.E.U8 R20, desc[UR36][R10.64+0x40] ;  /* 0x000040240a147981 */ /* 0x000f62000c1e1100 */
[----:B------:R-:W-:Y:S01]  /*a4c0*/  IMAD.MOV.U32 R24, RZ, RZ, RZ ;  /* 0x000000ffff187224 */ /* 0x000fe200078e00ff */
[----:B------:R-:W-:-:S02]  /*a4d0*/  IADD3 R12, PT, PT, R12, 0x100, RZ ;  /* 0x000001000c0c7810 */ /* 0x000fc40007ffe0ff */
[----:B--2---:R-:W-:Y:S02]  /*a4e0*/  ISETP.NE.AND P0, PT, R15, RZ, PT ;  /* 0x000000ff0f00720c */ /* 0x004fe40003f05270 */
[----:B---3--:R-:W-:Y:S01]  /*a4f0*/  ISETP.NE.AND P1, PT, R14, RZ, PT ;  /* 0x000000ff0e00720c */ /* 0x008fe20003f25270 */
[----:B------:R-:W-:Y:S01]  /*a500*/  HFMA2 R14, -RZ, RZ, 0, 0 ;  /* 0x00000000ff0e7431 */ /* 0x000fe200000001ff */
[----:B----4-:R-:W-:Y:S01]  /*a510*/  ISETP.NE.AND P2, PT, R16, RZ, PT ;  /* 0x000000ff1000720c */ /* 0x010fe20003f45270 */
[----:B------:R-:W-:Y:S01]  /*a520*/  IMAD.MOV.U32 R16, RZ, RZ, RZ ;  /* 0x000000ffff107224 */ /* 0x000fe200078e00ff */
[----:B-----5:R-:W-:-:S07]  /*a530*/  ISETP.NE.AND P3, PT, R20, RZ, PT ;  /* 0x000000ff1400720c */ /* 0x020fce0003f65270 */
[----:B------:R-:W0:Y:S01]  /*a540*/  @!P0 LDS R15, [R13+-0x200] ;  /* 0xfffe00000d0f8984 */ /* 0x000e220000000800 */
[----:B------:R-:W-:-:S03]  /*a550*/  MOV R20, RZ ;  /* 0x000000ff00147202 */ /* 0x000fc60000000f00 */
[----:B------:R-:W1:Y:S04]  /*a560*/  @!P1 LDS R21, [R13+-0x100] ;  /* 0xffff00000d159984 */ /* 0x000e680000000800 */
[----:B------:R-:W2:Y:S04]  /*a570*/  @!P2 LDS R25, [R13] ;  /* 0x000000000d19a984 */ /* 0x000ea80000000800 */
[----:B------:R-:W3:Y:S01]  /*a580*/  @!P3 LDS R27, [R13+0x100] ;  /* 0x000100000d1bb984 */ /* 0x000ee20000000800 */
[----:B0-----:R-:W-:-:S04]  /*a590*/  @!P0 FADD.FTZ R15, -R8, R15 ;  /* 0x0000000f080f8221 */ /* 0x001fc80000010100 */
[----:B------:R-:W-:Y:S01]  /*a5a0*/  @!P0 FMUL.FTZ R15, R15, 1.4426950216293334961 ;  /* 0x3fb8aa3b0f0f8820 */ /* 0x000fe20000410000 */
[----:B-1----:R-:W-:-:S03]  /*a5b0*/  @!P1 FADD.FTZ R21, -R8, R21 ;  /* 0x0000001508159221 */ /* 0x002fc60000010100 */
[----:B------:R0:W1:Y:S01]  /*a5c0*/  @!P0 MUFU.EX2 R14, R15 ;  /* 0x0000000f000e8308 */ /* 0x0000620000000800 */
[----:B------:R-:W-:Y:S01]  /*a5d0*/  @!P1 FMUL.FTZ R21, R21, 1.4426950216293334961 ;  /* 0x3fb8aa3b15159820 */ /* 0x000fe20000410000 */
[----:B--2---:R-:W-:Y:S01]  /*a5e0*/  @!P2 FADD.FTZ R25, -R8, R25 ;  /* 0x000000190819a221 */ /* 0x004fe20000010100 */
[----:B------:R-:W-:Y:S01]  /*a5f0*/  ISETP.GE.AND P0, PT, R12, R22, PT ;  /* 0x000000160c00720c */ /* 0x000fe20003f06270 */
[----:B---3--:R-:W-:Y:S02]  /*a600*/  @!P3 FADD.FTZ R27, -R8, R27 ;  /* 0x0000001b081bb221 */ /* 0x008fe40000010100 */
[----:B------:R-:W-:Y:S02]  /*a610*/  @!P2 FMUL.FTZ R25, R25, 1.4426950216293334961 ;  /* 0x3fb8aa3b1919a820 */ /* 0x000fe40000410000 */
[----:B------:R-:W2:Y:S01]  /*a620*/  @!P1 MUFU.EX2 R16, R21 ;  /* 0x0000001500109308 */ /* 0x000ea20000000800 */
[----:B------:R-:W-:Y:S01]  /*a630*/  @!P3 FMUL.FTZ R27, R27, 1.4426950216293334961 ;  /* 0x3fb8aa3b1b1bb820 */ /* 0x000fe20000410000 */
[----:B0-----:R-:W-:-:S05]  /*a640*/  IADD3 R15, P1, PT, R10, 0x100, RZ ;  /* 0x000001000a0f7810 */ /* 0x001fca0007f3e0ff */
[----:B------:R-:W-:Y:S01]  /*a650*/  IMAD.X R11, RZ, RZ, R11, P1 ;  /* 0x000000ffff0b7224 */ /* 0x000fe200008e060b */
        /* <DEDUP_REMOVED lines=12> */
.L_x_553:
[----:B------:R-:W-:Y:S05]  /*a720*/  BSYNC.RECONVERGENT B0 ;  /* 0x0000000000007941 */ /* 0x000fea0003800200 */
.L_x_552:
[----:B0-----:R-:W0:Y:S01]  /*a730*/  SHFL.BFLY PT, R8, R5, 0x10, 0x1f ;  /* 0x0e001f0005087f89 */ /* 0x001e2200000e0000 */
[C---:B------:R-:W-:Y:S01]  /*a740*/  ISETP.NE.AND P0, PT, R6.reuse, RZ, PT ;  /* 0x000000ff0600720c */ /* 0x040fe20003f05270 */
[----:B------:R-:W2:Y:S01]  /*a750*/  LDCU UR4, c[0x0][0x3f4] ;  /* 0x00007e80ff0477ac */ /* 0x000ea20008000800 */
[----:B------:R-:W-:Y:S02]  /*a760*/  ISETP.GT.U32.AND P1, PT, R6, 0x1, PT ;  /* 0x000000010600780c */ /* 0x000fe40003f24070 */
[----:B------:R-:W-:Y:S01]  /*a770*/  SHF.R.U32.HI R6, RZ, 0x5, R18 ;  /* 0x00000005ff067819 */ /* 0x000fe20000011612 */
[----:B------:R-:W4:Y:S08]  /*a780*/  LDCU.U8 UR7, c[0x0][0x48c] ;  /* 0x00009180ff0777ac */ /* 0x000f300008000000 */
[----:B------:R-:W-:Y:S01]  /*a790*/  @!P0 IMAD R9, R6, 0x4, R9 ;  /* 0x0000000406098824 */ /* 0x000fe200078e0209 */
[----:B--2---:R-:W-:Y:S01]  /*a7a0*/  UIADD3 UR4, UPT, UPT, UR4, 0x4, URZ ;  /* 0x0000000404047890 */ /* 0x004fe2000fffe0ff */
[----:B0-----:R-:W-:-:S03]  /*a7b0*/  FADD.FTZ R8, R8, R5 ;  /* 0x0000000508087221 */ /* 0x001fc60000010000 */
[----:B------:R-:W-:Y:S02]  /*a7c0*/  USHF.R.S32.HI UR5, URZ, 0x1f, UR4 ;  /* 0x0000001fff057899 */ /* 0x000fe40008011404 */
[----:B---3--:R-:W0:Y:S02]  /*a7d0*/  SHFL.BFLY PT, R11, R8, 0x8, 0x1f ;  /* 0x0d001f00080b7f89 */ /* 0x008e2400000e0000 */
[----:B------:R-:W-:-:S04]  /*a7e0*/  ULEA.HI UR5, UR5, UR4, URZ, 0x2 ;  /* 0x0000000405057291 */ /* 0x000fc8000f8f10ff */
[----:B------:R-:W-:-:S04]  /*a7f0*/  USHF.L.U32 UR5, UR5, 0x2, URZ ;  /* 0x0000000205057899 */ /* 0x000fc800080006ff */
[----:B------:R-:W-:Y:S01]  /*a800*/  ULOP3.LUT UR5, UR5, 0xfffffff0, URZ, 0xc0, !UPT ;  /* 0xfffffff005057892 */ /* 0x000fe2000f8ec0ff */
[----:B0-----:R-:W-:Y:S02]  /*a810*/  FADD.FTZ R11, R8, R11 ;  /* 0x0000000b080b7221 */ /* 0x001fe40000010000 */
[----:B------:R-:W0:Y:S03]  /*a820*/  S2R R8, SR_CTAID.X ;  /* 0x0000000000087919 */ /* 0x000e260000002500 */
[----:B------:R-:W2:Y:S02]  /*a830*/  SHFL.BFLY PT, R10, R11, 0x4, 0x1f ;  /* 0x0c801f000b0a7f89 */ /* 0x000ea400000e0000 */
[----:B--2---:R-:W-:-:S05]  /*a840*/  FADD.FTZ R10, R11, R10 ;  /* 0x0000000a0b0a7221 */ /* 0x004fca0000010000 */
[----:B------:R-:W2:Y:S02]  /*a850*/  SHFL.BFLY PT, R13, R10, 0x2, 0x1f ;  /* 0x0c401f000a0d7f89 */ /* 0x000ea400000e0000 */
[----:B--2---:R-:W-:Y:S01]  /*a860*/  FADD.FTZ R13, R10, R13 ;  /* 0x0000000d0a0d7221 */ /* 0x004fe20000010000 */
[----:B------:R-:W-:-:S04]  /*a870*/  CS2R R10, SRZ ;  /* 0x00000000000a7805 */ /* 0x000fc8000001ff00 */
[----:B-1----:R-:W1:Y:S02]  /*a880*/  SHFL.BFLY PT, R12, R13, 0x1, 0x1f ;  /* 0x0c201f000d0c7f89 */ /* 0x002e6400000e0000 */
[----:B-1----:R-:W-:-:S05]  /*a890*/  FADD.FTZ R12, R13, R12 ;  /* 0x0000000c0d0c7221 */ /* 0x002fca0000010000 */
[----:B------:R-:W-:Y:S01]  /*a8a0*/  @!P0 STS [R9+0x8], R12 ;  /* 0x0000080c09008388 */ /* 0x000fe20000000800 */
[----:B------:R-:W-:Y:S01]  /*a8b0*/  BAR.SYNC.DEFER_BLOCKING 0x0 ;  /* 0x0000000000007b1d */ /* 0x000fe20000010000 */
[----:B----4-:R-:W-:-:S05]  /*a8c0*/  ISETP.NE.AND P0, PT, RZ, UR7, PT ;  /* 0x00000007ff007c0c */ /* 0x010fca000bf05270 */
[----:B------:R-:W1:Y:S01]  /*a8d0*/  @!P1 LDS R12, [R0+0x8] ;  /* 0x00000800000c9984 */ /* 0x000e620000000800 */
[----:B------:R-:W-:-:S03]  /*a8e0*/  ISETP.GE.AND P1, PT, R7, R22, PT ;  /* 0x000000160700720c */ /* 0x000fc60003f26270 */
[----:B-1----:R-:W1:Y:S02]  /*a8f0*/  SHFL.BFLY PT, R5, R12, 0x1, 0x1f ;  /* 0x0c201f000c057f89 */ /* 0x002e6400000e0000 */
[----:B-1----:R-:W-:-:S06]  /*a900*/  FADD.FTZ R5, R5, R12 ;  /* 0x0000000c05057221 */ /* 0x002fcc0000010000 */
[----:B------:R-:W1:Y:S02]  /*a910*/  SHFL.IDX PT, R5, R5, RZ, 0x1f ;  /* 0x00001fff05057589 */ /* 0x000e6400000e0000 */
[----:B-1----:R-:W-:-:S04]  /*a920*/  FADD.FTZ R9, R5, 9.9999999747524270788e-07 ;  /* 0x358637bd05097421 */ /* 0x002fc80000010000 */
[----:B------:R1:W2:Y:S01]  /*a930*/  MUFU.RCP R20, R9 ;  /* 0x0000000900147308 */ /* 0x0002a20000001000 */
[----:B0-----:R-:W-:Y:S05]  /*a940*/  @!P0 BRA `(.L_x_567) ;  /* 0x0000000000208947 */ /* 0x001fea0003800000 */
[----:B------:R-:W0:Y:S08]  /*a950*/  LDC R5, c[0x0][0x3f8] ;  /* 0x0000fe00ff057b82 */ /* 0x000e300000000800 */
[----:B------:R-:W3:Y:S08]  /*a960*/  LDC R0, c[0x0][0x488] ;  /* 0x00012200ff007b82 */ /* 0x000ef00000000800 */
[----:B-1----:R-:W3:Y:S08]  /*a970*/  LDC R9, c[0x0][0x40c] ;  /* 0x00010300ff097b82 */ /* 0x002ef00000000800 */
[----:B------:R-:W1:Y:S01]  /*a980*/  LDC R11, c[0x0][0x3f4] ;  /* 0x0000fd00ff0b7b82 */ /* 0x000e620000000800 */
[----:B0-----:R-:W-:-:S04]  /*a990*/  IMAD R5, R5, UR10, R8 ;  /* 0x0000000a05057c24 */ /* 0x001fc8000f8e0208 */
[----:B---3--:R-:W-:-:S04]  /*a9a0*/  IMAD R0, R5, R0, R9 ;  /* 0x0000000005007224 */ /* 0x008fc800078e0209 */
[----:B-1----:R-:W-:-:S05]  /*a9b0*/  IMAD R10, R0, R11, RZ ;  /* 0x0000000b000a7224 */ /* 0x002fca00078e02ff */
[----:B------:R-:W-:-:S07]  /*a9c0*/  SHF.R.S32.HI R11, RZ, 0x1f, R10 ;  /* 0x0000001fff0b7819 */ /* 0x000fce000001140a */
.L_x_567:
[----:B------:R-:W-:Y:S04]  /*a9d0*/  BSSY.RECONVERGENT B0, `(.L_x_568) ;  /* 0x0000062000007945 */ /* 0x000fe80003800200 */
[----:B------:R-:W-:Y:S05]  /*a9e0*/  @P1 BRA `(.L_x_569) ;  /* 0x0000000400801947 */ /* 0x000fea0003800000 */
[----:B------:R-:W-:Y:S01]  /*a9f0*/  VIADDMNMX R0, R7, 0x40, R22, !PT ;  /* 0x0000004007007846 */ /* 0x000fe20007800116 */
[----:B------:R-:W-:Y:S01]  /*aa00*/  BSSY.RECONVERGENT B1, `(.L_x_570) ;  /* 0x0000028000017945 */ /* 0x000fe20003800200 */
[----:B------:R-:W-:-:S04]  /*aa10*/  LOP3.LUT R5, RZ, R18, RZ, 0x33, !PT ;  /* 0x00000012ff057212 */ /* 0x000fc800078e33ff */
[----:B------:R-:W-:-:S04]  /*aa20*/  IADD3 R0, PT, PT, -R3, R0, R5 ;  /* 0x0000000003007210 */ /* 0x000fc80007ffe105 */
[C---:B------:R-:W-:Y:S02]  /*aa30*/  LOP3.LUT R5, R0.reuse, 0xc0, RZ, 0xc0, !PT ;  /* 0x000000c000057812 */ /* 0x040fe400078ec0ff */
[----:B------:R-:W-:Y:S02]  /*aa40*/  ISETP.GE.U32.AND P1, PT, R0, 0xc0, PT ;  /* 0x000000c00000780c */ /* 0x000fe40003f26070 */
[----:B------:R-:W-:-:S13]  /*aa50*/  ISETP.NE.AND P2, PT, R5, 0xc0, PT ;  /* 0x000000c00500780c */ /* 0x000fda0003f45270 */
[----:B------:R-:W-:Y:S05]  /*aa60*/  @!P2 BRA `(.L_x_571) ;  /* 0x000000000084a947 */ /* 0x000fea0003800000 */
[----:B------:R-:W0:Y:S01]  /*aa70*/  S2UR UR6, SR_CgaCtaId ;  /* 0x00000000000679c3 */ /* 0x000e220000008800 */
[----:B------:R-:W3:Y:S01]  /*aa80*/  LDCU.64 UR8, c[0x0][0x480] ;  /* 0x00009000ff0877ac */ /* 0x000ee20008000a00 */
[----:B------:R-:W-:Y:S02]  /*aa90*/  LEA.HI R0, R0, 0x1, RZ, 0x1a ;  /* 0x0000000100007811 */ /* 0x000fe400078fd0ff */
[----:B------:R-:W-:Y:S01]  /*aaa0*/  IADD3 R15, P2, PT, R7, R10, RZ ;  /* 0x0000000a070f7210 */ /* 0x000fe20007f5e0ff */
[----:B------:R-:W-:Y:S01]  /*aab0*/  UMOV UR4, 0x400 ;  /* 0x0000040000047882 */ /* 0x000fe20000000000 */
[C---:B------:R-:W-:Y:S01]  /*aac0*/  SHF.L.U32 R5, R0.reuse, 0x6, RZ ;  /* 0x0000000600057819 */ /* 0x040fe200000006ff */
[----:B------:R-:W-:Y:S01]  /*aad0*/  UIADD3 UR4, UPT, UPT, UR4, 0x410, URZ ;  /* 0x0000041004047890 */ /* 0x000fe2000fffe0ff */
[----:B------:R-:W-:Y:S01]  /*aae0*/  LOP3.LUT R0, R0, 0x3, RZ, 0xc0, !PT ;  /* 0x0000000300007812 */ /* 0x000fe200078ec0ff */
[----:B------:R-:W-:Y:S01]  /*aaf0*/  IMAD.X R16, RZ, RZ, R11, P2 ;  /* 0x000000ffff107224 */ /* 0x000fe200010e060b */
[----:B------:R-:W-:-:S02]  /*ab00*/  LOP3.LUT R12, R5, 0xc0, RZ, 0xc0, !PT ;  /* 0x000000c0050c7812 */ /* 0x000fc400078ec0ff */
[----:B------:R-:W-:Y:S01]  /*ab10*/  LEA R5, R18, UR5, 0x1 ;  /* 0x0000000512057c11 */ /* 0x000fe2000f8e08ff */
[----:B-1----:R-:W-:Y:S01]  /*ab20*/  IMAD.MOV R9, RZ, RZ, -R0 ;  /* 0x000000ffff097224 */ /* 0x002fe200078e0a00 */
[----:B------:R-:W-:Y:S02]  /*ab30*/  IADD3 R7, PT, PT, R7, R12, RZ ;  /* 0x0000000c07077210 */ /* 0x000fe40007ffe0ff */
[----:B---3--:R-:W-:-:S04]  /*ab40*/  LEA R14, P2, R15, UR8, 0x2 ;  /* 0x000000080f0e7c11 */ /* 0x008fc8000f8410ff */
[----:B------:R-:W-:Y:S01]  /*ab50*/  LEA.HI.X R15, R15, UR9, R16, 0x2, P2 ;  /* 0x000000090f0f7c11 */ /* 0x000fe200090f1410 */
[----:B0-----:R-:W-:-:S06]  /*ab60*/  ULEA UR4, UR6, UR4, 0x18 ;  /* 0x0000000406047291 */ /* 0x001fcc000f8ec0ff */
[----:B------:R-:W-:Y:S02]  /*ab70*/  IADD3 R5, PT, PT, R5, UR4, RZ ;  /* 0x0000000405057c10 */ /* 0x000fe4000fffe0ff */
[----:B------:R-:W-:-:S07]  /*ab80*/  LEA R0, R18, UR4, 0x2 ;  /* 0x0000000412007c11 */ /* 0x000fce000f8e10ff */
.L_x_572:
[----:B---3--:R0:W2:Y:S01]  /*ab90*/  LDS R12, [R0] ;  /* 0x00000000000c7984 */ /* 0x0080a20000000800 */
[----:B------:R-:W-:Y:S01]  /*aba0*/  @P0 MOV R13, R15 ;  /* 0x0000000f000d0202 */ /* 0x000fe20000000f00 */
[----:B------:R-:W-:-:S05]  /*abb0*/  VIADD R9, R9, 0x1 ;  /* 0x0000000109097836 */ /* 0x000fca0000000000 */
[----:B------:R-:W-:Y:S02]  /*abc0*/  ISETP.NE.AND P3, PT, R9, RZ, PT ;  /* 0x000000ff0900720c */ /* 0x000fe40003f65270 */
[----:B0-----:R-:W-:Y:S01]  /*abd0*/  IADD3 R0, PT, PT, R0, 0x100, RZ ;  /* 0x0000010000007810 */ /* 0x001fe20007ffe0ff */
[----:B--2---:R-:W-:-:S05]  /*abe0*/  FMUL.FTZ R21, R12, R20 ;  /* 0x000000140c157220 */ /* 0x004fca0000410000 */
        /* <DEDUP_REMOVED lines=9> */
.L_x_571:
[----:B------:R-:W-:Y:S05]  /*ac80*/  BSYNC.RECONVERGENT B1 ;  /* 0x0000000000017941 */ /* 0x000fea0003800200 */
.L_x_570:
[----:B------:R-:W-:Y:S05]  /*ac90*/  @!P1 BRA `(.L_x_569) ;  /* 0x0000000000d49947 */ /* 0x000fea0003800000 */
[----:B------:R-:W0:Y:S01]  /*aca0*/  S2R R5, SR_CgaCtaId ;  /* 0x0000000000057919 */ /* 0x000e220000008800 */
[----:B------:R-:W3:Y:S01]  /*acb0*/  LDCU.64 UR8, c[0x0][0x480] ;  /* 0x00009000ff0877ac */ /* 0x000ee20008000a00 */
[----:B------:R-:W-:Y:S02]  /*acc0*/  MOV R0, 0x400 ;  /* 0x0000040000007802 */ /* 0x000fe40000000f00 */
[C---:B-1----:R-:W-:Y:S01]  /*acd0*/  IADD3 R9, P0, PT, R7.reuse, R10, RZ ;  /* 0x0000000a07097210 */ /* 0x042fe20007f1e0ff */
[----:B------:R-:W-:Y:S01]  /*ace0*/  UISETP.NE.AND UP0, UPT, UR7, URZ, UPT ;  /* 0x000000ff0700728c */ /* 0x000fe2000bf05270 */
[----:B------:R-:W-:Y:S01]  /*acf0*/  LEA R10, R7, UR5, 0x1 ;  /* 0x00000005070a7c11 */ /* 0x000fe2000f8e08ff */
[----:B------:R-:W-:Y:S01]  /*ad00*/  VIADD R0, R0, 0x410 ;  /* 0x0000041000007836 */ /* 0x000fe20000000000 */
[----:B------:R-:W-:Y:S02]  /*ad10*/  IADD3.X R14, PT, PT, RZ, R11, RZ, P0, !PT ;  /* 0x0000000bff0e7210 */ /* 0x000fe400007fe4ff */
[----:B------:R-:W-:Y:S01]  /*ad20*/  ISETP.NE.AND P1, PT, RZ, UR7, PT ;  /* 0x00000007ff007c0c */ /* 0x000fe2000bf25270 */
[----:B------:R-:W-:Y:S01]  /*ad30*/  IMAD R10, R3, -0x2, R10 ;  /* 0xfffffffe030a7824 */ /* 0x000fe200078e020a */
[----:B------:R-:W-:-:S02]  /*ad40*/  PLOP3.LUT P0, PT, PT, PT, UP0, 0x80, 0x8 ;  /* 0x000000000008781c */ /* 0x000fc40003f0f008 */
[----:B---3--:R-:W-:-:S04]  /*ad50*/  LEA R12, P3, R9, UR8, 0x2 ;  /* 0x00000008090c7c11 */ /* 0x008fc8000f8610ff */
[----:B------:R-:W-:Y:S02]  /*ad60*/  IADD3 R12, P2, PT, R12, 0x200, RZ ;  /* 0x000002000c0c7810 */ /* 0x000fe40007f5e0ff */
[----:B------:R-:W-:-:S05]  /*ad70*/  LEA.HI.X R14, R9, UR9, R14, 0x2, P3 ;  /* 0x00000009090e7c11 */ /* 0x000fca00098f140e */
[----:B------:R-:W-:Y:S01]  /*ad80*/  IMAD.X R13, RZ, RZ, R14, P2 ;  /* 0x000000ffff0d7224 */ /* 0x000fe200010e060e */
[----:B0-----:R-:W-:Y:S01]  /*ad90*/  LEA R5, R5, R0, 0x18 ;  /* 0x0000000005057211 */ /* 0x001fe200078ec0ff */
[----:B------:R-:W-:-:S05]  /*ada0*/  IMAD.SHL.U32 R0, R3, 0x4, RZ ;  /* 0x0000000403007824 */ /* 0x000fca00078e00ff */
[----:B------:R-:W-:-:S04]  /*adb0*/  LEA R0, R7, -R0, 0x2 ;  /* 0x8000000007007211 */ /* 0x000fc800078e10ff */
[--C-:B------:R-:W-:Y:S02]  /*adc0*/  IADD3 R0, PT, PT, R0, 0x200, R5.reuse ;  /* 0x0000020000007810 */ /* 0x100fe40007ffe005 */
[----:B------:R-:W-:-:S07]  /*add0*/  IADD3 R5, PT, PT, R10, 0x100, R5 ;  /* 0x000001000a057810 */ /* 0x000fce0007ffe005 */
.L_x_573:
[----:B------:R-:W2:Y:S01]  /*ade0*/  LDS R9, [R0+-0x200] ;  /* 0xfffe000000097984 */ /* 0x000ea20000000800 */
[----:B------:R-:W-:-:S04]  /*adf0*/  IADD3 R7, PT, PT, R7, 0x100, RZ ;  /* 0x0000010007077810 */ /* 0x000fc80007ffe0ff */
[----:B------:R-:W-:Y:S01]  /*ae00*/  ISETP.GE.AND P2, PT, R7, R22, PT ;  /* 0x000000160700720c */ /* 0x000fe20003f46270 */
[----:B--2---:R-:W-:-:S05]  /*ae10*/  FMUL.FTZ R15, R9, R20 ;  /* 0x00000014090f7220 */ /* 0x004fca0000410000 */
[----:B------:R-:W-:-:S04]  /*ae20*/  F2FP.F16.F32.PACK_AB R9, RZ, R15 ;  /* 0x0000000fff09723e */ /* 0x000fc800000000ff */
[----:B------:R-:W-:-:S05]  /*ae30*/  PRMT R10, R9, 0x7610, R10 ;  /* 0x00007610090a7816 */ /* 0x000fca000000000a */
[----:B------:R0:W-:Y:S04]  /*ae40*/  STS.U16 [R5+-0x100], R10 ;  /* 0xffff000a05007388 */ /* 0x0001e80000000400 */
[----:B------:R-:W1:Y:S01]  /*ae50*/  LDS R9, [R0+-0x100] ;  /* 0xffff000000097984 */ /* 0x000e620000000800 */
[----:B0-----:R-:W-:-:S04]  /*ae60*/  MOV R10, R12 ;  /* 0x0000000c000a7202 */ /* 0x001fc80000000f00 */
[----:B------:R-:W-:Y:S01]  /*ae70*/  IADD3 R12, P3, PT, R10, 0x400, RZ ;  /* 0x000004000a0c7810 */ /* 0x000fe20007f7e0ff */
[----:B-1----:R-:W-:-:S05]  /*ae80*/  FMUL.FTZ R21, R9, R20 ;  /* 0x0000001409157220 */ /* 0x002fca0000410000 */
[----:B------:R-:W-:-:S04]  /*ae90*/  F2FP.F16.F32.PACK_AB R9, RZ, R21 ;  /* 0x00000015ff09723e */ /* 0x000fc800000000ff */
[----:B------:R-:W-:-:S05]  /*aea0*/  PRMT R11, R9, 0x7610, R11 ;  /* 0x00007610090b7816 */ /* 0x000fca000000000b */
[----:B------:R0:W-:Y:S04]  /*aeb0*/  STS.U16 [R5+-0x80], R11 ;  /* 0xffff800b05007388 */ /* 0x0001e80000000400 */
[----:B------:R-:W1:Y:S01]  /*aec0*/  LDS R9, [R0] ;  /* 0x0000000000097984 */ /* 0x000e620000000800 */
[----:B0-----:R-:W-:-:S04]  /*aed0*/  IMAD.MOV.U32 R11, RZ, RZ, R13 ;  /* 0x000000ffff0b7224 */ /* 0x001fc800078e000d */
[----:B------:R-:W-:Y:S01]  /*aee0*/  IMAD.X R13, RZ, RZ, R11, P3 ;  /* 0x000000ffff0d7224 */ /* 0x000fe200018e060b */
[----:B------:R-:W-:Y:S01]  /*aef0*/  @P0 STG.E desc[UR36][R10.64+-0x200], R15 ;  /* 0xfffe000f0a000986 */ /* 0x000fe2000c101924 */
[----:B------:R-:W-:-:S13]  /*af00*/  PLOP3.LUT P0, PT, P1, PT, PT, 0x80, 0x8 ;  /* 0x000000000008781c */ /* 0x000fda0000f0f070 */
[----:B------:R-:W-:Y:S01]  /*af10*/  @P0 STG.E desc[UR36][R10.64+-0x100], R21 ;  /* 0xffff00150a000986 */ /* 0x000fe2000c101924 */
[----:B-1----:R-:W-:-:S05]  /*af20*/  FMUL.FTZ R25, R9, R20 ;  /* 0x0000001409197220 */ /* 0x002fca0000410000 */
[----:B------:R-:W-:Y:S01]  /*af30*/  F2FP.F16.F32.PACK_AB R9, RZ, R25 ;  /* 0x00000019ff09723e */ /* 0x000fe200000000ff */
[----:B------:R-:W-:Y:S03]  /*af40*/  @P0 STG.E desc[UR36][R10.64], R25 ;  /* 0x000000190a000986 */ /* 0x000fe6000c101924 */
[----:B------:R-:W-:-:S05]  /*af50*/  PRMT R14, R9, 0x7610, R14 ;  /* 0x00007610090e7816 */ /* 0x000fca000000000e */
[----:B------:R-:W-:Y:S04]  /*af60*/  STS.U16 [R5], R14 ;  /* 0x0000000e05007388 */ /* 0x000fe80000000400 */
[----:B------:R0:W1:Y:S02]  /*af70*/  LDS R9, [R0+0x100] ;  /* 0x0001000000097984 */ /* 0x0000640000000800 */
[----:B0-----:R-:W-:Y:S01]  /*af80*/  IADD3 R0, PT, PT, R0, 0x400, RZ ;  /* 0x0000040000007810 */ /* 0x001fe20007ffe0ff */
[----:B-1----:R-:W-:-:S05]  /*af90*/  FMUL.FTZ R27, R9, R20 ;  /* 0x00000014091b7220 */ /* 0x002fca0000410000 */
[----:B------:R-:W-:Y:S01]  /*afa0*/  @P0 STG.E desc[UR36][R10.64+0x100], R27 ;  /* 0x0001001b0a000986 */ /* 0x000fe2000c101924 */
[----:B------:R-:W-:-:S05]  /*afb0*/  F2FP.F16.F32.PACK_AB R9, RZ, R27 ;  /* 0x0000001bff09723e */ /* 0x000fca00000000ff */
[----:B------:R0:W-:Y:S02]  /*afc0*/  STS.U16 [R5+0x80], R9 ;  /* 0x0000800905007388 */ /* 0x0001e40000000400 */
[----:B0-----:R-:W-:Y:S01]  /*afd0*/  VIADD R5, R5, 0x200 ;  /* 0x0000020005057836 */ /* 0x001fe20000000000 */
[----:B------:R-:W-:Y:S06]  /*afe0*/  @!P2 BRA `(.L_x_573) ;  /* 0xfffffffc007ca947 */ /* 0x000fec000383ffff */
.L_x_569:
[----:B------:R-:W-:Y:S05]  /*aff0*/  BSYNC.RECONVERGENT B0 ;  /* 0x0000000000007941 */ /* 0x000fea0003800200 */
.L_x_568:
[----:B------:R-:W0:Y:S01]  /*b000*/  LDCU UR4, c[0x0][0x40c] ;  /* 0x00008180ff0477ac */ /* 0x000e220008000800 */
[----:B------:R-:W-:Y:S01]  /*b010*/  IADD3 R16, PT, PT, R22, -0x1, RZ ;  /* 0xffffffff16107810 */ /* 0x000fe20007ffe0ff */
[----:B------:R-:W4:Y:S01]  /*b020*/  S2R R32, SR_CgaCtaId ;  /* 0x0000000000207919 */ /* 0x000f220000008800 */
[----:B------:R-:W-:Y:S01]  /*b030*/  SHF.L.U32 R33, R18, 0x3, RZ ;  /* 0x0000000312217819 */ /* 0x000fe200000006ff */
[----:B------:R-:W-:Y:S01]  /*b040*/  BSSY.RECONVERGENT B0, `(.L_x_574) ;  /* 0x000001c000007945 */ /* 0x000fe20003800200 */
[----:B------:R-:W-:Y:S02]  /*b050*/  LEA.HI R0, R16, R16, RZ, 0x1 ;  /* 0x0000001010007211 */ /* 0x000fe400078f08ff */
[----:B------:R-:W-:Y:S02]  /*b060*/  CS2R R26, SRZ ;  /* 0x00000000001a7805 */ /* 0x000fe4000001ff00 */
[----:B------:R-:W-:Y:S02]  /*b070*/  LOP3.LUT R33, R33, 0xf8, RZ, 0xc0, !PT ;  /* 0x000000f821217812 */ /* 0x000fe400078ec0ff */
[----:B------:R-:W-:-:S02]  /*b080*/  CS2R R24, SRZ ;  /* 0x0000000000187805 */ /* 0x000fc4000001ff00 */
[----:B------:R-:W-:Y:S02]  /*b090*/  LOP3.LUT R35, R0, 0xfffffffe, RZ, 0xc0, !PT ;  /* 0xfffffffe00237812 */ /* 0x000fe400078ec0ff */
[----:B---3--:R-:W-:Y:S02]  /*b0a0*/  MOV R12, 0x400 ;  /* 0x00000400000c7802 */ /* 0x008fe40000000f00 */
[----:B------:R-:W-:Y:S01]  /*b0b0*/  SHF.L.U32 R0, R18, 0x4, RZ ;  /* 0x0000000412007819 */ /* 0x000fe200000006ff */
[----:B------:R-:W-:Y:S02]  /*b0c0*/  IMAD.IADD R35, R16, 0x1, -R35 ;  /* 0x0000000110237824 */ /* 0x000fe400078e0a23 */
[----:B------:R-:W-:Y:S01]  /*b0d0*/  VIADD R5, R12, 0x210 ;  /* 0x000002100c057836 */ /* 0x000fe20000000000 */
[----:B------:R-:W-:Y:S01]  /*b0e0*/  LOP3.LUT R0, R0, 0x1f0, RZ, 0xc0, !PT ;  /* 0x000001f000007812 */ /* 0x000fe200078ec0ff */
[----:B0-----:R-:W-:Y:S01]  /*b0f0*/  IMAD.U32 R47, RZ, RZ, UR4 ;  /* 0x00000004ff2f7e24 */ /* 0x001fe2000f8e00ff */
[----:B------:R-:W-:-:S04]  /*b100*/  ISETP.NE.AND P0, PT, R6, R35, PT ;  /* 0x000000230600720c */ /* 0x000fc80003f05270 */
[----:B------:R-:W-:-:S04]  /*b110*/  ISETP.NE.OR P0, PT, R47, RZ, P0 ;  /* 0x000000ff2f00720c */ /* 0x000fc80000705670 */
[----:B------:R-:W-:Y:S02]  /*b120*/  ISETP.GT.U32.OR P0, PT, R33, 0xbf, P0 ;  /* 0x000000bf2100780c */ /* 0x000fe40000704470 */
[----:B----4-:R-:W-:-:S04]  /*b130*/  LEA R5, R32, R5, 0x18 ;  /* 0x0000000520057211 */ /* 0x010fc800078ec0ff */
[----:B--2---:R-:W-:-:S07]  /*b140*/  IADD3 R20, PT, PT, R5, R0, RZ ;  /* 0x0000000005147210 */ /* 0x004fce0007ffe0ff */
[----:B------:R-:W-:Y:S05]  /*b150*/  @P0 BRA `(.L_x_575) ;  /* 0x0000000000280947 */ /* 0x000fea0003800000 */
[----:B------:R-:W0:Y:S01]  /*b160*/  LDCU.64 UR6, c[0x0][0x3b0] ;  /* 0x00007600ff0677ac */ /* 0x000e220008000a00 */
[----:B------:R-:W-:Y:S01]  /*b170*/  IMAD.MOV.U32 R27, RZ, RZ, RZ ;  /* 0x000000ffff1b7224 */ /* 0x000fe200078e00ff */
[----:B0-----:R-:W-:-:S04]  /*b180*/  UISETP.NE.U32.AND UP0, UPT, UR6, URZ, UPT ;  /* 0x000000ff0600728c */ /* 0x001fc8000bf05070 */
[----:B------:R-:W-:-:S09]  /*b190*/  UISETP.NE.AND.EX UP0, UPT, UR7, URZ, UPT, UP0 ;  /* 0x000000ff0700728c */ /* 0x000fd2000bf05300 */
[----:B------:R-:W-:Y:S05]  /*b1a0*/  BRA.U !UP0, `(.L_x_576) ;  /* 0x0000000108107547 */ /* 0x000fea000b800000 */
[----:B------:R-:W0:Y:S01]  /*b1b0*/  LDC.64 R24, c[0x0][0x3b0] ;  /* 0x0000ec00ff187b82 */ /* 0x000e220000000a00 */
[----:B------:R-:W-:-:S04]  /*b1c0*/  IMAD R5, R8, 0xc0, R33 ;  /* 0x000000c008057824 */ /* 0x000fc800078e0221 */
[----:B0-----:R-:W-:-:S06]  /*b1d0*/  IMAD.WIDE.U32 R24, R5, 0x2, R24 ;  /* 0x0000000205187825 */ /* 0x001fcc00078e0018 */
[----:B------:R-:W5:Y:S02]  /*b1e0*/  LDG.E.128 R24, desc[UR36][R24.64] ;  /* 0x0000002418187981 */ /* 0x000f64000c1e1d00 */
.L_x_576:
[----:B-----5:R0:W-:Y:S02]  /*b1f0*/  STS.128 [R20], R24 ;  /* 0x0000001814007388 */ /* 0x0201e40000000c00 */
.L_x_575:
[----:B------:R-:W-:Y:S05]  /*b200*/  BSYNC.RECONVERGENT B0 ;  /* 0x0000000000007941 */ /* 0x000fea0003800200 */
.L_x_574:
[----:B------:R-:W2:Y:S01]  /*b210*/  LDC R15, c[0x0][0x3f8] ;  /* 0x0000fe00ff0f7b82 */ /* 0x000ea20000000800 */
[----:B------:R-:W-:Y:S01]  /*b220*/  ISETP.GT.U32.AND P0, PT, R33, 0xbf, PT ;  /* 0x000000bf2100780c */ /* 0x000fe20003f04070 */
[----:B------:R-:W3:Y:S01]  /*b230*/  LDCU UR11, c[0x0][0x40c] ;  /* 0x00008180ff0b77ac */ /* 0x000ee20008000800 */
[----:B------:R-:W-:Y:S01]  /*b240*/  BSSY.RECONVERGENT B0, `(.L_x_577) ;  /* 0x00001e9000007945 */ /* 0x000fe20003800200 */
[----:B------:R-:W-:Y:S02]  /*b250*/  HFMA2 R0, -RZ, RZ, 0, 0 ;  /* 0x00000000ff007431 */ /* 0x000fe400000001ff */
[----:B-1----:R-:W-:Y:S01]  /*b260*/  IMAD.MOV.U32 R9, RZ, RZ, RZ ;  /* 0x000000ffff097224 */ /* 0x002fe200078e00ff */
[----:B------:R-:W1:Y:S01]  /*b270*/  LDCU.64 UR8, c[0x0][0x3c8] ;  /* 0x00007900ff0877ac */ /* 0x000e620008000a00 */
[----:B------:R-:W-:Y:S01]  /*b280*/  HFMA2 R44, -RZ, RZ, 0, 0 ;  /* 0x00000000ff2c7431 */ /* 0x000fe200000001ff */
[----:B------:R-:W-:Y:S01]  /*b290*/  MOV R46, RZ ;  /* 0x000000ff002e7202 */ /* 0x000fe20000000f00 */
[----:B------:R-:W-:Y:S01]  /*b2a0*/  IMAD.MOV.U32 R11, RZ, RZ, RZ ;  /* 0x000000ffff0b7224 */ /* 0x000fe200078e00ff */
[----:B------:R-:W-:Y:S01]  /*b2b0*/  MOV R5, RZ ;  /* 0x000000ff00057202 */ /* 0x000fe20000000f00 */
[----:B------:R-:W-:-:S02]  /*b2c0*/  IMAD.MOV.U32 R7, RZ, RZ, RZ ;  /* 0x000000ffff077224 */ /* 0x000fc400078e00ff */
[----:B------:R-:W-:Y:S02]  /*b2d0*/  IMAD.MOV.U32 R34, RZ, RZ, RZ ;  /* 0x000000ffff227224 */ /* 0x000fe400078e00ff */
[----:B--2---:R-:W-:-:S04]  /*b2e0*/  IMAD R10, R15, UR10, R8 ;  /* 0x0000000a0f0a7c24 */ /* 0x004fc8000f8e0208 */
[----:B------:R-:W-:Y:S01]  /*b2f0*/  IMAD R10, R10, 0xc0, RZ ;  /* 0x000000c00a0a7824 */ /* 0x000fe200078e02ff */
[----:B------:R-:W-:Y:S06]  /*b300*/  BAR.SYNC.DEFER_BLOCKING 0x0 ;  /* 0x0000000000007b1d */ /* 0x000fec0000010000 */
[----:B-1-3--:R-:W-:Y:S05]  /*b310*/  @P0 BRA `(.L_x_578) ;  /* 0x0000001c006c0947 */ /* 0x00afea0003800000 */
[----:B------:R-:W1:Y:S01]  /*b320*/  LDC R21, c[0x0][0x3f4] ;  /* 0x0000fd00ff157b82 */ /* 0x000e620000000800 */
[----:B------:R-:W-:Y:S01]  /*b330*/  IMAD.IADD R42, R6, 0x1, R3 ;  /* 0x00000001062a7824 */ /* 0x000fe200078e0203 */
[----:B------:R-:W-:Y:S01]  /*b340*/  IADD3 R13, PT, PT, R12, 0x410, RZ ;  /* 0x000004100c0d7810 */ /* 0x000fe20007ffe0ff */
[----:B------:R-:W-:Y:S01]  /*b350*/  BSSY.RECONVERGENT B1, `(.L_x_579) ;  /* 0x00000ae000017945 */ /* 0x000fe20003800200 */
[----:B------:R-:W-:Y:S02]  /*b360*/  IMAD.MOV.U32 R0, RZ, RZ, RZ ;  /* 0x000000ffff007224 */ /* 0x000fe400078e00ff */
[----:B------:R-:W-:Y:S02]  /*b370*/  LEA R32, R32, R13, 0x18 ;  /* 0x0000000d20207211 */ /* 0x000fe400078ec0ff */
[----:B------:R-:W2:Y:S02]  /*b380*/  LDC.64 R30, c[0x0][0x3c0] ;  /* 0x0000f000ff1e7b82 */ /* 0x000ea40000000a00 */
[----:B------:R-:W-:-:S04]  /*b390*/  IADD3 R43, PT, PT, R32, UR5, RZ ;  /* 0x00000005202b7c10 */ /* 0x000fc8000fffe0ff */
[----:B------:R-:W-:Y:S02]  /*b3a0*/  LEA R45, R6, R43, 0x1 ;  /* 0x0000002b062d7211 */ /* 0x000fe400078e08ff */
[-C--:B-1----:R-:W-:Y:S01]  /*b3b0*/  VIMNMX R49, PT, PT, R16, R21.reuse, PT ;  /* 0x0000001510317248 */ /* 0x082fe20003fe0100 */
[-CC-:B------:R-:W-:Y:S02]  /*b3c0*/  IMAD R29, R10, R21.reuse, R33.reuse ;  /* 0x000000150a1d7224 */ /* 0x180fe400078e0221 */
[----:B------:R-:W-:Y:S01]  /*b3d0*/  IMAD R13, R66, R21, R33 ;  /* 0x00000015420d7224 */ /* 0x000fe200078e0221 */
[----:B------:R-:W-:Y:S01]  /*b3e0*/  ISETP.GE.AND P0, PT, R42, R49, PT ;  /* 0x000000312a00720c */ /* 0x000fe20003f06270 */
[----:B--2---:R-:W-:-:S04]  /*b3f0*/  IMAD.WIDE R28, R29, 0x2, R30 ;  /* 0x000000021d1c7825 */ /* 0x004fc800078e021e */
[----:B------:R-:W-:-:S08]  /*b400*/  IMAD.WIDE R30, R13, 0x2, R30 ;  /* 0x000000020d1e7825 */ /* 0x000fd000078e021e */
[----:B------:R-:W-:Y:S05]  /*b410*/  @P0 BRA `(.L_x_580) ;  /* 0x0000000800840947 */ /* 0x000fea0003800000 */
[----:B------:R-:W-:Y:S01]  /*b420*/  VIADD R14, R42, 0x2 ;  /* 0x000000022a0e7836 */ /* 0x000fe20000000000 */
[----:B------:R-:W1:Y:S01]  /*b430*/  LDC.64 R40, c[0x0][0x458] ;  /* 0x00011600ff287b82 */ /* 0x000e620000000a00 */
[----:B------:R-:W-:Y:S01]  /*b440*/  LOP3.LUT R0, RZ, R3, RZ, 0x33, !PT ;  /* 0x00000003ff007212 */ /* 0x000fe200078e33ff */
[----:B------:R-:W-:Y:S01]  /*b450*/  IMAD R12, R19, R15, R8 ;  /* 0x0000000f130c7224 */ /* 0x000fe200078e0208 */
[----:B------:R-:W-:Y:S01]  /*b460*/  BSSY.RECONVERGENT B2, `(.L_x_581) ;  /* 0x000003f000027945 */ /* 0x000fe20003800200 */
[----:B------:R-:W-:Y:S01]  /*b470*/  VIMNMX R7, PT, PT, R49, R14, !PT ;  /* 0x0000000e31077248 */ /* 0x000fe20007fe0100 */
[----:B------:R-:W-:Y:S02]  /*b480*/  IMAD R15, R15, R21, RZ ;  /* 0x000000150f0f7224 */ /* 0x000fe400078e02ff */
[----:B------:R-:W-:Y:S02]  /*b490*/  HFMA2 R34, -RZ, RZ, 0, 0 ;  /* 0x00000000ff227431 */ /* 0x000fe400000001ff */
[----:B------:R-:W-:Y:S01]  /*b4a0*/  IMAD R5, R12, 0xc0, R33 ;  /* 0x000000c00c057824 */ /* 0x000fe200078e0221 */
[----:B------:R-:W-:Y:S01]  /*b4b0*/  IADD3 R50, PT, PT, -R6, R7, R0 ;  /* 0x0000000706327210 */ /* 0x000fe20007ffe100 */
[----:B------:R-:W-:-:S02]  /*b4c0*/  HFMA2 R44, -RZ, RZ, 0, 0 ;  /* 0x00000000ff2c7431 */ /* 0x000fc400000001ff */
[----:B------:R-:W-:Y:S02]  /*b4d0*/  IMAD.MOV.U32 R52, RZ, RZ, R42 ;  /* 0x000000ffff347224 */ /* 0x000fe400078e002a */
[----:B------:R-:W-:Y:S01]  /*b4e0*/  HFMA2 R0, -RZ, RZ, 0, 0 ;  /* 0x00000000ff007431 */ /* 0x000fe200000001ff */
[----:B------:R-:W-:Y:S01]  /*b4f0*/  LOP3.LUT P0, RZ, R50, 0x2, RZ, 0xc0, !PT ;  /* 0x0000000232ff7812 */ /* 0x000fe2000780c0ff */
[----:B------:R-:W-:Y:S01]  /*b500*/  IMAD.MOV.U32 R7, RZ, RZ, RZ ;  /* 0x000000ffff077224 */ /* 0x000fe200078e00ff */
[----:B------:R-:W-:Y:S01]  /*b510*/  MOV R46, RZ ;  /* 0x000000ff002e7202 */ /* 0x000fe20000000f00 */
[----:B------:R-:W-:Y:S02]  /*b520*/  IMAD.MOV.U32 R11, RZ, RZ, RZ ;  /* 0x000000ffff0b7224 */ /* 0x000fe400078e00ff */
[----:B------:R-:W-:Y:S02]  /*b530*/  IMAD.MOV.U32 R9, RZ, RZ, RZ ;  /* 0x000000ffff097224 */ /* 0x000fe400078e00ff */
[----:B------:R-:W-:-:S02]  /*b540*/  IMAD R48, R15, 0xc0, RZ ;  /* 0x000000c00f307824 */ /* 0x000fc400078e02ff */
[----:B-1----:R-:W-:Y:S01]  /*b550*/  IMAD.WIDE R40, R5, 0x2, R40 ;  /* 0x0000000205287825 */ /* 0x002fe200078e0228 */
[----:B------:R-:W-:-:S03]  /*b560*/  MOV R5, RZ ;  /* 0x000000ff00057202 */ /* 0x000fc60000000f00 */
[----:B------:R-:W-:Y:S05]  /*b570*/  @P0 BRA `(.L_x_582) ;  /* 0x0000000000b40947 */ /* 0x000fea0003800000 */
[----:B------:R-:W1:Y:S01]  /*b580*/  LDCU.64 UR6, c[0x0][0x3c8] ;  /* 0x00007900ff0677ac */ /* 0x000e620008000a00 */
[----:B------:R-:W-:-:S05]  /*b590*/  IADD3 R0, P0, PT, R23, R42, RZ ;  /* 0x0000002a17007210 */ /* 0x000fca0007f1e0ff */
[----:B------:R-:W-:Y:S01]  /*b5a0*/  IMAD.X R5, RZ, RZ, R4, P0 ;  /* 0x000000ffff057224 */ /* 0x000fe200000e0604 */
[----:B-1----:R-:W-:-:S04]  /*b5b0*/  LEA R12, P0, R0, UR6, 0x2 ;  /* 0x00000006000c7c11 */ /* 0x002fc8000f8010ff */
[----:B------:R-:W-:Y:S02]  /*b5c0*/  LEA.HI.X R13, R0, UR7, R5, 0x2, P0 ;  /* 0x00000007000d7c11 */ /* 0x000fe400080f1405 */
[----:B------:R-:W1:Y:S04]  /*b5d0*/  LDS.U16 R0, [R45] ;  /* 0x000000002d007984 */ /* 0x000e680000000400 */
[----:B------:R-:W2:Y:S01]  /*b5e0*/  LDG.E R12, desc[UR36][R12.64] ;  /* 0x000000240c0c7981 */ /* 0x000ea2000c1e1900 */
[----:B------:R-:W-:Y:S01]  /*b5f0*/  ISETP.NE.AND P0, PT, R47, RZ, PT ;  /* 0x000000ff2f00720c */ /* 0x000fe20003f05270 */
[----:B--2---:R-:W-:-:S04]  /*b600*/  IMAD R37, R15, R12, R42 ;  /* 0x0000000c0f257224 */ /* 0x004fc800078e022a */
[----:B------:R-:W-:-:S04]  /*b610*/  IMAD R37, R37, 0xc0, RZ ;  /* 0x000000c025257824 */ /* 0x000fc800078e02ff */
[----:B------:R-:W-:-:S06]  /*b620*/  IMAD.WIDE R36, R37, 0x2, R30 ;  /* 0x0000000225247825 */ /* 0x000fcc00078e021e */
[----:B------:R-:W5:Y:S01]  /*b630*/  LDG.E.128 R36, desc[UR36][R36.64] ;  /* 0x0000002424247981 */ /* 0x000f62000c1e1d00 */
[----:B-1----:R-:W-:Y:S01]  /*b640*/  HADD2.F32 R0, -RZ, R0.H0_H0 ;  /* 0x20000000ff007230 */ /* 0x002fe20000004100 */
[----:B------:R-:W-:Y:S06]  /*b650*/  @P0 BRA `(.L_x_583) ;  /* 0x0000000000380947 */ /* 0x000fec0003800000 */
[----:B------:R-:W-:Y:S01]  /*b660*/  ISETP.NE.AND P1, PT, R2, RZ, PT ;  /* 0x000000ff0200720c */ /* 0x000fe20003f25270 */
[----:B------:R-:W1:-:S12]  /*b670*/  LDS.128 R52, [R20] ;  /* 0x0000000014347984 */ /* 0x000e580000000c00 */
[----:B------:R-:W2:Y:S01]  /*b680*/  @P1 LDG.E.128 R56, desc[UR36][R40.64] ;  /* 0x0000002428381981 */ /* 0x000ea2000c1e1d00 */
[----:B------:R-:W-:-:S04]  /*b690*/  IMAD R13, R42, 0xc0, RZ ;  /* 0x000000c02a0d7824 */ /* 0x000fc800078e02ff */
[----:B------:R-:W-:-:S04]  /*b6a0*/  IMAD.WIDE.U32 R12, R13, 0x2, R28 ;  /* 0x000000020d0c7825 */ /* 0x000fc800078e001c */
[----:B-1---5:R-:W-:Y:S02]  /*b6b0*/  HFMA2 R36, R36, 1, 1, R52 ;  /* 0x3c003c0024247831 */ /* 0x022fe40000000034 */
        /* <DEDUP_REMOVED lines=8> */
.L_x_583:
[--C-:B-----5:R-:W-:Y:S01]  /*b740*/  HADD2.F32 R9, -RZ, R37.reuse.H1_H1 ;  /* 0x30000025ff097230 */ /* 0x120fe20000004100 */
[----:B------:R-:W-:Y:S01]  /*b750*/  MOV R52, R14 ;  /* 0x0000000e00347202 */ /* 0x000fe20000000f00 */
[--C-:B------:R-:W-:Y:S02]  /*b760*/  HADD2.F32 R51, -RZ, R36.reuse.H0_H0 ;  /* 0x20000024ff337230 */ /* 0x100fe40000004100 */
[----:B------:R-:W-:Y:S02]  /*b770*/  HADD2.F32 R5, -RZ, R36.H1_H1 ;  /* 0x30000024ff057230 */ /* 0x000fe40000004100 */
[C---:B------:R-:W-:Y:S01]  /*b780*/  FFMA.FTZ R44, R0.reuse, R9, RZ ;  /* 0x00000009002c7223 */ /* 0x040fe200000100ff */
[----:B------:R-:W-:Y:S02]  /*b790*/  HADD2.F32 R7, -RZ, R37.H0_H0 ;  /* 0x20000025ff077230 */ /* 0x000fe40000004100 */
[----:B------:R-:W-:Y:S01]  /*b7a0*/  FFMA.FTZ R34, R0, R51, RZ ;  /* 0x0000003300227223 */ /* 0x000fe200000100ff */
[----:B------:R-:W-:-:S02]  /*b7b0*/  HADD2.F32 R11, -RZ, R38.H0_H0 ;  /* 0x20000026ff0b7230 */ /* 0x000fc40000004100 */
[C---:B------:R-:W-:Y:S01]  /*b7c0*/  FFMA.FTZ R5, R0.reuse, R5, RZ ;  /* 0x0000000500057223 */ /* 0x040fe200000100ff */
[----:B-1----:R-:W-:Y:S02]  /*b7d0*/  HADD2.F32 R13, -RZ, R38.H1_H1 ;  /* 0x30000026ff0d7230 */ /* 0x002fe40000004100 */
[C---:B------:R-:W-:Y:S01]  /*b7e0*/  FFMA.FTZ R7, R0.reuse, R7, RZ ;  /* 0x0000000700077223 */ /* 0x040fe200000100ff */
[--C-:B------:R-:W-:Y:S02]  /*b7f0*/  HADD2.F32 R15, -RZ, R39.reuse.H0_H0 ;  /* 0x20000027ff0f7230 */ /* 0x100fe40000004100 */
[C---:B------:R-:W-:Y:S01]  /*b800*/  FFMA.FTZ R11, R0.reuse, R11, RZ ;  /* 0x0000000b000b7223 */ /* 0x040fe200000100ff */
[----:B------:R-:W-:Y:S02]  /*b810*/  HADD2.F32 R21, -RZ, R39.H1_H1 ;  /* 0x30000027ff157230 */ /* 0x000fe40000004100 */
[C---:B------:R-:W-:Y:S01]  /*b820*/  FFMA.FTZ R46, R0.reuse, R13, RZ ;  /* 0x0000000d002e7223 */ /* 0x040fe200000100ff */
[----:B------:R-:W-:-:S02]  /*b830*/  FFMA.FTZ R9, R0, R15, RZ ;  /* 0x0000000f00097223 */ /* 0x000fc400000100ff */
[----:B------:R-:W-:-:S07]  /*b840*/  FFMA.FTZ R0, R0, R21, RZ ;  /* 0x0000001500007223 */ /* 0x000fce00000100ff */
.L_x_582:
[----:B------:R-:W-:Y:S05]  /*b850*/  BSYNC.RECONVERGENT B2 ;  /* 0x0000000000027941 */ /* 0x000fea0003800200 */
.L_x_581:
[----:B------:R-:W-:-:S13]  /*b860*/  ISETP.GE.U32.AND P0, PT, R50, 0x2, PT ;  /* 0x000000023200780c */ /* 0x000fda0003f06070 */
[----:B------:R-:W-:Y:S05]  /*b870*/  @!P0 BRA `(.L_x_580) ;  /* 0x00000004006c8947 */ /* 0x000fea0003800000 */
[C---:B------:R-:W-:Y:S01]  /*b880*/  LEA R12, R52.reuse, UR5, 0x1 ;  /* 0x00000005340c7c11 */ /* 0x040fe2000f8e08ff */
[----:B------:R-:W-:Y:S01]  /*b890*/  IMAD R53, R52, 0xc0, RZ ;  /* 0x000000c034357824 */ /* 0x000fe200078e02ff */
[----:B------:R-:W-:-:S03]  /*b8a0*/  ISETP.NE.AND P1, PT, R47, RZ, PT ;  /* 0x000000ff2f00720c */ /* 0x000fc60003f25270 */
[----:B------:R-:W-:-:S05]  /*b8b0*/  IMAD R13, R3, -0x2, R12 ;  /* 0xfffffffe030d7824 */ /* 0x000fca00078e020c */
[----:B------:R-:W-:-:S07]  /*b8c0*/  IADD3 R21, PT, PT, R13, 0x4, R32 ;  /* 0x000000040d157810 */ /* 0x000fce0007ffe020 */
.L_x_587:
[----:B------:R-:W-:Y:S02]  /*b8d0*/  IADD3 R12, P0, PT, R23, R52, RZ ;  /* 0x00000034170c7210 */ /* 0x000fe40007f1e0ff */
[----:B------:R-:W-:-:S03]  /*b8e0*/  ISETP.NE.AND P2, PT, R2, RZ, PT ;  /* 0x000000ff0200720c */ /* 0x000fc60003f45270 */
[----:B------:R-:W-:Y:S01]  /*b8f0*/  IMAD.X R13, RZ, RZ, R4, P0 ;  /* 0x000000ffff0d7224 */ /* 0x000fe200000e0604 */
[----:B------:R-:W-:-:S04]  /*b900*/  LEA R50, P0, R12, UR8, 0x2 ;  /* 0x000000080c327c11 */ /* 0x000fc8000f8010ff */
[----:B------:R-:W-:-:S05]  /*b910*/  LEA.HI.X R51, R12, UR9, R13, 0x2, P0 ;  /* 0x000000090c337c11 */ /* 0x000fca00080f140d */
[----:B------:R-:W2:Y:S02]  /*b920*/  LDG.E R12, desc[UR36][R50.64] ;  /* 0x00000024320c7981 */ /* 0x000ea4000c1e1900 */
[----:B--2---:R-:W-:-:S04]  /*b930*/  IMAD R13, R48, R12, R53 ;  /* 0x0000000c300d7224 */ /* 0x004fc800078e0235 */
[----:B------:R-:W-:-:S06]  /*b940*/  IMAD.WIDE R12, R13, 0x2, R30 ;  /* 0x000000020d0c7825 */ /* 0x000fcc00078e021e */
[----:B------:R-:W5:Y:S01]  /*b950*/  LDG.E.128 R12, desc[UR36][R12.64] ;  /* 0x000000240c0c7981 */ /* 0x000f62000c1e1d00 */
[----:B------:R-:W-:Y:S04]  /*b960*/  BSSY.RECONVERGENT B2, `(.L_x_584) ;  /* 0x000000e000027945 */ /* 0x000fe80003800200 */
[----:B------:R-:W-:Y:S05]  /*b970*/  @P1 BRA `(.L_x_585) ;  /* 0x0000000000301947 */ /* 0x000fea0003800000 */
[----:B------:R-:W2:Y:S04]  /*b980*/  @P2 LDG.E.128 R56, desc[UR36][R40.64] ;  /* 0x0000002428382981 */ /* 0x000ea8000c1e1d00 */
[----:B------:R-:W1:Y:S02]  /*b990*/  LDS.128 R36, [R20] ;  /* 0x0000000014247984 */ /* 0x000e640000000c00 */
[----:B-1---5:R-:W-:Y:S02]  /*b9a0*/  HFMA2 R12, R12, 1, 1, R36 ;  /* 0x3c003c000c0c7831 */ /* 0x022fe40000000024 */
[----:B------:R-:W-:Y:S02]  /*b9b0*/  HADD2 R13, R13, R37 ;  /* 0x000000250d0d7230 */ /* 0x000fe40000000000 */
[----:B------:R-:W-:-:S02]  /*b9c0*/  HFMA2 R14, R14, 1, 1, R38 ;  /* 0x3c003c000e0e7831 */ /* 0x000fc40000000026 */
[----:B------:R-:W-:Y:S02]  /*b9d0*/  HADD2 R15, R15, R39 ;  /* 0x000000270f0f7230 */ /* 0x000fe40000000000 */
[----:B------:R-:W-:-:S04]  /*b9e0*/  IMAD.WIDE.U32 R36, R53, 0x2, R28 ;  /* 0x0000000235247825 */ /* 0x000fc800078e001c */
[----:B--2---:R-:W-:Y:S02]  /*b9f0*/  @P2 HFMA2 R13, R13, R57, -RZ ;  /* 0x000000390d0d2231 */ /* 0x004fe400001000ff */
[----:B------:R-:W-:Y:S02]  /*ba00*/  @P2 HMUL2 R12, R12, R56 ;  /* 0x000000380c0c2232 */ /* 0x000fe40000000000 */
[----:B------:R-:W-:Y:S02]  /*ba10*/  @P2 HFMA2 R15, R15, R59, -RZ ;  /* 0x0000003b0f0f2231 */ /* 0x000fe400001000ff */
[----:B------:R-:W-:-:S05]  /*ba20*/  @P2 HMUL2 R14, R14, R58 ;  /* 0x0000003a0e0e2232 */ /* 0x000fca0000000000 */
[----:B------:R1:W-:Y:S02]  /*ba30*/  STG.E.128 desc[UR36][R36.64], R12 ;  /* 0x0000000c24007986 */ /* 0x0003e4000c101d24 */
.L_x_585:
[----:B------:R-:W-:Y:S05]  /*ba40*/  BSYNC.RECONVERGENT B2 ;  /* 0x0000000000027941 */ /* 0x000fea0003800200 */
.L_x_584:
[----:B------:R-:W1:Y:S04]  /*ba50*/  LDG.E R50, desc[UR36][R50.64+0x8] ;  /* 0x0000082432327981 */ /* 0x000e68000c1e1900 */
[----:B------:R-:W2:Y:S01]  /*ba60*/  LDS.U16 R54, [R21+-0x4] ;  /* 0xfffffc0015367984 */ /* 0x000ea20000000400 */
[----:B------:R-:W-:Y:S01]  /*ba70*/  MOV R47, UR11 ;  /* 0x0000000b002f7c02 */ /* 0x000fe20008000f00 */
[----:B-1----:R-:W-:-:S05]  /*ba80*/  IMAD R36, R48, R50, R53 ;  /* 0x0000003230247224 */ /* 0x002fca00078e0235 */
[----:B------:R-:W-:-:S05]  /*ba90*/  IADD3 R37, PT, PT, R36, 0x180, RZ ;  /* 0x0000018024257810 */ /* 0x000fca0007ffe0ff */
[----:B------:R-:W-:-:S06]  /*baa0*/  IMAD.WIDE R36, R37, 0x2, R30 ;  /* 0x0000000225247825 */ /* 0x000fcc00078e021e */
[----:B------:R-:W5:Y:S01]  /*bab0*/  LDG.E.128 R36, desc[UR36][R36.64] ;  /* 0x0000002424247981 */ /* 0x000f62000c1e1d00 */
[----:B------:R-:W-:Y:S01]  /*bac0*/  ISETP.NE.AND P1, PT, R47, RZ, PT ;  /* 0x000000ff2f00720c */ /* 0x000fe20003f25270 */
[----:B--2---:R-:W-:Y:S02]  /*bad0*/  HADD2.F32 R55, -RZ, R54.H0_H0 ;  /* 0x20000036ff377230 */ /* 0x004fe40000004100 */
[--C-:B-----5:R-:W-:Y:S02]  /*bae0*/  HADD2.F32 R50, -RZ, R14.reuse.H0_H0 ;  /* 0x2000000eff327230 */ /* 0x120fe40000004100 */
[----:B------:R-:W-:Y:S02]  /*baf0*/  HADD2.F32 R51, -RZ, R14.H1_H1 ;  /* 0x3000000eff337230 */ /* 0x000fe40000004100 */
[----:B------:R-:W-:Y:S02]  /*bb00*/  HADD2.F32 R54, -RZ, R12.H0_H0 ;  /* 0x2000000cff367230 */ /* 0x000fe40000004100 */
[----:B------:R-:W-:Y:S01]  /*bb10*/  FFMA.FTZ R50, R55, R50, R11 ;  /* 0x0000003237327223 */ /* 0x000fe2000001000b */
[----:B------:R-:W-:-:S02]  /*bb20*/  HADD2.F32 R56, -RZ, R13.H0_H0 ;  /* 0x2000000dff387230 */ /* 0x000fc40000004100 */
[C---:B------:R-:W-:Y:S01]  /*bb30*/  FFMA.FTZ R46, R55.reuse, R51, R46 ;  /* 0x00000033372e7223 */ /* 0x040fe2000001002e */
[----:B------:R-:W-:Y:S02]  /*bb40*/  HADD2.F32 R14, -RZ, R15.H0_H0 ;  /* 0x2000000fff0e7230 */ /* 0x000fe40000004100 */
[C---:B------:R-:W-:Y:S01]  /*bb50*/  FFMA.FTZ R57, R55.reuse, R54, R34 ;  /* 0x0000003637397223 */ /* 0x040fe20000010022 */
[----:B------:R-:W-:Y:S02]  /*bb60*/  HADD2.F32 R12, -RZ, R12.H1_H1 ;  /* 0x3000000cff0c7230 */ /* 0x000fe40000004100 */
[C---:B------:R-:W-:Y:S01]  /*bb70*/  FFMA.FTZ R56, R55.reuse, R56, R7 ;  /* 0x0000003837387223 */ /* 0x040fe20000010007 */
[----:B------:R-:W-:Y:S02]  /*bb80*/  HADD2.F32 R13, -RZ, R13.H1_H1 ;  /* 0x3000000dff0d7230 */ /* 0x000fe40000004100 */
[----:B------:R-:W-:Y:S01]  /*bb90*/  FFMA.FTZ R58, R55, R14, R9 ;  /* 0x0000000e373a7223 */ /* 0x000fe20000010009 */
[----:B------:R-:W-:-:S02]  /*bba0*/  HADD2.F32 R15, -RZ, R15.H1_H1 ;  /* 0x3000000fff0f7230 */ /* 0x000fc40000004100 */
[C---:B------:R-:W-:Y:S01]  /*bbb0*/  FFMA.FTZ R54, R55.reuse, R12, R5 ;  /* 0x0000000c37367223 */ /* 0x040fe20000010005 */
[C---:B------:R-:W-:Y:S02]  /*bbc0*/  FFMA.FTZ R44, R55.reuse, R13, R44 ;  /* 0x0000000d372c7223 */ /* 0x040fe4000001002c */
[----:B------:R-:W-:Y:S01]  /*bbd0*/  FFMA.FTZ R60, R55, R15, R0 ;  /* 0x0000000f373c7223 */ /* 0x000fe20000010000 */
[----:B------:R-:W-:Y:S06]  /*bbe0*/  @P1 BRA `(.L_x_586) ;  /* 0x0000000000341947 */ /* 0x000fec0003800000 */
[----:B------:R-:W2:Y:S01]  /*bbf0*/  @P2 LDG.E.128 R12, desc[UR36][R40.64] ;  /* 0x00000024280c2981 */ /* 0x000ea2000c1e1d00 */
[----:B------:R-:W-:-:S03]  /*bc00*/  VIADD R5, R53, 0x180 ;  /* 0x0000018035057836 */ /* 0x000fc60000000000 */
[----:B------:R-:W1:Y:S02]  /*bc10*/  LDS.128 R64, [R20] ;  /* 0x0000000014407984 */ /* 0x000e640000000c00 */
[----:B-1----:R-:W-:Y:S02]  /*bc20*/  HFMA2 R36, R36, 1, 1, R64 ;  /* 0x3c003c0024247831 */ /* 0x002fe40000000040 */
[----:B------:R-:W-:Y:S02]  /*bc30*/  HADD2 R37, R37, R65 ;  /* 0x0000004125257230 */ /* 0x000fe40000000000 */
[----:B------:R-:W-:Y:S02]  /*bc40*/  HFMA2 R38, R38, 1, 1, R66 ;  /* 0x3c003c0026267831 */ /* 0x000fe40000000042 */
[----:B------:R-:W-:Y:S02]  /*bc50*/  HADD2 R39, R39, R67 ;  /* 0x0000004327277230 */ /* 0x000fe40000000000 */
[----:B--2---:R-:W-:-:S02]  /*bc60*/  @P2 HFMA2 R37, R37, R13, -RZ ;  /* 0x0000000d25252231 */ /* 0x004fc400001000ff */
[----:B------:R-:W-:Y:S02]  /*bc70*/  @P2 HMUL2 R36, R36, R12 ;  /* 0x0000000c24242232 */ /* 0x000fe40000000000 */
[----:B------:R-:W-:Y:S02]  /*bc80*/  @P2 HFMA2 R39, R39, R15, -RZ ;  /* 0x0000000f27272231 */ /* 0x000fe400001000ff */
[----:B------:R-:W-:Y:S02]  /*bc90*/  @P2 HMUL2 R38, R38, R14 ;  /* 0x0000000e26262232 */ /* 0x000fe40000000000 */
[----:B------:R-:W-:-:S05]  /*bca0*/  IMAD.WIDE.U32 R12, R5, 0x2, R28 ;  /* 0x00000002050c7825 */ /* 0x000fca00078e001c */
[----:B------:R1:W-:Y:S02]  /*bcb0*/  STG.E.128 desc[UR36][R12.64], R36 ;  /* 0x000000240c007986 */ /* 0x0003e4000c101d24 */
.L_x_586:
[----:B------:R2:W3:Y:S01]  /*bcc0*/  LDS.U16 R0, [R21] ;  /* 0x0000000015007984 */ /* 0x0004e20000000400 */
[----:B------:R-:W-:Y:S01]  /*bcd0*/  IADD3 R52, PT, PT, R52, 0x4, RZ ;  /* 0x0000000434347810 */ /* 0x000fe20007ffe0ff */
[--C-:B------:R-:W-:Y:S01]  /*bce0*/  HADD2.F32 R5, -RZ, R36.reuse.H0_H0 ;  /* 0x20000024ff057230 */ /* 0x100fe20000004100 */
[----:B------:R-:W-:Y:S01]  /*bcf0*/  IADD3 R53, PT, PT, R53, 0x300, RZ ;  /* 0x0000030035357810 */ /* 0x000fe20007ffe0ff */
[----:B------:R-:W-:Y:S01]  /*bd00*/  HADD2.F32 R7, -RZ, R36.H1_H1 ;  /* 0x30000024ff077230 */ /* 0x000fe20000004100 */
[----:B------:R-:W-:Y:S01]  /*bd10*/  ISETP.GE.AND P0, PT, R52, R49, PT ;  /* 0x000000313400720c */ /* 0x000fe20003f06270 */
[--C-:B------:R-:W-:Y:S02]  /*bd20*/  HADD2.F32 R9, -RZ, R37.reuse.H0_H0 ;  /* 0x20000025ff097230 */ /* 0x100fe40000004100 */
[----:B-1----:R-:W-:Y:S02]  /*bd30*/  HADD2.F32 R37, -RZ, R37.H1_H1 ;  /* 0x30000025ff257230 */ /* 0x002fe40000004100 */
[----:B------:R-:W-:-:S02]  /*bd40*/  HADD2.F32 R11, -RZ, R38.H0_H0 ;  /* 0x20000026ff0b7230 */ /* 0x000fc40000004100 */
[----:B------:R-:W-:Y:S02]  /*bd50*/  HADD2.F32 R13, -RZ, R38.H1_H1 ;  /* 0x30000026ff0d7230 */ /* 0x000fe40000004100 */
[--C-:B------:R-:W-:Y:S02]  /*bd60*/  HADD2.F32 R15, -RZ, R39.reuse.H0_H0 ;  /* 0x20000027ff0f7230 */ /* 0x100fe40000004100 */
[----:B------:R-:W-:Y:S02]  /*bd70*/  HADD2.F32 R39, -RZ, R39.H1_H1 ;  /* 0x30000027ff277230 */ /* 0x000fe40000004100 */
[----:B--2---:R-:W-:Y:S02]  /*bd80*/  VIADD R21, R21, 0x8 ;  /* 0x0000000815157836 */ /* 0x004fe40000000000 */
        /* <DEDUP_REMOVED lines=10> */
.L_x_580:
[----:B------:R-:W-:Y:S05]  /*be30*/  BSYNC.RECONVERGENT B1 ;  /* 0x0000000000017941 */ /* 0x000fea0003800200 */
.L_x_579:
[----:B------:R-:W-:Y:S01]  /*be40*/  ISETP.GE.AND P0, PT, R42, R16, PT ;  /* 0x000000102a00720c */ /* 0x000fe20003f06270 */
[----:B------:R-:W-:-:S12]  /*be50*/  BSSY.RECONVERGENT B1, `(.L_x_588) ;  /* 0x00000f6000017945 */ /* 0x000fd80003800200 */
[----:B------:R-:W-:Y:S05]  /*be60*/  @P0 BRA `(.L_x_589) ;  /* 0x0000000c00d00947 */ /* 0x000fea0003800000 */
[----:B------:R-:W1:Y:S01]  /*be70*/  LDC R15, c[0x0][0x3f4] ;  /* 0x0000fd00ff0f7b82 */ /* 0x000e620000000800 */
[----:B------:R-:W-:Y:S01]  /*be80*/  IADD3 R53, PT, PT, R42, 0x2, RZ ;  /* 0x000000022a357810 */ /* 0x000fe20007ffe0ff */
[----:B------:R-:W2:Y:S01]  /*be90*/  LDCU UR4, c[0x0][0x3f8] ;  /* 0x00007f00ff0477ac */ /* 0x000ea20008000800 */
[----:B------:R-:W-:Y:S01]  /*bea0*/  LOP3.LUT R40, RZ, R3, RZ, 0x33, !PT ;  /* 0x00000003ff287212 */ /* 0x000fe200078e33ff */
[----:B------:R-:W-:Y:S01]  /*beb0*/  BSSY.RECONVERGENT B2, `(.L_x_590) ;  /* 0x0000053000027945 */ /* 0x000fe20003800200 */
[----:B------:R-:W-:-:S03]  /*bec0*/  VIMNMX R13, PT, PT, R16, R53, !PT ;  /* 0x00000035100d7248 */ /* 0x000fc60007fe0100 */
[----:B------:R-:W3:Y:S01]  /*bed0*/  LDC.64 R36, c[0x0][0x458] ;  /* 0x00011600ff247b82 */ /* 0x000ee20000000a00 */
[----:B------:R-:W-:-:S04]  /*bee0*/  IADD3 R40, PT, PT, -R6, R13, R40 ;  /* 0x0000000d06287210 */ /* 0x000fc80007ffe128 */
[----:B------:R-:W-:Y:S01]  /*bef0*/  LOP3.LUT P0, RZ, R40, 0x2, RZ, 0xc0, !PT ;  /* 0x0000000228ff7812 */ /* 0x000fe2000780c0ff */
[----:B--2---:R-:W-:-:S04]  /*bf00*/  IMAD R12, R19, UR4, R8 ;  /* 0x00000004130c7c24 */ /* 0x004fc8000f8e0208 */
[----:B------:R-:W-:Y:S01]  /*bf10*/  IMAD R13, R12, 0xc0, R33 ;  /* 0x000000c00c0d7824 */ /* 0x000fe200078e0221 */
[----:B------:R-:W-:Y:S01]  /*bf20*/  MOV R12, R42 ;  /* 0x0000002a000c7202 */ /* 0x000fe20000000f00 */
[----:B-1----:R-:W-:Y:S02]  /*bf30*/  IMAD R21, R15, UR4, RZ ;  /* 0x000000040f157c24 */ /* 0x002fe4000f8e02ff */
[----:B---3--:R-:W-:-:S04]  /*bf40*/  IMAD.WIDE R36, R13, 0x2, R36 ;  /* 0x000000020d247825 */ /* 0x008fc800078e0224 */
[----:B------:R-:W-:Y:S05]  /*bf50*/  @P0 BRA `(.L_x_591) ;  /* 0x0000000400200947 */ /* 0x000fea0003800000 */
[----:B------:R-:W-:Y:S01]  /*bf60*/  ISETP.GE.AND P0, PT, R42, R15, PT ;  /* 0x0000000f2a00720c */ /* 0x000fe20003f06270 */
[----:B------:R-:W-:-:S12]  /*bf70*/  IMAD.MOV.U32 R12, RZ, RZ, R53 ;  /* 0x000000ffff0c7224 */ /* 0x000fd800078e0035 */
[----:B------:R-:W-:Y:S05]  /*bf80*/  @!P0 BRA `(.L_x_591) ;  /* 0x0000000400148947 */ /* 0x000fea0003800000 */
[----:B------:R-:W-:Y:S01]  /*bf90*/  IABS R39, R15 ;  /* 0x0000000f00277213 */ /* 0x000fe20000000000 */
[----:B------:R-:W1:Y:S01]  /*bfa0*/  LDCU.64 UR6, c[0x0][0x3c8] ;  /* 0x00007900ff0677ac */ /* 0x000e620008000a00 */
[----:B------:R-:W-:Y:S01]  /*bfb0*/  IABS R48, R42 ;  /* 0x0000002a00307213 */ /* 0x000fe20000000000 */
[----:B------:R-:W2:Y:S01]  /*bfc0*/  LDS.U16 R45, [R45] ;  /* 0x000000002d2d7984 */ /* 0x000ea20000000400 */
[----:B------:R-:W3:Y:S01]  /*bfd0*/  I2F.RP R14, R39 ;  /* 0x00000027000e7306 */ /* 0x000ee20000209400 */
[----:B------:R-:W-:Y:S02]  /*bfe0*/  ISETP.GE.AND P1, PT, R42, RZ, PT ;  /* 0x000000ff2a00720c */ /* 0x000fe40003f26270 */
[----:B------:R-:W-:-:S05]  /*bff0*/  ISETP.NE.AND P2, PT, R15, RZ, PT ;  /* 0x000000ff0f00720c */ /* 0x000fca0003f45270 */
[----:B---3--:R-:W3:Y:S02]  /*c000*/  MUFU.RCP R14, R14 ;  /* 0x0000000e000e7308 */ /* 0x008ee40000001000 */
[----:B---3--:R-:W-:-:S06]  /*c010*/  IADD3 R38, PT, PT, R14, 0xffffffe, RZ ;  /* 0x0ffffffe0e267810 */ /* 0x008fcc0007ffe0ff */
[----:B------:R-:W3:Y:S02]  /*c020*/  F2I.FTZ.U32.TRUNC.NTZ R13, R38 ;  /* 0x00000026000d7305 */ /* 0x000ee4000021f000 */
[----:B---3--:R-:W-:-:S05]  /*c030*/  IADD3 R12, PT, PT, RZ, -R13, RZ ;  /* 0x8000000dff0c7210 */ /* 0x008fca0007ffe0ff */
[----:B------:R-:W-:Y:S02]  /*c040*/  IMAD R41, R12, R39, RZ ;  /* 0x000000270c297224 */ /* 0x000fe400078e02ff */
[----:B------:R-:W-:-:S04]  /*c050*/  IMAD.MOV.U32 R12, RZ, RZ, RZ ;  /* 0x000000ffff0c7224 */ /* 0x000fc800078e00ff */
[----:B------:R-:W-:Y:S01]  /*c060*/  IMAD.HI.U32 R12, R13, R41, R12 ;  /* 0x000000290d0c7227 */ /* 0x000fe200078e000c */
[----:B------:R-:W-:-:S05]  /*c070*/  MOV R13, R48 ;  /* 0x00000030000d7202 */ /* 0x000fca0000000f00 */
[----:B------:R-:W-:-:S05]  /*c080*/  IMAD.HI.U32 R12, R12, R13, RZ ;  /* 0x0000000d0c0c7227 */ /* 0x000fca00078e00ff */
[----:B------:R-:W-:-:S05]  /*c090*/  IADD3 R12, PT, PT, -R12, RZ, RZ ;  /* 0x000000ff0c0c7210 */ /* 0x000fca0007ffe1ff */
[----:B------:R-:W-:-:S05]  /*c0a0*/  IMAD R12, R39, R12, R13 ;  /* 0x0000000c270c7224 */ /* 0x000fca00078e020d */
[----:B------:R-:W-:-:S13]  /*c0b0*/  ISETP.GT.U32.AND P0, PT, R39, R12, PT ;  /* 0x0000000c2700720c */ /* 0x000fda0003f04070 */
[----:B------:R-:W-:-:S05]  /*c0c0*/  @!P0 IMAD.IADD R12, R12, 0x1, -R39 ;  /* 0x000000010c0c8824 */ /* 0x000fca00078e0a27 */
[----:B------:R-:W-:-:S13]  /*c0d0*/  ISETP.GT.U32.AND P0, PT, R39, R12, PT ;  /* 0x0000000c2700720c */ /* 0x000fda0003f04070 */
[----:B------:R-:W-:-:S04]  /*c0e0*/  @!P0 IADD3 R12, PT, PT, R12, -R39, RZ ;  /* 0x800000270c0c8210 */ /* 0x000fc80007ffe0ff */
[----:B------:R-:W-:Y:S02]  /*c0f0*/  @!P1 IADD3 R12, PT, PT, -R12, RZ, RZ ;  /* 0x000000ff0c0c9210 */ /* 0x000fe40007ffe1ff */
[----:B------:R-:W-:-:S04]  /*c100*/  @!P2 LOP3.LUT R12, RZ, R15, RZ, 0x33, !PT ;  /* 0x0000000fff0ca212 */ /* 0x000fc800078e33ff */
[----:B------:R-:W-:-:S05]  /*c110*/  IADD3 R13, P0, PT, R23, R12, RZ ;  /* 0x0000000c170d7210 */ /* 0x000fca0007f1e0ff */
[----:B------:R-:W-:Y:S01]  /*c120*/  IMAD.X R14, RZ, RZ, R4, P0 ;  /* 0x000000ffff0e7224 */ /* 0x000fe200000e0604 */
[----:B-1----:R-:W-:-:S04]  /*c130*/  LEA R38, P0, R13, UR6, 0x2 ;  /* 0x000000060d267c11 */ /* 0x002fc8000f8010ff */
[----:B------:R-:W-:-:S05]  /*c140*/  LEA.HI.X R39, R13, UR7, R14, 0x2, P0 ;  /* 0x000000070d277c11 */ /* 0x000fca00080f140e */
[----:B------:R-:W3:Y:S01]  /*c150*/  LDG.E R38, desc[UR36][R38.64] ;  /* 0x0000002426267981 */ /* 0x000ee2000c1e1900 */
[----:B------:R-:W-:Y:S01]  /*c160*/  ISETP.NE.AND P0, PT, R47, RZ, PT ;  /* 0x000000ff2f00720c */ /* 0x000fe20003f05270 */
[----:B---3--:R-:W-:-:S04]  /*c170*/  IMAD R12, R21, R38, R12 ;  /* 0x00000026150c7224 */ /* 0x008fc800078e020c */
[----:B------:R-:W-:-:S04]  /*c180*/  IMAD R13, R12, 0xc0, RZ ;  /* 0x000000c00c0d7824 */ /* 0x000fc800078e02ff */
[----:B------:R-:W-:-:S06]  /*c190*/  IMAD.WIDE R12, R13, 0x2, R30 ;  /* 0x000000020d0c7825 */ /* 0x000fcc00078e021e */
[----:B------:R-:W5:Y:S01]  /*c1a0*/  LDG.E.128 R12, desc[UR36][R12.64] ;  /* 0x000000240c0c7981 */ /* 0x000f62000c1e1d00 */
[----:B------:R-:W-:Y:S01]  /*c1b0*/  BSSY.RECONVERGENT B3, `(.L_x_592) ;  /* 0x0000011000037945 */ /* 0x000fe20003800200 */
[----:B--2---:R-:W-:-:S03]  /*c1c0*/  HADD2.F32 R41, -RZ, R45.H0_H0 ;  /* 0x2000002dff297230 */ /* 0x004fc60000004100 */
[----:B------:R-:W-:Y:S05]  /*c1d0*/  @P0 BRA `(.L_x_593) ;  /* 0x0000000000380947 */ /* 0x000fea0003800000 */
        /* <DEDUP_REMOVED lines=14> */
.L_x_593:
[----:B------:R-:W-:Y:S05]  /*c2c0*/  BSYNC.RECONVERGENT B3 ;  /* 0x0000000000037941 */ /* 0x000fea0003800200 */
.L_x_592:
[----:B-1---5:R-:W-:Y:S02]  /*c2d0*/  HADD2.F32 R38, -RZ, R12.H0_H0 ;  /* 0x2000000cff267230 */ /* 0x022fe40000004100 */
[--C-:B------:R-:W-:Y:S02]  /*c2e0*/  HADD2.F32 R48, -RZ, R14.reuse.H0_H0 ;  /* 0x2000000eff307230 */ /* 0x100fe40000004100 */
[----:B------:R-:W-:Y:S02]  /*c2f0*/  HADD2.F32 R39, -RZ, R14.H1_H1 ;  /* 0x3000000eff277230 */ /* 0x000fe40000004100 */
[C---:B------:R-:W-:Y:S01]  /*c300*/  FFMA.FTZ R34, R41.reuse, R38, R34 ;  /* 0x0000002629227223 */ /* 0x040fe20000010022 */
[----:B------:R-:W-:Y:S02]  /*c310*/  HADD2.F32 R12, -RZ, R12.H1_H1 ;  /* 0x3000000cff0c7230 */ /* 0x000fe40000004100 */
        /* <DEDUP_REMOVED lines=8> */
[C---:B------:R-:W-:Y:S01]  /*c3a0*/  FFMA.FTZ R9, R41.reuse, R14, R9 ;  /* 0x0000000e29097223 */ /* 0x040fe20000010009 */
[----:B------:R-:W-:Y:S01]  /*c3b0*/  MOV R12, R53 ;  /* 0x00000035000c7202 */ /* 0x000fe20000000f00 */
[C---:B------:R-:W-:Y:S01]  /*c3c0*/  FFMA.FTZ R44, R41.reuse, R13, R44 ;  /* 0x0000000d292c7223 */ /* 0x040fe2000001002c */
[----:B------:R-:W-:-:S07]  /*c3d0*/  FFMA.FTZ R0, R41, R15, R0 ;  /* 0x0000000f29007223 */ /* 0x000fce0000010000 */
.L_x_591:
[----:B------:R-:W-:Y:S05]  /*c3e0*/  BSYNC.RECONVERGENT B2 ;  /* 0x0000000000027941 */ /* 0x000fea0003800200 */
.L_x_590:
[----:B------:R-:W-:-:S13]  /*c3f0*/  ISETP.GE.U32.AND P0, PT, R40, 0x2, PT ;  /* 0x000000022800780c */ /* 0x000fda0003f06070 */
[----:B------:R-:W-:Y:S05]  /*c400*/  @!P0 BRA `(.L_x_589) ;  /* 0x0000000800688947 */ /* 0x000fea0003800000 */
[C---:B------:R-:W-:Y:S01]  /*c410*/  LEA R14, R12.reuse, UR5, 0x1 ;  /* 0x000000050c0e7c11 */ /* 0x040fe2000f8e08ff */
[C---:B------:R-:W-:Y:S01]  /*c420*/  IMAD R41, R12.reuse, 0xc0, RZ ;  /* 0x000000c00c297824 */ /* 0x040fe200078e02ff */
[----:B------:R-:W-:-:S03]  /*c430*/  IADD3 R40, PT, PT, R12, 0x2, RZ ;  /* 0x000000020c287810 */ /* 0x000fc60007ffe0ff */
[----:B------:R-:W-:-:S05]  /*c440*/  IMAD R13, R3, -0x2, R14 ;  /* 0xfffffffe030d7824 */ /* 0x000fca00078e020e */
[----:B------:R-:W-:-:S07]  /*c450*/  IADD3 R32, PT, PT, R13, 0x4, R32 ;  /* 0x000000040d207810 */ /* 0x000fce0007ffe020 */
.L_x_600:
[----:B------:R-:W1:Y:S01]  /*c460*/  LDC R47, c[0x0][0x3f4] ;  /* 0x0000fd00ff2f7b82 */ /* 0x000e620000000800 */
[----:B------:R-:W-:Y:S01]  /*c470*/  VIADD R14, R40, 0xfffffffe ;  /* 0xfffffffe280e7836 */ /* 0x000fe20000000000 */
[----:B------:R-:W-:Y:S04]  /*c480*/  BSSY.RECONVERGENT B2, `(.L_x_594) ;  /* 0x0000045000027945 */ /* 0x000fe80003800200 */
[----:B-1----:R-:W-:-:S13]  /*c490*/  ISETP.GE.AND P0, PT, R14, R47, PT ;  /* 0x0000002f0e00720c */ /* 0x002fda0003f06270 */
[----:B------:R-:W-:Y:S05]  /*c4a0*/  @!P0 BRA `(.L_x_595) ;  /* 0x0000000400088947 */ /* 0x000fea0003800000 */
[----:B------:R-:W-:Y:S01]  /*c4b0*/  IABS R15, R47 ;  /* 0x0000002f000f7213 */ /* 0x000fe20000000000 */
[----:B------:R-:W1:Y:S01]  /*c4c0*/  LDCU.64 UR6, c[0x0][0x3c8] ;  /* 0x00007900ff0677ac */ /* 0x000e620008000a00 */
[----:B------:R-:W-:Y:S02]  /*c4d0*/  IABS R42, R14 ;  /* 0x0000000e002a7213 */ /* 0x000fe40000000000 */
[----:B------:R-:W2:Y:S01]  /*c4e0*/  I2F.RP R38, R15 ;  /* 0x0000000f00267306 */ /* 0x000ea20000209400 */
[----:B------:R-:W-:Y:S01]  /*c4f0*/  ISETP.GE.AND P1, PT, R14, RZ, PT ;  /* 0x000000ff0e00720c */ /* 0x000fe20003f26270 */
[----:B------:R-:W3:Y:S01]  /*c500*/  LDCU UR4, c[0x0][0x40c] ;  /* 0x00008180ff0477ac */ /* 0x000ee20008000800 */
[----:B------:R-:W-:-:S05]  /*c510*/  ISETP.NE.AND P2, PT, R47, RZ, PT ;  /* 0x000000ff2f00720c */ /* 0x000fca0003f45270 */
[----:B--2---:R-:W2:Y:S02]  /*c520*/  MUFU.RCP R38, R38 ;  /* 0x0000002600267308 */ /* 0x004ea40000001000 */
[----:B--2---:R-:W-:-:S06]  /*c530*/  IADD3 R39, PT, PT, R38, 0xffffffe, RZ ;  /* 0x0ffffffe26277810 */ /* 0x004fcc0007ffe0ff */
[----:B------:R-:W2:Y:S02]  /*c540*/  F2I.FTZ.U32.TRUNC.NTZ R13, R39 ;  /* 0x00000027000d7305 */ /* 0x000ea4000021f000 */
[----:B--2---:R-:W-:-:S05]  /*c550*/  IADD3 R12, PT, PT, RZ, -R13, RZ ;  /* 0x8000000dff0c7210 */ /* 0x004fca0007ffe0ff */
[----:B------:R-:W-:Y:S02]  /*c560*/  IMAD R45, R12, R15, RZ ;  /* 0x0000000f0c2d7224 */ /* 0x000fe400078e02ff */
[----:B------:R-:W-:-:S04]  /*c570*/  IMAD.MOV.U32 R12, RZ, RZ, RZ ;  /* 0x000000ffff0c7224 */ /* 0x000fc800078e00ff */
[----:B------:R-:W-:Y:S01]  /*c580*/  IMAD.HI.U32 R12, R13, R45, R12 ;  /* 0x0000002d0d0c7227 */ /* 0x000fe200078e000c */
[----:B------:R-:W-:Y:S02]  /*c590*/  MOV R13, R42 ;  /* 0x0000002a000d7202 */ /* 0x000fe40000000f00 */
[----:B------:R-:W2:Y:S03]  /*c5a0*/  LDS.U16 R42, [R32+-0x4] ;  /* 0xfffffc00202a7984 */ /* 0x000ea60000000400 */
        /* <DEDUP_REMOVED lines=13> */
[----:B------:R-:W4:Y:S01]  /*c680*/  LDG.E R38, desc[UR36][R38.64] ;  /* 0x0000002426267981 */ /* 0x000f22000c1e1900 */
[----:B---3--:R-:W-:Y:S01]  /*c690*/  UISETP.NE.AND UP0, UPT, UR4, URZ, UPT ;  /* 0x000000ff0400728c */ /* 0x008fe2000bf05270 */
[----:B----4-:R-:W-:-:S04]  /*c6a0*/  IMAD R12, R21, R38, R12 ;  /* 0x00000026150c7224 */ /* 0x010fc800078e020c */
[----:B------:R-:W-:-:S04]  /*c6b0*/  IMAD R13, R12, 0xc0, RZ ;  /* 0x000000c00c0d7824 */ /* 0x000fc800078e02ff */
[----:B------:R-:W-:-:S06]  /*c6c0*/  IMAD.WIDE R12, R13, 0x2, R30 ;  /* 0x000000020d0c7825 */ /* 0x000fcc00078e021e */
[----:B------:R-:W5:Y:S01]  /*c6d0*/  LDG.E.128 R12, desc[UR36][R12.64] ;  /* 0x000000240c0c7981 */ /* 0x000f62000c1e1d00 */
[----:B--2---:R-:W-:Y:S01]  /*c6e0*/  HADD2.F32 R45, -RZ, R42.H0_H0 ;  /* 0x2000002aff2d7230 */ /* 0x004fe20000004100 */
[----:B------:R-:W-:Y:S06]  /*c6f0*/  BRA.U UP0, `(.L_x_596) ;  /* 0x0000000100347547 */ /* 0x000fec000b800000 */
[----:B------:R-:W-:Y:S01]  /*c700*/  ISETP.NE.AND P3, PT, R2, RZ, PT ;  /* 0x000000ff0200720c */ /* 0x000fe20003f65270 */
[----:B------:R-:W1:-:S12]  /*c710*/  LDS.128 R48, [R20] ;  /* 0x0000000014307984 */ /* 0x000e580000000c00 */
[----:B------:R-:W2:Y:S01]  /*c720*/  @P3 LDG.E.128 R52, desc[UR36][R36.64] ;  /* 0x0000002424343981 */ /* 0x000ea2000c1e1d00 */
        /* <DEDUP_REMOVED lines=10> */
.L_x_596:
[--C-:B-----5:R-:W-:Y:S02]  /*c7d0*/  HADD2.F32 R48, -RZ, R14.reuse.H0_H0 ;  /* 0x2000000eff307230 */ /* 0x120fe40000004100 */
[----:B-1----:R-:W-:Y:S02]  /*c7e0*/  HADD2.F32 R39, -RZ, R14.H1_H1 ;  /* 0x3000000eff277230 */ /* 0x002fe40000004100 */
[----:B------:R-:W-:Y:S02]  /*c7f0*/  HADD2.F32 R38, -RZ, R12.H0_H0 ;  /* 0x2000000cff267230 */ /* 0x000fe40000004100 */
[C---:B------:R-:W-:Y:S01]  /*c800*/  FFMA.FTZ R11, R45.reuse, R48, R11 ;  /* 0x000000302d0b7223 */ /* 0x040fe2000001000b */
[----:B------:R-:W-:Y:S02]  /*c810*/  HADD2.F32 R42, -RZ, R13.H0_H0 ;  /* 0x2000000dff2a7230 */ /* 0x000fe40000004100 */
[----:B------:R-:W-:Y:S01]  /*c820*/  FFMA.FTZ R46, R45, R39, R46 ;  /* 0x000000272d2e7223 */ /* 0x000fe2000001002e */
[----:B------:R-:W-:-:S02]  /*c830*/  HADD2.F32 R14, -RZ, R15.H0_H0 ;  /* 0x2000000fff0e7230 */ /* 0x000fc40000004100 */
[C---:B------:R-:W-:Y:S01]  /*c840*/  FFMA.FTZ R34, R45.reuse, R38, R34 ;  /* 0x000000262d227223 */ /* 0x040fe20000010022 */
[----:B------:R-:W-:Y:S02]  /*c850*/  HADD2.F32 R12, -RZ, R12.H1_H1 ;  /* 0x3000000cff0c7230 */ /* 0x000fe40000004100 */
[C---:B------:R-:W-:Y:S01]  /*c860*/  FFMA.FTZ R7, R45.reuse, R42, R7 ;  /* 0x0000002a2d077223 */ /* 0x040fe20000010007 */
[----:B------:R-:W-:Y:S02]  /*c870*/  HADD2.F32 R13, -RZ, R13.H1_H1 ;  /* 0x3000000dff0d7230 */ /* 0x000fe40000004100 */
[C---:B------:R-:W-:Y:S01]  /*c880*/  FFMA.FTZ R9, R45.reuse, R14, R9 ;  /* 0x0000000e2d097223 */ /* 0x040fe20000010009 */
[----:B------:R-:W-:Y:S02]  /*c890*/  HADD2.F32 R15, -RZ, R15.H1_H1 ;  /* 0x3000000fff0f7230 */ /* 0x000fe40000004100 */
[C---:B------:R-:W-:Y:S01]  /*c8a0*/  FFMA.FTZ R5, R45.reuse, R12, R5 ;  /* 0x0000000c2d057223 */ /* 0x040fe20000010005 */
[----:B------:R-:W-:-:S02]  /*c8b0*/  FFMA.FTZ R44, R45, R13, R44 ;  /* 0x0000000d2d2c7223 */ /* 0x000fc4000001002c */
[----:B------:R-:W-:-:S07]  /*c8c0*/  FFMA.FTZ R0, R45, R15, R0 ;  /* 0x0000000f2d007223 */ /* 0x000fce0000010000 */
.L_x_595:
[----:B------:R-:W-:Y:S05]  /*c8d0*/  BSYNC.RECONVERGENT B2 ;  /* 0x0000000000027941 */ /* 0x000fea0003800200 */
.L_x_594:
[----:B------:R-:W-:Y:S01]  /*c8e0*/  ISETP.GE.AND P0, PT, R40, R47, PT ;  /* 0x0000002f2800720c */ /* 0x000fe20003f06270 */
[----:B------:R-:W-:-:S12]  /*c8f0*/  BSSY.RECONVERGENT B2, `(.L_x_597) ;  /* 0x0000045000027945 */ /* 0x000fd80003800200 */
        /* <DEDUP_REMOVED lines=16> */
[----:B------:R-:W2:Y:S03]  /*ca00*/  LDS.U16 R42, [R32] ;  /* 0x00000000202a7984 */ /* 0x000ea60000000400 */
        /* <DEDUP_REMOVED lines=24> */
[----:B------:R-:W-:-:S05]  /*cb90*/  IADD3 R39, PT, PT, R41, 0x180, RZ ;  /* 0x0000018029277810 */ /* 0x000fca0007ffe0ff */
        /* <DEDUP_REMOVED lines=10> */
.L_x_599:
        /* <DEDUP_REMOVED lines=16> */
.L_x_598:
[----:B------:R-:W-:Y:S05]  /*cd40*/  BSYNC.RECONVERGENT B2 ;  /* 0x0000000000027941 */ /* 0x000fea0003800200 */
.L_x_597:
[C---:B------:R-:W-:Y:S01]  /*cd50*/  IADD3 R13, PT, PT, R40.reuse, 0x2, RZ ;  /* 0x00000002280d7810 */ /* 0x040fe20007ffe0ff */
[----:B------:R-:W-:Y:S01]  /*cd60*/  VIADD R40, R40, 0x4 ;  /* 0x0000000428287836 */ /* 0x000fe20000000000 */
[----:B------:R-:W-:Y:S02]  /*cd70*/  IADD3 R41, PT, PT, R41, 0x300, RZ ;  /* 0x0000030029297810 */ /* 0x000fe40007ffe0ff */
[----:B------:R-:W-:Y:S02]  /*cd80*/  ISETP.GE.AND P0, PT, R13, R16, PT ;  /* 0x000000100d00720c */ /* 0x000fe40003f06270 */
[----:B------:R-:W-:-:S11]  /*cd90*/  IADD3 R32, PT, PT, R32, 0x8, RZ ;  /* 0x0000000820207810 */ /* 0x000fd60007ffe0ff */
[----:B------:R-:W-:Y:S05]  /*cda0*/  @!P0 BRA `(.L_x_600) ;  /* 0xfffffff400ac8947 */ /* 0x000fea000383ffff */
.L_x_589:
[----:B------:R-:W-:Y:S05]  /*cdb0*/  BSYNC.RECONVERGENT B1 ;  /* 0x0000000000017941 */ /* 0x000fea0003800200 */
.L_x_588:
[----:B------:R-:W-:-:S13]  /*cdc0*/  ISETP.NE.AND P0, PT, R6, R35, PT ;  /* 0x000000230600720c */ /* 0x000fda0003f05270 */
[----:B------:R-:W-:Y:S05]  /*cdd0*/  @P0 BRA `(.L_x_578) ;  /* 0x0000000000bc0947 */ /* 0x000fea0003800000 */
[----:B------:R-:W-:Y:S01]  /*cde0*/  IMAD.MOV.U32 R13, RZ, RZ, 0xc0 ;  /* 0x000000c0ff0d7424 */ /* 0x000fe200078e00ff */
[----:B------:R-:W1:Y:S03]  /*cdf0*/  LDCU UR4, c[0x0][0x40c] ;  /* 0x00008180ff0477ac */ /* 0x000e660008000800 */
[----:B------:R-:W-:-:S04]  /*ce00*/  IMAD R13, R22, R13, -0xc0 ;  /* 0xffffff40160d7424 */ /* 0x000fc800078e020d */
[----:B------:R-:W-:-:S06]  /*ce10*/  IMAD.WIDE R12, R13, 0x2, R28 ;  /* 0x000000020d0c7825 */ /* 0x000fcc00078e021c */
[----:B------:R-:W5:Y:S01]  /*ce20*/  LDG.E.128 R12, desc[UR36][R12.64] ;  /* 0x000000240c0c7981 */ /* 0x000f62000c1e1d00 */
[----:B------:R-:W-:-:S04]  /*ce30*/  IADD3 R22, PT, PT, R22, -R3, RZ ;  /* 0x8000000316167210 */ /* 0x000fc80007ffe0ff */
[----:B------:R-:W-:Y:S01]  /*ce40*/  LEA R43, R22, R43, 0x1 ;  /* 0x0000002b162b7211 */ /* 0x000fe200078e08ff */
[----:B-1----:R-:W-:-:S05]  /*ce50*/  UISETP.NE.AND UP0, UPT, UR4, URZ, UPT ;  /* 0x000000ff0400728c */ /* 0x002fca000bf05270 */
[----:B------:R-:W1:Y:S02]  /*ce60*/  LDS.U16 R43, [R43+-0x2] ;  /* 0xfffffe002b2b7984 */ /* 0x000e640000000400 */
[----:B-1----:R-:W-:Y:S02]  /*ce70*/  HADD2.F32 R31, -RZ, R43.H0_H0 ;  /* 0x2000002bff1f7230 */ /* 0x002fe40000004100 */
[----:B------:R-:W-:Y:S05]  /*ce80*/  BRA.U UP0, `(.L_x_601) ;  /* 0x0000000100507547 */ /* 0x000fea000b800000 */
[----:B------:R-:W1:Y:S02]  /*ce90*/  LDCU.64 UR6, c[0x0][0x460] ;  /* 0x00008c00ff0677ac */ /* 0x000e640008000a00 */
[----:B-1----:R-:W-:-:S04]  /*cea0*/  ISETP.NE.U32.AND P0, PT, RZ, UR6, PT ;  /* 0x00000006ff007c0c */ /* 0x002fc8000bf05070 */
[----:B------:R-:W-:-:S13]  /*ceb0*/  ISETP.NE.AND.EX P0, PT, RZ, UR7, PT, P0 ;  /* 0x00000007ff007c0c */ /* 0x000fda000bf05300 */
[----:B------:R-:W1:Y:S08]  /*cec0*/  @P0 LDC R4, c[0x0][0x3f8] ;  /* 0x0000fe00ff040b82 */ /* 0x000e700000000800 */
[----:B------:R-:W2:Y:S01]  /*ced0*/  @P0 LDC.64 R2, c[0x0][0x458] ;  /* 0x00011600ff020b82 */ /* 0x000ea20000000a00 */
[----:B-1----:R-:W-:-:S04]  /*cee0*/  @P0 IMAD R4, R19, R4, R8 ;  /* 0x0000000413040224 */ /* 0x002fc800078e0208 */
[----:B------:R-:W-:-:S04]  /*cef0*/  @P0 IMAD R19, R4, 0xc0, R33 ;  /* 0x000000c004130824 */ /* 0x000fc800078e0221 */
[----:B--2---:R-:W-:-:S05]  /*cf00*/  @P0 IMAD.WIDE R2, R19, 0x2, R2 ;  /* 0x0000000213020825 */ /* 0x004fca00078e0202 */
[----:B0-----:R-:W2:Y:S01]  /*cf10*/  @P0 LDG.E.128 R20, desc[UR36][R2.64] ;  /* 0x0000002402140981 */ /* 0x001ea2000c1e1d00 */
[----:B-----5:R-:W-:Y:S02]  /*cf20*/  HFMA2 R12, R12, 1, 1, R24 ;  /* 0x3c003c000c0c7831 */ /* 0x020fe40000000018 */
[----:B------:R-:W-:Y:S02]  /*cf30*/  HADD2 R13, R13, R25 ;  /* 0x000000190d0d7230 */ /* 0x000fe40000000000 */
[----:B------:R-:W-:Y:S02]  /*cf40*/  HFMA2 R14, R14, 1, 1, R26 ;  /* 0x3c003c000e0e7831 */ /* 0x000fe4000000001a */
[----:B------:R-:W-:Y:S02]  /*cf50*/  HADD2 R15, R15, R27 ;  /* 0x0000001b0f0f7230 */ /* 0x000fe40000000000 */
[----:B------:R-:W-:-:S04]  /*cf60*/  IMAD R17, R17, 0xc0, RZ ;  /* 0x000000c011117824 */ /* 0x000fc800078e02ff */
[----:B------:R-:W-:-:S04]  /*cf70*/  IMAD.WIDE R28, R17, 0x2, R28 ;  /* 0x00000002111c7825 */ /* 0x000fc800078e021c */
[----:B--2---:R-:W-:Y:S02]  /*cf80*/  @P0 HFMA2 R13, R13, R21, -RZ ;  /* 0x000000150d0d0231 */ /* 0x004fe400001000ff */
[----:B------:R-:W-:Y:S02]  /*cf90*/  @P0 HMUL2 R12, R12, R20 ;  /* 0x000000140c0c0232 */ /* 0x000fe40000000000 */
[----:B------:R-:W-:Y:S02]  /*cfa0*/  @P0 HFMA2 R15, R15, R23, -RZ ;  /* 0x000000170f0f0231 */ /* 0x000fe400001000ff */
[----:B------:R-:W-:-:S05]  /*cfb0*/  @P0 HMUL2 R14, R14, R22 ;  /* 0x000000160e0e0232 */ /* 0x000fca0000000000 */
[----:B------:R1:W-:Y:S02]  /*cfc0*/  STG.E.128 desc[UR36][R28.64], R12 ;  /* 0x0000000c1c007986 */ /* 0x0003e4000c101d24 */
.L_x_601:
[--C-:B-----5:R-:W-:Y:S02]  /*cfd0*/  HADD2.F32 R2, -RZ, R12.reuse.H0_H0 ;  /* 0x2000000cff027230 */ /* 0x120fe40000004100 */
[----:B------:R-:W-:Y:S02]  /*cfe0*/  HADD2.F32 R4, -RZ, R13.H0_H0 ;  /* 0x2000000dff047230 */ /* 0x000fe40000004100 */
[----:B------:R-:W-:Y:S02]  /*cff0*/  HADD2.F32 R8, -RZ, R15.H0_H0 ;  /* 0x2000000fff087230 */ /* 0x000fe40000004100 */
[C---:B------:R-:W-:Y:S01]  /*d000*/  FFMA.FTZ R34, R31.reuse, R2, R34 ;  /* 0x000000021f227223 */ /* 0x040fe20000010022 */
[----:B-1----:R-:W-:Y:S02]  /*d010*/  HADD2.F32 R12, -RZ, R12.H1_H1 ;  /* 0x3000000cff0c7230 */ /* 0x002fe40000004100 */
        /* <DEDUP_REMOVED lines=11> */
.L_x_578:
[----:B------:R-:W-:Y:S05]  /*d0d0*/  BSYNC.RECONVERGENT B0 ;  /* 0x0000000000007941 */ /* 0x000fea0003800200 */
.L_x_577:
[----:B------:R-:W-:Y:S01]  /*d0e0*/  BAR.SYNC.DEFER_BLOCKING 0x0 ;  /* 0x0000000000007b1d */ /* 0x000fe20000010000 */
[----:B------:R-:W-:-:S13]  /*d0f0*/  ISETP.GT.U32.AND P0, PT, R33, 0xbf, PT ;  /* 0x000000bf2100780c */ /* 0x000fda0003f04070 */
[----:B------:R-:W-:Y:S05]  /*d100*/  @P0 EXIT ;  /* 0x000000000000094d */ /* 0x000fea0003800000 */
[----:B------:R-:W1:Y:S01]  /*d110*/  S2UR UR5, SR_CgaCtaId ;  /* 0x00000000000579c3 */ /* 0x000e620000008800 */
[----:B------:R-:W-:Y:S01]  /*d120*/  LOP3.LUT R2, R18, 0x3e0, RZ, 0xc0, !PT ;  /* 0x000003e012027812 */ /* 0x000fe200078ec0ff */
[----:B------:R-:W-:Y:S01]  /*d130*/  UMOV UR4, 0x400 ;  /* 0x0000040000047882 */ /* 0x000fe20000000000 */
[----:B------:R-:W-:Y:S01]  /*d140*/  BSSY.RECONVERGENT B0, `(.L_x_602) ;  /* 0x000000c000007945 */ /* 0x000fe20003800200 */
[----:B------:R-:W-:Y:S01]  /*d150*/  UIADD3 UR4, UPT, UPT, UR4, 0x410, URZ ;  /* 0x0000041004047890 */ /* 0x000fe2000fffe0ff */
[----:B------:R-:W-:Y:S02]  /*d160*/  ISETP.NE.AND P0, PT, R2, 0x20, PT ;  /* 0x000000200200780c */ /* 0x000fe40003f05270 */
[----:B------:R-:W-:Y:S01]  /*d170*/  ISETP.GT.U32.AND P1, PT, R18, 0x1f, PT ;  /* 0x0000001f1200780c */ /* 0x000fe20003f24070 */
[----:B-1----:R-:W-:-:S06]  /*d180*/  ULEA UR4, UR5, UR4, 0x18 ;  /* 0x0000000405047291 */ /* 0x002fcc000f8ec0ff */
[----:B------:R-:W-:-:S04]  /*d190*/  LEA R2, R33, UR4, 0x1 ;  /* 0x0000000421027c11 */ /* 0x000fc8000f8e08ff */
[----:B------:R-:W-:Y:S05]  /*d1a0*/  @P0 BRA `(.L_x_603) ;  /* 0x0000000000140947 */ /* 0x000fea0003800000 */
[----:B------:R-:W-:Y:S02]  /*d1b0*/  F2FP.F16.F32.PACK_AB R12, R5, R34 ;  /* 0x00000022050c723e */ /* 0x000fe400000000ff */
[----:B------:R-:W-:Y:S02]  /*d1c0*/  F2FP.F16.F32.PACK_AB R13, R44, R7 ;  /* 0x000000072c0d723e */ /* 0x000fe400000000ff */
[----:B------:R-:W-:Y:S02]  /*d1d0*/  F2FP.F16.F32.PACK_AB R14, R46, R11 ;  /* 0x0000000b2e0e723e */ /* 0x000fe400000000ff */
[----:B------:R-:W-:-:S05]  /*d1e0*/  F2FP.F16.F32.PACK_AB R15, R0, R9 ;  /* 0x00000009000f723e */ /* 0x000fca00000000ff */
[----:B------:R1:W-:Y:S02]  /*d1f0*/  STS.128 [R2], R12 ;  /* 0x0000000c02007388 */ /* 0x0003e40000000c00 */
.L_x_603:
[----:B------:R-:W-:Y:S05]  /*d200*/  BSYNC.RECONVERGENT B0 ;  /* 0x0000000000007941 */ /* 0x000fea0003800200 */
.L_x_602:
[----:B------:R-:W-:Y:S06]  /*d210*/  BAR.SYNC.DEFER_BLOCKING 0x0 ;  /* 0x0000000000007b1d */ /* 0x000fec0000010000 */
[----:B------:R-:W-:Y:S04]  /*d220*/  BSSY.RECONVERGENT B0, `(.L_x_604) ;  /* 0x0000013000007945 */ /* 0x000fe80003800200 */
[----:B------:R-:W-:Y:S05]  /*d230*/  @P1 BRA `(.L_x_605) ;  /* 0x0000000000441947 */ /* 0x000fea0003800000 */
[----:B-1----:R-:W1:Y:S02]  /*d240*/  LDS.128 R12, [R2] ;  /* 0x00000000020c7984 */ /* 0x002e640000000c00 */
[--C-:B-1----:R-:W-:Y:S02]  /*d250*/  HADD2.F32 R3, -RZ, R12.reuse.H0_H0 ;  /* 0x2000000cff037230 */ /* 0x102fe40000004100 */
        /* <DEDUP_REMOVED lines=15> */
.L_x_605:
[----:B------:R-:W-:Y:S05]  /*d350*/  BSYNC.RECONVERGENT B0 ;  /* 0x0000000000007941 */ /* 0x000fea0003800200 */
.L_x_604:
[----:B------:R-:W-:Y:S06]  /*d360*/  BAR.SYNC.DEFER_BLOCKING 0x0 ;  /* 0x0000000000007b1d */ /* 0x000fec0000010000 */
[----:B------:R-:W-:Y:S05]  /*d370*/  @P1 EXIT ;  /* 0x000000000000194d */ /* 0x000fea0003800000 */
[----:B------:R-:W2:Y:S02]  /*d380*/  LDCU UR4, c[0x0][0x478] ;  /* 0x00008f00ff0477ac */ /* 0x000ea40008000800 */
[----:B--2---:R-:W-:-:S09]  /*d390*/  UISETP.NE.AND UP0, UPT, UR4, 0x2, UPT ;  /* 0x000000020400788c */ /* 0x004fd2000bf05270 */
[----:B------:R-:W-:Y:S05]  /*d3a0*/  BRA.U UP0, `(.L_x_606) ;  /* 0x0000000100e07547 */ /* 0x000fea000b800000 */
[----:B-1----:R-:W1:Y:S01]  /*d3b0*/  LDC.64 R2, c[0x0][0x470] ;  /* 0x00011c00ff027b82 */ /* 0x002e620000000a00 */
[----:B------:R-:W2:Y:S01]  /*d3c0*/  LDCU.64 UR4, c[0x0][0x380] ;  /* 0x00007000ff0477ac */ /* 0x000ea20008000a00 */
[----:B-1----:R-:W3:Y:S01]  /*d3d0*/  LDG.E R2, desc[UR36][R2.64] ;  /* 0x0000002402027981 */ /* 0x002ee2000c1e1900 */
[----:B------:R-:W-:-:S04]  /*d3e0*/  IADD3 R10, PT, PT, R10, R33, RZ ;  /* 0x000000210a0a7210 */ /* 0x000fc80007ffe0ff */
[----:B--2---:R-:W-:Y:S01]  /*d3f0*/  IADD3 R8, P0, PT, R10, UR4, RZ ;  /* 0x000000040a087c10 */ /* 0x004fe2000ff1e0ff */
[C---:B---3--:R-:W-:Y:S01]  /*d400*/  FMUL.FTZ R9, R2.reuse, R9 ;  /* 0x0000000902097220 */ /* 0x048fe20000410000 */
[C---:B------:R-:W-:Y:S01]  /*d410*/  FMUL.FTZ R0, R2.reuse, R0 ;  /* 0x0000000002007220 */ /* 0x040fe20000410000 */
[C---:B------:R-:W-:Y:S01]  /*d420*/  FMUL.FTZ R46, R2.reuse, R46 ;  /* 0x0000002e022e7220 */ /* 0x040fe20000410000 */
[C---:B------:R-:W-:Y:S01]  /*d430*/  FMUL.FTZ R44, R2.reuse, R44 ;  /* 0x0000002c022c7220 */ /* 0x040fe20000410000 */
[C---:B------:R-:W-:Y:S01]  /*d440*/  FMUL.FTZ R5, R2.reuse, R5 ;  /* 0x0000000502057220 */ /* 0x040fe20000410000 */
[C---:B------:R-:W-:Y:S01]  /*d450*/  FMUL.FTZ R7, R2.reuse, R7 ;  /* 0x0000000702077220 */ /* 0x040fe20000410000 */
[----:B------:R-:W1:Y:S01]  /*d460*/  F2I.S8.NTZ R9, R9 ;  /* 0x0000000900097305 */ /* 0x000e620000202100 */
[C---:B------:R-:W-:Y:S01]  /*d470*/  FMUL.FTZ R11, R2.reuse, R11 ;  /* 0x0000000b020b7220 */ /* 0x040fe20000410000 */
[----:B------:R-:W-:-:S06]  /*d480*/  FMUL.FTZ R2, R2, R34 ;  /* 0x0000002202027220 */ /* 0x000fcc0000410000 */
[----:B------:R-:W2:Y:S01]  /*d490*/  F2I.S8.NTZ R0, R0 ;  /* 0x0000000000007305 */ /* 0x000ea20000202100 */
[----:B-1----:R-:W-:-:S07]  /*d4a0*/  PRMT R3, R9, 0x8880, RZ ;  /* 0x0000888009037816 */ /* 0x002fce00000000ff */
[----:B------:R-:W1:Y:S01]  /*d4b0*/  F2I.S8.NTZ R46, R46 ;  /* 0x0000002e002e7305 */ /* 0x000e620000202100 */
[----:B------:R-:W-:Y:S02]  /*d4c0*/  PRMT R3, R3, 0x7710, RZ ;  /* 0x0000771003037816 */ /* 0x000fe400000000ff */
[----:B--2---:R-:W-:-:S05]  /*d4d0*/  PRMT R6, R0, 0x8880, RZ ;  /* 0x0000888000067816 */ /* 0x004fca00000000ff */
[----:B------:R-:W2:Y:S01]  /*d4e0*/  F2I.S8.NTZ R44, R44 ;  /* 0x0000002c002c7305 */ /* 0x000ea20000202100 */
[----:B------:R-:W-:Y:S01]  /*d4f0*/  IMAD.U32 R4, R3, 0x10000, RZ ;  /* 0x0001000003047824 */ /* 0x000fe200078e00ff */
[----:B------:R-:W-:-:S04]  /*d500*/  PRMT R3, R6, 0x7710, RZ ;  /* 0x0000771006037816 */ /* 0x000fc800000000ff */
[----:B------:R-:W-:Y:S02]  /*d510*/  LOP3.LUT R4, R4, 0xff0000, RZ, 0xc0, !PT ;  /* 0x00ff000004047812 */ /* 0x000fe400078ec0ff */
[----:B------:R-:W3:Y:S01]  /*d520*/  F2I.S8.NTZ R5, R5 ;  /* 0x0000000500057305 */ /* 0x000ee20000202100 */
[----:B-1----:R-:W-:Y:S02]  /*d530*/  PRMT R46, R46, 0x8880, RZ ;  /* 0x000088802e2e7816 */ /* 0x002fe400000000ff */
[----:B------:R-:W-:Y:S02]  /*d540*/  PRMT R3, R4, 0x4210, R3 ;  /* 0x0000421004037816 */ /* 0x000fe40000000003 */
[----:B------:R-:W-:Y:S02]  /*d550*/  PRMT R0, R46, 0x7710, RZ ;  /* 0x000077102e007816 */ /* 0x000fe400000000ff */
[----:B--2---:R-:W-:Y:S01]  /*d560*/  PRMT R4, R44, 0x8880, RZ ;  /* 0x000088802c047816 */ /* 0x004fe200000000ff */
[----:B------:R-:W1:Y:S01]  /*d570*/  F2I.S8.NTZ R7, R7 ;  /* 0x0000000700077305 */ /* 0x000e620000202100 */
[----:B------:R-:W-:-:S02]  /*d580*/  SHF.L.U32 R0, R0, 0x8, RZ ;  /* 0x0000000800007819 */ /* 0x000fc400000006ff */
[----:B------:R-:W-:Y:S02]  /*d590*/  PRMT R4, R4, 0x7710, RZ ;  /* 0x0000771004047816 */ /* 0x000fe400000000ff */
[----:B------:R-:W-:Y:S02]  /*d5a0*/  LOP3.LUT R9, R3, 0xff00, R0, 0xf8, !PT ;  /* 0x0000ff0003097812 */ /* 0x000fe400078ef800 */
[----:B---3--:R-:W-:Y:S01]  /*d5b0*/  PRMT R5, R5, 0x8880, RZ ;  /* 0x0000888005057816 */ /* 0x008fe200000000ff */
[----:B------:R-:W2:Y:S01]  /*d5c0*/  F2I.S8.NTZ R11, R11 ;  /* 0x0000000b000b7305 */ /* 0x000ea20000202100 */
[----:B------:R-:W-:Y:S02]  /*d5d0*/  LOP3.LUT R4, R4, 0xff, RZ, 0xc0, !PT ;  /* 0x000000ff04047812 */ /* 0x000fe400078ec0ff */
[----:B------:R-:W-:Y:S02]  /*d5e0*/  PRMT R0, R5, 0x7710, RZ ;  /* 0x0000771005007816 */ /* 0x000fe400000000ff */
[----:B-1----:R-:W-:-:S03]  /*d5f0*/  PRMT R7, R7, 0x8880, RZ ;  /* 0x0000888007077816 */ /* 0x002fc600000000ff */
[----:B------:R-:W1:Y:S01]  /*d600*/  F2I.S8.NTZ R2, R2 ;  /* 0x0000000200027305 */ /* 0x000e620000202100 */
[----:B------:R-:W-:Y:S02]  /*d610*/  LOP3.LUT R6, R0, 0xff, RZ, 0xc0, !PT ;  /* 0x000000ff00067812 */ /* 0x000fe400078ec0ff */
[----:B------:R-:W-:Y:S02]  /*d620*/  PRMT R3, R7, 0x7710, RZ ;  /* 0x0000771007037816 */ /* 0x000fe400000000ff */
[----:B--2---:R-:W-:Y:S02]  /*d630*/  PRMT R7, R11, 0x8880, RZ ;  /* 0x000088800b077816 */ /* 0x004fe400000000ff */
[----:B------:R-:W-:Y:S02]  /*d640*/  LOP3.LUT R5, R3, 0xff, RZ, 0xc0, !PT ;  /* 0x000000ff03057812 */ /* 0x000fe400078ec0ff */
[----:B------:R-:W-:Y:S01]  /*d650*/  PRMT R0, R7, 0x7710, RZ ;  /* 0x0000771007007816 */ /* 0x000fe200000000ff */
[----:B------:R-:W-:Y:S01]  /*d660*/  IMAD.WIDE.U32 R6, R6, 0x100, RZ ;  /* 0x0000010006067825 */ /* 0x000fe200078e00ff */
[----:B-1----:R-:W-:-:S03]  /*d670*/  PRMT R11, R2, 0x8880, RZ ;  /* 0x00008880020b7816 */ /* 0x002fc600000000ff */
[----:B------:R-:W-:Y:S01]  /*d680*/  IMAD.WIDE.U32 R2, R4, 0x1000000, RZ ;  /* 0x0100000004027825 */ /* 0x000fe200078e00ff */
[----:B------:R-:W-:Y:S02]  /*d690*/  LOP3.LUT R9, R9, 0xff, R0, 0xf8, !PT ;  /* 0x000000ff09097812 */ /* 0x000fe400078ef800 */
[----:B------:R-:W-:Y:S01]  /*d6a0*/  PRMT R0, R11, 0x7710, RZ ;  /* 0x000077100b007816 */ /* 0x000fe200000000ff */
[----:B------:R-:W-:-:S03]  /*d6b0*/  IMAD.WIDE.U32 R4, R5, 0x10000, RZ ;  /* 0x0001000005047825 */ /* 0x000fc600078e00ff */
[----:B------:R-:W-:Y:S02]  /*d6c0*/  LOP3.LUT R11, R6, R2, R4, 0xfe, !PT ;  /* 0x00000002060b7212 */ /* 0x000fe400078efe04 */
[----:B------:R-:W-:Y:S02]  /*d6d0*/  LOP3.LUT R3, R5, R9, R3, 0xfe, !PT ;  /* 0x0000000905037212 */ /* 0x000fe400078efe03 */
[----:B------:R-:W-:Y:S02]  /*d6e0*/  LEA.HI.X.SX32 R9, R10, UR5, 0x1, P0 ;  /* 0x000000050a097c11 */ /* 0x000fe400080f0eff */
[----:B------:R-:W-:Y:S02]  /*d6f0*/  LOP3.LUT R2, R11, 0xff, R0, 0xf8, !PT ;  /* 0x000000ff0b027812 */ /* 0x000fe400078ef800 */
[----:B------:R-:W-:-:S05]  /*d700*/  LOP3.LUT R3, R3, R7, RZ, 0xfc, !PT ;  /* 0x0000000703037212 */ /* 0x000fca00078efcff */
[----:B------:R-:W-:Y:S01]  /*d710*/  STG.E.64 desc[UR36][R8.64], R2 ;  /* 0x0000000208007986 */ /* 0x000fe2000c101b24 */
[----:B------:R-:W-:Y:S05]  /*d720*/  EXIT ;  /* 0x000000000000794d */ /* 0x000fea0003800000 */
.L_x_606:
[----:B-1----:R-:W1:Y:S01]  /*d730*/  LDC.64 R2, c[0x0][0x380] ;  /* 0x0000e000ff027b82 */ /* 0x002e620000000a00 */
[----:B------:R-:W-:Y:S01]  /*d740*/  IMAD.IADD R33, R10, 0x1, R33 ;  /* 0x000000010a217824 */ /* 0x000fe200078e0221 */
[----:B------:R-:W-:Y:S02]  /*d750*/  F2FP.F16.F32.PACK_AB R5, R5, R34 ;  /* 0x000000220505723e */ /* 0x000fe400000000ff */
[----:B------:R-:W-:Y:S02]  /*d760*/  F2FP.F16.F32.PACK_AB R7, R44, R7 ;  /* 0x000000072c07723e */ /* 0x000fe400000000ff */
[----:B------:R-:W-:Y:S02]  /*d770*/  F2FP.F16.F32.PACK_AB R11, R46, R11 ;  /* 0x0000000b2e0b723e */ /* 0x000fe400000000ff */
[----:B------:R-:W-:Y:S01]  /*d780*/  F2FP.F16.F32.PACK_AB R9, R0, R9 ;  /* 0x000000090009723e */ /* 0x000fe200000000ff */
[----:B-1----:R-:W-:-:S05]  /*d790*/  IMAD.WIDE R2, R33, 0x2, R2 ;  /* 0x0000000221027825 */ /* 0x002fca00078e0202 */
[----:B------:R-:W-:Y:S04]  /*d7a0*/  STG.E desc[UR36][R2.64], R5 ;  /* 0x0000000502007986 */ /* 0x000fe8000c101924 */
[----:B------:R-:W-:Y:S04]  /*d7b0*/  STG.E desc[UR36][R2.64+0x4], R7 ;  /* 0x0000040702007986 */ /* 0x000fe8000c101924 */
[----:B------:R-:W-:Y:S04]  /*d7c0*/  STG.E desc[UR36][R2.64+0x8], R11 ;  /* 0x0000080b02007986 */ /* 0x000fe8000c101924 */
[----:B------:R-:W-:Y:S01]  /*d7d0*/  STG.E desc[UR36][R2.64+0xc], R9 ;  /* 0x00000c0902007986 */ /* 0x000fe2000c101924 */
[----:B------:R-:W-:Y:S05]  /*d7e0*/  EXIT ;  /* 0x000000000000794d */ /* 0x000fea0003800000 */
.L_x_417:
[----:B------:R-:W-:Y:S01]  /*d7f0*/  MOV R12, 0x10 ;  /* 0x00000010000c7802 */ /* 0x000fe20000000f00 */
[----:B------:R-:W-:Y:S01]  /*d800*/  IMAD.MOV.U32 R15, RZ, RZ, -0x1 ;  /* 0xffffffffff0f7424 */ /* 0x000fe200078e00ff */
[----:B------:R-:W-:-:S07]  /*d810*/  MOV R11, 0x1f ;  /* 0x0000001f000b7802 */ /* 0x000fce0000000f00 */
[----:B------:R-:W-:Y:S05]  /*d820*/  WARPSYNC.COLLECTIVE R15, `(.L_x_607) ;  /* 0x000000000f087348 */ /* 0x000fea0003c00000 */
[----:B------:R0:W1:Y:S02]  /*d830*/  SHFL.BFLY P6, R14, R13, R12, R11 ;  /* 0x0c00000c0d0e7389 */ /* 0x00006400000c000b */
[----:B01----:R-:W-:Y:S05]  /*d840*/  ENDCOLLECTIVE ;  /* 0x000000000000791b */ /* 0x003fea0003800000 */
.L_x_607:
[----:B------:R-:W-:Y:S01]  /*d850*/  MOV R12, 0x8 ;  /* 0x00000008000c7802 */ /* 0x000fe20000000f00 */
[----:B------:R-:W-:-:S05]  /*d860*/  FADD.FTZ R0, R13, R14 ;  /* 0x0000000e0d007221 */ /* 0x000fca0000010000 */
[----:B------:R-:W-:-:S07]  /*d870*/  MOV R13, R0 ;  /* 0x00000000000d7202 */ /* 0x000fce0000000f00 */
[----:B------:R-:W-:Y:S05]  /*d880*/  WARPSYNC.COLLECTIVE R15, `(.L_x_608) ;  /* 0x000000000f087348 */ /* 0x000fea0003c00000 */
[----:B------:R0:W1:Y:S02]  /*d890*/  SHFL.BFLY P6, R14, R13, R12, R11 ;  /* 0x0c00000c0d0e7389 */ /* 0x00006400000c000b */
[----:B01----:R-:W-:Y:S05]  /*d8a0*/  ENDCOLLECTIVE ;  /* 0x000000000000791b */ /* 0x003fea0003800000 */
.L_x_608:
[----:B------:R-:W-:Y:S01]  /*d8b0*/  MOV R12, 0x4 ;  /* 0x00000004000c7802 */ /* 0x000fe20000000f00 */
[----:B------:R-:W-:-:S04]  /*d8c0*/  FADD.FTZ R4, R0, R14 ;  /* 0x0000000e00047221 */ /* 0x000fc80000010000 */
[----:B------:R-:W-:-:S07]  /*d8d0*/  IMAD.MOV.U32 R13, RZ, RZ, R4 ;  /* 0x000000ffff0d7224 */ /* 0x000fce00078e0004 */
[----:B------:R-:W-:Y:S05]  /*d8e0*/  WARPSYNC.COLLECTIVE R15, `(.L_x_609) ;  /* 0x000000000f087348 */ /* 0x000fea0003c00000 */
[----:B------:R0:W1:Y:S02]  /*d8f0*/  SHFL.BFLY P6, R14, R13, R12, R11 ;  /* 0x0c00000c0d0e7389 */ /* 0x00006400000c000b */
[----:B01----:R-:W-:Y:S05]  /*d900*/  ENDCOLLECTIVE ;  /* 0x000000000000791b */ /* 0x003fea0003800000 */
.L_x_609:
[----:B------:R-:W-:Y:S02]  /*d910*/  IMAD.MOV.U32 R12, RZ, RZ, 0x2 ;  /* 0x00000002ff0c7424 */ /* 0x000fe400078e00ff */
[----:B------:R-:W-:-:S05]  /*d920*/  FADD.FTZ R6, R4, R14 ;  /* 0x0000000e04067221 */ /* 0x000fca0000010000 */
[----:B------:R-:W-:-:S07]  /*d930*/  MOV R13, R6 ;  /* 0x00000006000d7202 */ /* 0x000fce0000000f00 */
[----:B------:R-:W-:Y:S05]  /*d940*/  WARPSYNC.COLLECTIVE R15, `(.L_x_610) ;  /* 0x000000000f087348 */ /* 0x000fea0003c00000 */
[----:B------:R0:W1:Y:S02]  /*d950*/  SHFL.BFLY P6, R14, R13, R12, R11 ;  /* 0x0c00000c0d0e7389 */ /* 0x00006400000c000b */
[----:B01----:R-:W-:Y:S05]  /*d960*/  ENDCOLLECTIVE ;  /* 0x000000000000791b */ /* 0x003fea0003800000 */
.L_x_610:
[----:B------:R-:W-:Y:S01]  /*d970*/  MOV R12, 0x1 ;  /* 0x00000001000c7802 */ /* 0x000fe20000000f00 */
[----:B------:R-:W-:-:S05]  /*d980*/  FADD.FTZ R7, R6, R14 ;  /* 0x0000000e06077221 */ /* 0x000fca0000010000 */
[----:B------:R-:W-:-:S07]  /*d990*/  MOV R13, R7 ;  /* 0x00000007000d7202 */ /* 0x000fce0000000f00 */
[----:B------:R-:W-:Y:S05]  /*d9a0*/  WARPSYNC.COLLECTIVE R15, `(.L_x_611) ;  /* 0x000000000f087348 */ /* 0x000fea0003c00000 */
[----:B------:R0:W1:Y:S02]  /*d9b0*/  SHFL.BFLY P6, R14, R13, R12, R11 ;  /* 0x0c00000c0d0e7389 */ /* 0x00006400000c000b */
[----:B01----:R-:W-:Y:S05]  /*d9c0*/  ENDCOLLECTIVE ;  /* 0x000000000000791b */ /* 0x003fea0003800000 */
.L_x_611:
[----:B------:R-:W-:Y:S05]  /*d9d0*/  BRA `(.L_x_612) ;  /* 0xffffff54004c7947 */ /* 0x000fea000383ffff */
.L_x_547:
[----:B------:R-:W-:Y:S01]  /*d9e0*/  BSSY B1, `(.L_x_613) ;  /* 0x0000007000017945 */ /* 0x000fe20003800000 */
[----:B------:R-:W-:Y:S01]  /*d9f0*/  IMAD.MOV.U32 R12, RZ, RZ, 0x2 ;  /* 0x00000002ff0c7424 */ /* 0x000fe200078e00ff */
[----:B------:R-:W-:Y:S02]  /*da00*/  MOV R11, 0x1f ;  /* 0x0000001f000b7802 */ /* 0x000fe40000000f00 */
[----:B------:R-:W-:-:S07]  /*da10*/  MOV R15, 0xffffffff ;  /* 0xffffffff000f7802 */ /* 0x000fce0000000f00 */
[----:B------:R-:W-:Y:S05]  /*da20*/  WARPSYNC.COLLECTIVE R15, `(.L_x_614) ;  /* 0x000000000f087348 */ /* 0x000fea0003c00000 */
[----:B------:R0:W1:Y:S02]  /*da30*/  SHFL.BFLY P6, R14, R13, R12, R11 ;  /* 0x0c00000c0d0e7389 */ /* 0x00006400000c000b */
[----:B01----:R-:W-:Y:S05]  /*da40*/  ENDCOLLECTIVE ;  /* 0x000000000000791b */ /* 0x003fea0003800000 */
.L_x_614:
[----:B------:R-:W-:Y:S05]  /*da50*/  BSYNC B1 ;  /* 0x0000000000017941 */ /* 0x000fea0003800000 */
.L_x_613:
[----:B------:R-:W-:Y:S02]  /*da60*/  HFMA2 R11, -RZ, RZ, 0, 1.847743988037109375e-06 ;  /* 0x0000001fff0b7431 */ /* 0x000fe400000001ff */
[----:B------:R-:W-:Y:S01]  /*da70*/  FADD.FTZ R13, R13, R14 ;  /* 0x0000000e0d0d7221 */ /* 0x000fe20000010000 */
[----:B------:R-:W-:Y:S01]  /*da80*/  IMAD.MOV.U32 R12, RZ, RZ, 0x1 ;  /* 0x00000001ff0c7424 */ /* 0x000fe200078e00ff */
[----:B------:R-:W-:-:S07]  /*da90*/  MOV R15, 0xffffffff ;  /* 0xffffffff000f7802 */ /* 0x000fce0000000f00 */
[----:B------:R-:W-:Y:S05]  /*daa0*/  WARPSYNC.COLLECTIVE R15, `(.L_x_615) ;  /* 0x000000000f087348 */ /* 0x000fea0003c00000 */
[----:B------:R0:W1:Y:S02]  /*dab0*/  SHFL.BFLY P6, R14, R13, R12, R11 ;  /* 0x0c00000c0d0e7389 */ /* 0x00006400000c000b */
[----:B01----:R-:W-:Y:S05]  /*dac0*/  ENDCOLLECTIVE ;  /* 0x000000000000791b */ /* 0x003fea0003800000 */
.L_x_615:
[----:B------:R-:W-:Y:S05]  /*dad0*/  BRA `(.L_x_616) ;  /* 0xffffffb000e47947 */ /* 0x000fea000383ffff */
.L_x_551:
[----:B-1----:R-:W-:Y:S01]  /*dae0*/  HFMA2 R12, -RZ, RZ, 0, 9.5367431640625e-07 ;  /* 0x00000010ff0c7431 */ /* 0x002fe200000001ff */
[----:B------:R-:W-:Y:S01]  /*daf0*/  BSSY B0, `(.L_x_617) ;  /* 0x0000007000007945 */ /* 0x000fe20003800000 */
[----:B0-----:R-:W-:Y:S01]  /*db00*/  IMAD.MOV.U32 R13, RZ, RZ, R122 ;  /* 0x000000ffff0d7224 */ /* 0x001fe200078e007a */
[----:B------:R-:W-:Y:S01]  /*db10*/  MOV R11, 0x1f ;  /* 0x0000001f000b7802 */ /* 0x000fe20000000f00 */
[----:B------:R-:W-:-:S07]  /*db20*/  IMAD.MOV.U32 R15, RZ, RZ, -0x1 ;  /* 0xffffffffff0f7424 */ /* 0x000fce00078e00ff */
[----:B------:R-:W-:Y:S05]  /*db30*/  WARPSYNC.COLLECTIVE R15, `(.L_x_618) ;  /* 0x000000000f087348 */ /* 0x000fea0003c00000 */
[----:B------:R0:W1:Y:S02]  /*db40*/  SHFL.BFLY P6, R14, R13, R12, R11 ;  /* 0x0c00000c0d0e7389 */ /* 0x00006400000c000b */
[----:B01----:R-:W-:Y:S05]  /*db50*/  ENDCOLLECTIVE ;  /* 0x000000000000791b */ /* 0x003fea0003800000 */
.L_x_618:
[----:B------:R-:W-:Y:S05]  /*db60*/  BSYNC B0 ;  /* 0x0000000000007941 */ /* 0x000fea0003800000 */
.L_x_617:
[----:B------:R-:W-:Y:S01]  /*db70*/  HFMA2 R12, -RZ, RZ, 0, 4.76837158203125e-07 ;  /* 0x00000008ff0c7431 */ /* 0x000fe200000001ff */
[----:B------:R-:W-:Y:S01]  /*db80*/  FMNMX.FTZ R13, R14, R122, !PT ;  /* 0x0000007a0e0d7209 */ /* 0x000fe20007810000 */
[----:B------:R-:W-:Y:S01]  /*db90*/  IMAD.MOV.U32 R15, RZ, RZ, -0x1 ;  /* 0xffffffffff0f7424 */ /* 0x000fe200078e00ff */
[----:B------:R-:W-:-:S07]  /*dba0*/  MOV R11, 0x1f ;  /* 0x0000001f000b7802 */ /* 0x000fce0000000f00 */
[----:B------:R-:W-:Y:S05]  /*dbb0*/  WARPSYNC.COLLECTIVE R15, `(.L_x_619) ;  /* 0x000000000f087348 */ /* 0x000fea0003c00000 */
[----:B------:R0:W1:Y:S02]  /*dbc0*/  SHFL.BFLY P6, R14, R13, R12, R11 ;  /* 0x0c00000c0d0e7389 */ /* 0x00006400000c000b */
[----:B01----:R-:W-:Y:S05]  /*dbd0*/  ENDCOLLECTIVE ;  /* 0x000000000000791b */ /* 0x003fea0003800000 */
.L_x_619:
[----:B------:R-:W-:Y:S01]  /*dbe0*/  HFMA2 R12, -RZ, RZ, 0, 2.384185791015625e-07 ;  /* 0x00000004ff0c7431 */ /* 0x000fe200000001ff */
[----:B------:R-:W-:-:S04]  /*dbf0*/  FMNMX.FTZ R0, R13, R14, !PT ;  /* 0x0000000e0d007209 */ /* 0x000fc80007810000 */
[----:B------:R-:W-:-:S07]  /*dc00*/  MOV R13, R0 ;  /* 0x00000000000d7202 */ /* 0x000fce0000000f00 */
[----:B------:R-:W-:Y:S05]  /*dc10*/  WARPSYNC.COLLECTIVE R15, `(.L_x_620) ;  /* 0x000000000f087348 */ /* 0x000fea0003c00000 */
[----:B------:R0:W1:Y:S02]  /*dc20*/  SHFL.BFLY P6, R14, R13, R12, R11 ;  /* 0x0c00000c0d0e7389 */ /* 0x00006400000c000b */
[----:B01----:R-:W-:Y:S05]  /*dc30*/  ENDCOLLECTIVE ;  /* 0x000000000000791b */ /* 0x003fea0003800000 */
.L_x_620:
[----:B------:R-:W-:Y:S05]  /*dc40*/  BRA `(.L_x_621) ;  /* 0xffffffb400407947 */ /* 0x000fea000383ffff */
.L_x_622:
        /* <DEDUP_REMOVED lines=11> */
.L_x_5591:


//--------------------- .text._ZN4mmha33masked_multihead_attention_kernelItLi192ELi256ELi1ELi32ELi256ELb1ELb0EEEv26Multihead_attention_paramsIT_XT5_EE --------------------------
	.section	.text._ZN4mmha33masked_multihead_attention_kernelItLi192ELi256ELi1ELi32ELi256ELb1ELb0EEEv26Multihead_attention_paramsIT_XT5_EE,"ax",@progbits
	.align	128
        .global         _ZN4mmha33masked_multihead_attention_kernelItLi192ELi256ELi1ELi32ELi256ELb1ELb0EEEv26Multihead_attention_paramsIT_XT5_EE
        .type           _ZN4mmha33masked_multihead_attention_kernelItLi192ELi256ELi1ELi32ELi256ELb1ELb0EEEv26Multihead_attention_paramsIT_XT5_EE,@function
        .size           _ZN4mmha33masked_multihead_attention_kernelItLi192ELi256ELi1ELi32ELi256ELb1ELb0EEEv26Multihead_attention_paramsIT_XT5_EE,(.L_x_5592 - _ZN4mmha33masked_multihead_attention_kernelItLi192ELi256ELi1ELi32ELi256ELb1ELb0EEEv26Multihead_attention_paramsIT_XT5_EE)
        .other          _ZN4mmha33masked_multihead_attention_kernelItLi192ELi256ELi1ELi32ELi256ELb1ELb0EEEv26Multihead_attention_paramsIT_XT5_EE,@"STO_CUDA_ENTRY STV_DEFAULT"
_ZN4mmha33masked_multihead_attention_kernelItLi192ELi256ELi1ELi32ELi256ELb1ELb0EEEv26Multihead_attention_paramsIT_XT5_EE:
.text._ZN4mmha33masked_multihead_attention_kernelItLi192ELi256ELi1ELi32ELi256ELb1ELb0EEEv26Multihead_attention_paramsIT_XT5_EE:
[----:B------:R-:W0:Y:S01]  /*0000*/  LDC R1, c[0x0][0x37c] ;  /* 0x0000df00ff017b82 */ /* 0x000e220000000800 */
[----:B------:R-:W1:Y:S01]  /*0010*/  LDCU.64 UR4, c[0x0][0x490] ;  /* 0x00009200ff0477ac */ /* 0x000e620008000a00 */
[----:B------:R-:W2:Y:S01]  /*0020*/  S2R R33, SR_CTAID.Y ;  /* 0x0000000000217919 */ /* 0x000ea20000002600 */
[----:B0-----:R-:W-:Y:S01]  /*0030*/  IADD3 R1, PT, PT, R1, -0x2c0, RZ ;  /* 0xfffffd4001017810 */ /* 0x001fe20007ffe0ff */
        /* <DEDUP_REMOVED lines=9> */
.L_x_623:
        /* <DEDUP_REMOVED lines=12> */
[----:B-1----:R-:W-:Y:S01]  /*0190*/  IMAD.MOV.U32 R4, RZ, RZ, RZ ;  /* 0x000000ffff047224 */ /* 0x002fe200078e00ff */
[----:B-----5:R-:W-:-:S05]  /*01a0*/  IADD3 R6, PT, PT, RZ, -R5, RZ ;  /* 0x80000005ff067210 */ /* 0x020fca0007ffe0ff */
[----:B------:R-:W-:Y:S01]  /*01b0*/  IMAD R9, R6, R7, RZ ;  /* 0x0000000706097224 */ /* 0x000fe200078e02ff */
[----:B------:R-:W-:-:S03]  /*01c0*/  IABS R6, R33 ;  /* 0x0000002100067213 */ /* 0x000fc60000000000 */
[----:B------:R-:W-:-:S06]  /*01d0*/  IMAD.HI.U32 R5, R5, R9, R4 ;  /* 0x0000000905057227 */ /* 0x000fcc00078e0004 */
[----:B------:R-:W-:-:S05]  /*01e0*/  IMAD.HI.U32 R5, R5, R6, RZ ;  /* 0x0000000605057227 */ /* 0x000fca00078e00ff */
[----:B------:R-:W-:Y:S02]  /*01f0*/  R2UR UR6, R5 ;  /* 0x00000000050672ca */ /* 0x000fe400000e0000 */
[----:B------:R-:W1:Y:S11]  /*0200*/  LDC.64 R4, c[0x0][0x460] ;  /* 0x00011800ff047b82 */ /* 0x000e760000000a00 */
[----:B------:R-:W-:-:S05]  /*0210*/  IADD3 R0, PT, PT, RZ, -UR6, RZ ;  /* 0x80000006ff007c10 */ /* 0x000fca000fffe0ff */
[----:B------:R-:W-:-:S05]  /*0220*/  IMAD R0, R7, R0, R6 ;  /* 0x0000000007007224 */ /* 0x000fca00078e0206 */
[----:B------:R-:W-:Y:S01]  /*0230*/  ISETP.GT.U32.AND P0, PT, R7, R0, PT ;  /* 0x000000000700720c */ /* 0x000fe20003f04070 */
[----:B------:R-:W-:-:S12]  /*0240*/  IMAD.U32 R6, RZ, RZ, UR6 ;  /* 0x00000006ff067e24 */ /* 0x000fd8000f8e00ff */
[----:B------:R-:W-:Y:S01]  /*0250*/  @!P0 IADD3 R6, PT, PT, R6, 0x1, RZ ;  /* 0x0000000106068810 */ /* 0x000fe20007ffe0ff */
[----:B------:R-:W-:-:S03]  /*0260*/  @!P0 IMAD.IADD R0, R0, 0x1, -R7 ;  /* 0x0000000100008824 */ /* 0x000fc600078e0a07 */
[----:B------:R-:W-:Y:S02]  /*0270*/  @!P0 R2UR UR6, R6 ;  /* 0x00000000060682ca */ /* 0x000fe400000e0000 */
[----:B-1----:R-:W-:Y:S02]  /*0280*/  ISETP.NE.U32.AND P0, PT, R4, RZ, PT ;  /* 0x000000ff0400720c */ /* 0x002fe40003f05070 */
[----:B------:R-:W-:Y:S02]  /*0290*/  ISETP.GE.U32.AND P1, PT, R0, R7, PT ;  /* 0x000000070000720c */ /* 0x000fe40003f26070 */
[----:B------:R-:W-:-:S04]  /*02a0*/  ISETP.NE.AND.EX P0, PT, R5, RZ, PT, P0 ;  /* 0x000000ff0500720c */ /* 0x000fc80003f05300 */
[----:B----4-:R-:W-:-:S03]  /*02b0*/  ISETP.EQ.AND P3, PT, R20, RZ, P0 ;  /* 0x000000ff1400720c */ /* 0x010fc60000762270 */
[----:B------:R-:W-:Y:S02]  /*02c0*/  MOV R0, UR6 ;  /* 0x0000000600007c02 */ /* 0x000fe40008000f00 */
[----:B0-----:R-:W-:-:S03]  /*02d0*/  LOP3.LUT R3, R33, UR7, RZ, 0x3c, !PT ;  /* 0x0000000721037c12 */ /* 0x001fc6000f8e3cff */
[----:B------:R-:W-:Y:S01]  /*02e0*/  @P1 VIADD R0, R0, 0x1 ;  /* 0x0000000100001836 */ /* 0x000fe20000000000 */
[----:B------:R-:W-:-:S04]  /*02f0*/  ISETP.GE.AND P0, PT, R3, RZ, PT ;  /* 0x000000ff0300720c */ /* 0x000fc80003f06270 */
[----:B------:R-:W-:Y:S01]  /*0300*/  VOTEU.ANY UP3, P3 ;  /* 0x0000000000ff7886 */ /* 0x000fe20001860100 */
[----:B------:R-:W-:Y:S01]  /*0310*/  @P1 R2UR UR6, R0 ;  /* 0x00000000000612ca */ /* 0x000fe200000e0000 */
[----:B------:R-:W-:-:S03]  /*0320*/  UISETP.NE.AND UP0, UPT, UR7, URZ, UPT ;  /* 0x000000ff0700728c */ /* 0x000fc6000bf05270 */
[----:B------:R-:W0:Y:S04]  /*0330*/  @UP3 LDCU.64 UR4, c[0x0][0x460] ;  /* 0x00008c00ff0437ac */ /* 0x000e280008000a00 */
[----:B------:R-:W-:-:S05]  /*0340*/  VOTEU.ANY UP1, P0 ;  /* 0x0000000000ff7886 */ /* 0x000fca0000020100 */
[----:B------:R-:W-:Y:S02]  /*0350*/  UMOV UR41, UR6 ;  /* 0x0000000600297c82 */ /* 0x000fe40008000000 */
[----:B------:R-:W-:Y:S02]  /*0360*/  @!UP1 UIADD3 UR41, UPT, UPT, -UR41, URZ, URZ ;  /* 0x000000ff29299290 */ /* 0x000fe4000fffe1ff */
[----:B------:R-:W-:Y:S01]  /*0370*/  @!UP0 ULOP3.LUT UR41, URZ, UR7, URZ, 0x33, !UPT ;  /* 0x00000007ff298292 */ /* 0x000fe2000f8e33ff */
[----:B------:R-:W-:-:S03]  /*0380*/  PLOP3.LUT P0, PT, PT, PT, UP3, 0x80, 0x8 ;  /* 0x000000000008781c */ /* 0x000fc60003f0f038 */
[----:B0-----:R-:W-:-:S06]  /*0390*/  @UP3 UIMAD.WIDE UR4, UR41, 0x4, UR4 ;  /* 0x00000004290438a5 */ /* 0x001fcc000f8e0204 */
[----:B------:R-:W-:Y:S01]  /*03a0*/  MOV R4, UR4 ;  /* 0x0000000400047c02 */ /* 0x000fe20008000f00 */
        /* <DEDUP_REMOVED lines=16> */
[----:B------:R-:W-:-:S04]  /*04b0*/  MOV R16, UR45 ;  /* 0x0000002d00107c02 */ /* 0x000fc80008000f00 */
        /* <DEDUP_REMOVED lines=20> */
[----:B------:R-:W-:-:S04]  /*0600*/  IMAD.SHL.U32 R3, R23, 0x8, RZ ;  /* 0x0000000817037824 */ /* 0x000fc800078e00ff */
        /* <DEDUP_REMOVED lines=17> */
[----:B------:R-:W-:Y:S01]  /*0720*/  IADD3 R7, PT, PT, R3, UR7, RZ ;  /* 0x0000000703077c10 */ /* 0x000fe2000fffe0ff */
        /* <DEDUP_REMOVED lines=55> */
.L_x_626:
[----:B------:R-:W0:Y:S02]  /*0aa0*/  LDC.64 R4, c[0x0][0x388] ;  /* 0x0000e200ff047b82 */ /* 0x000e240000000a00 */
[----:B0-----:R-:W-:-:S05]  /*0ab0*/  IMAD.WIDE R4, R7, 0x2, R4 ;  /* 0x0000000207047825 */ /* 0x001fca00078e0204 */
[----:B------:R0:W5:Y:S02]  /*0ac0*/  LDG.E.128 R28, desc[UR36][R4.64] ;  /* 0x00000024041c7981 */ /* 0x000164000c1e1d00 */
.L_x_625:
[----:B------:R-:W-:Y:S05]  /*0ad0*/  BSYNC.RECONVERGENT B0 ;  /* 0x0000000000007941 */ /* 0x000fea0003800200 */
.L_x_624:
        /* <DEDUP_REMOVED lines=38> */
.L_x_627:
        /* <DEDUP_REMOVED lines=32> */
[--C-:B------:R-:W-:Y:S01]  /*0f40*/  HADD2.F32 R21, -RZ, R30.reuse.H1_H1 ;  /* 0x3000001eff157230 */ /* 0x100fe20000004100 */
[----:B------:R-:W-:Y:S01]  /*0f50*/  I2FP.F32.U32 R0, R3 ;  /* 0x0000000300007245 */ /* 0x000fe20000201000 */
[----:B------:R-:W-:Y:S01]  /*0f60*/  HADD2.F32 R15, -RZ, R30.H0_H0 ;  /* 0x2000001eff0f7230 */ /* 0x000fe20000004100 */
[----:B------:R-:W0:Y:S01]  /*0f70*/  MUFU.RCP R9, R4 ;  /* 0x0000000400097308 */ /* 0x000e220000001000 */
[----:B------:R-:W-:Y:S01]  /*0f80*/  IADD3 R5, PT, PT, R3, 0x2, RZ ;  /* 0x0000000203057810 */ /* 0x000fe20007ffe0ff */
[----:B------:R-:W-:Y:S02]  /*0f90*/  HADD2.F32 R33, -RZ, R26.H1_H1 ;  /* 0x3000001aff217230 */ /* 0x000fe40000004100 */
[--C-:B------:R-:W-:Y:S01]  /*0fa0*/  HADD2.F32 R37, -RZ, R31.reuse.H1_H1 ;  /* 0x3000001fff257230 */ /* 0x100fe20000004100 */
[----:B------:R-:W-:Y:S01]  /*0fb0*/  I2FP.F32.U32 R6, R5 ;  /* 0x0000000500067245 */ /* 0x000fe20000201000 */
[----:B------:R-:W-:-:S02]  /*0fc0*/  HADD2.F32 R35, -RZ, R31.H0_H0 ;  /* 0x2000001fff237230 */ /* 0x000fc40000004100 */
[----:B------:R-:W-:Y:S02]  /*0fd0*/  HADD2.F32 R31, -RZ, R26.H0_H0 ;  /* 0x2000001aff1f7230 */ /* 0x000fe40000004100 */
[--C-:B------:R-:W-:Y:S02]  /*0fe0*/  HADD2.F32 R39, -RZ, R27.reuse.H1_H1 ;  /* 0x3000001bff277230 */ /* 0x100fe40000004100 */
[----:B------:R-:W-:Y:S02]  /*0ff0*/  HADD2.F32 R27, -RZ, R27.H0_H0 ;  /* 0x2000001bff1b7230 */ /* 0x000fe40000004100 */
[-C--:B0-----:R-:W-:Y:S01]  /*1000*/  FMUL.FTZ R0, R0, R9.reuse ;  /* 0x0000000900007220 */ /* 0x081fe20000410000 */
[----:B------:R-:W-:-:S03]  /*1010*/  FMUL.FTZ R6, R6, R9 ;  /* 0x0000000906067220 */ /* 0x000fc60000410000 */
[----:B------:R-:W-:Y:S01]  /*1020*/  FMUL.FTZ R5, R0, 13.28771209716796875 ;  /* 0x41549a7800057820 */ /* 0x000fe20000410000 */
[C---:B------:R-:W-:Y:S01]  /*1030*/  VIADD R0, R3.reuse, 0x4 ;  /* 0x0000000403007836 */ /* 0x040fe20000000000 */
[----:B------:R-:W-:Y:S01]  /*1040*/  IADD3 R3, PT, PT, R3, 0x6, RZ ;  /* 0x0000000603037810 */ /* 0x000fe20007ffe0ff */
[----:B------:R-:W-:-:S03]  /*1050*/  FMUL.FTZ R6, R6, 13.28771209716796875 ;  /* 0x41549a7806067820 */ /* 0x000fc60000410000 */
        /* <DEDUP_REMOVED lines=77> */
.L_x_630:
[----:B------:R-:W-:-:S13]  /*1530*/  ISETP.GE.AND P0, PT, R3, R10, PT ;  /* 0x0000000a0300720c */ /* 0x000fda0003f06270 */
[----:B------:R-:W-:Y:S05]  /*1540*/  @P0 BRA `(.L_x_631) ;  /* 0x0000001800300947 */ /* 0x000fea0003800000 */
[----:B------:R-:W-:Y:S01]  /*1550*/  I2FP.F32.U32 R10, R10 ;  /* 0x0000000a000a7245 */ /* 0x000fe20000201000 */
[C---:B------:R-:W-:Y:S01]  /*1560*/  VIADD R6, R3.reuse, 0x4 ;  /* 0x0000000403067836 */ /* 0x040fe20000000000 */
[----:B------:R-:W-:Y:S01]  /*1570*/  I2FP.F32.U32 R0, R3 ;  /* 0x0000000300007245 */ /* 0x000fe20000201000 */
[----:B------:R-:W-:Y:S01]  /*1580*/  VIADD R20, R20, -UR39 ;  /* 0x8000002714147c36 */ /* 0x000fe20008000000 */
[----:B------:R0:W1:Y:S01]  /*1590*/  MUFU.RCP R5, R10 ;  /* 0x0000000a00057308 */ /* 0x0000620000001000 */
[C---:B------:R-:W-:Y:S01]  /*15a0*/  IADD3 R4, PT, PT, R3.reuse, 0x2, RZ ;  /* 0x0000000203047810 */ /* 0x040fe20007ffe0ff */
[--C-:B------:R-:W-:Y:S01]  /*15b0*/  HADD2.F32 R12, -RZ, R30.reuse.H1_H1 ;  /* 0x3000001eff0c7230 */ /* 0x100fe20000004100 */
[----:B------:R-:W-:Y:S01]  /*15c0*/  IADD3 R8, PT, PT, R3, 0x6, RZ ;  /* 0x0000000603087810 */ /* 0x000fe20007ffe0ff */
[--C-:B------:R-:W-:Y:S01]  /*15d0*/  HADD2.F32 R15, -RZ, R31.reuse.H1_H1 ;  /* 0x3000001fff0f7230 */ /* 0x100fe20000004100 */
[----:B------:R-:W-:Y:S01]  /*15e0*/  I2FP.F32.U32 R4, R4 ;  /* 0x0000000400047245 */ /* 0x000fe20000201000 */
[----:B------:R-:W-:Y:S01]  /*15f0*/  HADD2.F32 R30, -RZ, R30.H0_H0 ;  /* 0x2000001eff1e7230 */ /* 0x000fe20000004100 */
[----:B------:R-:W-:Y:S01]  /*1600*/  I2FP.F32.U32 R6, R6 ;  /* 0x0000000600067245 */ /* 0x000fe20000201000 */
        /* <DEDUP_REMOVED lines=56> */
.L_x_629:
        /* <DEDUP_REMOVED lines=10> */
[----:B0-----:R-:W-:-:S02]  /*1a30*/  IADD3 R4, PT, PT, R0, 0xffffffe, RZ ;  /* 0x0ffffffe00047810 */ /* 0x001fc40007ffe0ff */
[----:B------:R-:W-:-:S04]  /*1a40*/  IADD3 R0, PT, PT, RZ, -R11, RZ ;  /* 0x8000000bff007210 */ /* 0x000fc80007ffe0ff */
        /* <DEDUP_REMOVED lines=41> */
.L_x_632:
        /* <DEDUP_REMOVED lines=15> */
.L_x_633:
        /* <DEDUP_REMOVED lines=50> */
[C---:B------:R-:W-:Y:S01]  /*20f0*/  IADD3 R6, PT, PT, R9.reuse, 0x2, RZ ;  /* 0x0000000209067810 */ /* 0x040fe20007ffe0ff */
[----:B------:R-:W-:Y:S01]  /*2100*/  HADD2.F32 R21, -RZ, R28.H1_H1 ;  /* 0x3000001cff157230 */ /* 0x000fe20000004100 */
[----:B------:R-:W-:Y:S01]  /*2110*/  I2FP.F32.S32 R7, R7 ;  /* 0x0000000700077245 */ /* 0x000fe20000201400 */
[--C-:B------:R-:W-:Y:S01]  /*2120*/  HADD2.F32 R36, -RZ, R29.reuse.H1_H1 ;  /* 0x3000001dff247230 */ /* 0x100fe20000004100 */
[----:B------:R-:W-:Y:S01]  /*2130*/  I2FP.F32.S32 R6, R6 ;  /* 0x0000000600067245 */ /* 0x000fe20000201400 */
[----:B------:R-:W-:Y:S01]  /*2140*/  HADD2.F32 R34, -RZ, R29.H0_H0 ;  /* 0x2000001dff227230 */ /* 0x000fe20000004100 */
[----:B------:R-:W-:Y:S01]  /*2150*/  I2FP.F32.S32 R15, R10 ;  /* 0x0000000a000f7245 */ /* 0x000fe20000201400 */
[--C-:B------:R-:W-:Y:S01]  /*2160*/  HADD2.F32 R40, -RZ, R30.reuse.H1_H1 ;  /* 0x3000001eff287230 */ /* 0x100fe20000004100 */
[----:B0-----:R-:W-:Y:S01]  /*2170*/  IADD3 R5, PT, PT, R9, 0x6, RZ ;  /* 0x0000000609057810 */ /* 0x001fe20007ffe0ff */
[----:B------:R-:W-:-:S02]  /*2180*/  HADD2.F32 R38, -RZ, R30.H0_H0 ;  /* 0x2000001eff267230 */ /* 0x000fc40000004100 */
[--C-:B------:R-:W-:Y:S01]  /*2190*/  HADD2.F32 R29, -RZ, R25.reuse.H1_H1 ;  /* 0x30000019ff1d7230 */ /* 0x100fe20000004100 */
[----:B------:R-:W-:Y:S01]  /*21a0*/  I2FP.F32.S32 R5, R5 ;  /* 0x0000000500057245 */ /* 0x000fe20000201400 */
[----:B------:R-:W-:Y:S02]  /*21b0*/  HADD2.F32 R30, -RZ, R25.H0_H0 ;  /* 0x20000019ff1e7230 */ /* 0x000fe40000004100 */
        /* <DEDUP_REMOVED lines=9> */
[----:B------:R-:W-:-:S02]  /*2250*/  HADD2.F32 R43, -RZ, R31.H1_H1 ;  /* 0x3000001fff2b7230 */ /* 0x000fc40000004100 */
[----:B------:R-:W0:Y:S01]  /*2260*/  MUFU.EX2 R4, -R4 ;  /* 0x8000000400047308 */ /* 0x000e220000000800 */
[----:B------:R-:W-:Y:S02]  /*2270*/  HADD2.F32 R42, -RZ, R31.H0_H0 ;  /* 0x2000001fff2a7230 */ /* 0x000fe40000004100 */
[--C-:B------:R-:W-:Y:S02]  /*2280*/  HADD2.F32 R31, -RZ, R26.reuse.H1_H1 ;  /* 0x3000001aff1f7230 */ /* 0x100fe40000004100 */
        /* <DEDUP_REMOVED lines=64> */
.L_x_639:
[----:B------:R-:W-:Y:S05]  /*2690*/  BSYNC.RECONVERGENT B2 ;  /* 0x0000000000027941 */ /* 0x000fea0003800200 */
.L_x_638:
        /* <DEDUP_REMOVED lines=17> */
.L_x_637:
        /* <DEDUP_REMOVED lines=10> */
[----:B------:R0:W1:Y:S01]  /*2850*/  MUFU.RCP R13, R7 ;  /* 0x00000007000d7308 */ /* 0x0000620000001000 */
[C---:B------:R-:W-:Y:S01]  /*2860*/  IADD3 R5, PT, PT, R8.reuse, 0x2, RZ ;  /* 0x0000000208057810 */ /* 0x040fe20007ffe0ff */
[--C-:B------:R-:W-:Y:S02]  /*2870*/  HADD2.F32 R38, -RZ, R31.reuse.H1_H1 ;  /* 0x3000001fff267230 */ /* 0x100fe40000004100 */
[----:B------:R-:W-:Y:S01]  /*2880*/  HADD2.F32 R36, -RZ, R31.H0_H0 ;  /* 0x2000001fff247230 */ /* 0x000fe20000004100 */
[----:B------:R-:W-:Y:S02]  /*2890*/  I2FP.F32.S32 R6, R5 ;  /* 0x0000000500067245 */ /* 0x000fe40000201400 */
[----:B0-----:R-:W-:-:S04]  /*28a0*/  IADD3 R7, PT, PT, R8, 0x6, RZ ;  /* 0x0000000608077810 */ /* 0x001fc80007ffe0ff */
[----:B------:R-:W-:Y:S01]  /*28b0*/  I2FP.F32.S32 R7, R7 ;  /* 0x0000000700077245 */ /* 0x000fe20000201400 */
[-C--:B-1----:R-:W-:Y:S01]  /*28c0*/  FMUL.FTZ R4, R4, R13.reuse ;  /* 0x0000000d04047220 */ /* 0x082fe20000410000 */
[----:B------:R-:W-:-:S03]  /*28d0*/  FMUL.FTZ R6, R6, R13 ;  /* 0x0000000d06067220 */ /* 0x000fc60000410000 */
[----:B------:R-:W-:Y:S01]  /*28e0*/  FMUL.FTZ R7, R7, R13 ;  /* 0x0000000d07077220 */ /* 0x000fe20000410000 */
[----:B------:R-:W-:Y:S01]  /*28f0*/  FMUL.FTZ R5, R4, 13.28771209716796875 ;  /* 0x41549a7804057820 */ /* 0x000fe20000410000 */
[----:B------:R-:W-:Y:S02]  /*2900*/  VIADD R4, R8, 0x4 ;  /* 0x0000000408047836 */ /* 0x000fe40000000000 */
        /* <DEDUP_REMOVED lines=50> */
.L_x_640:
[----:B------:R-:W-:Y:S05]  /*2c30*/  BSYNC.RECONVERGENT B1 ;  /* 0x0000000000017941 */ /* 0x000fea0003800200 */
.L_x_636:
        /* <DEDUP_REMOVED lines=16> */
.L_x_635:
[----:B------:R-:W-:Y:S05]  /*2d40*/  BSYNC.RECONVERGENT B0 ;  /* 0x0000000000007941 */ /* 0x000fea0003800200 */
.L_x_634:
        /* <DEDUP_REMOVED lines=10> */
.L_x_642:
[----:B------:R-:W-:Y:S05]  /*2df0*/  BSYNC.RECONVERGENT B0 ;  /* 0x0000000000007941 */ /* 0x000fea0003800200 */
.L_x_641:
[----:B------:R-:W-:Y:S06]  /*2e00*/  BAR.SYNC.DEFER_BLOCKING 0x0 ;  /* 0x0000000000007b1d */ /* 0x000fec0000010000 */
.L_x_631:
[----:B------:R-:W-:Y:S05]  /*2e10*/  BSYNC.RECONVERGENT B6 ;  /* 0x0000000000067941 */ /* 0x000fea0003800200 */
.L_x_628:
[----:B------:R-:W3:Y:S01]  /*2e20*/  LDCU UR4, c[0x0][0x3f4] ;  /* 0x00007e80ff0477ac */ /* 0x000ee20008000800 */
[----:B------:R-:W-:Y:S02]  /*2e30*/  ISETP.GT.U32.AND P0, PT, R23, 0x1f, PT ;  /* 0x0000001f1700780c */ /* 0x000fe40003f04070 */
[----:B---3--:R-:W-:-:S05]  /*2e40*/  MOV R0, UR4 ;  /* 0x0000000400007c02 */ /* 0x008fca0008000f00 */
[----:B------:R-:W-:-:S05]  /*2e50*/  IMAD.MOV R3, RZ, RZ, -R0 ;  /* 0x000000ffff037224 */ /* 0x000fca00078e0a00 */
[----:B------:R-:W-:-:S04]  /*2e60*/  VIADDMNMX R3, R3, UR44, RZ, !PT ;  /* 0x0000002c03037c46 */ /* 0x000fc8000f8001ff */
[----:B------:R-:W-:Y:S02]  /*2e70*/  R2UR UR10, R3 ;  /* 0x00000000030a72ca */ /* 0x000fe400000e0000 */
[----:B------:R-:W-:-:S05]  /*2e80*/  MOV R3, 0xff7fffff ;  /* 0xff7fffff00037802 */ /* 0x000fca0000000f00 */
[----:B------:R3:W-:Y:S01]  /*2e90*/  STL [R1+0x258], R3 ;  /* 0x0002580301007387 */ /* 0x0007e20000100800 */
[----:B------:R-:W-:Y:S07]  /*2ea0*/  @P0 BRA `(.L_x_643) ;  /* 0x0000000400040947 */ /* 0x000fee0003800000 */
        /* <DEDUP_REMOVED lines=19> */
[----:B------:R-:W-:Y:S01]  /*2fe0*/  @!P0 IMAD R9, R0, UR42, R9 ;  /* 0x0000002a00098c24 */ /* 0x000fe2000f8e0209 */
[----:B------:R-:W-:-:S02]  /*2ff0*/  LEA R6, R23, R6, 0x4 ;  /* 0x0000000617067211 */ /* 0x000fc400078e20ff */
[----:B------:R-:W-:Y:S01]  /*3000*/  FADD.FTZ R13, R3, R10 ;  /* 0x0000000a030d7221 */ /* 0x000fe20000010000 */
[----:B------:R-:W-:Y:S02]  /*3010*/  @!P1 IMAD R8, R23, 0x10, R8 ;  /* 0x0000001017089824 */ /* 0x000fe400078e0208 */
        /* <DEDUP_REMOVED lines=14> */
.L_x_785:
        /* <DEDUP_REMOVED lines=14> */
[----:B------:R-:W-:Y:S01]  /*31e0*/  IMAD.U32 R5, RZ, RZ, UR5 ;  /* 0x00000005ff057e24 */ /* 0x000fe2000f8e00ff */
[----:B------:R-:W1:Y:S01]  /*31f0*/  S2UR UR6, SR_CgaCtaId ;  /* 0x00000000000679c3 */ /* 0x000e620000008800 */
[----:B------:R-:W0:Y:S03]  /*3200*/  LDCU UR7, c[0x0][0x410] ;  /* 0x00008200ff0777ac */ /* 0x000e260008000800 */
        /* <DEDUP_REMOVED lines=11> */
.L_x_643:
        /* <DEDUP_REMOVED lines=12> */
[----:B------:R-:W1:Y:S06]  /*3380*/  LDCU UR11, c[0x0][0x3f4] ;  /* 0x00007e80ff0b77ac */ /* 0x000e6c0008000800 */
        /* <DEDUP_REMOVED lines=87> */
[----:B----4-:R-:W-:Y:S04]  /*3900*/  LDS.128 R28, [UR5+0x2f0] ;  /* 0x0002f005ff1c7984 */ /* 0x010fe80008000c00 */
[----:B------:R-:W-:Y:S04]  /*3910*/  LDS.128 R32, [UR5+0x300] ;  /* 0x00030005ff207984 */ /* 0x000fe80008000c00 */
        /* <DEDUP_REMOVED lines=33> */
.L_x_645:
[----:B------:R-:W1:Y:S01]  /*3b30*/  LDS.128 R116, [UR5+0x1e0] ;  /* 0x0001e005ff747984 */ /* 0x000e620008000c00 */
[----:B------:R-:W-:Y:S01]  /*3b40*/  UIADD3 UR4, UPT, UPT, UR4, 0x1f, UR44 ;  /* 0x0000001f04047890 */ /* 0x000fe2000fffe02c */
[----:B------:R-:W-:Y:S01]  /*3b50*/  BSSY.RECONVERGENT B0, `(.L_x_646) ;  /* 0x0000913000007945 */ /* 0x000fe20003800200 */
[----:B------:R-:W-:Y:S01]  /*3b60*/  UIMAD UR6, UR41, UR6, UR18 ;  /* 0x00000006290672a4 */ /* 0x000fe2000f8e0212 */
[----:B------:R-:W5:Y:S01]  /*3b70*/  LDS.128 R112, [UR5+0x1f0] ;  /* 0x0001f005ff707984 */ /* 0x000f620008000c00 */
[----:B------:R-:W0:Y:S03]  /*3b80*/  LDCU UR21, c[0x0][0x410] ;  /* 0x00008200ff1577ac */ /* 0x000e260008000800 */
        /* <DEDUP_REMOVED lines=28> */
[----:B------:R-:W-:Y:S02]  /*3d50*/  IADD3 R250, PT, PT, R6, UR10, RZ ;  /* 0x0000000a06fa7c10 */ /* 0x000fe4000fffe0ff */
[----:B------:R-:W-:Y:S01]  /*3d60*/  MOV R7, R3 ;  /* 0x0000000300077202 */ /* 0x000fe20000000f00 */
[----:B------:R-:W3:Y:S03]  /*3d70*/  LDCU.64 UR22, c[0x0][0x420] ;  /* 0x00008400ff1677ac */ /* 0x000ee60008000a00 */
[----:B------:R-:W5:Y:S01]  /*3d80*/  I2F.RP R4, R7 ;  /* 0x0000000700047306 */ /* 0x000f620000209400 */
[----:B------:R-:W-:Y:S01]  /*3d90*/  UIADD3 UR7, UPT, UPT, UR19, 0x440, URZ ;  /* 0x0000044013077890 */ /* 0x000fe2000fffe0ff */
[----:B------:R-:W-:Y:S03]  /*3da0*/  STL [R1+0x25c], R7 ;  /* 0x00025c0701007387 */ /* 0x000fe60000100800 */
[----:B------:R-:W-:-:S03]  /*3db0*/  ULEA UR7, UR20, UR7, 0x18 ;  /* 0x0000000714077291 */ /* 0x000fc6000f8ec0ff */
[----:B-----5:R-:W5:Y:S01]  /*3dc0*/  MUFU.RCP R4, R4 ;  /* 0x0000000400047308 */ /* 0x020f620000001000 */
[----:B-1----:R-:W-:Y:S01]  /*3dd0*/  IMAD R0, R0, UR5, RZ ;  /* 0x0000000500007c24 */ /* 0x002fe2000f8e02ff */
[----:B--2---:R-:W-:Y:S01]  /*3de0*/  UIMAD UR5, UR18, UR24, UR44 ;  /* 0x00000018120572a4 */ /* 0x004fe2000f8e022c */
[----:B---3--:R-:W-:-:S03]  /*3df0*/  ISETP.NE.U32.AND P1, PT, RZ, UR22, PT ;  /* 0x00000016ff007c0c */ /* 0x008fc6000bf25070 */
[----:B------:R-:W-:Y:S01]  /*3e00*/  UIADD3 UR5, UPT, UPT, UR5, -0x1, URZ ;  /* 0xffffffff05057890 */ /* 0x000fe2000fffe0ff */
[----:B------:R-:W-:Y:S02]  /*3e10*/  SHF.R.S32.HI R251, RZ, 0x1f, R0 ;  /* 0x0000001ffffb7819 */ /* 0x000fe40000011400 */
[----:B------:R-:W-:Y:S02]  /*3e20*/  IADD3 R252, P0, P2, R0, UR22, R250 ;  /* 0x0000001600fc7c10 */ /* 0x000fe4000fa1e0fa */
[----:B------:R-:W-:Y:S02]  /*3e30*/  MOV R0, UR4 ;  /* 0x0000000400007c02 */ /* 0x000fe40008000f00 */
[----:B------:R-:W-:Y:S02]  /*3e40*/  ISETP.NE.AND.EX P1, PT, RZ, UR23, PT, P1 ;  /* 0x00000017ff007c0c */ /* 0x000fe4000bf25310 */
[----:B------:R-:W-:Y:S01]  /*3e50*/  IADD3.X R251, PT, PT, R251, UR23, RZ, P0, P2 ;  /* 0x00000017fbfb7c10 */ /* 0x000fe200087e44ff */
[----:B-----5:R-:W-:-:S04]  /*3e60*/  VIADD R4, R4, 0xffffffe ;  /* 0x0ffffffe04047836 */ /* 0x020fc80000000000 */
[----:B------:R1:W2:Y:S02]  /*3e70*/  F2I.FTZ.U32.TRUNC.NTZ R5, R4 ;  /* 0x0000000400057305 */ /* 0x0002a4000021f000 */
[----:B-1----:R-:W-:Y:S01]  /*3e80*/  IMAD.MOV.U32 R4, RZ, RZ, RZ ;  /* 0x000000ffff047224 */ /* 0x002fe200078e00ff */
[----:B--2---:R-:W-:-:S05]  /*3e90*/  IADD3 R3, PT, PT, RZ, -R5, RZ ;  /* 0x80000005ff037210 */ /* 0x004fca0007ffe0ff */
[----:B------:R-:W-:-:S04]  /*3ea0*/  IMAD R3, R3, R7, RZ ;  /* 0x0000000703037224 */ /* 0x000fc800078e02ff */
[----:B------:R-:W-:-:S05]  /*3eb0*/  IMAD.HI.U32 R3, R5, R3, R4 ;  /* 0x0000000305037227 */ /* 0x000fca00078e0004 */
[----:B------:R1:W-:Y:S02]  /*3ec0*/  STL [R1+0x264], R3 ;  /* 0x0002640301007387 */ /* 0x0003e40000100800 */
[----:B-1----:R-:W-:-:S04]  /*3ed0*/  IMAD.U32 R3, RZ, RZ, UR24 ;  /* 0x00000018ff037e24 */ /* 0x002fc8000f8e00ff */
[----:B------:R-:W-:Y:S01]  /*3ee0*/  IMAD R4, R3, UR5, R250 ;  /* 0x0000000503047c24 */ /* 0x000fe2000f8e02fa */
[----:B------:R-:W-:Y:S01]  /*3ef0*/  IADD3 R3, PT, PT, R0, UR10, RZ ;  /* 0x0000000a00037c10 */ /* 0x000fe2000fffe0ff */
[----:B------:R-:W-:Y:S01]  /*3f00*/  VIADD R250, R250, 0x1 ;  /* 0x00000001fafa7836 */ /* 0x000fe20000000000 */
[----:B------:R-:W-:Y:S02]  /*3f10*/  LEA R0, R6, UR7, 0x2 ;  /* 0x0000000706007c11 */ /* 0x000fe4000f8e10ff */
[----:B------:R1:W-:Y:S04]  /*3f20*/  STL [R1+0x250], R4 ;  /* 0x0002500401007387 */ /* 0x0003e80000100800 */
[----:B------:R1:W-:Y:S04]  /*3f30*/  STL [R1+0x254], R0 ;  /* 0x0002540001007387 */ /* 0x0003e80000100800 */
[----:B------:R1:W-:Y:S02]  /*3f40*/  STL [R1+0x260], R3 ;  /* 0x0002600301007387 */ /* 0x0003e40000100800 */
.L_x_714:
[----:B------:R-:W2:Y:S04]  /*3f50*/  LDL R5, [R1+0x264] ;  /* 0x0002640001057983 */ /* 0x000ea80000100800 */
[----:B------:R-:W3:Y:S01]  /*3f60*/  LDL R6, [R1+0x25c] ;  /* 0x00025c0001067983 */ /* 0x000ee20000100800 */
[----:B------:R-:W-:Y:S01]  /*3f70*/  VIADD R248, R250, 0xffffffff ;  /* 0xfffffffffaf87836 */ /* 0x000fe20000000000 */
[----:B-1---5:R-:W-:-:S04]  /*3f80*/  MOV R0, UR11 ;  /* 0x0000000b00007c02 */ /* 0x022fc80008000f00 */
[----:B------:R-:W-:Y:S02]  /*3f90*/  IABS R3, R248 ;  /* 0x000000f800037213 */ /* 0x000fe40000000000 */
[----:B------:R-:W-:-:S03]  /*3fa0*/  IABS R4, R0 ;  /* 0x0000000000047213 */ /* 0x000fc60000000000 */
[----:B--2---:R-:W-:-:S04]  /*3fb0*/  IMAD.HI.U32 R5, R5, R3, RZ ;  /* 0x0000000305057227 */ /* 0x004fc800078e00ff */
[----:B------:R-:W-:-:S04]  /*3fc0*/  IMAD.MOV R5, RZ, RZ, -R5 ;  /* 0x000000ffff057224 */ /* 0x000fc800078e0a05 */
[----:B------:R-:W-:Y:S02]  /*3fd0*/  IMAD R3, R4, R5, R3 ;  /* 0x0000000504037224 */ /* 0x000fe400078e0203 */
[----:B------:R-:W-:-:S03]  /*3fe0*/  @P1 IMAD.MOV.U32 R5, RZ, RZ, R251 ;  /* 0x000000ffff051224 */ /* 0x000fc600078e00fb */
[----:B---3--:R-:W-:-:S13]  /*3ff0*/  ISETP.GT.U32.AND P0, PT, R6, R3, PT ;  /* 0x000000030600720c */ /* 0x008fda0003f04070 */
[----:B------:R-:W-:-:S04]  /*4000*/  @!P0 IADD3 R3, PT, PT, R3, -R4, RZ ;  /* 0x8000000403038210 */ /* 0x000fc80007ffe0ff */
[----:B------:R-:W-:-:S13]  /*4010*/  ISETP.GT.U32.AND P0, PT, R6, R3, PT ;  /* 0x000000030600720c */ /* 0x000fda0003f04070 */
[----:B------:R-:W-:Y:S01]  /*4020*/  @!P0 IMAD.IADD R3, R3, 0x1, -R4 ;  /* 0x0000000103038824 */ /* 0x000fe200078e0a04 */
[----:B------:R-:W-:-:S06]  /*4030*/  @P1 MOV R4, R252 ;  /* 0x000000fc00041202 */ /* 0x000fcc0000000f00 */
[----:B------:R1:W2:Y:S01]  /*4040*/  @P1 LDG.E.U8 R4, desc[UR36][R4.64] ;  /* 0x0000002404041981 */ /* 0x0002a2000c1e1100 */
[----:B------:R-:W-:Y:S01]  /*4050*/  ISETP.GE.AND P0, PT, R248, RZ, PT ;  /* 0x000000fff800720c */ /* 0x000fe20003f06270 */
[----:B------:R-:W-:Y:S01]  /*4060*/  UIADD3 UR5, UPT, UPT, UR44, -0x1, URZ ;  /* 0xffffffff2c057890 */ /* 0x000fe2000fffe0ff */
[C---:B------:R-:W-:Y:S01]  /*4070*/  ISETP.NE.AND P2, PT, R0.reuse, RZ, PT ;  /* 0x000000ff0000720c */ /* 0x040fe20003f45270 */
[----:B------:R-:W-:Y:S01]  /*4080*/  BSSY.RECONVERGENT B1, `(.L_x_648) ;  /* 0x0000042000017945 */ /* 0x000fe20003800200 */
[----:B-1----:R-:W-:Y:S01]  /*4090*/  MOV R5, R3 ;  /* 0x0000000300057202 */ /* 0x002fe20000000f00 */
[----:B------:R-:W-:-:S08]  /*40a0*/  IMAD R3, R0, 0xc0, RZ ;  /* 0x000000c000037824 */ /* 0x000fd000078e02ff */
[----:B------:R-:W-:Y:S01]  /*40b0*/  @!P0 IMAD.MOV R5, RZ, RZ, -R5 ;  /* 0x000000ffff058224 */ /* 0x000fe200078e0a05 */
[----:B------:R-:W-:Y:S02]  /*40c0*/  ISETP.GE.AND P0, PT, R248, UR5, PT ;  /* 0x00000005f8007c0c */ /* 0x000fe4000bf06270 */
[----:B------:R-:W-:Y:S02]  /*40d0*/  @!P2 LOP3.LUT R5, RZ, R0, RZ, 0x33, !PT ;  /* 0x00000000ff05a212 */ /* 0x000fe400078e33ff */
[----:B--2---:R-:W-:Y:S02]  /*40e0*/  ISETP.NE.AND P6, PT, R4, RZ, P1 ;  /* 0x000000ff0400720c */ /* 0x004fe40000fc5270 */
[----:B------:R-:W-:-:S07]  /*40f0*/  SHF.L.U32 R4, R5, 0x3, RZ ;  /* 0x0000000305047819 */ /* 0x000fce00000006ff */
[----:B------:R-:W-:Y:S05]  /*4100*/  @P0 BRA `(.L_x_649) ;  /* 0x0000000000e40947 */ /* 0x000fea0003800000 */
[----:B------:R-:W-:Y:S02]  /*4110*/  ISETP.GE.AND P2, PT, R4, R3, PT ;  /* 0x000000030400720c */ /* 0x000fe40003f46270 */
[----:B0-----:R-:W-:-:S11]  /*4120*/  CS2R R114, SRZ ;  /* 0x0000000000727805 */ /* 0x001fd6000001ff00 */
[----:B------:R-:W0:Y:S01]  /*4130*/  @!P2 LDC.64 R6, c[0x0][0x3b8] ;  /* 0x0000ee00ff06ab82 */ /* 0x000e220000000a00 */
[----:B------:R-:W-:-:S05]  /*4140*/  @!P2 IMAD R113, R0, UR6, RZ ;  /* 0x000000060071ac24 */ /* 0x000fca000f8e02ff */
[----:B------:R-:W-:-:S04]  /*4150*/  @!P2 IADD3 R112, P3, PT, R4, R113, RZ ;  /* 0x000000710470a210 */ /* 0x000fc80007f7e0ff */
[----:B------:R-:W-:Y:S02]  /*4160*/  @!P2 LEA.HI.X.SX32 R113, R113, RZ, 0x1, P3 ;  /* 0x000000ff7171a211 */ /* 0x000fe400018f0eff */
[----:B0-----:R-:W-:-:S04]  /*4170*/  @!P2 LEA R6, P3, R112, R6, 0x1 ;  /* 0x000000067006a211 */ /* 0x001fc800078608ff */
[----:B------:R-:W-:Y:S02]  /*4180*/  @!P2 LEA.HI.X R7, R112, R7, R113, 0x1, P3 ;  /* 0x000000077007a211 */ /* 0x000fe400018f0c71 */
[----:B------:R-:W-:-:S06]  /*4190*/  CS2R R112, SRZ ;  /* 0x0000000000707805 */ /* 0x000fcc000001ff00 */
[----:B------:R1:W5:Y:S01]  /*41a0*/  @!P2 LDG.E.128 R112, desc[UR36][R6.64] ;  /* 0x000000240670a981 */ /* 0x000362000c1e1d00 */
[----:B------:R-:W-:-:S09]  /*41b0*/  UISETP.NE.AND UP0, UPT, UR17, URZ, UPT ;  /* 0x000000ff1100728c */ /* 0x000fd2000bf05270 */
[----:B-1----:R-:W-:Y:S05]  /*41c0*/  BRA.U UP0, `(.L_x_649) ;  /* 0x0000000100b47547 */ /* 0x002fea000b800000 */
        /* <DEDUP_REMOVED lines=18> */
[----:B------:R-:W4:Y:S04]  /*42f0*/  @P3 LDG.E.128 R236, desc[UR36][R6.64] ;  /* 0x0000002406ec3981 */ /* 0x000f28000c1e1d00 */
[----:B------:R-:W4:Y:S04]  /*4300*/  LDL R6, [R1+0x48] ;  /* 0x0000480001067983 */ /* 0x000f280000100800 */
[----:B------:R-:W4:Y:S01]  /*4310*/  LDL R7, [R1+0x4c] ;  /* 0x00004c0001077983 */ /* 0x000f220000100800 */
[----:B---3-5:R-:W-:-:S03]  /*4320*/  HFMA2 R113, R113, 1, 1, R0 ;  /* 0x3c003c0071717831 */ /* 0x028fc60000000000 */
[----:B------:R1:W5:Y:S01]  /*4330*/  LDL.LU R0, [R1+0x268] ;  /* 0x0002680001007983 */ /* 0x0003620000300800 */
[----:B------:R-:W-:Y:S02]  /*4340*/  PLOP3.LUT P3, PT, PT, PT, UP0, 0x80, 0x8 ;  /* 0x000000000008781c */ /* 0x000fe40003f6f008 */
[----:B------:R-:W-:Y:S02]  /*4350*/  PLOP3.LUT P5, PT, PT, PT, UP0, 0x80, 0x8 ;  /* 0x000000000008781c */ /* 0x000fe40003faf008 */
[----:B------:R-:W-:Y:S01]  /*4360*/  PLOP3.LUT P4, PT, PT, PT, UP0, 0x80, 0x8 ;  /* 0x000000000008781c */ /* 0x000fe20003f8f008 */
[----:B--2---:R-:W-:-:S08]  /*4370*/  HFMA2 R112, R112, 1, 1, R249 ;  /* 0x3c003c0070707831 */ /* 0x004fd000000000f9 */
[----:B----4-:R-:W-:Y:S01]  /*4380*/  @P3 HMUL2 R113, R113, R237 ;  /* 0x000000ed71713232 */ /* 0x010fe20000000000 */
[----:B------:R-:W-:Y:S01]  /*4390*/  PLOP3.LUT P3, PT, PT, PT, UP0, 0x80, 0x8 ;  /* 0x000000000008781c */ /* 0x000fe20003f6f008 */
[----:B------:R-:W-:Y:S02]  /*43a0*/  @P5 HFMA2 R112, R112, R236, -RZ ;  /* 0x000000ec70705231 */ /* 0x000fe400001000ff */
[----:B------:R-:W-:Y:S02]  /*43b0*/  HADD2 R114, R114, R6 ;  /* 0x0000000672727230 */ /* 0x000fe40000000000 */
[----:B------:R-:W-:-:S08]  /*43c0*/  HADD2 R115, R115, R7 ;  /* 0x0000000773737230 */ /* 0x000fd00000000000 */
[----:B------:R-:W-:Y:S02]  /*43d0*/  @P3 HFMA2 R114, R114, R238, -RZ ;  /* 0x000000ee72723231 */ /* 0x000fe400001000ff */
[----:B------:R-:W-:Y:S01]  /*43e0*/  @P4 HMUL2 R115, R115, R239 ;  /* 0x000000ef73734232 */ /* 0x000fe20000000000 */
        /* <DEDUP_REMOVED lines=11> */
.L_x_649:
[----:B------:R-:W-:Y:S05]  /*44a0*/  BSYNC.RECONVERGENT B1 ;  /* 0x0000000000017941 */ /* 0x000fea0003800200 */
.L_x_648:
[----:B------:R-:W-:Y:S01]  /*44b0*/  BSSY.RECONVERGENT B1, `(.L_x_650) ;  /* 0x000007c000017945 */ /* 0x000fe20003800200 */
[----:B-----5:R-:W-:-:S03]  /*44c0*/  IMAD.IADD R5, R5, 0x1, R0 ;  /* 0x0000000105057824 */ /* 0x020fc600078e0200 */
[----:B------:R-:W-:Y:S05]  /*44d0*/  @P0 BRA `(.L_x_651) ;  /* 0x0000000400e40947 */ /* 0x000fea0003800000 */
[----:B-1----:R-:W-:Y:S02]  /*44e0*/  SHF.L.U32 R6, R5, 0x3, RZ ;  /* 0x0000000305067819 */ /* 0x002fe400000006ff */
[----:B0-----:R-:W-:Y:S02]  /*44f0*/  CS2R R118, SRZ ;  /* 0x0000000000767805 */ /* 0x001fe4000001ff00 */
[----:B------:R-:W-:Y:S02]  /*4500*/  CS2R R116, SRZ ;  /* 0x0000000000747805 */ /* 0x000fe4000001ff00 */
[----:B------:R-:W-:-:S13]  /*4510*/  ISETP.GE.AND P2, PT, R6, R3, PT ;  /* 0x000000030600720c */ /* 0x000fda0003f46270 */
[----:B------:R-:W0:Y:S01]  /*4520*/  @!P2 LDC.64 R8, c[0x0][0x3b8] ;  /* 0x0000ee00ff08ab82 */ /* 0x000e220000000a00 */
[----:B------:R-:W-:Y:S01]  /*4530*/  @!P2 IMAD R10, R0, UR6, RZ ;  /* 0x00000006000aac24 */ /* 0x000fe2000f8e02ff */
[----:B------:R-:W-:-:S04]  /*4540*/  @!P2 SHF.R.S32.HI R11, RZ, 0x1f, R6 ;  /* 0x0000001fff0ba819 */ /* 0x000fc80000011406 */
[----:B------:R-:W-:-:S04]  /*4550*/  @!P2 IADD3 R7, P3, PT, R10, R6, RZ ;  /* 0x000000060a07a210 */ /* 0x000fc80007f7e0ff */
[----:B------:R-:W-:Y:S02]  /*4560*/  @!P2 LEA.HI.X.SX32 R10, R10, R11, 0x1, P3 ;  /* 0x0000000b0a0aa211 */ /* 0x000fe400018f0eff */
[----:B0-----:R-:W-:-:S04]  /*4570*/  @!P2 LEA R8, P3, R7, R8, 0x1 ;  /* 0x000000080708a211 */ /* 0x001fc800078608ff */
[----:B------:R-:W-:-:S05]  /*4580*/  @!P2 LEA.HI.X R9, R7, R9, R10, 0x1, P3 ;  /* 0x000000090709a211 */ /* 0x000fca00018f0c0a */
[----:B------:R0:W5:Y:S01]  /*4590*/  @!P2 LDG.E.128 R116, desc[UR36][R8.64] ;  /* 0x000000240874a981 */ /* 0x000162000c1e1d00 */
[----:B------:R-:W-:-:S09]  /*45a0*/  UISETP.NE.AND UP0, UPT, UR17, URZ, UPT ;  /* 0x000000ff1100728c */ /* 0x000fd2000bf05270 */
[----:B0-----:R-:W-:Y:S05]  /*45b0*/  BRA.U UP0, `(.L_x_652) ;  /* 0x0000000100b87547 */ /* 0x001fea000b800000 */
[----:B------:R-:W-:Y:S01]  /*45c0*/  ISETP.NE.AND P4, PT, R2, RZ, PT ;  /* 0x000000ff0200720c */ /* 0x000fe20003f85270 */
[----:B------:R-:W2:Y:S04]  /*45d0*/  LDL R239, [R1+0x34] ;  /* 0x0000340001ef7983 */ /* 0x000ea80000100800 */
[----:B------:R-:W3:Y:S04]  /*45e0*/  LDL R238, [R1+0x38] ;  /* 0x0000380001ee7983 */ /* 0x000ee80000100800 */
[----:B------:R-:W4:Y:S04]  /*45f0*/  LDL R236, [R1+0x30] ;  /* 0x0000300001ec7983 */ /* 0x000f280000100800 */
        /* <DEDUP_REMOVED lines=41> */
.L_x_653:
[----:B------:R-:W-:Y:S05]  /*4890*/  BSYNC.RECONVERGENT B2 ;  /* 0x0000000000027941 */ /* 0x000fea0003800200 */
.L_x_652:
[----:B0-----:R-:W-:-:S05]  /*48a0*/  IMAD R6, R0, 0x10, R4 ;  /* 0x0000001000067824 */ /* 0x001fca00078e0204 */
[----:B------:R-:W-:-:S13]  /*48b0*/  ISETP.GE.AND P2, PT, R6, R3, PT ;  /* 0x000000030600720c */ /* 0x000fda0003f46270 */
[----:B------:R-:W0:Y:S01]  /*48c0*/  @!P2 LDC.64 R8, c[0x0][0x3b8] ;  /* 0x0000ee00ff08ab82 */ /* 0x000e220000000a00 */
[----:B------:R-:W-:Y:S01]  /*48d0*/  @!P2 IMAD R10, R0, UR6, RZ ;  /* 0x00000006000aac24 */ /* 0x000fe2000f8e02ff */
[----:B------:R-:W-:-:S04]  /*48e0*/  @!P2 SHF.R.S32.HI R11, RZ, 0x1f, R6 ;  /* 0x0000001fff0ba819 */ /* 0x000fc80000011406 */
[----:B------:R-:W-:-:S04]  /*48f0*/  @!P2 IADD3 R7, P3, PT, R10, R6, RZ ;  /* 0x000000060a07a210 */ /* 0x000fc80007f7e0ff */
[----:B------:R-:W-:Y:S02]  /*4900*/  @!P2 LEA.HI.X.SX32 R10, R10, R11, 0x1, P3 ;  /* 0x0000000b0a0aa211 */ /* 0x000fe400018f0eff */
[----:B0-----:R-:W-:-:S04]  /*4910*/  @!P2 LEA R236, P3, R7, R8, 0x1 ;  /* 0x0000000807eca211 */ /* 0x001fc800078608ff */
[----:B------:R-:W-:Y:S02]  /*4920*/  @!P2 LEA.HI.X R237, R7, R9, R10, 0x1, P3 ;  /* 0x0000000907eda211 */ /* 0x000fe400018f0c0a */
[----:B------:R-:W-:Y:S02]  /*4930*/  CS2R R10, SRZ ;  /* 0x00000000000a7805 */ /* 0x000fe4000001ff00 */
[----:B------:R-:W-:-:S06]  /*4940*/  CS2R R8, SRZ ;  /* 0x0000000000087805 */ /* 0x000fcc000001ff00 */
[----:B------:R2:W5:Y:S01]  /*4950*/  @!P2 LDG.E.128 R8, desc[UR36][R236.64] ;  /* 0x00000024ec08a981 */ /* 0x000562000c1e1d00 */
[----:B------:R-:W-:-:S09]  /*4960*/  UISETP.NE.AND UP0, UPT, UR17, URZ, UPT ;  /* 0x000000ff1100728c */ /* 0x000fd2000bf05270 */
[----:B--2---:R-:W-:Y:S05]  /*4970*/  BRA.U UP0, `(.L_x_651) ;  /* 0x0000000100bc7547 */ /* 0x004fea000b800000 */
[----:B------:R-:W-:Y:S01]  /*4980*/  ISETP.NE.AND P4, PT, R2, RZ, PT ;  /* 0x000000ff0200720c */ /* 0x000fe20003f85270 */
[----:B------:R0:W-:Y:S04]  /*4990*/  STL [R1+0x268], R0 ;  /* 0x0002680001007387 */ /* 0x0001e80000100800 */
[----:B------:R-:W2:Y:S04]  /*49a0*/  LDL R249, [R1+0x20] ;  /* 0x0000200001f97983 */ /* 0x000ea80000100800 */
[----:B0-----:R-:W3:Y:S04]  /*49b0*/  LDL R0, [R1+0x24] ;  /* 0x0000240001007983 */ /* 0x001ee80000100800 */
[----:B------:R-:W-:Y:S01]  /*49c0*/  VOTEU.ANY UP0, P4 ;  /* 0x0000000000ff7886 */ /* 0x000fe20002000100 */
[----:B------:R-:W-:-:S02]  /*49d0*/  PLOP3.LUT P2, PT, PT, PT, UP0, 0x80, 0x8 ;  /* 0x000000000008781c */ /* 0x000fc40003f4f008 */
[----:B------:R-:W-:-:S11]  /*49e0*/  PLOP3.LUT P3, PT, PT, PT, UP0, 0x80, 0x8 ;  /* 0x000000000008781c */ /* 0x000fd60003f6f008 */
[----:B------:R-:W0:Y:S02]  /*49f0*/  @P2 S2R R7, SR_CTAID.X ;  /* 0x0000000000072919 */ /* 0x000e240000002500 */
[----:B------:R-:W0:Y:S01]  /*4a00*/  @P3 LDC R236, c[0x0][0x3f8] ;  /* 0x0000fe00ffec3b82 */ /* 0x000e220000000800 */
[----:B------:R-:W-:Y:S02]  /*4a10*/  PLOP3.LUT P2, PT, PT, PT, UP0, 0x80, 0x8 ;  /* 0x000000000008781c */ /* 0x000fe40003f4f008 */
[----:B------:R-:W-:Y:S02]  /*4a20*/  PLOP3.LUT P3, PT, PT, PT, UP0, 0x80, 0x8 ;  /* 0x000000000008781c */ /* 0x000fe40003f6f008 */
[----:B------:R-:W-:-:S09]  /*4a30*/  PLOP3.LUT P4, PT, PT, PT, UP0, 0x80, 0x8 ;  /* 0x000000000008781c */ /* 0x000fd20003f8f008 */
[----:B0-----:R-:W-:Y:S02]  /*4a40*/  @P2 IMAD R7, R236, UR38, R7 ;  /* 0x00000026ec072c24 */ /* 0x001fe4000f8e0207 */
[----:B------:R-:W0:Y:S01]  /*4a50*/  @P3 LDC.64 R236, c[0x0][0x450] ;  /* 0x00011400ffec3b82 */ /* 0x000e220000000a00 */
[----:B------:R-:W-:Y:S02]  /*4a60*/  PLOP3.LUT P2, PT, PT, PT, UP0, 0x80, 0x8 ;  /* 0x000000000008781c */ /* 0x000fe40003f4f008 */
[----:B------:R-:W-:-:S11]  /*4a70*/  PLOP3.LUT P3, PT, PT, PT, UP0, 0x80, 0x8 ;  /* 0x000000000008781c */ /* 0x000fd60003f6f008 */
[----:B------:R-:W-:-:S04]  /*4a80*/  @P2 IMAD R7, R7, 0xc0, RZ ;  /* 0x000000c007072824 */ /* 0x000fc800078e02ff */
[----:B0-----:R-:W-:Y:S01]  /*4a90*/  @P3 IMAD.WIDE R236, R7, 0x2, R236 ;  /* 0x0000000207ec3825 */ /* 0x001fe200078e02ec */
[----:B------:R-:W-:Y:S01]  /*4aa0*/  PLOP3.LUT P2, PT, PT, PT, UP0, 0x80, 0x8 ;  /* 0x000000000008781c */ /* 0x000fe20003f4f008 */
[----:B------:R-:W4:Y:S04]  /*4ab0*/  LDL R7, [R1+0x2c] ;  /* 0x00002c0001077983 */ /* 0x000f280000100800 */
[----:B------:R-:W2:Y:S01]  /*4ac0*/  @P4 LDG.E.128 R236, desc[UR36][R236.64+0x20] ;  /* 0x00002024ecec4981 */ /* 0x000ea2000c1e1d00 */
[----:B---3-5:R-:W-:-:S03]  /*4ad0*/  HADD2 R9, R9, R0 ;  /* 0x0000000009097230 */ /* 0x028fc60000000000 */
[----:B------:R3:W5:Y:S04]  /*4ae0*/  LDL.LU R0, [R1+0x268] ;  /* 0x0002680001007983 */ /* 0x0007680000300800 */
[----:B--2---:R-:W-:Y:S02]  /*4af0*/  @P2 HMUL2 R9, R9, R237 ;  /* 0x000000ed09092232 */ /* 0x004fe40000000000 */
[----:B------:R-:W2:Y:S01]  /*4b00*/  LDL R237, [R1+0x28] ;  /* 0x0000280001ed7983 */ /* 0x000ea20000100800 */
[----:B------:R-:W-:Y:S02]  /*4b10*/  PLOP3.LUT P4, PT, PT, PT, UP0, 0x80, 0x8 ;  /* 0x000000000008781c */ /* 0x000fe40003f8f008 */
[----:B------:R-:W-:Y:S02]  /*4b20*/  PLOP3.LUT P3, PT, PT, PT, UP0, 0x80, 0x8 ;  /* 0x000000000008781c */ /* 0x000fe40003f6f008 */
[----:B------:R-:W-:Y:S01]  /*4b30*/  PLOP3.LUT P2, PT, PT, PT, UP0, 0x80, 0x8 ;  /* 0x000000000008781c */ /* 0x000fe20003f4f008 */
[----:B------:R-:W-:-:S02]  /*4b40*/  HFMA2 R8, R8, 1, 1, R249 ;  /* 0x3c003c0008087831 */ /* 0x000fc400000000f9 */
[----:B----4-:R-:W-:-:S08]  /*4b50*/  HADD2 R11, R11, R7 ;  /* 0x000000070b0b7230 */ /* 0x010fd00000000000 */
[----:B------:R-:W-:Y:S02]  /*4b60*/  @P3 HFMA2 R8, R8, R236, -RZ ;  /* 0x000000ec08083231 */ /* 0x000fe400001000ff */
[----:B------:R-:W-:Y:S02]  /*4b70*/  @P2 HMUL2 R11, R11, R239 ;  /* 0x000000ef0b0b2232 */ /* 0x000fe40000000000 */
[----:B--2---:R-:W-:-:S04]  /*4b80*/  HFMA2 R10, R10, 1, 1, R237 ;  /* 0x3c003c000a0a7831 */ /* 0x004fc800000000ed */
[----:B------:R-:W-:Y:S01]  /*4b90*/  @P4 HMUL2 R10, R10, R238 ;  /* 0x000000ee0a0a4232 */ /* 0x000fe20000000000 */
[----:B------:R-:W-:-:S13]  /*4ba0*/  ISETP.GE.AND P4, PT, R6, R3, PT ;  /* 0x000000030600720c */ /* 0x000fda0003f86270 */
        /* <DEDUP_REMOVED lines=12> */
.L_x_651:
[----:B------:R-:W-:Y:S05]  /*4c70*/  BSYNC.RECONVERGENT B1 ;  /* 0x0000000000017941 */ /* 0x000fea0003800200 */
.L_x_650:
[----:B------:R-:W-:Y:S04]  /*4c80*/  BSSY.RECONVERGENT B1, `(.L_x_654) ;  /* 0x0000080000017945 */ /* 0x000fe80003800200 */
[----:B------:R-:W-:Y:S05]  /*4c90*/  @P0 BRA `(.L_x_655) ;  /* 0x0000000400f80947 */ /* 0x000fea0003800000 */
[----:B-12--5:R-:W-:-:S05]  /*4ca0*/  LEA R6, R0, R5, 0x1 ;  /* 0x0000000500067211 */ /* 0x026fca00078e08ff */
[----:B------:R-:W-:-:S05]  /*4cb0*/  IMAD.SHL.U32 R6, R6, 0x8, RZ ;  /* 0x0000000806067824 */ /* 0x000fca00078e00ff */
[----:B------:R-:W-:-:S13]  /*4cc0*/  ISETP.GE.AND P2, PT, R6, R3, PT ;  /* 0x000000030600720c */ /* 0x000fda0003f46270 */
[----:B------:R-:W1:Y:S01]  /*4cd0*/  @!P2 LDC.64 R120, c[0x0][0x3b8] ;  /* 0x0000ee00ff78ab82 */ /* 0x000e620000000a00 */
[----:B------:R-:W-:Y:S01]  /*4ce0*/  @!P2 IMAD R122, R0, UR6, RZ ;  /* 0x00000006007aac24 */ /* 0x000fe2000f8e02ff */
[----:B------:R-:W-:-:S04]  /*4cf0*/  @!P2 SHF.R.S32.HI R123, RZ, 0x1f, R6 ;  /* 0x0000001fff7ba819 */ /* 0x000fc80000011406 */
[----:B------:R-:W-:-:S04]  /*4d00*/  @!P2 IADD3 R7, P3, PT, R122, R6, RZ ;  /* 0x000000067a07a210 */ /* 0x000fc80007f7e0ff */
[----:B------:R-:W-:Y:S02]  /*4d10*/  @!P2 LEA.HI.X.SX32 R122, R122, R123, 0x1, P3 ;  /* 0x0000007b7a7aa211 */ /* 0x000fe400018f0eff */
[----:B-1----:R-:W-:-:S04]  /*4d20*/  @!P2 LEA R236, P3, R7, R120, 0x1 ;  /* 0x0000007807eca211 */ /* 0x002fc800078608ff */
[----:B------:R-:W-:Y:S02]  /*4d30*/  @!P2 LEA.HI.X R237, R7, R121, R122, 0x1, P3 ;  /* 0x0000007907eda211 */ /* 0x000fe400018f0c7a */
[----:B------:R-:W-:Y:S02]  /*4d40*/  CS2R R122, SRZ ;  /* 0x00000000007a7805 */ /* 0x000fe4000001ff00 */
[----:B------:R-:W-:-:S06]  /*4d50*/  CS2R R120, SRZ ;  /* 0x0000000000787805 */ /* 0x000fcc000001ff00 */
[----:B------:R1:W5:Y:S01]  /*4d60*/  @!P2 LDG.E.128 R120, desc[UR36][R236.64] ;  /* 0x00000024ec78a981 */ /* 0x000362000c1e1d00 */
[----:B------:R-:W-:-:S09]  /*4d70*/  UISETP.NE.AND UP0, UPT, UR17, URZ, UPT ;  /* 0x000000ff1100728c */ /* 0x000fd2000bf05270 */
[----:B-1----:R-:W-:Y:S05]  /*4d80*/  BRA.U UP0, `(.L_x_656) ;  /* 0x0000000100c47547 */ /* 0x002fea000b800000 */
[----:B------:R-:W-:Y:S01]  /*4d90*/  ISETP.NE.AND P4, PT, R2, RZ, PT ;  /* 0x000000ff0200720c */ /* 0x000fe20003f85270 */
[----:B------:R1:W-:Y:S04]  /*4da0*/  STL [R1+0x268], R0 ;  /* 0x0002680001007387 */ /* 0x0003e80000100800 */
[----:B------:R-:W2:Y:S04]  /*4db0*/  LDL R249, [R1+0x10] ;  /* 0x0000100001f97983 */ /* 0x000ea80000100800 */
[----:B-1----:R-:W3:Y:S04]  /*4dc0*/  LDL R0, [R1+0x14] ;  /* 0x0000140001007983 */ /* 0x002ee80000100800 */
[----:B------:R-:W-:Y:S01]  /*4dd0*/  VOTEU.ANY UP0, P4 ;  /* 0x0000000000ff7886 */ /* 0x000fe20002000100 */
[----:B------:R-:W-:-:S02]  /*4de0*/  PLOP3.LUT P2, PT, PT, PT, UP0, 0x80, 0x8 ;  /* 0x000000000008781c */ /* 0x000fc40003f4f008 */
[----:B------:R-:W-:-:S11]  /*4df0*/  PLOP3.LUT P3, PT, PT, PT, UP0, 0x80, 0x8 ;  /* 0x000000000008781c */ /* 0x000fd60003f6f008 */
[----:B------:R-:W1:Y:S02]  /*4e00*/  @P2 S2R R7, SR_CTAID.X ;  /* 0x0000000000072919 */ /* 0x000e640000002500 */
[----:B------:R-:W1:Y:S01]  /*4e10*/  @P3 LDC R236, c[0x0][0x3f8] ;  /* 0x0000fe00ffec3b82 */ /* 0x000e620000000800 */
[----:B------:R-:W-:Y:S02]  /*4e20*/  PLOP3.LUT P2, PT, PT, PT, UP0, 0x80, 0x8 ;  /* 0x000000000008781c */ /* 0x000fe40003f4f008 */
[----:B------:R-:W-:Y:S02]  /*4e30*/  PLOP3.LUT P3, PT, PT, PT, UP0, 0x80, 0x8 ;  /* 0x000000000008781c */ /* 0x000fe40003f6f008 */
[----:B------:R-:W-:-:S09]  /*4e40*/  PLOP3.LUT P4, PT, PT, PT, UP0, 0x80, 0x8 ;  /* 0x000000000008781c */ /* 0x000fd20003f8f008 */
[----:B-1----:R-:W-:Y:S02]  /*4e50*/  @P2 IMAD R7, R236, UR38, R7 ;  /* 0x00000026ec072c24 */ /* 0x002fe4000f8e0207 */
[----:B------:R-:W1:Y:S01]  /*4e60*/  @P3 LDC.64 R236, c[0x0][0x450] ;  /* 0x00011400ffec3b82 */ /* 0x000e620000000a00 */
[----:B------:R-:W-:Y:S02]  /*4e70*/  PLOP3.LUT P2, PT, PT, PT, UP0, 0x80, 0x8 ;  /* 0x000000000008781c */ /* 0x000fe40003f4f008 */
[----:B------:R-:W-:-:S11]  /*4e80*/  PLOP3.LUT P3, PT, PT, PT, UP0, 0x80, 0x8 ;  /* 0x000000000008781c */ /* 0x000fd60003f6f008 */
[----:B------:R-:W-:-:S04]  /*4e90*/  @P2 IMAD R7, R7, 0xc0, RZ ;  /* 0x000000c007072824 */ /* 0x000fc800078e02ff */
[----:B-1----:R-:W-:Y:S01]  /*4ea0*/  @P3 IMAD.WIDE R236, R7, 0x2, R236 ;  /* 0x0000000207ec3825 */ /* 0x002fe200078e02ec */
        /* <DEDUP_REMOVED lines=11> */
[----:B----4-:R-:W-:Y:S01]  /*4f60*/  HADD2 R123, R123, R7 ;  /* 0x000000077b7b7230 */ /* 0x010fe20000000000 */
[----:B------:R-:W-:Y:S07]  /*4f70*/  BSSY.RECONVERGENT B2, `(.L_x_656) ;  /* 0x0000012000027945 */ /* 0x000fee0003800200 */
[----:B------:R-:W-:Y:S02]  /*4f80*/  @P3 HFMA2 R120, R120, R236, -RZ ;  /* 0x000000ec78783231 */ /* 0x000fe400001000ff */
[----:B------:R-:W-:-:S02]  /*4f90*/  @P2 HMUL2 R123, R123, R239 ;  /* 0x000000ef7b7b2232 */ /* 0x000fc40000000000 */
[----:B--2---:R-:W-:-:S04]  /*4fa0*/  HFMA2 R122, R122, 1, 1, R237 ;  /* 0x3c003c007a7a7831 */ /* 0x004fc800000000ed */
[----:B------:R-:W-:Y:S01]  /*4fb0*/  @P4 HMUL2 R122, R122, R238 ;  /* 0x000000ee7a7a4232 */ /* 0x000fe20000000000 */
[----:B------:R-:W-:-:S13]  /*4fc0*/  ISETP.GE.AND P4, PT, R6, R3, PT ;  /* 0x000000030600720c */ /* 0x000fda0003f86270 */
[----:B-1----:R-:W-:Y:S05]  /*4fd0*/  @P4 BRA `(.L_x_657) ;  /* 0x00000000002c4947 */ /* 0x002fea0003800000 */
[----:B------:R-:W-:Y:S01]  /*4fe0*/  S2UR UR5, SR_CTAID.Y ;  /* 0x00000000000579c3 */ /* 0x000fe20000002600 */
[----:B------:R-:W-:-:S07]  /*4ff0*/  SHF.R.S32.HI R237, RZ, 0x1f, R6 ;  /* 0x0000001fffed7819 */ /* 0x000fce0000011406 */
[----:B------:R-:W1:Y:S02]  /*5000*/  S2UR UR7, SR_CTAID.X ;  /* 0x00000000000779c3 */ /* 0x000e640000002500 */
[----:B-1----:R-:W-:-:S06]  /*5010*/  UIMAD UR5, UR5, UR16, UR7 ;  /* 0x00000010050572a4 */ /* 0x002fcc000f8e0207 */
[----:B-----5:R-:W-:-:S04]  /*5020*/  IMAD R7, R0, UR5, RZ ;  /* 0x0000000500077c24 */ /* 0x020fc8000f8e02ff */
[----:B------:R-:W-:-:S05]  /*5030*/  IMAD R236, R7, 0xc0, RZ ;  /* 0x000000c007ec7824 */ /* 0x000fca00078e02ff */
[----:B------:R-:W-:-:S04]  /*5040*/  IADD3 R7, P2, PT, R236, R6, RZ ;  /* 0x00000006ec077210 */ /* 0x000fc80007f5e0ff */
[----:B------:R-:W-:Y:S02]  /*5050*/  LEA.HI.X.SX32 R237, R236, R237, 0x1, P2 ;  /* 0x000000edeced7211 */ /* 0x000fe400010f0eff */
[----:B------:R-:W-:-:S04]  /*5060*/  LEA R6, P2, R7, UR8, 0x1 ;  /* 0x0000000807067c11 */ /* 0x000fc8000f8408ff */
[----:B------:R-:W-:-:S05]  /*5070*/  LEA.HI.X R7, R7, UR9, R237, 0x1, P2 ;  /* 0x0000000907077c11 */ /* 0x000fca00090f0ced */
[----:B------:R1:W-:Y:S04]  /*5080*/  STG.E.128 desc[UR36][R6.64], R120 ;  /* 0x0000007806007986 */ /* 0x0003e8000c101d24 */
.L_x_657:
[----:B------:R-:W-:Y:S05]  /*5090*/  BSYNC.RECONVERGENT B2 ;  /* 0x0000000000027941 */ /* 0x000fea0003800200 */
.L_x_656:
[----:B------:R-:W-:Y:S05]  /*50a0*/  @P0 BRA `(.L_x_655) ;  /* 0x0000000000f40947 */ /* 0x000fea0003800000 */
[----:B-1---5:R-:W-:-:S04]  /*50b0*/  LEA R6, R0, R4, 0x5 ;  /* 0x0000000400067211 */ /* 0x022fc800078e28ff */
        /* <DEDUP_REMOVED lines=12> */
[----:B---3--:R-:W-:Y:S05]  /*5180*/  BRA.U UP0, `(.L_x_655) ;  /* 0x0000000100bc7547 */ /* 0x008fea000b800000 */
[----:B------:R-:W-:Y:S01]  /*5190*/  ISETP.NE.AND P4, PT, R2, RZ, PT ;  /* 0x000000ff0200720c */ /* 0x000fe20003f85270 */
[----:B------:R1:W-:Y:S04]  /*51a0*/  STL [R1+0x268], R0 ;  /* 0x0002680001007387 */ /* 0x0003e80000100800 */
[----:B------:R-:W2:Y:S04]  /*51b0*/  LDL R249, [R1] ;  /* 0x0000000001f97983 */ /* 0x000ea80000100800 */
        /* <DEDUP_REMOVED lines=44> */
.L_x_655:
[----:B------:R-:W-:Y:S05]  /*5480*/  BSYNC.RECONVERGENT B1 ;  /* 0x0000000000017941 */ /* 0x000fea0003800200 */
.L_x_654:
[----:B------:R-:W-:Y:S01]  /*5490*/  BSSY.RECONVERGENT B1, `(.L_x_658) ;  /* 0x0000039000017945 */ /* 0x000fe20003800200 */
[----:B-----5:R-:W-:-:S03]  /*54a0*/  IMAD R5, R0, 0x4, R5 ;  /* 0x0000000400057824 */ /* 0x020fc600078e0205 */
[----:B------:R-:W-:Y:S05]  /*54b0*/  @P0 BRA `(.L_x_659) ;  /* 0x0000000000d80947 */ /* 0x000fea0003800000 */
[----:B------:R-:W-:-:S04]  /*54c0*/  SHF.L.U32 R249, R5, 0x3, RZ ;  /* 0x0000000305f97819 */ /* 0x000fc800000006ff */
[----:B------:R-:W-:-:S13]  /*54d0*/  ISETP.GE.AND P2, PT, R249, R3, PT ;  /* 0x00000003f900720c */ /* 0x000fda0003f46270 */
[----:B-123--:R-:W1:Y:S01]  /*54e0*/  @!P2 LDC.64 R6, c[0x0][0x3b8] ;  /* 0x0000ee00ff06ab82 */ /* 0x00ee620000000a00 */
[----:B------:R-:W-:Y:S01]  /*54f0*/  @!P2 IMAD R129, R0, UR6, RZ ;  /* 0x000000060081ac24 */ /* 0x000fe2000f8e02ff */
[----:B------:R-:W-:-:S04]  /*5500*/  @!P2 SHF.R.S32.HI R130, RZ, 0x1f, R249 ;  /* 0x0000001fff82a819 */ /* 0x000fc800000114f9 */
[----:B------:R-:W-:-:S04]  /*5510*/  @!P2 IADD3 R128, P3, PT, R129, R249, RZ ;  /* 0x000000f98180a210 */ /* 0x000fc80007f7e0ff */
[----:B------:R-:W-:Y:S02]  /*5520*/  @!P2 LEA.HI.X.SX32 R129, R129, R130, 0x1, P3 ;  /* 0x000000828181a211 */ /* 0x000fe400018f0eff */
[----:B------:R-:W-:Y:S02]  /*5530*/  CS2R R130, SRZ ;  /* 0x0000000000827805 */ /* 0x000fe4000001ff00 */
[----:B-1----:R-:W-:-:S04]  /*5540*/  @!P2 LEA R6, P3, R128, R6, 0x1 ;  /* 0x000000068006a211 */ /* 0x002fc800078608ff */
[----:B------:R-:W-:Y:S02]  /*5550*/  @!P2 LEA.HI.X R7, R128, R7, R129, 0x1, P3 ;  /* 0x000000078007a211 */ /* 0x000fe400018f0c81 */
[----:B------:R-:W-:-:S06]  /*5560*/  CS2R R128, SRZ ;  /* 0x0000000000807805 */ /* 0x000fcc000001ff00 */
[----:B------:R1:W5:Y:S01]  /*5570*/  @!P2 LDG.E.128 R128, desc[UR36][R6.64] ;  /* 0x000000240680a981 */ /* 0x000362000c1e1d00 */
[----:B------:R-:W-:-:S09]  /*5580*/  UISETP.NE.AND UP0, UPT, UR17, URZ, UPT ;  /* 0x000000ff1100728c */ /* 0x000fd2000bf05270 */
[----:B-1----:R-:W-:Y:S05]  /*5590*/  BRA.U UP0, `(.L_x_659) ;  /* 0x0000000100a07547 */ /* 0x002fea000b800000 */
[----:B------:R-:W-:-:S13]  /*55a0*/  ISETP.NE.AND P4, PT, R2, RZ, PT ;  /* 0x000000ff0200720c */ /* 0x000fda0003f85270 */
[----:B------:R-:W-:Y:S01]  /*55b0*/  VOTEU.ANY UP0, P4 ;  /* 0x0000000000ff7886 */ /* 0x000fe20002000100 */
[----:B------:R-:W-:Y:S02]  /*55c0*/  PLOP3.LUT P3, PT, PT, PT, UP0, 0x80, 0x8 ;  /* 0x000000000008781c */ /* 0x000fe40003f6f008 */
[----:B------:R-:W-:-:S11]  /*55d0*/  PLOP3.LUT P4, PT, PT, PT, UP0, 0x80, 0x8 ;  /* 0x000000000008781c */ /* 0x000fd60003f8f008 */
[----:B------:R-:W1:Y:S01]  /*55e0*/  @P3 S2R R6, SR_CTAID.X ;  /* 0x0000000000063919 */ /* 0x000e620000002500 */
[----:B------:R-:W-:Y:S01]  /*55f0*/  PLOP3.LUT P3, PT, PT, PT, UP0, 0x80, 0x8 ;  /* 0x000000000008781c */ /* 0x000fe20003f6f008 */
[----:B------:R-:W1:Y:S01]  /*5600*/  @P4 LDC R7, c[0x0][0x3f8] ;  /* 0x0000fe00ff074b82 */ /* 0x000e620000000800 */
[----:B------:R-:W-:-:S11]  /*5610*/  PLOP3.LUT P4, PT, PT, PT, UP0, 0x80, 0x8 ;  /* 0x000000000008781c */ /* 0x000fd60003f8f008 */
[----:B-1----:R-:W-:Y:S01]  /*5620*/  @P3 IMAD R236, R7, UR38, R6 ;  /* 0x0000002607ec3c24 */ /* 0x002fe2000f8e0206 */
[----:B------:R-:W-:Y:S01]  /*5630*/  PLOP3.LUT P3, PT, PT, PT, UP0, 0x80, 0x8 ;  /* 0x000000000008781c */ /* 0x000fe20003f6f008 */
[----:B------:R-:W1:Y:S01]  /*5640*/  @P4 LDC.64 R6, c[0x0][0x450] ;  /* 0x00011400ff064b82 */ /* 0x000e620000000a00 */
[----:B------:R-:W-:-:S11]  /*5650*/  PLOP3.LUT P4, PT, PT, PT, UP0, 0x80, 0x8 ;  /* 0x000000000008781c */ /* 0x000fd60003f8f008 */
[----:B------:R-:W-:Y:S01]  /*5660*/  @P3 IMAD R236, R236, 0xc0, RZ ;  /* 0x000000c0ecec3824 */ /* 0x000fe200078e02ff */
[----:B------:R-:W-:-:S03]  /*5670*/  PLOP3.LUT P3, PT, PT, PT, UP0, 0x80, 0x8 ;  /* 0x000000000008781c */ /* 0x000fc60003f6f008 */
[----:B-1----:R-:W-:-:S10]  /*5680*/  @P4 IMAD.WIDE R6, R236, 0x2, R6 ;  /* 0x00000002ec064825 */ /* 0x002fd400078e0206 */
        /* <DEDUP_REMOVED lines=16> */
[----:B------:R-:W1:Y:S02]  /*5790*/  S2UR UR7, SR_CTAID.X ;  /* 0x00000000000779c3 */ /* 0x000e640000002500 */
[----:B-1----:R-:W-:-:S06]  /*57a0*/  UIMAD UR5, UR5, UR16, UR7 ;  /* 0x00000010050572a4 */ /* 0x002fcc000f8e0207 */
[----:B------:R-:W-:-:S04]  /*57b0*/  IMAD R6, R0, UR5, RZ ;  /* 0x0000000500067c24 */ /* 0x000fc8000f8e02ff */
[----:B------:R-:W-:-:S05]  /*57c0*/  IMAD R6, R6, 0xc0, RZ ;  /* 0x000000c006067824 */ /* 0x000fca00078e02ff */
[----:B------:R-:W-:-:S04]  /*57d0*/  IADD3 R7, P2, PT, R6, R249, RZ ;  /* 0x000000f906077210 */ /* 0x000fc80007f5e0ff */
[----:B------:R-:W-:Y:S02]  /*57e0*/  LEA.HI.X.SX32 R236, R6, R236, 0x1, P2 ;  /* 0x000000ec06ec7211 */ /* 0x000fe400010f0eff */
[----:B------:R-:W-:-:S04]  /*57f0*/  LEA R6, P2, R7, UR8, 0x1 ;  /* 0x0000000807067c11 */ /* 0x000fc8000f8408ff */
[----:B------:R-:W-:-:S05]  /*5800*/  LEA.HI.X R7, R7, UR9, R236, 0x1, P2 ;  /* 0x0000000907077c11 */ /* 0x000fca00090f0cec */
[----:B------:R1:W-:Y:S04]  /*5810*/  STG.E.128 desc[UR36][R6.64], R128 ;  /* 0x0000008006007986 */ /* 0x0003e8000c101d24 */
.L_x_659:
[----:B------:R-:W-:Y:S05]  /*5820*/  BSYNC.RECONVERGENT B1 ;  /* 0x0000000000017941 */ /* 0x000fea0003800200 */
.L_x_658:
[----:B------:R-:W-:Y:S01]  /*5830*/  BSSY.RECONVERGENT B1, `(.L_x_660) ;  /* 0x0000039000017945 */ /* 0x000fe20003800200 */
[----:B------:R-:W-:-:S03]  /*5840*/  IMAD.IADD R5, R5, 0x1, R0 ;  /* 0x0000000105057824 */ /* 0x000fc600078e0200 */
        /* <DEDUP_REMOVED lines=55> */
.L_x_661:
[----:B------:R-:W-:Y:S05]  /*5bc0*/  BSYNC.RECONVERGENT B1 ;  /* 0x0000000000017941 */ /* 0x000fea0003800200 */
.L_x_660:
        /* <DEDUP_REMOVED lines=39> */
[----:B------:R-:W-:Y:S01]  /*5e40*/  HADD2 R139, R139, R15 ;  /* 0x0000000f8b8b7230 */ /* 0x000fe20000000000 */
[----:B------:R-:W-:Y:S05]  /*5e50*/  BSSY.RECONVERGENT B2, `(.L_x_664) ;  /* 0x0000012000027945 */ /* 0x000fea0003800200 */
[----:B--2---:R-:W-:Y:S01]  /*5e60*/  @P3 HMUL2 R137, R137, R141 ;  /* 0x0000008d89893232 */ /* 0x004fe20000000000 */
[----:B------:R-:W-:Y:S01]  /*5e70*/  PLOP3.LUT P3, PT, PT, PT, UP0, 0x80, 0x8 ;  /* 0x000000000008781c */ /* 0x000fe20003f6f008 */
[----:B------:R-:W-:-:S02]  /*5e80*/  @P5 HFMA2 R136, R136, R140, -RZ ;  /* 0x0000008c88885231 */ /* 0x000fc400001000ff */
        /* <DEDUP_REMOVED lines=14> */
.L_x_665:
[----:B------:R-:W-:Y:S05]  /*5f70*/  BSYNC.RECONVERGENT B2 ;  /* 0x0000000000027941 */ /* 0x000fea0003800200 */
.L_x_664:
[----:B------:R-:W-:-:S05]  /*5f80*/  IMAD R5, R0, 0x40, R4 ;  /* 0x0000004000057824 */ /* 0x000fca00078e0204 */
[----:B------:R-:W-:-:S13]  /*5f90*/  ISETP.GE.AND P2, PT, R5, R3, PT ;  /* 0x000000030500720c */ /* 0x000fda0003f46270 */
[----:B-1----:R-:W1:Y:S01]  /*5fa0*/  @!P2 LDC.64 R6, c[0x0][0x3b8] ;  /* 0x0000ee00ff06ab82 */ /* 0x002e620000000a00 */
        /* <DEDUP_REMOVED lines=14> */
[----:B------:R-:W-:Y:S02]  /*6090*/  PLOP3.LUT P3, PT, PT, PT, UP0, 0x80, 0x8 ;  /* 0x000000000008781c */ /* 0x000fe40003f6f008 */
[----:B------:R-:W-:-:S09]  /*60a0*/  PLOP3.LUT P4, PT, PT, PT, UP0, 0x80, 0x8 ;  /* 0x000000000008781c */ /* 0x000fd20003f8f008 */
        /* <DEDUP_REMOVED lines=8> */
[----:B------:R-:W-:-:S04]  /*6130*/  @P2 IMAD R236, R236, 0xc0, RZ ;  /* 0x000000c0ecec2824 */ /* 0x000fc800078e02ff */
[----:B-1----:R-:W-:-:S05]  /*6140*/  @P3 IMAD.WIDE R6, R236, 0x2, R6 ;  /* 0x00000002ec063825 */ /* 0x002fca00078e0206 */
        /* <DEDUP_REMOVED lines=26> */
.L_x_663:
[----:B------:R-:W-:Y:S05]  /*62f0*/  BSYNC.RECONVERGENT B1 ;  /* 0x0000000000017941 */ /* 0x000fea0003800200 */
.L_x_662:
[----:B------:R-:W-:Y:S01]  /*6300*/  BSSY.RECONVERGENT B1, `(.L_x_666) ;  /* 0x0000039000017945 */ /* 0x000fe20003800200 */
[----:B------:R-:W-:-:S03]  /*6310*/  LEA R5, R0, R249, 0x1 ;  /* 0x000000f900057211 */ /* 0x000fc600078e08ff */
[----:B------:R-:W-:Y:S05]  /*6320*/  @P0 BRA `(.L_x_667) ;  /* 0x0000000000d80947 */ /* 0x000fea0003800000 */
[----:B------:R-:W-:-:S05]  /*6330*/  IMAD.SHL.U32 R249, R5, 0x8, RZ ;  /* 0x0000000805f97824 */ /* 0x000fca00078e00ff */
        /* <DEDUP_REMOVED lines=53> */
.L_x_667:
[----:B------:R-:W-:Y:S05]  /*6690*/  BSYNC.RECONVERGENT B1 ;  /* 0x0000000000017941 */ /* 0x000fea0003800200 */
.L_x_666:
[----:B------:R-:W-:Y:S01]  /*66a0*/  BSSY.RECONVERGENT B1, `(.L_x_668) ;  /* 0x0000039000017945 */ /* 0x000fe20003800200 */
[----:B------:R-:W-:-:S03]  /*66b0*/  IADD3 R5, PT, PT, R5, R0, RZ ;  /* 0x0000000005057210 */ /* 0x000fc60007ffe0ff */
        /* <DEDUP_REMOVED lines=55> */
.L_x_669:
[----:B------:R-:W-:Y:S05]  /*6a30*/  BSYNC.RECONVERGENT B1 ;  /* 0x0000000000017941 */ /* 0x000fea0003800200 */
.L_x_668:
        /* <DEDUP_REMOVED lines=34> */
[----:B----45:R-:W-:Y:S01]  /*6c60*/  HADD2 R153, R153, R29 ;  /* 0x0000001d99997230 */ /* 0x030fe20000000000 */
        /* <DEDUP_REMOVED lines=22> */
.L_x_671:
[----:B------:R-:W-:Y:S05]  /*6dd0*/  BSYNC.RECONVERGENT B1 ;  /* 0x0000000000017941 */ /* 0x000fea0003800200 */
.L_x_670:
        /* <DEDUP_REMOVED lines=57> */
.L_x_673:
[----:B------:R-:W-:Y:S05]  /*7170*/  BSYNC.RECONVERGENT B1 ;  /* 0x0000000000017941 */ /* 0x000fea0003800200 */
.L_x_672:
        /* <DEDUP_REMOVED lines=57> */
.L_x_675:
[----:B------:R-:W-:Y:S05]  /*7510*/  BSYNC.RECONVERGENT B1 ;  /* 0x0000000000017941 */ /* 0x000fea0003800200 */
.L_x_674:
        /* <DEDUP_REMOVED lines=57> */
.L_x_677:
[----:B------:R-:W-:Y:S05]  /*78b0*/  BSYNC.RECONVERGENT B1 ;  /* 0x0000000000017941 */ /* 0x000fea0003800200 */
.L_x_676:
        /* <DEDUP_REMOVED lines=57> */
.L_x_679:
[----:B------:R-:W-:Y:S05]  /*7c50*/  BSYNC.RECONVERGENT B1 ;  /* 0x0000000000017941 */ /* 0x000fea0003800200 */
.L_x_678:
[----:B------:R-:W-:Y:S01]  /*7c60*/  BSSY.RECONVERGENT B1, `(.L_x_680) ;  /* 0x0000038000017945 */ /* 0x000fe20003800200 */
[----:B------:R-:W-:-:S03]  /*7c70*/  LEA R236, R0, R4, 0x7 ;  /* 0x0000000400ec7211 */ /* 0x000fc600078e38ff */
[----:B------:R-:W-:Y:S05]  /*7c80*/  @P0 BRA `(.L_x_681) ;  /* 0x0000000000d40947 */ /* 0x000fea0003800000 */
[----:B------:R-:W-:Y:S02]  /*7c90*/  ISETP.GE.AND P2, PT, R236, R3, PT ;  /* 0x00000003ec00720c */ /* 0x000fe40003f46270 */
[----:B------:R-:W-:-:S11]  /*7ca0*/  CS2R R174, SRZ ;  /* 0x0000000000ae7805 */ /* 0x000fd6000001ff00 */
[----:B------:R-:W0:Y:S01]  /*7cb0*/  @!P2 LDC.64 R4, c[0x0][0x3b8] ;  /* 0x0000ee00ff04ab82 */ /* 0x000e220000000a00 */
[----:B-123--:R-:W-:Y:S01]  /*7cc0*/  @!P2 IMAD R7, R0, UR6, RZ ;  /* 0x000000060007ac24 */ /* 0x00efe2000f8e02ff */
[----:B------:R-:W-:-:S04]  /*7cd0*/  @!P2 SHF.R.S32.HI R172, RZ, 0x1f, R236 ;  /* 0x0000001fffaca819 */ /* 0x000fc800000114ec */
[----:B------:R-:W-:-:S04]  /*7ce0*/  @!P2 IADD3 R6, P3, PT, R7, R236, RZ ;  /* 0x000000ec0706a210 */ /* 0x000fc80007f7e0ff */
[----:B------:R-:W-:Y:S02]  /*7cf0*/  @!P2 LEA.HI.X.SX32 R7, R7, R172, 0x1, P3 ;  /* 0x000000ac0707a211 */ /* 0x000fe400018f0eff */
[----:B------:R-:W-:Y:S02]  /*7d00*/  CS2R R172, SRZ ;  /* 0x0000000000ac7805 */ /* 0x000fe4000001ff00 */
[----:B0-----:R-:W-:-:S04]  /*7d10*/  @!P2 LEA R4, P3, R6, R4, 0x1 ;  /* 0x000000040604a211 */ /* 0x001fc800078608ff */
[----:B------:R-:W-:-:S05]  /*7d20*/  @!P2 LEA.HI.X R5, R6, R5, R7, 0x1, P3 ;  /* 0x000000050605a211 */ /* 0x000fca00018f0c07 */
[----:B------:R0:W5:Y:S01]  /*7d30*/  @!P2 LDG.E.128 R172, desc[UR36][R4.64] ;  /* 0x0000002404aca981 */ /* 0x000162000c1e1d00 */
[----:B------:R-:W-:-:S09]  /*7d40*/  UISETP.NE.AND UP0, UPT, UR17, URZ, UPT ;  /* 0x000000ff1100728c */ /* 0x000fd2000bf05270 */
[----:B0-----:R-:W-:Y:S05]  /*7d50*/  BRA.U UP0, `(.L_x_681) ;  /* 0x0000000100a07547 */ /* 0x001fea000b800000 */
[----:B------:R-:W-:-:S13]  /*7d60*/  ISETP.NE.AND P4, PT, R2, RZ, PT ;  /* 0x000000ff0200720c */ /* 0x000fda0003f85270 */
[----:B------:R-:W-:Y:S01]  /*7d70*/  VOTEU.ANY UP0, P4 ;  /* 0x0000000000ff7886 */ /* 0x000fe20002000100 */
[----:B------:R-:W-:Y:S02]  /*7d80*/  PLOP3.LUT P3, PT, PT, PT, UP0, 0x80, 0x8 ;  /* 0x000000000008781c */ /* 0x000fe40003f6f008 */
[----:B------:R-:W-:-:S11]  /*7d90*/  PLOP3.LUT P4, PT, PT, PT, UP0, 0x80, 0x8 ;  /* 0x000000000008781c */ /* 0x000fd60003f8f008 */
        /* <DEDUP_REMOVED lines=36> */
.L_x_681:
[----:B------:R-:W-:Y:S05]  /*7fe0*/  BSYNC.RECONVERGENT B1 ;  /* 0x0000000000017941 */ /* 0x000fea0003800200 */
.L_x_680:
[----:B------:R-:W-:Y:S01]  /*7ff0*/  BSSY.RECONVERGENT B1, `(.L_x_682) ;  /* 0x0000039000017945 */ /* 0x000fe20003800200 */
[----:B------:R-:W-:-:S03]  /*8000*/  IMAD R236, R0, 0x2, R249 ;  /* 0x0000000200ec7824 */ /* 0x000fc600078e02f9 */
[----:B------:R-:W-:Y:S05]  /*8010*/  @P0 BRA `(.L_x_683) ;  /* 0x0000000000d80947 */ /* 0x000fea0003800000 */
[----:B------:R-:W-:Y:S02]  /*8020*/  SHF.L.U32 R237, R236, 0x3, RZ ;  /* 0x00000003eced7819 */ /* 0x000fe400000006ff */
[----:B------:R-:W-:Y:S02]  /*8030*/  CS2R R178, SRZ ;  /* 0x0000000000b27805 */ /* 0x000fe4000001ff00 */
[----:B------:R-:W-:-:S13]  /*8040*/  ISETP.GE.AND P2, PT, R237, R3, PT ;  /* 0x00000003ed00720c */ /* 0x000fda0003f46270 */
[----:B0-----:R-:W0:Y:S01]  /*8050*/  @!P2 LDC.64 R4, c[0x0][0x3b8] ;  /* 0x0000ee00ff04ab82 */ /* 0x001e220000000a00 */
        /* <DEDUP_REMOVED lines=50> */
.L_x_683:
[----:B------:R-:W-:Y:S05]  /*8380*/  BSYNC.RECONVERGENT B1 ;  /* 0x0000000000017941 */ /* 0x000fea0003800200 */
.L_x_682:
[----:B------:R-:W-:Y:S01]  /*8390*/  BSSY.RECONVERGENT B1, `(.L_x_684) ;  /* 0x0000039000017945 */ /* 0x000fe20003800200 */
[----:B------:R-:W-:-:S03]  /*83a0*/  IMAD.IADD R236, R236, 0x1, R0 ;  /* 0x00000001ecec7824 */ /* 0x000fc600078e0200 */
        /* <DEDUP_REMOVED lines=55> */
.L_x_685:
[----:B------:R-:W-:Y:S05]  /*8720*/  BSYNC.RECONVERGENT B1 ;  /* 0x0000000000017941 */ /* 0x000fea0003800200 */
.L_x_684:
        /* <DEDUP_REMOVED lines=57> */
.L_x_687:
[----:B------:R-:W-:Y:S05]  /*8ac0*/  BSYNC.RECONVERGENT B1 ;  /* 0x0000000000017941 */ /* 0x000fea0003800200 */
.L_x_686:
        /* <DEDUP_REMOVED lines=57> */
.L_x_689:
[----:B------:R-:W-:Y:S05]  /*8e60*/  BSYNC.RECONVERGENT B1 ;  /* 0x0000000000017941 */ /* 0x000fea0003800200 */
.L_x_688:
        /* <DEDUP_REMOVED lines=57> */
.L_x_691:
[----:B------:R-:W-:Y:S05]  /*9200*/  BSYNC.RECONVERGENT B1 ;  /* 0x0000000000017941 */ /* 0x000fea0003800200 */
.L_x_690:
        /* <DEDUP_REMOVED lines=57> */
.L_x_693:
[----:B------:R-:W-:Y:S05]  /*95a0*/  BSYNC.RECONVERGENT B1 ;  /* 0x0000000000017941 */ /* 0x000fea0003800200 */
.L_x_692:
        /* <DEDUP_REMOVED lines=57> */
.L_x_695:
[----:B------:R-:W-:Y:S05]  /*9940*/  BSYNC.RECONVERGENT B1 ;  /* 0x0000000000017941 */ /* 0x000fea0003800200 */
.L_x_694:
        /* <DEDUP_REMOVED lines=57> */
.L_x_697:
[----:B------:R-:W-:Y:S05]  /*9ce0*/  BSYNC.RECONVERGENT B1 ;  /* 0x0000000000017941 */ /* 0x000fea0003800200 */
.L_x_696:
        /* <DEDUP_REMOVED lines=57> */
.L_x_699:
[----:B------:R-:W-:Y:S05]  /*a080*/  BSYNC.RECONVERGENT B1 ;  /* 0x0000000000017941 */ /* 0x000fea0003800200 */
.L_x_698:
        /* <DEDUP_REMOVED lines=57> */
.L_x_701:
[----:B------:R-:W-:Y:S05]  /*a420*/  BSYNC.RECONVERGENT B1 ;  /* 0x0000000000017941 */ /* 0x000fea0003800200 */
.L_x_700:
        /* <DEDUP_REMOVED lines=57> */
.L_x_703:
[----:B------:R-:W-:Y:S05]  /*a7c0*/  BSYNC.RECONVERGENT B1 ;  /* 0x0000000000017941 */ /* 0x000fea0003800200 */
.L_x_702:
        /* <DEDUP_REMOVED lines=57> */
.L_x_705:
[----:B------:R-:W-:Y:S05]  /*ab60*/  BSYNC.RECONVERGENT B1 ;  /* 0x0000000000017941 */ /* 0x000fea0003800200 */
.L_x_704:
        /* <DEDUP_REMOVED lines=57> */
.L_x_707:
[----:B------:R-:W-:Y:S05]  /*af00*/  BSYNC.RECONVERGENT B1 ;  /* 0x0000000000017941 */ /* 0x000fea0003800200 */
.L_x_706:
        /* <DEDUP_REMOVED lines=57> */
.L_x_709:
[----:B------:R-:W-:Y:S05]  /*b2a0*/  BSYNC.RECONVERGENT B1 ;  /* 0x0000000000017941 */ /* 0x000fea0003800200 */
.L_x_708:
[----:B------:R-:W-:Y:S04]  /*b2b0*/  BSSY.RECONVERGENT B1, `(.L_x_710) ;  /* 0x000003a000017945 */ /* 0x000fe80003800200 */
[----:B------:R-:W-:Y:S05]  /*b2c0*/  @P0 BRA `(.L_x_711) ;  /* 0x0000000000e00947 */ /* 0x000fea0003800000 */
[----:B0-----:R-:W-:Y:S01]  /*b2d0*/  IMAD.IADD R4, R236, 0x1, R0 ;  /* 0x00000001ec047824 */ /* 0x001fe200078e0200 */
[----:B------:R-:W-:Y:S02]  /*b2e0*/  CS2R R234, SRZ ;  /* 0x0000000000ea7805 */ /* 0x000fe4000001ff00 */
[----:B------:R-:W-:Y:S02]  /*b2f0*/  CS2R R232, SRZ ;  /* 0x0000000000e87805 */ /* 0x000fe4000001ff00 */
[----:B------:R-:W-:-:S04]  /*b300*/  SHF.L.U32 R236, R4, 0x3, RZ ;  /* 0x0000000304ec7819 */ /* 0x000fc800000006ff */
[----:B------:R-:W-:-:S13]  /*b310*/  ISETP.GE.AND P2, PT, R236, R3, PT ;  /* 0x00000003ec00720c */ /* 0x000fda0003f46270 */
[----:B------:R-:W0:Y:S01]  /*b320*/  @!P2 LDC.64 R4, c[0x0][0x3b8] ;  /* 0x0000ee00ff04ab82 */ /* 0x000e220000000a00 */
[----:B-123--:R-:W-:Y:S01]  /*b330*/  @!P2 IMAD R6, R0, UR6, RZ ;  /* 0x000000060006ac24 */ /* 0x00efe2000f8e02ff */
        /* <DEDUP_REMOVED lines=49> */
.L_x_711:
[----:B------:R-:W-:Y:S05]  /*b650*/  BSYNC.RECONVERGENT B1 ;  /* 0x0000000000017941 */ /* 0x000fea0003800200 */
.L_x_710:
[----:B------:R-:W-:Y:S04]  /*b660*/  BSSY.RECONVERGENT B1, `(.L_x_712) ;  /* 0x0000151000017945 */ /* 0x000fe80003800200 */
[----:B------:R-:W-:Y:S05]  /*b670*/  @P0 BRA `(.L_x_713) ;  /* 0x00000014003c0947 */ /* 0x000fea0003800000 */
[----:B------:R-:W4:Y:S04]  /*b680*/  LDL R249, [R1+0x244] ;  /* 0x0002440001f97983 */ /* 0x000f280000100800 */
[----:B------:R-:W4:Y:S04]  /*b690*/  LDL R239, [R1+0x230] ;  /* 0x0002300001ef7983 */ /* 0x000f280000100800 */
[----:B------:R-:W4:Y:S04]  /*b6a0*/  LDL R236, [R1+0x234] ;  /* 0x0002340001ec7983 */ /* 0x000f280000100800 */
[----:B-123--:R-:W2:Y:S04]  /*b6b0*/  LDL R7, [R1+0x220] ;  /* 0x0002200001077983 */ /* 0x00eea80000100800 */
[----:B------:R-:W3:Y:S04]  /*b6c0*/  LDL R6, [R1+0x224] ;  /* 0x0002240001067983 */ /* 0x000ee80000100800 */
[----:B------:R-:W2:Y:S04]  /*b6d0*/  LDL R238, [R1+0x210] ;  /* 0x0002100001ee7983 */ /* 0x000ea80000100800 */
[----:B------:R-:W2:Y:S04]  /*b6e0*/  LDL R237, [R1+0x214] ;  /* 0x0002140001ed7983 */ /* 0x000ea80000100800 */
[----:B----4-:R1:W-:Y:S04]  /*b6f0*/  STL [R1+0x2bc], R31 ;  /* 0x0002bc1f01007387 */ /* 0x0103e80000100800 */
[----:B-1----:R-:W4:Y:S01]  /*b700*/  LDL R31, [R1+0x240] ;  /* 0x00024000011f7983 */ /* 0x002f220000100800 */
[----:B------:R-:W-:-:S03]  /*b710*/  ISETP.NE.U32.AND P0, PT, RZ, UR14, PT ;  /* 0x0000000eff007c0c */ /* 0x000fc6000bf05070 */
[----:B------:R1:W-:Y:S01]  /*b720*/  STL [R1+0x2b8], R30 ;  /* 0x0002b81e01007387 */ /* 0x0003e20000100800 */
[----:B------:R-:W-:-:S03]  /*b730*/  ISETP.NE.AND.EX P0, PT, RZ, UR15, PT, P0 ;  /* 0x0000000fff007c0c */ /* 0x000fc6000bf05300 */
[----:B------:R1:W-:Y:S04]  /*b740*/  STL [R1+0x2b4], R29 ;  /* 0x0002b41d01007387 */ /* 0x0003e80000100800 */
[----:B------:R1:W-:Y:S04]  /*b750*/  STL [R1+0x2b0], R28 ;  /* 0x0002b01c01007387 */ /* 0x0003e80000100800 */
[----:B------:R-:W-:Y:S02]  /*b760*/  STL [R1+0x2ac], R27 ;  /* 0x0002ac1b01007387 */ /* 0x000fe40000100800 */
[----:B------:R-:W1:Y:S02]  /*b770*/  @P0 LDC R3, c[0x0][0x408] ;  /* 0x00010200ff030b82 */ /* 0x000e640000000800 */
[----:B------:R1:W-:Y:S04]  /*b780*/  STL [R1+0x2a8], R26 ;  /* 0x0002a81a01007387 */ /* 0x0003e80000100800 */
[----:B------:R-:W-:Y:S02]  /*b790*/  STL [R1+0x2a4], R25 ;  /* 0x0002a41901007387 */ /* 0x000fe40000100800 */
[----:B0-----:R-:W1:Y:S02]  /*b7a0*/  @P0 LDC R4, c[0x0][0x430] ;  /* 0x00010c00ff040b82 */ /* 0x001e640000000800 */
[----:B------:R0:W-:Y:S04]  /*b7b0*/  STL [R1+0x2a0], R24 ;  /* 0x0002a01801007387 */ /* 0x0001e80000100800 */
[----:B------:R-:W-:Y:S04]  /*b7c0*/  STL [R1+0x29c], R23 ;  /* 0x00029c1701007387 */ /* 0x000fe80000100800 */
[----:B------:R0:W-:Y:S04]  /*b7d0*/  STL [R1+0x298], R22 ;  /* 0x0002981601007387 */ /* 0x0001e80000100800 */
[----:B------:R-:W-:Y:S04]  /*b7e0*/  STL [R1+0x294], R21 ;  /* 0x0002941501007387 */ /* 0x000fe80000100800 */
[----:B------:R0:W-:Y:S04]  /*b7f0*/  STL [R1+0x290], R20 ;  /* 0x0002901401007387 */ /* 0x0001e80000100800 */
[----:B------:R-:W-:Y:S01]  /*b800*/  STL [R1+0x28c], R19 ;  /* 0x00028c1301007387 */ /* 0x000fe20000100800 */
[----:B-1----:R-:W-:-:S03]  /*b810*/  @P0 IMAD.IADD R3, R3, 0x1, R4 ;  /* 0x0000000103030824 */ /* 0x002fc600078e0204 */
[----:B------:R1:W-:Y:S02]  /*b820*/  STL [R1+0x288], R18 ;  /* 0x0002881201007387 */ /* 0x0003e40000100800 */
[----:B------:R-:W-:Y:S02]  /*b830*/  @P0 ISETP.GE.AND P3, PT, R248, R3, PT ;  /* 0x00000003f800020c */ /* 0x000fe40003f66270 */
        /* <DEDUP_REMOVED lines=8> */
[----:B------:R-:W2:Y:S04]  /*b8c0*/  LDL R30, [R1+0x204] ;  /* 0x00020400011e7983 */ /* 0x000ea80000100800 */
[----:B------:R-:W2:Y:S04]  /*b8d0*/  LDL R29, [R1+0x1f0] ;  /* 0x0001f000011d7983 */ /* 0x000ea80000100800 */
[----:B------:R-:W2:Y:S04]  /*b8e0*/  LDL R248, [R1+0x1e0] ;  /* 0x0001e00001f87983 */ /* 0x000ea80000100800 */
[----:B------:R-:W2:Y:S04]  /*b8f0*/  LDL R28, [R1+0x1c4] ;  /* 0x0001c400011c7983 */ /* 0x000ea80000100800 */
[----:B------:R-:W2:Y:S04]  /*b900*/  LDL R26, [R1+0x1b4] ;  /* 0x0001b400011a7983 */ /* 0x000ea80000100800 */
[----:B0-----:R-:W2:Y:S04]  /*b910*/  LDL R24, [R1+0x194] ;  /* 0x0001940001187983 */ /* 0x001ea80000100800 */
[----:B------:R-:W2:Y:S04]  /*b920*/  LDL R22, [R1+0x184] ;  /* 0x0001840001167983 */ /* 0x000ea80000100800 */
[----:B------:R-:W2:Y:S04]  /*b930*/  LDL R27, [R1+0x1b0] ;  /* 0x0001b000011b7983 */ /* 0x000ea80000100800 */
[----:B------:R-:W2:Y:S04]  /*b940*/  LDL R20, [R1+0x174] ;  /* 0x0001740001147983 */ /* 0x000ea80000100800 */
[----:B-1----:R-:W2:Y:S04]  /*b950*/  LDL R18, [R1+0x164] ;  /* 0x0001640001127983 */ /* 0x002ea80000100800 */
[----:B------:R-:W2:Y:S04]  /*b960*/  LDL R16, [R1+0x154] ;  /* 0x0001540001107983 */ /* 0x000ea80000100800 */
        /* <DEDUP_REMOVED lines=10> */
[----:B------:R-:W2:Y:S01]  /*ba10*/  LDL R2, [R1+0x120] ;  /* 0x0001200001027983 */ /* 0x000ea20000100800 */
[----:B------:R-:W-:-:S03]  /*ba20*/  HMUL2 R3, R249, R113 ;  /* 0x00000071f9037232 */ /* 0x000fc60000000000 */
[----:B------:R-:W2:Y:S01]  /*ba30*/  LDL R249, [R1+0x1f4] ;  /* 0x0001f40001f97983 */ /* 0x000ea20000100800 */
[----:B------:R-:W-:-:S03]  /*ba40*/  HFMA2 R3, R236, R117, R3 ;  /* 0x00000075ec037231 */ /* 0x000fc60000000003 */
[----:B------:R-:W2:Y:S01]  /*ba50*/  LDL R236, [R1+0x1c0] ;  /* 0x0001c00001ec7983 */ /* 0x000ea20000100800 */
[----:B---3--:R-:W-:-:S03]  /*ba60*/  HFMA2 R3, R6, R9, R3 ;  /* 0x0000000906037231 */ /* 0x008fc60000000003 */
[----:B------:R-:W3:Y:S01]  /*ba70*/  LDL R6, [R1+0x1a4] ;  /* 0x0001a40001067983 */ /* 0x000ee20000100800 */
[----:B----4-:R-:W-:-:S03]  /*ba80*/  HFMA2 R4, R31, R112, -RZ ;  /* 0x000000701f047231 */ /* 0x010fc600001000ff */
[----:B------:R-:W4:Y:S01]  /*ba90*/  LDL R31, [R1+0x200] ;  /* 0x00020000011f7983 */ /* 0x000f220000100800 */
[----:B------:R-:W-:-:S03]  /*baa0*/  HFMA2 R4, R239, R116, R4 ;  /* 0x00000074ef047231 */ /* 0x000fc60000000004 */
[----:B------:R-:W3:Y:S01]  /*bab0*/  LDL R239, [R1+0x1e4] ;  /* 0x0001e40001ef7983 */ /* 0x000ee20000100800 */
[----:B--2---:R-:W-:-:S03]  /*bac0*/  HFMA2 R3, R237, R121, R3 ;  /* 0x00000079ed037231 */ /* 0x004fc60000000003 */
[----:B------:R-:W2:Y:S01]  /*bad0*/  LDL R237, [R1+0x1d4] ;  /* 0x0001d40001ed7983 */ /* 0x000ea20000100800 */
[----:B------:R-:W-:-:S03]  /*bae0*/  HFMA2 R4, R7, R8, R4 ;  /* 0x0000000807047231 */ /* 0x000fc60000000004 */
[----:B------:R-:W2:Y:S01]  /*baf0*/  LDL R7, [R1+0x1a0] ;  /* 0x0001a00001077983 */ /* 0x000ea20000100800 */
[----:B------:R-:W-:-:S03]  /*bb00*/  HFMA2 R4, R238, R120, R4 ;  /* 0x00000078ee047231 */ /* 0x000fc60000000004 */
[----:B------:R-:W2:Y:S01]  /*bb10*/  LDL R238, [R1+0x1d0] ;  /* 0x0001d00001ee7983 */ /* 0x000ea20000100800 */
[----:B------:R-:W-:-:S04]  /*bb20*/  HFMA2 R3, R30, R125, R3 ;  /* 0x0000007d1e037231 */ /* 0x000fc80000000003 */
[----:B-----5:R-:W-:Y:S02]  /*bb30*/  HFMA2 R3, R249, R129, R3 ;  /* 0x00000081f9037231 */ /* 0x020fe40000000003 */
[----:B----4-:R-:W-:Y:S02]  /*bb40*/  HFMA2 R4, R31, R124, R4 ;  /* 0x0000007c1f047231 */ /* 0x010fe40000000004 */
[----:B------:R-:W5:Y:S04]  /*bb50*/  LDL.LU R31, [R1+0x2bc] ;  /* 0x0002bc00011f7983 */ /* 0x000f680000300800 */
[----:B------:R-:W5:Y:S01]  /*bb60*/  LDL.LU R30, [R1+0x2b8] ;  /* 0x0002b800011e7983 */ /* 0x000f620000300800 */
[----:B------:R-:W-:Y:S02]  /*bb70*/  HFMA2 R4, R29, R128, R4 ;  /* 0x000000801d047231 */ /* 0x000fe40000000004 */
[----:B---3--:R-:W-:Y:S01]  /*bb80*/  HFMA2 R3, R239, R133, R3 ;  /* 0x00000085ef037231 */ /* 0x008fe20000000003 */
[----:B------:R-:W5:Y:S03]  /*bb90*/  LDL.LU R29, [R1+0x2b4] ;  /* 0x0002b400011d7983 */ /* 0x000f660000300800 */
[----:B--2---:R-:W-:Y:S01]  /*bba0*/  HFMA2 R3, R237, R137, R3 ;  /* 0x00000089ed037231 */ /* 0x004fe20000000003 */
        /* <DEDUP_REMOVED lines=9> */
[----:B------:R-:W-:Y:S01]  /*bc40*/  HFMA2 R3, R24, R153, R3 ;  /* 0x0000009918037231 */ /* 0x000fe20000000003 */
        /* <DEDUP_REMOVED lines=242> */
.L_x_713:
[----:B------:R-:W-:Y:S05]  /*cb70*/  BSYNC.RECONVERGENT B1 ;  /* 0x0000000000017941 */ /* 0x000fea0003800200 */
.L_x_712:
[----:B0-----:R-:W4:Y:S04]  /*cb80*/  LDL.LU R4, [R1+0x254] ;  /* 0x0002540001047983 */ /* 0x001f280000300800 */
[----:B------:R-:W4:Y:S04]  /*cb90*/  LDL.LU R3, [R1+0x250] ;  /* 0x0002500001037983 */ /* 0x000f280000300800 */
[----:B-123--:R-:W2:Y:S01]  /*cba0*/  LDL R6, [R1+0x260] ;  /* 0x0002600001067983 */ /* 0x00eea20000100800 */
[----:B------:R-:W-:-:S04]  /*cbb0*/  IADD3 R252, P2, PT, R252, 0x100, RZ ;  /* 0x00000100fcfc7810 */ /* 0x000fc80007f5e0ff */
[----:B------:R-:W-:Y:S02]  /*cbc0*/  IADD3.X R251, PT, PT, RZ, R251, RZ, P2, !PT ;  /* 0x000000fbfffb7210 */ /* 0x000fe400017fe4ff */
[----:B----4-:R-:W-:Y:S01]  /*cbd0*/  MOV R5, R4 ;  /* 0x0000000400057202 */ /* 0x010fe20000000f00 */
[----:B------:R-:W-:-:S03]  /*cbe0*/  IMAD.MOV.U32 R4, RZ, RZ, R3 ;  /* 0x000000ffff047224 */ /* 0x000fc600078e0003 */
[----:B------:R-:W-:Y:S02]  /*cbf0*/  IADD3 R5, PT, PT, R5, 0x400, RZ ;  /* 0x0000040005057810 */ /* 0x000fe40007ffe0ff */
[----:B------:R-:W-:Y:S01]  /*cc00*/  IADD3 R3, PT, PT, R250, 0xff, RZ ;  /* 0x000000fffa037810 */ /* 0x000fe20007ffe0ff */
[----:B------:R-:W-:Y:S02]  /*cc10*/  VIADD R4, R4, 0x100 ;  /* 0x0000010004047836 */ /* 0x000fe40000000000 */
[----:B------:R0:W-:Y:S01]  /*cc20*/  STL [R1+0x254], R5 ;  /* 0x0002540501007387 */ /* 0x0001e20000100800 */
[----:B--2---:R-:W-:Y:S01]  /*cc30*/  ISETP.GE.AND P0, PT, R3, R6, PT ;  /* 0x000000060300720c */ /* 0x004fe20003f06270 */
[----:B------:R-:W-:Y:S02]  /*cc40*/  VIADD R3, R250, 0x100 ;  /* 0x00000100fa037836 */ /* 0x000fe40000000000 */
[----:B------:R0:W-:Y:S02]  /*cc50*/  STL [R1+0x250], R4 ;  /* 0x0002500401007387 */ /* 0x0001e40000100800 */
[----:B------:R-:W-:-:S08]  /*cc60*/  IMAD.MOV.U32 R250, RZ, RZ, R3 ;  /* 0x000000fffffa7224 */ /* 0x000fd000078e0003 */
[----:B0-----:R-:W-:Y:S05]  /*cc70*/  @!P0 BRA `(.L_x_714) ;  /* 0xffffff7000b48947 */ /* 0x001fea000383ffff */
.L_x_647:
[----:B------:R-:W-:Y:S05]  /*cc80*/  BSYNC.RECONVERGENT B0 ;  /* 0x0000000000007941 */ /* 0x000fea0003800200 */
.L_x_646:
[----:B------:R-:W3:Y:S01]  /*cc90*/  LDL.LU R4, [R1+0x258] ;  /* 0x0002580001047983 */ /* 0x000ee20000300800 */
[----:B-----5:R-:W-:Y:S01]  /*cca0*/  MOV R15, 0x400 ;  /* 0x00000400000f7802 */ /* 0x020fe20000000f00 */
[----:B------:R-:W-:Y:S01]  /*ccb0*/  BSSY.RECONVERGENT B0, `(.L_x_715) ;  /* 0x000016a000007945 */ /* 0x000fe20003800200 */
[----:B------:R-:W-:Y:S01]  /*ccc0*/  IMAD.MOV.U32 R13, RZ, RZ, RZ ;  /* 0x000000ffff0d7224 */ /* 0x000fe200078e00ff */
[----:B------:R-:W1:Y:S01]  /*ccd0*/  S2R R16, SR_CgaCtaId ;  /* 0x0000000000107919 */ /* 0x000e620000008800 */
[----:B---3--:R-:W2:Y:S02]  /*cce0*/  SHFL.BFLY PT, R3, R4, 0x10, 0x1f ;  /* 0x0e001f0004037f89 */ /* 0x008ea400000e0000 */
[----:B--2---:R-:W-:-:S05]  /*ccf0*/  FMNMX.FTZ R4, R3, R4, !PT ;  /* 0x0000000403047209 */ /* 0x004fca0007810000 */
[----:B------:R-:W2:Y:S02]  /*cd00*/  SHFL.BFLY PT, R3, R4, 0x8, 0x1f ;  /* 0x0d001f0004037f89 */ /* 0x000ea400000e0000 */
[----:B--2---:R-:W-:Y:S02]  /*cd10*/  FMNMX.FTZ R5, R4, R3, !PT ;  /* 0x0000000304057209 */ /* 0x004fe40007810000 */
[----:B------:R-:W0:Y:S01]  /*cd20*/  S2R R3, SR_TID.X ;  /* 0x0000000000037919 */ /* 0x000e220000002100 */
[----:B-1----:R-:W-:Y:S02]  /*cd30*/  LEA R4, R16, R15, 0x18 ;  /* 0x0000000f10047211 */ /* 0x002fe400078ec0ff */
[----:B------:R-:W1:Y:S02]  /*cd40*/  SHFL.BFLY PT, R6, R5, 0x4, 0x1f ;  /* 0x0c801f0005067f89 */ /* 0x000e6400000e0000 */
[----:B-1----:R-:W-:Y:S02]  /*cd50*/  FMNMX.FTZ R6, R5, R6, !PT ;  /* 0x0000000605067209 */ /* 0x002fe40007810000 */
[----:B0-----:R-:W-:-:S03]  /*cd60*/  LOP3.LUT P0, R11, R3, 0x1f, RZ, 0xc0, !PT ;  /* 0x0000001f030b7812 */ /* 0x001fc6000780c0ff */
[----:B------:R-:W0:Y:S01]  /*cd70*/  SHFL.BFLY PT, R7, R6, 0x2, 0x1f ;  /* 0x0c401f0006077f89 */ /* 0x000e2200000e0000 */
[----:B------:R-:W-:-:S09]  /*cd80*/  ISETP.GT.U32.AND P1, PT, R11, 0x7, PT ;  /* 0x000000070b00780c */ /* 0x000fd20003f24070 */
[----:B------:R-:W-:Y:S02]  /*cd90*/  @!P0 LEA.HI R9, R3, R4, RZ, 0x1d ;  /* 0x0000000403098211 */ /* 0x000fe400078fe8ff */
[----:B0-----:R-:W-:Y:S01]  /*cda0*/  FMNMX.FTZ R7, R6, R7, !PT ;  /* 0x0000000706077209 */ /* 0x001fe20007810000 */
[----:B------:R-:W-:-:S04]  /*cdb0*/  IMAD R6, R11, 0x4, R4 ;  /* 0x000000040b067824 */ /* 0x000fc800078e0204 */
[----:B------:R-:W0:Y:S02]  /*cdc0*/  SHFL.BFLY PT, R8, R7, 0x1, 0x1f ;  /* 0x0c201f0007087f89 */ /* 0x000e2400000e0000 */
[----:B0-----:R-:W-:Y:S02]  /*cdd0*/  FMNMX.FTZ R14, R7, R8, !PT ;  /* 0x00000008070e7209 */ /* 0x001fe40007810000 */
[----:B------:R-:W-:-:S03]  /*cde0*/  MOV R8, 0xff7fffff ;  /* 0xff7fffff00087802 */ /* 0x000fc60000000f00 */
[----:B------:R-:W-:Y:S01]  /*cdf0*/  @!P0 STS [R9], R14 ;  /* 0x0000000e09008388 */ /* 0x000fe20000000800 */
[----:B------:R-:W-:Y:S06]  /*ce00*/  BAR.SYNC.DEFER_BLOCKING 0x0 ;  /* 0x0000000000007b1d */ /* 0x000fec0000010000 */
[----:B------:R-:W0:Y:S04]  /*ce10*/  @!P1 LDS R8, [R6] ;  /* 0x0000000006089984 */ /* 0x000e280000000800 */
[----:B0-----:R-:W0:Y:S02]  /*ce20*/  SHFL.BFLY PT, R5, R8, 0x4, 0x1f ;  /* 0x0c801f0008057f89 */ /* 0x001e2400000e0000 */
[----:B0-----:R-:W-:-:S05]  /*ce30*/  FMNMX.FTZ R7, R5, R8, !PT ;  /* 0x0000000805077209 */ /* 0x001fca0007810000 */
[----:B------:R-:W0:Y:S02]  /*ce40*/  SHFL.BFLY PT, R10, R7, 0x2, 0x1f ;  /* 0x0c401f00070a7f89 */ /* 0x000e2400000e0000 */
        /* <DEDUP_REMOVED lines=11> */
[----:B------:R-:W-:Y:S01]  /*cf00*/  HFMA2 R0, -RZ, RZ, 0, 1.52587890625e-05 ;  /* 0x00000100ff007431 */ /* 0x000fe200000001ff */
        /* <DEDUP_REMOVED lines=13> */
[----:B------:R-:W-:Y:S01]  /*cfe0*/  LOP3.LUT R7, R0, 0x3, RZ, 0xc0, !PT ;  /* 0x0000000300077812 */ /* 0x000fe200078ec0ff */
[----:B------:R-:W-:Y:S01]  /*cff0*/  IMAD.MOV.U32 R0, RZ, RZ, R5 ;  /* 0x000000ffff007224 */ /* 0x000fe200078e0005 */
[----:B------:R-:W-:-:S03]  /*d000*/  LEA R8, R16, R9, 0x18 ;  /* 0x0000000910087211 */ /* 0x000fc600078ec0ff */
[----:B------:R-:W-:Y:S01]  /*d010*/  IMAD.MOV R7, RZ, RZ, -R7 ;  /* 0x000000ffff077224 */ /* 0x000fe200078e0a07 */
[----:B------:R-:W-:-:S07]  /*d020*/  LEA R8, R3, R8, 0x2 ;  /* 0x0000000803087211 */ /* 0x000fce00078e10ff */
.L_x_720:
        /* <DEDUP_REMOVED lines=11> */
.L_x_719:
[----:B------:R-:W-:Y:S05]  /*d0e0*/  BSYNC.RECONVERGENT B1 ;  /* 0x0000000000017941 */ /* 0x000fea0003800200 */
.L_x_718:
        /* <DEDUP_REMOVED lines=14> */
.L_x_723:
[----:B------:R-:W1:Y:S01]  /*d1d0*/  LDS R8, [R7+-0x800] ;  /* 0xfff8000007087984 */ /* 0x000e620000000800 */
[----:B------:R-:W-:-:S03]  /*d1e0*/  IADD3 R0, PT, PT, R0, 0x1000, RZ ;  /* 0x0000100000007810 */ /* 0x000fc60007ffe0ff */
[----:B------:R-:W0:Y:S01]  /*d1f0*/  LDS R9, [R7+-0x400] ;  /* 0xfffc000007097984 */ /* 0x000e220000000800 */
[----:B------:R-:W-:-:S03]  /*d200*/  ISETP.GE.AND P1, PT, R0, R35, PT ;  /* 0x000000230000720c */ /* 0x000fc60003f26270 */
[----:B------:R-:W2:Y:S04]  /*d210*/  LDS R10, [R7] ;  /* 0x00000000070a7984 */ /* 0x000ea80000000800 */
[----:B------:R-:W3:Y:S04]  /*d220*/  LDS R15, [R7+0x800] ;  /* 0x00080000070f7984 */ /* 0x000ee80000000800 */
[----:B------:R-:W5:Y:S04]  /*d230*/  LDS R14, [R7+0x400] ;  /* 0x00040000070e7984 */ /* 0x000f680000000800 */
[----:B------:R-:W-:Y:S04]  /*d240*/  LDS R16, [R7+0xc00] ;  /* 0x000c000007107984 */ /* 0x000fe80000000800 */
        /* <DEDUP_REMOVED lines=10> */
[----:B------:R-:W-:Y:S01]  /*d2f0*/  FMUL.FTZ R9, R9, 1.4426950216293334961 ;  /* 0x3fb8aa3b09097820 */ /* 0x000fe20000410000 */
[----:B------:R-:W2:Y:S01]  /*d300*/  MUFU.EX2 R8, R8 ;  /* 0x0000000800087308 */ /* 0x000ea20000000800 */
[----:B----4-:R-:W4:Y:S01]  /*d310*/  LDS R29, [R7+0x2800] ;  /* 0x00280000071d7984 */ /* 0x010f220000000800 */
[----:B---3--:R-:W-:Y:S01]  /*d320*/  FADD.FTZ R15, -R37, R15 ;  /* 0x0000000f250f7221 */ /* 0x008fe20000010100 */
[----:B------:R-:W-:-:S02]  /*d330*/  FMUL.FTZ R12, R12, 1.4426950216293334961 ;  /* 0x3fb8aa3b0c0c7820 */ /* 0x000fc40000410000 */
[----:B------:R-:W3:Y:S01]  /*d340*/  LDS R31, [R7+0x2c00] ;  /* 0x002c0000071f7984 */ /* 0x000ee20000000800 */
[----:B-----5:R-:W-:Y:S01]  /*d350*/  FADD.FTZ R14, -R37, R14 ;  /* 0x0000000e250e7221 */ /* 0x020fe20000010100 */
[----:B------:R-:W-:Y:S01]  /*d360*/  FMUL.FTZ R15, R15, 1.4426950216293334961 ;  /* 0x3fb8aa3b0f0f7820 */ /* 0x000fe20000410000 */
[----:B------:R5:W2:Y:S01]  /*d370*/  MUFU.EX2 R10, R9 ;  /* 0x00000009000a7308 */ /* 0x000aa20000000800 */
[----:B------:R-:W3:Y:S01]  /*d380*/  LDS R33, [R7+0x3000] ;  /* 0x0030000007217984 */ /* 0x000ee20000000800 */
[----:B------:R-:W-:Y:S01]  /*d390*/  FMUL.FTZ R14, R14, 1.4426950216293334961 ;  /* 0x3fb8aa3b0e0e7820 */ /* 0x000fe20000410000 */
[----:B------:R-:W-:-:S05]  /*d3a0*/  FADD.FTZ R17, -R37, R17 ;  /* 0x0000001125117221 */ /* 0x000fca0000010100 */
[----:B------:R-:W0:Y:S01]  /*d3b0*/  MUFU.EX2 R12, R12 ;  /* 0x0000000c000c7308 */ /* 0x000e220000000800 */
[----:B-----5:R-:W-:Y:S01]  /*d3c0*/  FADD.FTZ R9, -R37, R16 ;  /* 0x0000001025097221 */ /* 0x020fe20000010100 */
[----:B--2---:R-:W-:Y:S01]  /*d3d0*/  FADD.FTZ R13, R8, R13 ;  /* 0x0000000d080d7221 */ /* 0x004fe20000010000 */
[----:B------:R-:W-:Y:S01]  /*d3e0*/  FMUL.FTZ R17, R17, 1.4426950216293334961 ;  /* 0x3fb8aa3b11117820 */ /* 0x000fe20000410000 */
[----:B------:R-:W-:Y:S01]  /*d3f0*/  FADD.FTZ R19, -R37, R19 ;  /* 0x0000001325137221 */ /* 0x000fe20000010100 */
[----:B------:R-:W-:Y:S01]  /*d400*/  FMUL.FTZ R9, R9, 1.4426950216293334961 ;  /* 0x3fb8aa3b09097820 */ /* 0x000fe20000410000 */
[----:B------:R-:W-:Y:S01]  /*d410*/  FADD.FTZ R21, -R37, R21 ;  /* 0x0000001525157221 */ /* 0x000fe20000010100 */
[----:B------:R-:W-:Y:S01]  /*d420*/  STS [R7+-0x800], R8 ;  /* 0xfff8000807007388 */ /* 0x000fe20000000800 */
[----:B------:R2:W5:Y:S01]  /*d430*/  MUFU.EX2 R16, R15 ;  /* 0x0000000f00107308 */ /* 0x0005620000000800 */
[----:B------:R-:W-:Y:S01]  /*d440*/  FADD.FTZ R13, R13, R10 ;  /* 0x0000000a0d0d7221 */ /* 0x000fe20000010000 */
[----:B------:R-:W-:Y:S01]  /*d450*/  FMUL.FTZ R19, R19, 1.4426950216293334961 ;  /* 0x3fb8aa3b13137820 */ /* 0x000fe20000410000 */
[----:B------:R-:W-:Y:S01]  /*d460*/  FMUL.FTZ R21, R21, 1.4426950216293334961 ;  /* 0x3fb8aa3b15157820 */ /* 0x000fe20000410000 */
[C---:B------:R-:W-:Y:S01]  /*d470*/  FADD.FTZ R23, -R37.reuse, R23 ;  /* 0x0000001725177221 */ /* 0x040fe20000010100 */
[----:B------:R-:W-:Y:S01]  /*d480*/  STS [R7+-0x400], R10 ;  /* 0xfffc000a07007388 */ /* 0x000fe20000000800 */
[----:B-1----:R-:W-:-:S02]  /*d490*/  FADD.FTZ R25, -R37, R25 ;  /* 0x0000001925197221 */ /* 0x002fc40000010100 */
[----:B------:R-:W1:Y:S01]  /*d4a0*/  MUFU.EX2 R14, R14 ;  /* 0x0000000e000e7308 */ /* 0x000e620000000800 */
[----:B--2---:R-:W2:Y:S01]  /*d4b0*/  LDS R15, [R7+0x3400] ;  /* 0x00340000070f7984 */ /* 0x004ea20000000800 */
[----:B0-----:R-:W-:Y:S01]  /*d4c0*/  FADD.FTZ R13, R13, R12 ;  /* 0x0000000c0d0d7221 */ /* 0x001fe20000010000 */
[----:B------:R-:W-:Y:S01]  /*d4d0*/  FMUL.FTZ R23, R23, 1.4426950216293334961 ;  /* 0x3fb8aa3b17177820 */ /* 0x000fe20000410000 */
[----:B------:R-:W-:Y:S01]  /*d4e0*/  FMUL.FTZ R25, R25, 1.4426950216293334961 ;  /* 0x3fb8aa3b19197820 */ /* 0x000fe20000410000 */
[----:B------:R-:W-:Y:S01]  /*d4f0*/  FADD.FTZ R27, -R37, R27 ;  /* 0x0000001b251b7221 */ /* 0x000fe20000010100 */
[----:B------:R-:W-:Y:S02]  /*d500*/  STS [R7], R12 ;  /* 0x0000000c07007388 */ /* 0x000fe40000000800 */
[----:B------:R-:W0:Y:S01]  /*d510*/  MUFU.EX2 R18, R9 ;  /* 0x0000000900127308 */ /* 0x000e220000000800 */
[----:B------:R-:W-:Y:S01]  /*d520*/  FMUL.FTZ R27, R27, 1.4426950216293334961 ;  /* 0x3fb8aa3b1b1b7820 */ /* 0x000fe20000410000 */
[C---:B----4-:R-:W-:Y:S01]  /*d530*/  FADD.FTZ R29, -R37.reuse, R29 ;  /* 0x0000001d251d7221 */ /* 0x050fe20000010100 */
[----:B-----5:R-:W-:Y:S01]  /*d540*/  STS [R7+0x800], R16 ;  /* 0x0008001007007388 */ /* 0x020fe20000000800 */
[----:B---3--:R-:W-:-:S02]  /*d550*/  FADD.FTZ R31, -R37, R31 ;  /* 0x0000001f251f7221 */ /* 0x008fc40000010100 */
[----:B------:R-:W-:Y:S02]  /*d560*/  FMUL.FTZ R29, R29, 1.4426950216293334961 ;  /* 0x3fb8aa3b1d1d7820 */ /* 0x000fe40000410000 */
[----:B------:R-:W3:Y:S01]  /*d570*/  MUFU.EX2 R20, R17 ;  /* 0x0000001100147308 */ /* 0x000ee20000000800 */
[----:B-1----:R-:W-:Y:S01]  /*d580*/  FADD.FTZ R13, R13, R14 ;  /* 0x0000000e0d0d7221 */ /* 0x002fe20000010000 */
[----:B------:R-:W-:Y:S01]  /*d590*/  FMUL.FTZ R31, R31, 1.4426950216293334961 ;  /* 0x3fb8aa3b1f1f7820 */ /* 0x000fe20000410000 */
[----:B------:R-:W-:Y:S01]  /*d5a0*/  FADD.FTZ R33, -R37, R33 ;  /* 0x0000002125217221 */ /* 0x000fe20000010100 */
[----:B------:R-:W-:Y:S01]  /*d5b0*/  STS [R7+0x400], R14 ;  /* 0x0004000e07007388 */ /* 0x000fe20000000800 */
[----:B------:R-:W-:Y:S02]  /*d5c0*/  FADD.FTZ R13, R13, R16 ;  /* 0x000000100d0d7221 */ /* 0x000fe40000010000 */
[----:B------:R-:W-:Y:S01]  /*d5d0*/  FMUL.FTZ R33, R33, 1.4426950216293334961 ;  /* 0x3fb8aa3b21217820 */ /* 0x000fe20000410000 */
[----:B------:R-:W1:Y:S01]  /*d5e0*/  MUFU.EX2 R22, R19 ;  /* 0x0000001300167308 */ /* 0x000e620000000800 */
[----:B0-----:R-:W-:Y:S01]  /*d5f0*/  FADD.FTZ R13, R13, R18 ;  /* 0x000000120d0d7221 */ /* 0x001fe20000010000 */
[----:B------:R-:W-:Y:S06]  /*d600*/  STS [R7+0xc00], R18 ;  /* 0x000c001207007388 */ /* 0x000fec0000000800 */
[----:B------:R-:W0:Y:S01]  /*d610*/  MUFU.EX2 R24, R21 ;  /* 0x0000001500187308 */ /* 0x000e220000000800 */
[----:B---3--:R-:W-:Y:S01]  /*d620*/  FADD.FTZ R13, R13, R20 ;  /* 0x000000140d0d7221 */ /* 0x008fe20000010000 */
[----:B------:R-:W-:Y:S06]  /*d630*/  STS [R7+0x1000], R20 ;  /* 0x0010001407007388 */ /* 0x000fec0000000800 */
[----:B------:R-:W3:Y:S01]  /*d640*/  MUFU.EX2 R26, R23 ;  /* 0x00000017001a7308 */ /* 0x000ee20000000800 */
[----:B-1----:R-:W-:Y:S01]  /*d650*/  FADD.FTZ R13, R13, R22 ;  /* 0x000000160d0d7221 */ /* 0x002fe20000010000 */
[----:B--2---:R-:W-:Y:S01]  /*d660*/  FADD.FTZ R15, -R37, R15 ;  /* 0x0000000f250f7221 */ /* 0x004fe20000010100 */
[----:B------:R-:W-:Y:S03]  /*d670*/  STS [R7+0x1400], R22 ;  /* 0x0014001607007388 */ /* 0x000fe60000000800 */
[----:B------:R-:W-:-:S02]  /*d680*/  FMUL.FTZ R15, R15, 1.4426950216293334961 ;  /* 0x3fb8aa3b0f0f7820 */ /* 0x000fc40000410000 */
[----:B------:R-:W1:Y:S01]  /*d690*/  MUFU.EX2 R28, R25 ;  /* 0x00000019001c7308 */ /* 0x000e620000000800 */
[----:B0-----:R-:W-:Y:S01]  /*d6a0*/  FADD.FTZ R13, R13, R24 ;  /* 0x000000180d0d7221 */ /* 0x001fe20000010000 */
[----:B------:R-:W-:Y:S06]  /*d6b0*/  STS [R7+0x1800], R24 ;  /* 0x0018001807007388 */ /* 0x000fec0000000800 */
[----:B------:R-:W0:Y:S01]  /*d6c0*/  MUFU.EX2 R30, R27 ;  /* 0x0000001b001e7308 */ /* 0x000e220000000800 */
[----:B---3--:R-:W-:Y:S01]  /*d6d0*/  FADD.FTZ R13, R13, R26 ;  /* 0x0000001a0d0d7221 */ /* 0x008fe20000010000 */
        /* <DEDUP_REMOVED lines=19> */
.L_x_722:
[----:B------:R-:W-:Y:S05]  /*d810*/  BSYNC.RECONVERGENT B1 ;  /* 0x0000000000017941 */ /* 0x000fea0003800200 */
.L_x_721:
        /* <DEDUP_REMOVED lines=8> */
[----:B------:R-:W2:Y:S04]  /*d8a0*/  LDS R10, [R7] ;  /* 0x00000000070a7984 */ /* 0x000ea80000000800 */
[----:B------:R-:W3:Y:S04]  /*d8b0*/  LDS R14, [R7+0x400] ;  /* 0x00040000070e7984 */ /* 0x000ee80000000800 */
[----:B------:R-:W5:Y:S04]  /*d8c0*/  LDS R15, [R7+0x800] ;  /* 0x00080000070f7984 */ /* 0x000f680000000800 */
[----:B------:R-:W4:Y:S04]  /*d8d0*/  LDS R16, [R7+0xc00] ;  /* 0x000c000007107984 */ /* 0x000f280000000800 */
[----:B------:R-:W4:Y:S04]  /*d8e0*/  LDS R18, [R7+0x1000] ;  /* 0x0010000007127984 */ /* 0x000f280000000800 */
[----:B------:R-:W4:Y:S01]  /*d8f0*/  LDS R19, [R7+0x1400] ;  /* 0x0014000007137984 */ /* 0x000f220000000800 */
        /* <DEDUP_REMOVED lines=8> */
[----:B-----5:R-:W-:-:S03]  /*d980*/  FADD.FTZ R15, -R37, R15 ;  /* 0x0000000f250f7221 */ /* 0x020fc60000010100 */
[----:B------:R-:W-:Y:S02]  /*d990*/  FMUL.FTZ R14, R14, 1.4426950216293334961 ;  /* 0x3fb8aa3b0e0e7820 */ /* 0x000fe40000410000 */
[----:B------:R1:W2:Y:S01]  /*d9a0*/  MUFU.EX2 R10, R9 ;  /* 0x00000009000a7308 */ /* 0x0002a20000000800 */
[----:B------:R-:W-:Y:S01]  /*d9b0*/  FMUL.FTZ R15, R15, 1.4426950216293334961 ;  /* 0x3fb8aa3b0f0f7820 */ /* 0x000fe20000410000 */
[----:B----4-:R-:W-:-:S04]  /*d9c0*/  FADD.FTZ R17, -R37, R16 ;  /* 0x0000001025117221 */ /* 0x010fc80000010100 */
[----:B------:R-:W-:Y:S02]  /*d9d0*/  FMUL.FTZ R17, R17, 1.4426950216293334961 ;  /* 0x3fb8aa3b11117820 */ /* 0x000fe40000410000 */
[----:B------:R-:W3:Y:S01]  /*d9e0*/  MUFU.EX2 R12, R12 ;  /* 0x0000000c000c7308 */ /* 0x000ee20000000800 */
[----:B-1----:R-:W-:Y:S01]  /*d9f0*/  FADD.FTZ R9, -R37, R18 ;  /* 0x0000001225097221 */ /* 0x002fe20000010100 */
[----:B0-----:R-:W-:Y:S01]  /*da00*/  FADD.FTZ R13, R13, R8 ;  /* 0x000000080d0d7221 */ /* 0x001fe20000010000 */
[----:B------:R-:W-:Y:S01]  /*da10*/  FADD.FTZ R19, -R37, R19 ;  /* 0x0000001325137221 */ /* 0x000fe20000010100 */
[----:B------:R-:W-:Y:S01]  /*da20*/  STS [R7+-0x800], R8 ;  /* 0xfff8000807007388 */ /* 0x000fe20000000800 */
[----:B------:R-:W-:Y:S02]  /*da30*/  FMUL.FTZ R9, R9, 1.4426950216293334961 ;  /* 0x3fb8aa3b09097820 */ /* 0x000fe40000410000 */
[----:B------:R-:W-:Y:S01]  /*da40*/  FMUL.FTZ R19, R19, 1.4426950216293334961 ;  /* 0x3fb8aa3b13137820 */ /* 0x000fe20000410000 */
[----:B------:R-:W0:Y:S01]  /*da50*/  MUFU.EX2 R14, R14 ;  /* 0x0000000e000e7308 */ /* 0x000e220000000800 */
[----:B--2---:R-:W-:Y:S01]  /*da60*/  FADD.FTZ R13, R13, R10 ;  /* 0x0000000a0d0d7221 */ /* 0x004fe20000010000 */
[----:B------:R-:W-:Y:S06]  /*da70*/  STS [R7+-0x400], R10 ;  /* 0xfffc000a07007388 */ /* 0x000fec0000000800 */
        /* <DEDUP_REMOVED lines=17> */
.L_x_725:
[----:B------:R-:W-:Y:S05]  /*db90*/  BSYNC.RECONVERGENT B1 ;  /* 0x0000000000017941 */ /* 0x000fea0003800200 */
.L_x_724:
[----:B------:R-:W-:-:S13]  /*dba0*/  ISETP.LT.OR P0, PT, R0, UR44, P0 ;  /* 0x0000002c00007c0c */ /* 0x000fda0008701670 */
[----:B------:R-:W-:Y:S05]  /*dbb0*/  @!P0 BRA `(.L_x_716) ;  /* 0x0000000400e48947 */ /* 0x000fea0003800000 */
[----:B------:R-:W1:Y:S04]  /*dbc0*/  LDS R0, [R7+-0x800] ;  /* 0xfff8000007007984 */ /* 0x000e680000000800 */
[----:B------:R-:W0:Y:S04]  /*dbd0*/  LDS R8, [R7+-0x400] ;  /* 0xfffc000007087984 */ /* 0x000e280000000800 */
[----:B------:R-:W2:Y:S04]  /*dbe0*/  LDS R10, [R7+0x400] ;  /* 0x00040000070a7984 */ /* 0x000ea80000000800 */
[----:B------:R-:W3:Y:S01]  /*dbf0*/  LDS R9, [R7] ;  /* 0x0000000007097984 */ /* 0x000ee20000000800 */
        /* <DEDUP_REMOVED lines=13> */
[----:B------:R-:W3:Y:S01]  /*dcd0*/  MUFU.EX2 R12, R12 ;  /* 0x0000000c000c7308 */ /* 0x000ee20000000800 */
[----:B-1----:R0:W-:Y:S01]  /*dce0*/  STS [R7+-0x400], R8 ;  /* 0xfffc000807007388 */ /* 0x0021e20000000800 */
[----:B------:R-:W-:-:S03]  /*dcf0*/  FADD.FTZ R13, R13, R8 ;  /* 0x000000080d0d7221 */ /* 0x000fc60000010000 */
[----:B--2---:R0:W-:Y:S01]  /*dd00*/  STS [R7], R10 ;  /* 0x0000000a07007388 */ /* 0x0041e20000000800 */
[----:B------:R-:W-:-:S03]  /*dd10*/  FADD.FTZ R13, R13, R10 ;  /* 0x0000000a0d0d7221 */ /* 0x000fc60000010000 */
[----:B---3--:R0:W-:Y:S01]  /*dd20*/  STS [R7+0x400], R12 ;  /* 0x0004000c07007388 */ /* 0x0081e20000000800 */
[----:B------:R-:W-:Y:S01]  /*dd30*/  FADD.FTZ R13, R13, R12 ;  /* 0x0000000c0d0d7221 */ /* 0x000fe20000010000 */
[----:B------:R-:W-:Y:S06]  /*dd40*/  BRA `(.L_x_716) ;  /* 0x0000000400807947 */ /* 0x000fec0003800000 */
.L_x_717:
[----:B------:R-:W-:Y:S01]  /*dd50*/  HFMA2 R12, -RZ, RZ, 0, 1.52587890625e-05 ;  /* 0x00000100ff0c7431 */ /* 0x000fe200000001ff */
[----:B------:R-:W0:Y:S01]  /*dd60*/  S2UR UR4, SR_CTAID.Y ;  /* 0x00000000000479c3 */ /* 0x000e220000002600 */
[----:B------:R-:W-:Y:S01]  /*dd70*/  LOP3.LUT R10, RZ, R3, RZ, 0x33, !PT ;  /* 0x00000003ff0a7212 */ /* 0x000fe200078e33ff */
[----:B------:R-:W-:Y:S01]  /*dd80*/  BSSY.RECONVERGENT B1, `(.L_x_726) ;  /* 0x0000025000017945 */ /* 0x000fe20003800200 */
[----:B------:R-:W-:Y:S01]  /*dd90*/  IMAD.MOV.U32 R13, RZ, RZ, RZ ;  /* 0x000000ffff0d7224 */ /* 0x000fe200078e00ff */
[----:B------:R-:W-:-:S04]  /*dda0*/  VIADDMNMX R7, R5, R12, UR44, !PT ;  /* 0x0000002c05077e46 */ /* 0x000fc8000f80010c */
[----:B------:R-:W-:-:S04]  /*ddb0*/  IADD3 R7, PT, PT, R7, -UR10, R10 ;  /* 0x8000000a07077c10 */ /* 0x000fc8000fffe00a */
[C---:B------:R-:W-:Y:S02]  /*ddc0*/  LOP3.LUT R10, R7.reuse, 0x300, RZ, 0xc0, !PT ;  /* 0x00000300070a7812 */ /* 0x040fe400078ec0ff */
[----:B------:R-:W-:Y:S02]  /*ddd0*/  ISETP.GE.U32.AND P0, PT, R7, 0x300, PT ;  /* 0x000003000700780c */ /* 0x000fe40003f06070 */
[----:B------:R-:W-:Y:S01]  /*dde0*/  ISETP.NE.AND P1, PT, R10, 0x300, PT ;  /* 0x000003000a00780c */ /* 0x000fe20003f25270 */
[----:B0-----:R-:W-:Y:S01]  /*ddf0*/  IMAD R17, R0, UR4, RZ ;  /* 0x0000000400117c24 */ /* 0x001fe2000f8e02ff */
[----:B------:R-:W-:-:S04]  /*de00*/  MOV R0, R5 ;  /* 0x0000000500007202 */ /* 0x000fc80000000f00 */
[----:B------:R-:W-:-:S07]  /*de10*/  SHF.R.S32.HI R18, RZ, 0x1f, R17 ;  /* 0x0000001fff127819 */ /* 0x000fce0000011411 */
[----:B------:R-:W-:Y:S05]  /*de20*/  @!P1 BRA `(.L_x_727) ;  /* 0x0000000000689947 */ /* 0x000fea0003800000 */
[----:B------:R-:W-:Y:S01]  /*de30*/  VIADD R15, R15, 0x440 ;  /* 0x000004400f0f7836 */ /* 0x000fe20000000000 */
[----:B------:R-:W-:Y:S02]  /*de40*/  LEA.HI R0, R7, 0x1, RZ, 0x18 ;  /* 0x0000000107007811 */ /* 0x000fe400078fc0ff */
[--C-:B------:R-:W-:Y:S02]  /*de50*/  IADD3 R8, P1, P2, R17, R8, R5.reuse ;  /* 0x0000000811087210 */ /* 0x100fe40007a3e005 */
[----:B------:R-:W-:Y:S01]  /*de60*/  LOP3.LUT R7, R0, 0x3, RZ, 0xc0, !PT ;  /* 0x0000000300077812 */ /* 0x000fe200078ec0ff */
[----:B------:R-:W-:Y:S01]  /*de70*/  IMAD.MOV.U32 R0, RZ, RZ, R5 ;  /* 0x000000ffff007224 */ /* 0x000fe200078e0005 */
[----:B------:R-:W-:Y:S02]  /*de80*/  LEA R10, R16, R15, 0x18 ;  /* 0x0000000f100a7211 */ /* 0x000fe400078ec0ff */
[----:B------:R-:W-:Y:S01]  /*de90*/  IADD3.X R9, PT, PT, R18, R9, RZ, P1, P2 ;  /* 0x0000000912097210 */ /* 0x000fe20000fe44ff */
[----:B------:R-:W-:Y:S01]  /*dea0*/  IMAD.MOV R7, RZ, RZ, -R7 ;  /* 0x000000ffff077224 */ /* 0x000fe200078e0a07 */
[----:B------:R-:W-:-:S02]  /*deb0*/  MOV R13, RZ ;  /* 0x000000ff000d7202 */ /* 0x000fc40000000f00 */
[----:B------:R-:W-:-:S07]  /*dec0*/  LEA R10, R3, R10, 0x2 ;  /* 0x0000000a030a7211 */ /* 0x000fce00078e10ff */
.L_x_728:
[----:B------:R0:W2:Y:S01]  /*ded0*/  LDG.E.U8 R12, desc[UR36][R8.64] ;  /* 0x00000024080c7981 */ /* 0x0000a2000c1e1100 */
[----:B------:R-:W-:Y:S01]  /*dee0*/  VIADD R7, R7, 0x1 ;  /* 0x0000000107077836 */ /* 0x000fe20000000000 */
[----:B------:R-:W-:Y:S02]  /*def0*/  IADD3 R0, PT, PT, R0, 0x100, RZ ;  /* 0x0000010000007810 */ /* 0x000fe40007ffe0ff */
[----:B0-----:R-:W-:-:S05]  /*df00*/  IADD3 R8, P2, PT, R8, 0x100, RZ ;  /* 0x0000010008087810 */ /* 0x001fca0007f5e0ff */
[----:B------:R-:W-:Y:S01]  /*df10*/  IMAD.X R9, RZ, RZ, R9, P2 ;  /* 0x000000ffff097224 */ /* 0x000fe200010e0609 */
[----:B--2---:R-:W-:-:S13]  /*df20*/  ISETP.NE.AND P1, PT, R12, RZ, PT ;  /* 0x000000ff0c00720c */ /* 0x004fda0003f25270 */
[----:B------:R-:W1:Y:S02]  /*df30*/  @!P1 LDS R12, [R10] ;  /* 0x000000000a0c9984 */ /* 0x000e640000000800 */
[----:B-1----:R-:W-:Y:S01]  /*df40*/  @!P1 FADD.FTZ R14, -R37, R12 ;  /* 0x0000000c250e9221 */ /* 0x002fe20000010100 */
[----:B------:R-:W-:-:S03]  /*df50*/  HFMA2 R12, -RZ, RZ, 0, 0 ;  /* 0x00000000ff0c7431 */ /* 0x000fc600000001ff */
[----:B------:R-:W-:-:S04]  /*df60*/  @!P1 FMUL.FTZ R14, R14, 1.4426950216293334961 ;  /* 0x3fb8aa3b0e0e9820 */ /* 0x000fc80000410000 */
[----:B------:R-:W0:Y:S01]  /*df70*/  @!P1 MUFU.EX2 R12, R14 ;  /* 0x0000000e000c9308 */ /* 0x000e220000000800 */
[----:B------:R-:W-:Y:S01]  /*df80*/  ISETP.NE.AND P1, PT, R7, RZ, PT ;  /* 0x000000ff0700720c */ /* 0x000fe20003f25270 */
[----:B0-----:R0:W-:Y:S01]  /*df90*/  STS [R10], R12 ;  /* 0x0000000c0a007388 */ /* 0x0011e20000000800 */
[----:B------:R-:W-:Y:S01]  /*dfa0*/  FADD.FTZ R13, R12, R13 ;  /* 0x0000000d0c0d7221 */ /* 0x000fe20000010000 */
[----:B0-----:R-:W-:-:S10]  /*dfb0*/  IADD3 R10, PT, PT, R10, 0x400, RZ ;  /* 0x000004000a0a7810 */ /* 0x001fd40007ffe0ff */
[----:B------:R-:W-:Y:S05]  /*dfc0*/  @P1 BRA `(.L_x_728) ;  /* 0xfffffffc00c01947 */ /* 0x000fea000383ffff */
.L_x_727:
[----:B------:R-:W-:Y:S05]  /*dfd0*/  BSYNC.RECONVERGENT B1 ;  /* 0x0000000000017941 */ /* 0x000fea0003800200 */
.L_x_726:
        /* <DEDUP_REMOVED lines=13> */
.L_x_729:
[----:B------:R-:W2:Y:S04]  /*e0b0*/  LDG.E.U8 R14, desc[UR36][R8.64+-0x200] ;  /* 0xfffe0024080e7981 */ /* 0x000ea8000c1e1100 */
[----:B------:R-:W3:Y:S04]  /*e0c0*/  LDG.E.U8 R10, desc[UR36][R8.64+-0x100] ;  /* 0xffff0024080a7981 */ /* 0x000ee8000c1e1100 */
[----:B------:R-:W5:Y:S04]  /*e0d0*/  LDG.E.U8 R12, desc[UR36][R8.64] ;  /* 0x00000024080c7981 */ /* 0x000f68000c1e1100 */
[----:B------:R-:W4:Y:S01]  /*e0e0*/  LDG.E.U8 R15, desc[UR36][R8.64+0x100] ;  /* 0x00010024080f7981 */ /* 0x000f22000c1e1100 */
[----:B------:R-:W-:Y:S01]  /*e0f0*/  VIADD R0, R0, 0x400 ;  /* 0x0000040000007836 */ /* 0x000fe20000000000 */
[----:B--2---:R-:W-:-:S02]  /*e100*/  ISETP.NE.AND P0, PT, R14, RZ, PT ;  /* 0x000000ff0e00720c */ /* 0x004fc40003f05270 */
[----:B---3--:R-:W-:Y:S02]  /*e110*/  ISETP.NE.AND P1, PT, R10, RZ, PT ;  /* 0x000000ff0a00720c */ /* 0x008fe40003f25270 */
[----:B-----5:R-:W-:Y:S02]  /*e120*/  ISETP.NE.AND P2, PT, R12, RZ, PT ;  /* 0x000000ff0c00720c */ /* 0x020fe40003f45270 */
[----:B----4-:R-:W-:-:S07]  /*e130*/  ISETP.NE.AND P3, PT, R15, RZ, PT ;  /* 0x000000ff0f00720c */ /* 0x010fce0003f65270 */
[----:B------:R-:W1:Y:S04]  /*e140*/  @!P0 LDS R10, [R7+-0x800] ;  /* 0xfff80000070a8984 */ /* 0x000e680000000800 */
[----:B------:R-:W0:Y:S04]  /*e150*/  @!P1 LDS R14, [R7+-0x400] ;  /* 0xfffc0000070e9984 */ /* 0x000e280000000800 */
[----:B------:R-:W2:Y:S04]  /*e160*/  @!P2 LDS R16, [R7] ;  /* 0x000000000710a984 */ /* 0x000ea80000000800 */
[----:B------:R-:W3:Y:S01]  /*e170*/  @!P3 LDS R18, [R7+0x400] ;  /* 0x000400000712b984 */ /* 0x000ee20000000800 */
[----:B-1----:R-:W-:Y:S01]  /*e180*/  @!P0 FADD.FTZ R12, -R37, R10 ;  /* 0x0000000a250c8221 */ /* 0x002fe20000010100 */
[----:B------:R-:W-:-:S03]  /*e190*/  IMAD.MOV.U32 R10, RZ, RZ, RZ ;  /* 0x000000ffff0a7224 */ /* 0x000fc600078e00ff */
[----:B------:R-:W-:Y:S01]  /*e1a0*/  @!P0 FMUL.FTZ R12, R12, 1.4426950216293334961 ;  /* 0x3fb8aa3b0c0c8820 */ /* 0x000fe20000410000 */
[----:B0-----:R-:W-:Y:S01]  /*e1b0*/  @!P1 FADD.FTZ R15, -R37, R14 ;  /* 0x0000000e250f9221 */ /* 0x001fe20000010100 */
[----:B------:R-:W-:Y:S02]  /*e1c0*/  MOV R14, RZ ;  /* 0x000000ff000e7202 */ /* 0x000fe40000000f00 */
[----:B------:R-:W0:Y:S01]  /*e1d0*/  @!P0 MUFU.EX2 R10, R12 ;  /* 0x0000000c000a8308 */ /* 0x000e220000000800 */
[----:B------:R-:W-:Y:S01]  /*e1e0*/  @!P1 FMUL.FTZ R15, R15, 1.4426950216293334961 ;  /* 0x3fb8aa3b0f0f9820 */ /* 0x000fe20000410000 */
[C---:B--2---:R-:W-:Y:S01]  /*e1f0*/  @!P2 FADD.FTZ R17, -R37.reuse, R16 ;  /* 0x000000102511a221 */ /* 0x044fe20000010100 */
[----:B------:R-:W-:Y:S02]  /*e200*/  IMAD.MOV.U32 R16, RZ, RZ, RZ ;  /* 0x000000ffff107224 */ /* 0x000fe400078e00ff */
[----:B---3--:R-:W-:Y:S01]  /*e210*/  @!P3 FADD.FTZ R19, -R37, R18 ;  /* 0x000000122513b221 */ /* 0x008fe20000010100 */
[----:B------:R-:W-:-:S02]  /*e220*/  HFMA2 R18, -RZ, RZ, 0, 0 ;  /* 0x00000000ff127431 */ /* 0x000fc400000001ff */
[----:B------:R-:W-:Y:S01]  /*e230*/  @!P2 FMUL.FTZ R17, R17, 1.4426950216293334961 ;  /* 0x3fb8aa3b1111a820 */ /* 0x000fe20000410000 */
[----:B------:R-:W-:Y:S01]  /*e240*/  ISETP.GE.AND P0, PT, R0, UR44, PT ;  /* 0x0000002c00007c0c */ /* 0x000fe2000bf06270 */
[----:B------:R-:W1:Y:S01]  /*e250*/  @!P1 MUFU.EX2 R14, R15 ;  /* 0x0000000f000e9308 */ /* 0x000e620000000800 */
[----:B------:R-:W-:Y:S01]  /*e260*/  @!P3 FMUL.FTZ R19, R19, 1.4426950216293334961 ;  /* 0x3fb8aa3b1313b820 */ /* 0x000fe20000410000 */
[----:B------:R-:W-:-:S04]  /*e270*/  IADD3 R8, P1, PT, R8, 0x400, RZ ;  /* 0x0000040008087810 */ /* 0x000fc80007f3e0ff */
[----:B------:R-:W-:Y:S02]  /*e280*/  IADD3.X R9, PT, PT, RZ, R9, RZ, P1, !PT ;  /* 0x00000009ff097210 */ /* 0x000fe40000ffe4ff */
[----:B------:R-:W2:Y:S01]  /*e290*/  @!P2 MUFU.EX2 R16, R17 ;  /* 0x000000110010a308 */ /* 0x000ea20000000800 */
[----:B0-----:R-:W-:Y:S01]  /*e2a0*/  FADD.FTZ R13, R10, R13 ;  /* 0x0000000d0a0d7221 */ /* 0x001fe20000010000 */
[----:B------:R-:W-:Y:S06]  /*e2b0*/  STS [R7+-0x800], R10 ;  /* 0xfff8000a07007388 */ /* 0x000fec0000000800 */
[----:B------:R-:W0:Y:S01]  /*e2c0*/  @!P3 MUFU.EX2 R18, R19 ;  /* 0x000000130012b308 */ /* 0x000e220000000800 */
[----:B-1----:R-:W-:Y:S01]  /*e2d0*/  FADD.FTZ R13, R13, R14 ;  /* 0x0000000e0d0d7221 */ /* 0x002fe20000010000 */
[----:B------:R-:W-:Y:S03]  /*e2e0*/  STS [R7+-0x400], R14 ;  /* 0xfffc000e07007388 */ /* 0x000fe60000000800 */
[----:B--2---:R-:W-:Y:S01]  /*e2f0*/  FADD.FTZ R13, R13, R16 ;  /* 0x000000100d0d7221 */ /* 0x004fe20000010000 */
[----:B------:R-:W-:Y:S04]  /*e300*/  STS [R7], R16 ;  /* 0x0000001007007388 */ /* 0x000fe80000000800 */
[----:B0-----:R0:W-:Y:S01]  /*e310*/  STS [R7+0x400], R18 ;  /* 0x0004001207007388 */ /* 0x0011e20000000800 */
[----:B------:R-:W-:Y:S01]  /*e320*/  FADD.FTZ R13, R13, R18 ;  /* 0x000000120d0d7221 */ /* 0x000fe20000010000 */
[----:B0-----:R-:W-:Y:S01]  /*e330*/  VIADD R7, R7, 0x1000 ;  /* 0x0000100007077836 */ /* 0x001fe20000000000 */
[----:B------:R-:W-:Y:S06]  /*e340*/  @!P0 BRA `(.L_x_729) ;  /* 0xfffffffc00588947 */ /* 0x000fec000383ffff */
.L_x_716:
[----:B------:R-:W-:Y:S05]  /*e350*/  BSYNC.RECONVERGENT B0 ;  /* 0x0000000000007941 */ /* 0x000fea0003800200 */
.L_x_715:
[----:B0-----:R-:W0:Y:S01]  /*e360*/  SHFL.BFLY PT, R0, R13, 0x10, 0x1f ;  /* 0x0e001f000d007f89 */ /* 0x001e2200000e0000 */
[C---:B------:R-:W-:Y:S01]  /*e370*/  ISETP.NE.AND P0, PT, R11.reuse, RZ, PT ;  /* 0x000000ff0b00720c */ /* 0x040fe20003f05270 */
[----:B------:R-:W2:Y:S01]  /*e380*/  LDCU UR4, c[0x0][0x3f4] ;  /* 0x00007e80ff0477ac */ /* 0x000ea20008000800 */
[----:B------:R-:W-:Y:S01]  /*e390*/  ISETP.GT.U32.AND P1, PT, R11, 0x7, PT ;  /* 0x000000070b00780c */ /* 0x000fe20003f24070 */
[----:B------:R-:W3:Y:S01]  /*e3a0*/  S2UR UR16, SR_CTAID.X ;  /* 0x00000000001079c3 */ /* 0x000ee20000002500 */
[----:B------:R-:W5:Y:S01]  /*e3b0*/  LDCU.U8 UR12, c[0x0][0x48c] ;  /* 0x00009180ff0c77ac */ /* 0x000f620008000000 */
[----:B--2---:R-:W-:Y:S01]  /*e3c0*/  UIADD3 UR4, UPT, UPT, UR4, 0x4, URZ ;  /* 0x0000000404047890 */ /* 0x004fe2000fffe0ff */
        /* <DEDUP_REMOVED lines=15> */
[----:B------:R-:W-:Y:S01]  /*e4c0*/  @!P0 LEA R4, R0, R4, 0x2 ;  /* 0x0000000400048211 */ /* 0x000fe200078e10ff */
        /* <DEDUP_REMOVED lines=15> */
[----:B---3--:R-:W-:Y:S05]  /*e5c0*/  @!P0 BRA `(.L_x_730) ;  /* 0x0000000000248947 */ /* 0x008fea0003800000 */
[----:B------:R-:W3:Y:S01]  /*e5d0*/  S2UR UR5, SR_CTAID.Y ;  /* 0x00000000000579c3 */ /* 0x000ee20000002600 */
[----:B------:R-:W3:Y:S01]  /*e5e0*/  LDCU UR8, c[0x0][0x3f8] ;  /* 0x00007f00ff0877ac */ /* 0x000ee20008000800 */
[----:B------:R-:W5:Y:S01]  /*e5f0*/  LDCU UR4, c[0x0][0x488] ;  /* 0x00009100ff0477ac */ /* 0x000f620008000800 */
[----:B------:R-:W5:Y:S01]  /*e600*/  LDCU UR9, c[0x0][0x40c] ;  /* 0x00008180ff0977ac */ /* 0x000f620008000800 */
[----:B------:R-:W1:Y:S01]  /*e610*/  LDCU UR11, c[0x0][0x3f4] ;  /* 0x00007e80ff0b77ac */ /* 0x000e620008000800 */
[----:B---3--:R-:W-:-:S04]  /*e620*/  UIMAD UR5, UR5, UR8, UR16 ;  /* 0x00000008050572a4 */ /* 0x008fc8000f8e0210 */
[----:B-----5:R-:W-:-:S04]  /*e630*/  UIMAD UR4, UR5, UR4, UR9 ;  /* 0x00000004050472a4 */ /* 0x020fc8000f8e0209 */
[----:B-1----:R-:W-:-:S04]  /*e640*/  UIMAD UR4, UR4, UR11, URZ ;  /* 0x0000000b040472a4 */ /* 0x002fc8000f8e02ff */
[----:B------:R-:W-:-:S12]  /*e650*/  USHF.R.S32.HI UR5, URZ, 0x1f, UR4 ;  /* 0x0000001fff057899 */ /* 0x000fd80008011404 */
.L_x_730:
[----:B------:R-:W-:Y:S04]  /*e660*/  BSSY.RECONVERGENT B0, `(.L_x_731) ;  /* 0x0000063000007945 */ /* 0x000fe80003800200 */
[----:B------:R-:W-:Y:S05]  /*e670*/  @P1 BRA `(.L_x_732) ;  /* 0x0000000400841947 */ /* 0x000fea0003800000 */
[----:B0-----:R-:W-:Y:S01]  /*e680*/  IMAD.MOV.U32 R4, RZ, RZ, 0x100 ;  /* 0x00000100ff047424 */ /* 0x001fe200078e00ff */
        /* <DEDUP_REMOVED lines=12> */
[----:B------:R-:W-:Y:S01]  /*e750*/  UMOV UR8, 0x400 ;  /* 0x0000040000087882 */ /* 0x000fe20000000000 */
[C---:B------:R-:W-:Y:S01]  /*e760*/  SHF.L.U32 R6, R4.reuse, 0x8, RZ ;  /* 0x0000000804067819 */ /* 0x040fe200000006ff */
[----:B------:R-:W-:Y:S01]  /*e770*/  UIADD3 UR8, UPT, UPT, UR8, 0x440, URZ ;  /* 0x0000044008087890 */ /* 0x000fe2000fffe0ff */
[----:B------:R-:W-:Y:S01]  /*e780*/  LOP3.LUT R4, R4, 0x3, RZ, 0xc0, !PT ;  /* 0x0000000304047812 */ /* 0x000fe200078ec0ff */
[----:B------:R-:W-:Y:S01]  /*e790*/  IMAD.X R12, RZ, RZ, UR5, P2 ;  /* 0x00000005ff0c7e24 */ /* 0x000fe200090e06ff */
[----:B------:R-:W-:-:S02]  /*e7a0*/  LOP3.LUT R8, R6, 0x300, RZ, 0xc0, !PT ;  /* 0x0000030006087812 */ /* 0x000fc400078ec0ff */
[----:B------:R-:W-:Y:S01]  /*e7b0*/  LEA R6, R3, UR7, 0x1 ;  /* 0x0000000703067c11 */ /* 0x000fe2000f8e08ff */
[----:B------:R-:W-:Y:S01]  /*e7c0*/  IMAD.MOV R9, RZ, RZ, -R4 ;  /* 0x000000ffff097224 */ /* 0x000fe200078e0a04 */
[----:B------:R-:W-:Y:S02]  /*e7d0*/  IADD3 R5, PT, PT, R5, R8, RZ ;  /* 0x0000000805057210 */ /* 0x000fe40007ffe0ff */
[----:B---3--:R-:W-:-:S04]  /*e7e0*/  LEA R10, P2, R11, UR14, 0x2 ;  /* 0x0000000e0b0a7c11 */ /* 0x008fc8000f8410ff */
[----:B------:R-:W-:Y:S01]  /*e7f0*/  LEA.HI.X R11, R11, UR15, R12, 0x2, P2 ;  /* 0x0000000f0b0b7c11 */ /* 0x000fe200090f140c */
[----:B0-----:R-:W-:-:S06]  /*e800*/  ULEA UR8, UR9, UR8, 0x18 ;  /* 0x0000000809087291 */ /* 0x001fcc000f8ec0ff */
[----:B------:R-:W-:Y:S02]  /*e810*/  IADD3 R4, PT, PT, R6, UR8, RZ ;  /* 0x0000000806047c10 */ /* 0x000fe4000fffe0ff */
[----:B------:R-:W-:-:S07]  /*e820*/  LEA R8, R3, UR8, 0x2 ;  /* 0x0000000803087c11 */ /* 0x000fce000f8e10ff */
.L_x_735:
        /* <DEDUP_REMOVED lines=15> */
.L_x_734:
[----:B------:R-:W-:Y:S05]  /*e920*/  BSYNC.RECONVERGENT B1 ;  /* 0x0000000000017941 */ /* 0x000fea0003800200 */
.L_x_733:
[----:B------:R-:W-:Y:S05]  /*e930*/  @!P1 BRA `(.L_x_732) ;  /* 0x0000000000d49947 */ /* 0x000fea0003800000 */
[----:B------:R-:W0:Y:S01]  /*e940*/  S2R R8, SR_CgaCtaId ;  /* 0x0000000000087919 */ /* 0x000e220000008800 */
[----:B------:R-:W5:Y:S01]  /*e950*/  LDCU.64 UR14, c[0x0][0x480] ;  /* 0x00009000ff0e77ac */ /* 0x000f620008000a00 */
[----:B------:R-:W-:Y:S01]  /*e960*/  LEA R4, R5, UR7, 0x1 ;  /* 0x0000000705047c11 */ /* 0x000fe2000f8e08ff */
[----:B------:R-:W-:Y:S01]  /*e970*/  IMAD.U32 R9, RZ, RZ, UR10 ;  /* 0x0000000aff097e24 */ /* 0x000fe2000f8e00ff */
[----:B---3--:R-:W-:Y:S01]  /*e980*/  MOV R7, 0x400 ;  /* 0x0000040000077802 */ /* 0x008fe20000000f00 */
[----:B------:R-:W-:Y:S01]  /*e990*/  USHF.L.U32 UR8, UR10, 0x2, URZ ;  /* 0x000000020a087899 */ /* 0x000fe200080006ff */
[----:B------:R-:W-:Y:S01]  /*e9a0*/  ISETP.NE.AND P1, PT, RZ, UR12, PT ;  /* 0x0000000cff007c0c */ /* 0x000fe2000bf25270 */
[----:B------:R-:W-:Y:S01]  /*e9b0*/  IMAD R6, R9, -0x2, R4 ;  /* 0xfffffffe09067824 */ /* 0x000fe200078e0204 */
[----:B------:R-:W-:Y:S01]  /*e9c0*/  IADD3 R7, PT, PT, R7, 0x440, RZ ;  /* 0x0000044007077810 */ /* 0x000fe20007ffe0ff */
[----:B------:R-:W-:Y:S01]  /*e9d0*/  UISETP.NE.AND UP0, UPT, UR12, URZ, UPT ;  /* 0x000000ff0c00728c */ /* 0x000fe2000bf05270 */
[----:B------:R-:W-:-:S02]  /*e9e0*/  IADD3 R9, P2, PT, R5, UR4, RZ ;  /* 0x0000000405097c10 */ /* 0x000fc4000ff5e0ff */
[----:B------:R-:W-:-:S03]  /*e9f0*/  LEA R4, R5, -UR8, 0x2 ;  /* 0x8000000805047c11 */ /* 0x000fc6000f8e10ff */
[----:B------:R-:W-:Y:S02]  /*ea00*/  PLOP3.LUT P0, PT, PT, PT, UP0, 0x80, 0x8 ;  /* 0x000000000008781c */ /* 0x000fe40003f0f008 */
[C---:B-----5:R-:W-:Y:S02]  /*ea10*/  LEA R10, P3, R9.reuse, UR14, 0x2 ;  /* 0x0000000e090a7c11 */ /* 0x060fe4000f8610ff */
[----:B0-----:R-:W-:Y:S01]  /*ea20*/  LEA R7, R8, R7, 0x18 ;  /* 0x0000000708077211 */ /* 0x001fe200078ec0ff */
[----:B------:R-:W-:Y:S01]  /*ea30*/  IMAD.X R8, RZ, RZ, UR5, P2 ;  /* 0x00000005ff087e24 */ /* 0x000fe200090e06ff */
[----:B------:R-:W-:Y:S02]  /*ea40*/  IADD3 R10, P2, PT, R10, 0x800, RZ ;  /* 0x000008000a0a7810 */ /* 0x000fe40007f5e0ff */
[----:B------:R-:W-:Y:S02]  /*ea50*/  IADD3 R4, PT, PT, R4, 0x800, R7 ;  /* 0x0000080004047810 */ /* 0x000fe40007ffe007 */
[----:B------:R-:W-:-:S02]  /*ea60*/  LEA.HI.X R9, R9, UR15, R8, 0x2, P3 ;  /* 0x0000000f09097c11 */ /* 0x000fc400098f1408 */
[----:B------:R-:W-:Y:S02]  /*ea70*/  IADD3 R8, PT, PT, R6, 0x400, R7 ;  /* 0x0000040006087810 */ /* 0x000fe40007ffe007 */
[----:B------:R-:W-:-:S07]  /*ea80*/  IADD3.X R11, PT, PT, RZ, R9, RZ, P2, !PT ;  /* 0x00000009ff0b7210 */ /* 0x000fce00017fe4ff */
.L_x_736:
[----:B------:R-:W2:Y:S01]  /*ea90*/  LDS R6, [R4+-0x800] ;  /* 0xfff8000004067984 */ /* 0x000ea20000000800 */
[----:B------:R-:W-:-:S05]  /*eaa0*/  VIADD R5, R5, 0x400 ;  /* 0x0000040005057836 */ /* 0x000fca0000000000 */
[----:B------:R-:W-:Y:S01]  /*eab0*/  ISETP.GE.AND P2, PT, R5, UR44, PT ;  /* 0x0000002c05007c0c */ /* 0x000fe2000bf46270 */
[----:B--2---:R-:W-:-:S05]  /*eac0*/  FMUL.FTZ R15, R6, R13 ;  /* 0x0000000d060f7220 */ /* 0x004fca0000410000 */
[----:B------:R-:W-:-:S04]  /*ead0*/  F2FP.F16.F32.PACK_AB R6, RZ, R15 ;  /* 0x0000000fff06723e */ /* 0x000fc800000000ff */
[----:B------:R-:W-:-:S05]  /*eae0*/  PRMT R7, R6, 0x7610, R7 ;  /* 0x0000761006077816 */ /* 0x000fca0000000007 */
[----:B------:R0:W-:Y:S04]  /*eaf0*/  STS.U16 [R8+-0x400], R7 ;  /* 0xfffc000708007388 */ /* 0x0001e80000000400 */
[----:B------:R-:W2:Y:S01]  /*eb00*/  LDS R6, [R4+-0x400] ;  /* 0xfffc000004067984 */ /* 0x000ea20000000800 */
[----:B0-----:R-:W-:Y:S01]  /*eb10*/  MOV R7, R11 ;  /* 0x0000000b00077202 */ /* 0x001fe20000000f00 */
[----:B--2---:R-:W-:-:S05]  /*eb20*/  FMUL.FTZ R17, R6, R13 ;  /* 0x0000000d06117220 */ /* 0x004fca0000410000 */
[----:B------:R-:W-:-:S04]  /*eb30*/  F2FP.F16.F32.PACK_AB R6, RZ, R17 ;  /* 0x00000011ff06723e */ /* 0x000fc800000000ff */
[----:B------:R-:W-:-:S05]  /*eb40*/  PRMT R12, R6, 0x7610, R12 ;  /* 0x00007610060c7816 */ /* 0x000fca000000000c */
[----:B------:R-:W-:Y:S04]  /*eb50*/  STS.U16 [R8+-0x200], R12 ;  /* 0xfffe000c08007388 */ /* 0x000fe80000000400 */
[----:B------:R-:W0:Y:S02]  /*eb60*/  LDS R6, [R4] ;  /* 0x0000000004067984 */ /* 0x000e240000000800 */
[----:B0-----:R-:W-:-:S05]  /*eb70*/  FMUL.FTZ R19, R6, R13 ;  /* 0x0000000d06137220 */ /* 0x001fca0000410000 */
[----:B------:R-:W-:-:S05]  /*eb80*/  F2FP.F16.F32.PACK_AB R6, RZ, R19 ;  /* 0x00000013ff06723e */ /* 0x000fca00000000ff */
[----:B------:R0:W-:Y:S04]  /*eb90*/  STS.U16 [R8], R6 ;  /* 0x0000000608007388 */ /* 0x0001e80000000400 */
[----:B------:R2:W3:Y:S01]  /*eba0*/  LDS R9, [R4+0x400] ;  /* 0x0004000004097984 */ /* 0x0004e20000000800 */
[----:B0-----:R-:W-:Y:S02]  /*ebb0*/  IMAD.MOV.U32 R6, RZ, RZ, R10 ;  /* 0x000000ffff067224 */ /* 0x001fe400078e000a */
[----:B--2---:R-:W-:-:S03]  /*ebc0*/  VIADD R4, R4, 0x1000 ;  /* 0x0000100004047836 */ /* 0x004fc60000000000 */
[----:B------:R-:W-:Y:S01]  /*ebd0*/  @P0 STG.E desc[UR36][R6.64+-0x800], R15 ;  /* 0xfff8000f06000986 */ /* 0x000fe2000c101924 */
[----:B------:R-:W-:Y:S02]  /*ebe0*/  PLOP3.LUT P0, PT, P1, PT, PT, 0x80, 0x8 ;  /* 0x000000000008781c */ /* 0x000fe40000f0f070 */
[----:B------:R-:W-:-:S04]  /*ebf0*/  IADD3 R10, P3, PT, R6, 0x1000, RZ ;  /* 0x00001000060a7810 */ /* 0x000fc80007f7e0ff */
[----:B------:R-:W-:-:S07]  /*ec00*/  IADD3.X R11, PT, PT, RZ, R7, RZ, P3, !PT ;  /* 0x00000007ff0b7210 */ /* 0x000fce0001ffe4ff */
[----:B------:R-:W-:Y:S04]  /*ec10*/  @P0 STG.E desc[UR36][R6.64+-0x400], R17 ;  /* 0xfffc001106000986 */ /* 0x000fe8000c101924 */
[----:B------:R-:W-:Y:S01]  /*ec20*/  @P0 STG.E desc[UR36][R6.64], R19 ;  /* 0x0000001306000986 */ /* 0x000fe2000c101924 */
[----:B---3--:R-:W-:-:S05]  /*ec30*/  FMUL.FTZ R21, R9, R13 ;  /* 0x0000000d09157220 */ /* 0x008fca0000410000 */
[----:B------:R-:W-:Y:S01]  /*ec40*/  @P0 STG.E desc[UR36][R6.64+0x400], R21 ;  /* 0x0004001506000986 */ /* 0x000fe2000c101924 */
[----:B------:R-:W-:-:S05]  /*ec50*/  F2FP.F16.F32.PACK_AB R9, RZ, R21 ;  /* 0x00000015ff09723e */ /* 0x000fca00000000ff */
[----:B------:R0:W-:Y:S02]  /*ec60*/  STS.U16 [R8+0x200], R9 ;  /* 0x0002000908007388 */ /* 0x0001e40000000400 */
[----:B0-----:R-:W-:Y:S01]  /*ec70*/  IADD3 R8, PT, PT, R8, 0x800, RZ ;  /* 0x0000080008087810 */ /* 0x001fe20007ffe0ff */
[----:B------:R-:W-:Y:S06]  /*ec80*/  @!P2 BRA `(.L_x_736) ;  /* 0xfffffffc0080a947 */ /* 0x000fec000383ffff */
.L_x_732:
[----:B------:R-:W-:Y:S05]  /*ec90*/  BSYNC.RECONVERGENT B0 ;  /* 0x0000000000007941 */ /* 0x000fea0003800200 */
.L_x_731:
[----:B------:R-:W-:Y:S01]  /*eca0*/  UIADD3 UR14, UPT, UPT, UR44, -0x1, URZ ;  /* 0xffffffff2c0e7890 */ /* 0x000fe2000fffe0ff */
[----:B------:R-:W5:Y:S01]  /*ecb0*/  S2R R22, SR_CgaCtaId ;  /* 0x0000000000167919 */ /* 0x000f620000008800 */
[----:B------:R-:W1:Y:S01]  /*ecc0*/  LDCU UR15, c[0x0][0x40c] ;  /* 0x00008180ff0f77ac */ /* 0x000e620008000800 */
[----:B------:R-:W4:Y:S01]  /*ecd0*/  S2UR UR5, SR_CTAID.Y ;  /* 0x00000000000579c3 */ /* 0x000f220000002600 */
[C---:B--2---:R-:W-:Y:S01]  /*ece0*/  IMAD.SHL.U32 R13, R3.reuse, 0x8, RZ ;  /* 0x00000008030d7824 */ /* 0x044fe200078e00ff */
[----:B------:R-:W-:Y:S01]  /*ecf0*/  MOV R8, 0x400 ;  /* 0x0000040000087802 */ /* 0x000fe20000000f00 */
[----:B------:R-:W-:Y:S01]  /*ed00*/  USHF.R.S32.HI UR4, URZ, 0x1f, UR14 ;  /* 0x0000001fff047899 */ /* 0x000fe2000801140e */
[----:B0-----:R-:W-:Y:S01]  /*ed10*/  IMAD.SHL.U32 R4, R3, 0x10, RZ ;  /* 0x0000001003047824 */ /* 0x001fe200078e00ff */
[----:B------:R-:W4:Y:S01]  /*ed20*/  LDCU UR9, c[0x0][0x3f8] ;  /* 0x00007f00ff0977ac */ /* 0x000f220008000800 */
[----:B------:R-:W-:Y:S01]  /*ed30*/  LOP3.LUT R13, R13, 0xf8, RZ, 0xc0, !PT ;  /* 0x000000f80d0d7812 */ /* 0x000fe200078ec0ff */
[----:B------:R-:W-:Y:S01]  /*ed40*/  BSSY.RECONVERGENT B0, `(.L_x_737) ;  /* 0x000001f000007945 */ /* 0x000fe20003800200 */
[----:B------:R-:W-:Y:S01]  /*ed50*/  IADD3 R5, PT, PT, R8, 0x240, RZ ;  /* 0x0000024008057810 */ /* 0x000fe20007ffe0ff */
[----:B------:R-:W-:Y:S01]  /*ed60*/  ULEA.HI UR4, UR4, UR14, URZ, 0x3 ;  /* 0x0000000e04047291 */ /* 0x000fe2000f8f18ff */
[----:B------:R-:W-:Y:S01]  /*ed70*/  LOP3.LUT R4, R4, 0x1f0, RZ, 0xc0, !PT ;  /* 0x000001f004047812 */ /* 0x000fe200078ec0ff */
[----:B------:R-:W0:Y:S01]  /*ed80*/  LDCU UR11, c[0x0][0x3f4] ;  /* 0x00007e80ff0b77ac */ /* 0x000e220008000800 */
[----:B---3--:R-:W-:Y:S01]  /*ed90*/  CS2R R6, SRZ ;  /* 0x0000000000067805 */ /* 0x008fe2000001ff00 */
[----:B------:R-:W-:-:S04]  /*eda0*/  ULOP3.LUT UR4, UR4, 0xfffffff8, URZ, 0xc0, !UPT ;  /* 0xfffffff804047892 */ /* 0x000fc8000f8ec0ff */
[----:B------:R-:W-:Y:S02]  /*edb0*/  UIADD3 UR4, UPT, UPT, UR14, -UR4, URZ ;  /* 0x800000040e047290 */ /* 0x000fe4000fffe0ff */
[----:B----4-:R-:W-:-:S04]  /*edc0*/  UIMAD UR5, UR5, UR9, UR16 ;  /* 0x00000009050572a4 */ /* 0x010fc8000f8e0210 */
[----:B------:R-:W-:Y:S01]  /*edd0*/  ISETP.NE.AND P0, PT, R0, UR4, PT ;  /* 0x0000000400007c0c */ /* 0x000fe2000bf05270 */
[----:B------:R-:W-:-:S03]  /*ede0*/  UIMAD UR8, UR5, 0xc0, URZ ;  /* 0x000000c0050878a4 */ /* 0x000fc6000f8e02ff */
[----:B-1----:R-:W-:Y:S01]  /*edf0*/  ISETP.NE.OR P0, PT, RZ, UR15, P0 ;  /* 0x0000000fff007c0c */ /* 0x002fe20008705670 */
[----:B0-----:R-:W-:Y:S01]  /*ee00*/  IMAD.U32 R24, RZ, RZ, UR11 ;  /* 0x0000000bff187e24 */ /* 0x001fe2000f8e00ff */
[----:B-----5:R-:W-:Y:S02]  /*ee10*/  LEA R5, R22, R5, 0x18 ;  /* 0x0000000516057211 */ /* 0x020fe400078ec0ff */
[----:B------:R-:W-:Y:S01]  /*ee20*/  ISETP.GT.U32.OR P0, PT, R13, 0xbf, P0 ;  /* 0x000000bf0d00780c */ /* 0x000fe20000704470 */
[C-C-:B------:R-:W-:Y:S01]  /*ee30*/  IMAD R33, R24.reuse, UR6, R13.reuse ;  /* 0x0000000618217c24 */ /* 0x140fe2000f8e020d */
[----:B------:R-:W-:Y:S02]  /*ee40*/  IADD3 R20, PT, PT, R5, R4, RZ ;  /* 0x0000000405147210 */ /* 0x000fe40007ffe0ff */
[----:B------:R-:W-:Y:S01]  /*ee50*/  CS2R R4, SRZ ;  /* 0x0000000000047805 */ /* 0x000fe2000001ff00 */
[----:B------:R-:W-:-:S08]  /*ee60*/  IMAD R27, R24, UR8, R13 ;  /* 0x00000008181b7c24 */ /* 0x000fd0000f8e020d */
[----:B------:R-:W-:Y:S05]  /*ee70*/  @P0 BRA `(.L_x_738) ;  /* 0x00000000002c0947 */ /* 0x000fea0003800000 */
[----:B------:R-:W0:Y:S01]  /*ee80*/  LDCU.64 UR12, c[0x0][0x3b0] ;  /* 0x00007600ff0c77ac */ /* 0x000e220008000a00 */
[----:B------:R-:W-:Y:S01]  /*ee90*/  HFMA2 R7, -RZ, RZ, 0, 0 ;  /* 0x00000000ff077431 */ /* 0x000fe200000001ff */
[----:B0-----:R-:W-:-:S04]  /*eea0*/  UISETP.NE.U32.AND UP0, UPT, UR12, URZ, UPT ;  /* 0x000000ff0c00728c */ /* 0x001fc8000bf05070 */
[----:B------:R-:W-:-:S09]  /*eeb0*/  UISETP.NE.AND.EX UP0, UPT, UR13, URZ, UPT, UP0 ;  /* 0x000000ff0d00728c */ /* 0x000fd2000bf05300 */
[----:B------:R-:W-:Y:S05]  /*eec0*/  BRA.U !UP0, `(.L_x_739) ;  /* 0x0000000108147547 */ /* 0x000fea000b800000 */
[----:B------:R-:W0:Y:S01]  /*eed0*/  S2R R6, SR_CTAID.X ;  /* 0x0000000000067919 */ /* 0x000e220000002500 */
[----:B------:R-:W1:Y:S01]  /*eee0*/  LDC.64 R4, c[0x0][0x3b0] ;  /* 0x0000ec00ff047b82 */ /* 0x000e620000000a00 */
[----:B0-----:R-:W-:-:S04]  /*eef0*/  IMAD R7, R6, 0xc0, R13 ;  /* 0x000000c006077824 */ /* 0x001fc800078e020d */
[----:B-1----:R-:W-:-:S06]  /*ef00*/  IMAD.WIDE.U32 R4, R7, 0x2, R4 ;  /* 0x0000000207047825 */ /* 0x002fcc00078e0004 */
[----:B------:R-:W5:Y:S02]  /*ef10*/  LDG.E.128 R4, desc[UR36][R4.64] ;  /* 0x0000002404047981 */ /* 0x000f64000c1e1d00 */
.L_x_739:
[----:B-----5:R0:W-:Y:S02]  /*ef20*/  STS.128 [R20], R4 ;  /* 0x0000000414007388 */ /* 0x0201e40000000c00 */
.L_x_738:
[----:B------:R-:W-:Y:S05]  /*ef30*/  BSYNC.RECONVERGENT B0 ;  /* 0x0000000000007941 */ /* 0x000fea0003800200 */
.L_x_737:
[----:B------:R-:W-:Y:S01]  /*ef40*/  ISETP.GT.U32.AND P0, PT, R13, 0xbf, PT ;  /* 0x000000bf0d00780c */ /* 0x000fe20003f04070 */
[----:B------:R-:W-:Y:S01]  /*ef50*/  BAR.SYNC.DEFER_BLOCKING 0x0 ;  /* 0x0000000000007b1d */ /* 0x000fe20000010000 */
[----:B------:R-:W-:Y:S02]  /*ef60*/  CS2R R16, SRZ ;  /* 0x0000000000107805 */ /* 0x000fe4000001ff00 */
[----:B------:R-:W-:Y:S02]  /*ef70*/  CS2R R18, SRZ ;  /* 0x0000000000127805 */ /* 0x000fe4000001ff00 */
[----:B------:R-:W-:Y:S01]  /*ef80*/  CS2R R14, SRZ ;  /* 0x00000000000e7805 */ /* 0x000fe2000001ff00 */
[----:B------:R-:W-:Y:S01]  /*ef90*/  IMAD.MOV.U32 R12, RZ, RZ, RZ ;  /* 0x000000ffff0c7224 */ /* 0x000fe200078e00ff */
[----:B------:R-:W-:Y:S01]  /*efa0*/  MOV R21, RZ ;  /* 0x000000ff00157202 */ /* 0x000fe20000000f00 */
[----:B------:R-:W1:Y:S01]  /*efb0*/  LDCU UR11, c[0x0][0x40c] ;  /* 0x00008180ff0b77ac */ /* 0x000e620008000800 */
[----:B------:R-:W-:Y:S04]  /*efc0*/  BSSY.RECONVERGENT B0, `(.L_x_740) ;  /* 0x0000243000007945 */ /* 0x000fe80003800200 */
[----:B------:R-:W-:Y:S05]  /*efd0*/  @P0 BRA `(.L_x_741) ;  /* 0x0000002400040947 */ /* 0x000fea0003800000 */
[----:B------:R-:W2:Y:S01]  /*efe0*/  LDC.64 R10, c[0x0][0x3c0] ;  /* 0x0000f000ff0a7b82 */ /* 0x000ea20000000a00 */
[----:B------:R-:W-:Y:S01]  /*eff0*/  VIADD R30, R0, UR10 ;  /* 0x0000000a001e7c36 */ /* 0x000fe20008000000 */
[----:B------:R-:W-:Y:S01]  /*f000*/  VIMNMX R31, PT, PT, R24, UR14, PT ;  /* 0x0000000e181f7c48 */ /* 0x000fe2000bfe0100 */
[----:B------:R-:W-:Y:S01]  /*f010*/  BSSY.RECONVERGENT B1, `(.L_x_742) ;  /* 0x000010f000017945 */ /* 0x000fe20003800200 */
[----:B------:R-:W-:Y:S01]  /*f020*/  IADD3 R9, PT, PT, R8, 0x440, RZ ;  /* 0x0000044008097810 */ /* 0x000fe20007ffe0ff */
[----:B------:R-:W-:Y:S01]  /*f030*/  IMAD.MOV.U32 R16, RZ, RZ, RZ ;  /* 0x000000ffff107224 */ /* 0x000fe200078e00ff */
[----:B------:R-:W-:Y:S02]  /*f040*/  ISETP.GE.AND P0, PT, R30, R31, PT ;  /* 0x0000001f1e00720c */ /* 0x000fe40003f06270 */
[----:B------:R-:W-:-:S04]  /*f050*/  LEA R22, R22, R9, 0x18 ;  /* 0x0000000916167211 */ /* 0x000fc800078ec0ff */
[----:B------:R-:W-:Y:S01]  /*f060*/  IADD3 R23, PT, PT, R22, UR7, RZ ;  /* 0x0000000716177c10 */ /* 0x000fe2000fffe0ff */
[----:B--2---:R-:W-:-:S04]  /*f070*/  IMAD.WIDE R8, R27, 0x2, R10 ;  /* 0x000000021b087825 */ /* 0x004fc800078e020a */
[----:B------:R-:W-:Y:S02]  /*f080*/  IMAD.WIDE R10, R33, 0x2, R10 ;  /* 0x00000002210a7825 */ /* 0x000fe400078e020a */
[----:B------:R-:W-:Y:S05]  /*f090*/  @P0 BRA `(.L_x_743) ;  /* 0x0000001000180947 */ /* 0x000fea0003800000 */
[----:B------:R-:W-:Y:S01]  /*f0a0*/  ULOP3.LUT UR6, URZ, UR10, URZ, 0x33, !UPT ;  /* 0x0000000aff067292 */ /* 0x000fe2000f8e33ff */
[----:B------:R-:W-:Y:S01]  /*f0b0*/  VIADDMNMX R15, R30, 0x8, R31, !PT ;  /* 0x000000081e0f7846 */ /* 0x000fe2000780011f */
[----:B------:R-:W2:Y:S01]  /*f0c0*/  LDC.64 R28, c[0x0][0x458] ;  /* 0x00011600ff1c7b82 */ /* 0x000ea20000000a00 */
[----:B------:R-:W-:Y:S01]  /*f0d0*/  UIMAD UR5, UR38, UR9, UR16 ;  /* 0x00000009260572a4 */ /* 0x000fe2000f8e0210 */
[----:B------:R-:W-:Y:S01]  /*f0e0*/  BSSY.RECONVERGENT B2, `(.L_x_744) ;  /* 0x0000052000027945 */ /* 0x000fe20003800200 */
[----:B------:R-:W-:Y:S01]  /*f0f0*/  HFMA2 R21, -RZ, RZ, 0, 0 ;  /* 0x00000000ff157431 */ /* 0x000fe200000001ff */
[----:B------:R-:W-:Y:S01]  /*f100*/  IADD3 R32, PT, PT, -R0, UR6, R15 ;  /* 0x0000000600207c10 */ /* 0x000fe2000fffe10f */
[----:B------:R-:W-:Y:S01]  /*f110*/  IMAD.MOV.U32 R40, RZ, RZ, R30 ;  /* 0x000000ffff287224 */ /* 0x000fe200078e001e */
[----:B------:R-:W-:Y:S01]  /*f120*/  CS2R R18, SRZ ;  /* 0x0000000000127805 */ /* 0x000fe2000001ff00 */
[----:B------:R-:W-:Y:S01]  /*f130*/  IMAD.U32 R12, RZ, RZ, UR5 ;  /* 0x00000005ff0c7e24 */ /* 0x000fe2000f8e00ff */
[----:B------:R-:W-:-:S02]  /*f140*/  LOP3.LUT R14, R32, 0x18, RZ, 0xc0, !PT ;  /* 0x00000018200e7812 */ /* 0x000fc400078ec0ff */
[----:B------:R-:W-:Y:S01]  /*f150*/  CS2R R16, SRZ ;  /* 0x0000000000107805 */ /* 0x000fe2000001ff00 */
[----:B------:R-:W-:Y:S01]  /*f160*/  IMAD R15, R12, 0xc0, R13 ;  /* 0x000000c00c0f7824 */ /* 0x000fe200078e020d */
[----:B------:R-:W-:Y:S02]  /*f170*/  ISETP.NE.AND P0, PT, R14, 0x18, PT ;  /* 0x000000180e00780c */ /* 0x000fe40003f05270 */
[----:B------:R-:W-:Y:S01]  /*f180*/  MOV R12, RZ ;  /* 0x000000ff000c7202 */ /* 0x000fe20000000f00 */
[----:B--2---:R-:W-:Y:S01]  /*f190*/  IMAD.WIDE R28, R15, 0x2, R28 ;  /* 0x000000020f1c7825 */ /* 0x004fe200078e021c */
[----:B------:R-:W-:-:S09]  /*f1a0*/  CS2R R14, SRZ ;  /* 0x00000000000e7805 */ /* 0x000fd2000001ff00 */
[----:B------:R-:W-:Y:S05]  /*f1b0*/  @!P0 BRA `(.L_x_745) ;  /* 0x0000000400108947 */ /* 0x000fea0003800000 */
[----:B------:R-:W2:Y:S01]  /*f1c0*/  LDCU.64 UR12, c[0x0][0x3c0] ;  /* 0x00007800ff0c77ac */ /* 0x000ea20008000a00 */
[----:B------:R-:W-:Y:S01]  /*f1d0*/  IMAD R24, R30, 0xc0, RZ ;  /* 0x000000c01e187824 */ /* 0x000fe200078e02ff */
[----:B------:R-:W-:Y:S02]  /*f1e0*/  LEA.HI R21, R32, 0x1, RZ, 0x1d ;  /* 0x0000000120157811 */ /* 0x000fe400078fe8ff */
[----:B------:R-:W-:Y:S01]  /*f1f0*/  MOV R40, R30 ;  /* 0x0000001e00287202 */ /* 0x000fe20000000f00 */
[----:B------:R-:W-:-:S04]  /*f200*/  IMAD.WIDE.U32 R24, R24, 0x2, RZ ;  /* 0x0000000218187825 */ /* 0x000fc800078e00ff */
[----:B------:R-:W-:-:S04]  /*f210*/  IMAD.WIDE R26, R27, 0x2, R24 ;  /* 0x000000021b1a7825 */ /* 0x000fc800078e0218 */
[----:B------:R-:W-:Y:S01]  /*f220*/  IMAD.WIDE R24, R33, 0x2, R24 ;  /* 0x0000000221187825 */ /* 0x000fe200078e0218 */
[----:B--2---:R-:W-:Y:S02]  /*f230*/  IADD3 R43, P0, PT, R26, UR12, RZ ;  /* 0x0000000c1a2b7c10 */ /* 0x004fe4000ff1e0ff */
[----:B------:R-:W-:Y:S02]  /*f240*/  IADD3 R41, P1, PT, R24, UR12, RZ ;  /* 0x0000000c18297c10 */ /* 0x000fe4000ff3e0ff */
[----:B------:R-:W-:Y:S01]  /*f250*/  LOP3.LUT R24, R21, 0x3, RZ, 0xc0, !PT ;  /* 0x0000000315187812 */ /* 0x000fe200078ec0ff */
[----:B------:R-:W-:Y:S01]  /*f260*/  IMAD.MOV.U32 R21, RZ, RZ, RZ ;  /* 0x000000ffff157224 */ /* 0x000fe200078e00ff */
[----:B------:R-:W-:Y:S02]  /*f270*/  IADD3.X R42, PT, PT, R25, UR13, RZ, P1, !PT ;  /* 0x0000000d192a7c10 */ /* 0x000fe40008ffe4ff */
[----:B------:R-:W-:Y:S02]  /*f280*/  LEA R25, R0, UR7, 0x1 ;  /* 0x0000000700197c11 */ /* 0x000fe4000f8e08ff */
[----:B------:R-:W-:-:S02]  /*f290*/  IADD3.X R52, PT, PT, R27, UR13, RZ, P0, !PT ;  /* 0x0000000d1b347c10 */ /* 0x000fc400087fe4ff */
[----:B------:R-:W-:Y:S01]  /*f2a0*/  IADD3 R27, PT, PT, -R24, RZ, RZ ;  /* 0x000000ff181b7210 */ /* 0x000fe20007ffe1ff */
[----:B------:R-:W-:-:S07]  /*f2b0*/  IMAD.IADD R26, R22, 0x1, R25 ;  /* 0x00000001161a7824 */ /* 0x000fce00078e0219 */
.L_x_747:
[----:B------:R-:W-:Y:S01]  /*f2c0*/  IMAD.MOV.U32 R24, RZ, RZ, R41 ;  /* 0x000000ffff187224 */ /* 0x000fe200078e0029 */
[----:B------:R-:W-:Y:S01]  /*f2d0*/  MOV R25, R42 ;  /* 0x0000002a00197202 */ /* 0x000fe20000000f00 */
[----:B------:R-:W2:Y:S04]  /*f2e0*/  LDS.U16 R33, [R26] ;  /* 0x000000001a217984 */ /* 0x000ea80000000400 */
[----:B------:R3:W5:Y:S01]  /*f2f0*/  LDG.E.128 R36, desc[UR36][R24.64] ;  /* 0x0000002418247981 */ /* 0x000762000c1e1d00 */
[----:B------:R-:W-:Y:S01]  /*f300*/  UISETP.NE.AND UP0, UPT, UR15, URZ, UPT ;  /* 0x000000ff0f00728c */ /* 0x000fe2000bf05270 */
[----:B--2---:R-:W-:-:S08]  /*f310*/  HADD2.F32 R34, -RZ, R33.H0_H0 ;  /* 0x20000021ff227230 */ /* 0x004fd00000004100 */
[----:B---3--:R-:W-:Y:S05]  /*f320*/  BRA.U UP0, `(.L_x_746) ;  /* 0x0000000100507547 */ /* 0x008fea000b800000 */
[----:B------:R-:W-:Y:S01]  /*f330*/  ISETP.NE.AND P0, PT, R2, RZ, PT ;  /* 0x000000ff0200720c */ /* 0x000fe20003f05270 */
[----:B------:R-:W2:-:S12]  /*f340*/  LDS.128 R44, [R20] ;  /* 0x00000000142c7984 */ /* 0x000e980000000c00 */
[----:B------:R-:W-:Y:S01]  /*f350*/  VOTEU.ANY UP0, P0 ;  /* 0x0000000000ff7886 */ /* 0x000fe20000000100 */
[----:B------:R-:W-:-:S13]  /*f360*/  PLOP3.LUT P0, PT, PT, PT, UP0, 0x80, 0x8 ;  /* 0x000000000008781c */ /* 0x000fda0003f0f008 */
[----:B------:R-:W3:Y:S01]  /*f370*/  @P0 LDG.E.128 R48, desc[UR36][R28.64] ;  /* 0x000000241c300981 */ /* 0x000ee2000c1e1d00 */
[----:B------:R-:W-:Y:S01]  /*f380*/  PLOP3.LUT P1, PT, PT, PT, UP0, 0x80, 0x8 ;  /* 0x000000000008781c */ /* 0x000fe20003f2f008 */
[----:B------:R-:W-:Y:S01]  /*f390*/  IMAD.MOV.U32 R24, RZ, RZ, R43 ;  /* 0x000000ffff187224 */ /* 0x000fe200078e002b */
[----:B------:R-:W-:Y:S02]  /*f3a0*/  PLOP3.LUT P3, PT, PT, PT, UP0, 0x80, 0x8 ;  /* 0x000000000008781c */ /* 0x000fe40003f6f008 */
[----:B------:R-:W-:Y:S02]  /*f3b0*/  PLOP3.LUT P0, PT, PT, PT, UP0, 0x80, 0x8 ;  /* 0x000000000008781c */ /* 0x000fe40003f0f008 */
[----:B------:R-:W-:Y:S02]  /*f3c0*/  PLOP3.LUT P2, PT, PT, PT, UP0, 0x80, 0x8 ;  /* 0x000000000008781c */ /* 0x000fe40003f4f008 */
[----:B------:R-:W-:Y:S01]  /*f3d0*/  MOV R25, R52 ;  /* 0x0000003400197202 */ /* 0x000fe20000000f00 */
[----:B--2--5:R-:W-:-:S02]  /*f3e0*/  HFMA2 R36, R36, 1, 1, R44 ;  /* 0x3c003c0024247831 */ /* 0x024fc4000000002c */
[----:B------:R-:W-:Y:S02]  /*f3f0*/  HADD2 R37, R37, R45 ;  /* 0x0000002d25257230 */ /* 0x000fe40000000000 */
[----:B------:R-:W-:Y:S02]  /*f400*/  HFMA2 R38, R38, 1, 1, R46 ;  /* 0x3c003c0026267831 */ /* 0x000fe4000000002e */
[----:B------:R-:W-:Y:S02]  /*f410*/  HADD2 R39, R39, R47 ;  /* 0x0000002f27277230 */ /* 0x000fe40000000000 */
[----:B---3--:R-:W-:Y:S02]  /*f420*/  @P1 HFMA2 R37, R37, R49, -RZ ;  /* 0x0000003125251231 */ /* 0x008fe400001000ff */
[----:B------:R-:W-:Y:S02]  /*f430*/  @P0 HMUL2 R36, R36, R48 ;  /* 0x0000003024240232 */ /* 0x000fe40000000000 */
[----:B------:R-:W-:-:S02]  /*f440*/  @P3 HFMA2 R39, R39, R51, -RZ ;  /* 0x0000003327273231 */ /* 0x000fc400001000ff */
[----:B------:R-:W-:-:S05]  /*f450*/  @P2 HMUL2 R38, R38, R50 ;  /* 0x0000003226262232 */ /* 0x000fca0000000000 */
[----:B------:R2:W-:Y:S02]  /*f460*/  STG.E.128 desc[UR36][R24.64], R36 ;  /* 0x0000002418007986 */ /* 0x0005e4000c101d24 */
.L_x_746:
[----:B------:R-:W-:Y:S01]  /*f470*/  VIADD R27, R27, 0x1 ;  /* 0x000000011b1b7836 */ /* 0x000fe20000000000 */
[----:B------:R-:W-:Y:S01]  /*f480*/  IADD3 R43, P1, PT, R43, 0xc00, RZ ;  /* 0x00000c002b2b7810 */ /* 0x000fe20007f3e0ff */
[--C-:B--2--5:R-:W-:Y:S01]  /*f490*/  HADD2.F32 R24, -RZ, R36.reuse.H0_H0 ;  /* 0x20000024ff187230 */ /* 0x124fe20000004100 */
[----:B------:R-:W-:Y:S01]  /*f4a0*/  IADD3 R41, P2, PT, R41, 0xc00, RZ ;  /* 0x00000c0029297810 */ /* 0x000fe20007f5e0ff */
[----:B------:R-:W-:Y:S01]  /*f4b0*/  HADD2.F32 R25, -RZ, R36.H1_H1 ;  /* 0x30000024ff197230 */ /* 0x000fe20000004100 */
[----:B------:R-:W-:Y:S01]  /*f4c0*/  ISETP.NE.AND P0, PT, R27, RZ, PT ;  /* 0x000000ff1b00720c */ /* 0x000fe20003f05270 */
        /* <DEDUP_REMOVED lines=11> */
[----:B------:R-:W-:Y:S01]  /*f580*/  FFMA.FTZ R12, R34, R37, R12 ;  /* 0x00000025220c7223 */ /* 0x000fe2000001000c */
[----:B------:R-:W-:Y:S01]  /*f590*/  IADD3 R40, PT, PT, R40, 0x8, RZ ;  /* 0x0000000828287810 */ /* 0x000fe20007ffe0ff */
[----:B------:R-:W-:Y:S01]  /*f5a0*/  FFMA.FTZ R19, R34, R38, R19 ;  /* 0x0000002622137223 */ /* 0x000fe20000010013 */
[----:B------:R-:W-:-:S02]  /*f5b0*/  VIADD R26, R26, 0x10 ;  /* 0x000000101a1a7836 */ /* 0x000fc40000000000 */
[----:B------:R-:W-:Y:S01]  /*f5c0*/  FFMA.FTZ R16, R34, R39, R16 ;  /* 0x0000002722107223 */ /* 0x000fe20000010010 */
[----:B------:R-:W-:Y:S01]  /*f5d0*/  IADD3.X R42, PT, PT, RZ, R42, RZ, P2, !PT ;  /* 0x0000002aff2a7210 */ /* 0x000fe200017fe4ff */
[----:B------:R-:W-:Y:S01]  /*f5e0*/  IMAD.X R52, RZ, RZ, R52, P1 ;  /* 0x000000ffff347224 */ /* 0x000fe200008e0634 */
[----:B------:R-:W-:Y:S06]  /*f5f0*/  @P0 BRA `(.L_x_747) ;  /* 0xfffffffc00300947 */ /* 0x000fec000383ffff */
.L_x_745:
[----:B-1----:R-:W-:Y:S05]  /*f600*/  BSYNC.RECONVERGENT B2 ;  /* 0x0000000000027941 */ /* 0x002fea0003800200 */
.L_x_744:
[----:B------:R-:W-:-:S13]  /*f610*/  ISETP.GE.U32.AND P0, PT, R32, 0x18, PT ;  /* 0x000000182000780c */ /* 0x000fda0003f06070 */
[----:B------:R-:W-:Y:S05]  /*f620*/  @!P0 BRA `(.L_x_743) ;  /* 0x0000000800b48947 */ /* 0x000fea0003800000 */
[----:B------:R-:W1:Y:S02]  /*f630*/  LDCU UR5, c[0x0][0x40c] ;  /* 0x00008180ff0577ac */ /* 0x000e640008000800 */
[----:B-1----:R-:W-:-:S06]  /*f640*/  UISETP.NE.AND UP0, UPT, UR5, URZ, UPT ;  /* 0x000000ff0500728c */ /* 0x002fcc000bf05270 */
[----:B------:R-:W-:-:S13]  /*f650*/  PLOP3.LUT P0, PT, PT, PT, UP0, 0x80, 0x8 ;  /* 0x000000000008781c */ /* 0x000fda0003f0f008 */
.L_x_753:
[----:B------:R-:W-:Y:S01]  /*f660*/  IMAD R37, R40, 0xc0, RZ ;  /* 0x000000c028257824 */ /* 0x000fe200078e02ff */
[----:B------:R-:W-:-:S03]  /*f670*/  ISETP.NE.AND P5, PT, R2, RZ, PT ;  /* 0x000000ff0200720c */ /* 0x000fc60003fa5270 */
[----:B------:R-:W-:-:S05]  /*f680*/  IMAD.WIDE.U32 R24, R37, 0x2, R10 ;  /* 0x0000000225187825 */ /* 0x000fca00078e000a */
[----:B------:R1:W5:Y:S01]  /*f690*/  LDG.E.128 R44, desc[UR36][R24.64] ;  /* 0x00000024182c7981 */ /* 0x000362000c1e1d00 */
[----:B------:R-:W-:Y:S04]  /*f6a0*/  BSSY.RECONVERGENT B2, `(.L_x_748) ;  /* 0x0000014000027945 */ /* 0x000fe80003800200 */
[----:B------:R-:W-:Y:S05]  /*f6b0*/  @P0 BRA `(.L_x_749) ;  /* 0x0000000000480947 */ /* 0x000fea0003800000 */
[----:B------:R-:W-:Y:S01]  /*f6c0*/  VOTEU.ANY UP0, P5 ;  /* 0x0000000000ff7886 */ /* 0x000fe20002800100 */
[----:B------:R-:W-:Y:S01]  /*f6d0*/  PLOP3.LUT P0, PT, PT, PT, UP0, 0x80, 0x8 ;  /* 0x000000000008781c */ /* 0x000fe20003f0f008 */
[----:B-1----:R-:W1:-:S12]  /*f6e0*/  LDS.128 R24, [R20] ;  /* 0x0000000014187984 */ /* 0x002e580000000c00 */
[----:B------:R-:W2:Y:S01]  /*f6f0*/  @P0 LDG.E.128 R32, desc[UR36][R28.64] ;  /* 0x000000241c200981 */ /* 0x000ea2000c1e1d00 */
[----:B------:R-:W-:Y:S02]  /*f700*/  PLOP3.LUT P1, PT, PT, PT, UP0, 0x80, 0x8 ;  /* 0x000000000008781c */ /* 0x000fe40003f2f008 */
[----:B------:R-:W-:Y:S02]  /*f710*/  PLOP3.LUT P3, PT, PT, PT, UP0, 0x80, 0x8 ;  /* 0x000000000008781c */ /* 0x000fe40003f6f008 */
[----:B------:R-:W-:Y:S02]  /*f720*/  PLOP3.LUT P0, PT, PT, PT, UP0, 0x80, 0x8 ;  /* 0x000000000008781c */ /* 0x000fe40003f0f008 */
[----:B------:R-:W-:Y:S01]  /*f730*/  PLOP3.LUT P2, PT, PT, PT, UP0, 0x80, 0x8 ;  /* 0x000000000008781c */ /* 0x000fe20003f4f008 */
[----:B-1---5:R-:W-:Y:S02]  /*f740*/  HFMA2 R44, R44, 1, 1, R24 ;  /* 0x3c003c002c2c7831 */ /* 0x022fe40000000018 */
[----:B------:R-:W-:-:S02]  /*f750*/  HADD2 R45, R45, R25 ;  /* 0x000000192d2d7230 */ /* 0x000fc40000000000 */
[----:B------:R-:W-:Y:S02]  /*f760*/  HFMA2 R46, R46, 1, 1, R26 ;  /* 0x3c003c002e2e7831 */ /* 0x000fe4000000001a */
[----:B------:R-:W-:Y:S02]  /*f770*/  HADD2 R47, R47, R27 ;  /* 0x0000001b2f2f7230 */ /* 0x000fe40000000000 */
[----:B------:R-:W-:-:S04]  /*f780*/  IMAD.WIDE.U32 R24, R37, 0x2, R8 ;  /* 0x0000000225187825 */ /* 0x000fc800078e0008 */
[----:B--2---:R-:W-:Y:S02]  /*f790*/  @P1 HFMA2 R45, R45, R33, -RZ ;  /* 0x000000212d2d1231 */ /* 0x004fe400001000ff */
[----:B------:R-:W-:Y:S02]  /*f7a0*/  @P0 HMUL2 R44, R44, R32 ;  /* 0x000000202c2c0232 */ /* 0x000fe40000000000 */
[----:B------:R-:W-:Y:S02]  /*f7b0*/  @P3 HFMA2 R47, R47, R35, -RZ ;  /* 0x000000232f2f3231 */ /* 0x000fe400001000ff */
[----:B------:R-:W-:-:S05]  /*f7c0*/  @P2 HMUL2 R46, R46, R34 ;  /* 0x000000222e2e2232 */ /* 0x000fca0000000000 */
[----:B------:R2:W-:Y:S02]  /*f7d0*/  STG.E.128 desc[UR36][R24.64], R44 ;  /* 0x0000002c18007986 */ /* 0x0005e4000c101d24 */
.L_x_749:
[----:B------:R-:W-:Y:S05]  /*f7e0*/  BSYNC.RECONVERGENT B2 ;  /* 0x0000000000027941 */ /* 0x000fea0003800200 */
.L_x_748:
[C---:B-12---:R-:W-:Y:S01]  /*f7f0*/  IADD3 R25, PT, PT, R37.reuse, 0x600, RZ ;  /* 0x0000060025197810 */ /* 0x046fe20007ffe0ff */
[C---:B------:R-:W-:Y:S01]  /*f800*/  VIADD R41, R37.reuse, 0xc00 ;  /* 0x00000c0025297836 */ /* 0x040fe20000000000 */
[----:B------:R-:W-:Y:S01]  /*f810*/  IADD3 R55, PT, PT, R37, 0x1200, RZ ;  /* 0x0000120025377810 */ /* 0x000fe20007ffe0ff */
[----:B------:R-:W-:Y:S02]  /*f820*/  UISETP.NE.AND UP0, UPT, UR11, URZ, UPT ;  /* 0x000000ff0b00728c */ /* 0x000fe4000bf05270 */
[----:B------:R-:W-:-:S04]  /*f830*/  IMAD.WIDE.U32 R36, R25, 0x2, R10 ;  /* 0x0000000219247825 */ /* 0x000fc800078e000a */
[----:B------:R-:W-:Y:S01]  /*f840*/  PLOP3.LUT P0, PT, PT, PT, UP0, 0x80, 0x8 ;  /* 0x000000000008781c */ /* 0x000fe20003f0f008 */
[--C-:B------:R-:W-:Y:S01]  /*f850*/  IMAD.WIDE.U32 R32, R41, 0x2, R10.reuse ;  /* 0x0000000229207825 */ /* 0x100fe200078e000a */
[----:B------:R-:W5:Y:S03]  /*f860*/  LDG.E.128 R36, desc[UR36][R36.64] ;  /* 0x0000002424247981 */ /* 0x000f66000c1e1d00 */
[----:B------:R-:W-:-:S08]  /*f870*/  IMAD.WIDE.U32 R26, R55, 0x2, R10 ;  /* 0x00000002371a7825 */ /* 0x000fd000078e000a */
[----:B------:R-:W-:Y:S05]  /*f880*/  @P0 BRA `(.L_x_750) ;  /* 0x0000000000480947 */ /* 0x000fea0003800000 */
[----:B------:R-:W-:Y:S01]  /*f890*/  VOTEU.ANY UP0, P5 ;  /* 0x0000000000ff7886 */ /* 0x000fe20002800100 */
[----:B------:R-:W-:Y:S01]  /*f8a0*/  PLOP3.LUT P1, PT, PT, PT, UP0, 0x80, 0x8 ;  /* 0x000000000008781c */ /* 0x000fe20003f2f008 */
[----:B------:R-:W1:-:S12]  /*f8b0*/  LDS.128 R56, [R20] ;  /* 0x0000000014387984 */ /* 0x000e580000000c00 */
[----:B------:R-:W2:Y:S01]  /*f8c0*/  @P1 LDG.E.128 R48, desc[UR36][R28.64] ;  /* 0x000000241c301981 */ /* 0x000ea2000c1e1d00 */
[----:B------:R-:W-:Y:S01]  /*f8d0*/  PLOP3.LUT P2, PT, PT, PT, UP0, 0x80, 0x8 ;  /* 0x000000000008781c */ /* 0x000fe20003f4f008 */
[----:B------:R-:W-:Y:S01]  /*f8e0*/  IMAD.WIDE.U32 R24, R25, 0x2, R8 ;  /* 0x0000000219187825 */ /* 0x000fe200078e0008 */
[----:B------:R-:W-:Y:S02]  /*f8f0*/  PLOP3.LUT P4, PT, PT, PT, UP0, 0x80, 0x8 ;  /* 0x000000000008781c */ /* 0x000fe40003f8f008 */
[----:B------:R-:W-:Y:S02]  /*f900*/  PLOP3.LUT P1, PT, PT, PT, UP0, 0x80, 0x8 ;  /* 0x000000000008781c */ /* 0x000fe40003f2f008 */
[----:B------:R-:W-:Y:S01]  /*f910*/  PLOP3.LUT P3, PT, PT, PT, UP0, 0x80, 0x8 ;  /* 0x000000000008781c */ /* 0x000fe20003f6f008 */
[----:B-1---5:R-:W-:Y:S02]  /*f920*/  HFMA2 R36, R36, 1, 1, R56 ;  /* 0x3c003c0024247831 */ /* 0x022fe40000000038 */
[----:B------:R-:W-:-:S02]  /*f930*/  HADD2 R37, R37, R57 ;  /* 0x0000003925257230 */ /* 0x000fc40000000000 */
[----:B------:R-:W-:Y:S02]  /*f940*/  HFMA2 R38, R38, 1, 1, R58 ;  /* 0x3c003c0026267831 */ /* 0x000fe4000000003a */
[----:B------:R-:W-:Y:S02]  /*f950*/  HADD2 R39, R39, R59 ;  /* 0x0000003b27277230 */ /* 0x000fe40000000000 */
[----:B--2---:R-:W-:Y:S02]  /*f960*/  @P2 HFMA2 R37, R37, R49, -RZ ;  /* 0x0000003125252231 */ /* 0x004fe400001000ff */
[----:B------:R-:W-:Y:S02]  /*f970*/  @P1 HMUL2 R36, R36, R48 ;  /* 0x0000003024241232 */ /* 0x000fe40000000000 */
[----:B------:R-:W-:Y:S02]  /*f980*/  @P4 HFMA2 R39, R39, R51, -RZ ;  /* 0x0000003327274231 */ /* 0x000fe400001000ff */
[----:B------:R-:W-:-:S05]  /*f990*/  @P3 HMUL2 R38, R38, R50 ;  /* 0x0000003226263232 */ /* 0x000fca0000000000 */
[----:B------:R1:W-:Y:S02]  /*f9a0*/  STG.E.128 desc[UR36][R24.64], R36 ;  /* 0x0000002418007986 */ /* 0x0003e4000c101d24 */
.L_x_750:
[----:B------:R-:W5:Y:S01]  /*f9b0*/  LDG.E.128 R32, desc[UR36][R32.64] ;  /* 0x0000002420207981 */ /* 0x000f62000c1e1d00 */
[----:B------:R-:W-:Y:S05]  /*f9c0*/  @P0 BRA `(.L_x_751) ;  /* 0x0000000000480947 */ /* 0x000fea0003800000 */
[----:B------:R-:W-:Y:S01]  /*f9d0*/  VOTEU.ANY UP0, P5 ;  /* 0x0000000000ff7886 */ /* 0x000fe20002800100 */
[----:B------:R-:W-:Y:S01]  /*f9e0*/  PLOP3.LUT P1, PT, PT, PT, UP0, 0x80, 0x8 ;  /* 0x000000000008781c */ /* 0x000fe20003f2f008 */
[----:B------:R-:W2:-:S12]  /*f9f0*/  LDS.128 R56, [R20] ;  /* 0x0000000014387984 */ /* 0x000e980000000c00 */
[----:B------:R-:W3:Y:S01]  /*fa00*/  @P1 LDG.E.128 R48, desc[UR36][R28.64] ;  /* 0x000000241c301981 */ /* 0x000ee2000c1e1d00 */
[----:B------:R-:W-:Y:S01]  /*fa10*/  PLOP3.LUT P2, PT, PT, PT, UP0, 0x80, 0x8 ;  /* 0x000000000008781c */ /* 0x000fe20003f4f008 */
[----:B-1----:R-:W-:Y:S01]  /*fa20*/  IMAD.WIDE.U32 R24, R41, 0x2, R8 ;  /* 0x0000000229187825 */ /* 0x002fe200078e0008 */
[----:B------:R-:W-:Y:S02]  /*fa30*/  PLOP3.LUT P4, PT, PT, PT, UP0, 0x80, 0x8 ;  /* 0x000000000008781c */ /* 0x000fe40003f8f008 */
[----:B------:R-:W-:Y:S02]  /*fa40*/  PLOP3.LUT P1, PT, PT, PT, UP0, 0x80, 0x8 ;  /* 0x000000000008781c */ /* 0x000fe40003f2f008 */
[----:B------:R-:W-:Y:S01]  /*fa50*/  PLOP3.LUT P3, PT, PT, PT, UP0, 0x80, 0x8 ;  /* 0x000000000008781c */ /* 0x000fe20003f6f008 */
[----:B--2--5:R-:W-:Y:S02]  /*fa60*/  HFMA2 R33, R33, 1, 1, R57 ;  /* 0x3c003c0021217831 */ /* 0x024fe40000000039 */
        /* <DEDUP_REMOVED lines=8> */
.L_x_751:
[----:B-12---:R-:W5:Y:S01]  /*faf0*/  LDG.E.128 R24, desc[UR36][R26.64] ;  /* 0x000000241a187981 */ /* 0x006f62000c1e1d00 */
[----:B------:R-:W-:Y:S02]  /*fb00*/  VIADD R42, R40, -UR10 ;  /* 0x8000000a282a7c36 */ /* 0x000fe40008000000 */
[--C-:B-----5:R-:W-:Y:S02]  /*fb10*/  HADD2.F32 R49, -RZ, R46.reuse.H0_H0 ;  /* 0x2000002eff317230 */ /* 0x120fe40000004100 */
[----:B------:R-:W-:Y:S01]  /*fb20*/  HADD2.F32 R46, -RZ, R46.H1_H1 ;  /* 0x3000002eff2e7230 */ /* 0x000fe20000004100 */
[----:B------:R-:W-:Y:S01]  /*fb30*/  LEA R52, R42, R23, 0x1 ;  /* 0x000000172a347211 */ /* 0x000fe200078e08ff */
[----:B------:R-:W-:Y:S02]  /*fb40*/  HADD2.F32 R43, -RZ, R44.H1_H1 ;  /* 0x3000002cff2b7230 */ /* 0x000fe40000004100 */
[--C-:B------:R-:W-:Y:S02]  /*fb50*/  HADD2.F32 R48, -RZ, R47.reuse.H0_H0 ;  /* 0x2000002fff307230 */ /* 0x100fe40000004100 */
[----:B------:R-:W1:Y:S01]  /*fb60*/  LDS.U16 R41, [R52] ;  /* 0x0000000034297984 */ /* 0x000e620000000400 */
[----:B------:R-:W-:-:S03]  /*fb70*/  HADD2.F32 R47, -RZ, R47.H1_H1 ;  /* 0x3000002fff2f7230 */ /* 0x000fc60000004100 */
[----:B------:R-:W2:Y:S04]  /*fb80*/  LDS.U16 R50, [R52+0x10] ;  /* 0x0000100034327984 */ /* 0x000ea80000000400 */
[----:B------:R-:W3:Y:S01]  /*fb90*/  LDS.U16 R51, [R52+0x20] ;  /* 0x0000200034337984 */ /* 0x000ee20000000400 */
[----:B-1----:R-:W-:Y:S02]  /*fba0*/  HADD2.F32 R42, -RZ, R41.H0_H0 ;  /* 0x20000029ff2a7230 */ /* 0x002fe40000004100 */
[----:B------:R-:W-:Y:S02]  /*fbb0*/  HADD2.F32 R41, -RZ, R44.H0_H0 ;  /* 0x2000002cff297230 */ /* 0x000fe40000004100 */
[--C-:B------:R-:W-:Y:S02]  /*fbc0*/  HADD2.F32 R44, -RZ, R45.reuse.H0_H0 ;  /* 0x2000002dff2c7230 */ /* 0x100fe40000004100 */
[----:B------:R-:W-:Y:S01]  /*fbd0*/  FFMA.FTZ R46, R42, R46, R19 ;  /* 0x0000002e2a2e7223 */ /* 0x000fe20000010013 */
[----:B------:R-:W-:-:S02]  /*fbe0*/  HADD2.F32 R45, -RZ, R45.H1_H1 ;  /* 0x3000002dff2d7230 */ /* 0x000fc40000004100 */
[C---:B------:R-:W-:Y:S01]  /*fbf0*/  FFMA.FTZ R18, R42.reuse, R43, R18 ;  /* 0x0000002b2a127223 */ /* 0x040fe20000010012 */
[C---:B------:R-:W-:Y:S01]  /*fc00*/  FFMA.FTZ R48, R42.reuse, R48, R17 ;  /* 0x000000302a307223 */ /* 0x040fe20000010011 */
[--C-:B------:R-:W-:Y:S02]  /*fc10*/  HADD2.F32 R19, -RZ, R37.reuse.H0_H0 ;  /* 0x20000025ff137230 */ /* 0x100fe40000004100 */
[C---:B------:R-:W-:Y:S01]  /*fc20*/  FFMA.FTZ R53, R42.reuse, R41, R21 ;  /* 0x000000292a357223 */ /* 0x040fe20000010015 */
[----:B--2---:R-:W-:Y:S02]  /*fc30*/  HADD2.F32 R50, -RZ, R50.H0_H0 ;  /* 0x20000032ff327230 */ /* 0x004fe40000004100 */
[C---:B------:R-:W-:Y:S01]  /*fc40*/  FFMA.FTZ R44, R42.reuse, R44, R15 ;  /* 0x0000002c2a2c7223 */ /* 0x040fe2000001000f */
[----:B------:R-:W-:Y:S02]  /*fc50*/  HADD2.F32 R17, -RZ, R36.H1_H1 ;  /* 0x30000024ff117230 */ /* 0x000fe40000004100 */
[----:B------:R-:W-:Y:S01]  /*fc60*/  FFMA.FTZ R12, R42, R45, R12 ;  /* 0x0000002d2a0c7223 */ /* 0x000fe2000001000c */
[----:B------:R-:W-:-:S02]  /*fc70*/  HADD2.F32 R37, -RZ, R37.H1_H1 ;  /* 0x30000025ff257230 */ /* 0x000fc40000004100 */
[C---:B------:R-:W-:Y:S01]  /*fc80*/  FFMA.FTZ R14, R42.reuse, R49, R14 ;  /* 0x000000312a0e7223 */ /* 0x040fe2000001000e */
[--C-:B------:R-:W-:Y:S02]  /*fc90*/  HADD2.F32 R43, -RZ, R39.reuse.H0_H0 ;  /* 0x20000027ff2b7230 */ /* 0x100fe40000004100 */
[----:B------:R-:W-:Y:S01]  /*fca0*/  FFMA.FTZ R16, R42, R47, R16 ;  /* 0x0000002f2a107223 */ /* 0x000fe20000010010 */
[----:B------:R-:W-:Y:S02]  /*fcb0*/  HADD2.F32 R21, -RZ, R38.H0_H0 ;  /* 0x20000026ff157230 */ /* 0x000fe40000004100 */
[C---:B------:R-:W-:Y:S01]  /*fcc0*/  FFMA.FTZ R17, R50.reuse, R17, R18 ;  /* 0x0000001132117223 */ /* 0x040fe20000010012 */
[----:B------:R-:W-:Y:S02]  /*fcd0*/  HADD2.F32 R39, -RZ, R39.H1_H1 ;  /* 0x30000027ff277230 */ /* 0x000fe40000004100 */
[----:B------:R-:W-:Y:S01]  /*fce0*/  FFMA.FTZ R37, R50, R37, R12 ;  /* 0x0000002532257223 */ /* 0x000fe2000001000c */
[----:B------:R-:W-:-:S02]  /*fcf0*/  HADD2.F32 R15, -RZ, R36.H0_H0 ;  /* 0x20000024ff0f7230 */ /* 0x000fc40000004100 */
[C---:B------:R-:W-:Y:S01]  /*fd00*/  FFMA.FTZ R21, R50.reuse, R21, R14 ;  /* 0x0000001532157223 */ /* 0x040fe2000001000e */
[----:B------:R-:W-:Y:S02]  /*fd10*/  HADD2.F32 R41, -RZ, R38.H1_H1 ;  /* 0x30000026ff297230 */ /* 0x000fe40000004100 */
[C---:B------:R-:W-:Y:S01]  /*fd20*/  FFMA.FTZ R39, R50.reuse, R39, R16 ;  /* 0x0000002732277223 */ /* 0x040fe20000010010 */
[----:B---3--:R-:W-:Y:S02]  /*fd30*/  HADD2.F32 R51, -RZ, R51.H0_H0 ;  /* 0x20000033ff337230 */ /* 0x008fe40000004100 */
[C---:B------:R-:W-:Y:S01]  /*fd40*/  FFMA.FTZ R42, R50.reuse, R15, R53 ;  /* 0x0000000f322a7223 */ /* 0x040fe20000010035 */
[----:B------:R-:W-:Y:S02]  /*fd50*/  HADD2.F32 R12, -RZ, R32.H0_H0 ;  /* 0x20000020ff0c7230 */ /* 0x000fe40000004100 */
[----:B------:R-:W-:Y:S01]  /*fd60*/  FFMA.FTZ R19, R50, R19, R44 ;  /* 0x0000001332137223 */ /* 0x000fe2000001002c */
[----:B------:R-:W-:-:S02]  /*fd70*/  HADD2.F32 R18, -RZ, R34.H0_H0 ;  /* 0x20000022ff127230 */ /* 0x000fc40000004100 */
[C---:B------:R-:W-:Y:S01]  /*fd80*/  FFMA.FTZ R41, R50.reuse, R41, R46 ;  /* 0x0000002932297223 */ /* 0x040fe2000001002e */
[----:B------:R-:W-:Y:S02]  /*fd90*/  HADD2.F32 R32, -RZ, R32.H1_H1 ;  /* 0x30000020ff207230 */ /* 0x000fe40000004100 */
[----:B------:R-:W-:Y:S01]  /*fda0*/  FFMA.FTZ R43, R50, R43, R48 ;  /* 0x0000002b322b7223 */ /* 0x000fe20000010030 */
[--C-:B------:R-:W-:Y:S02]  /*fdb0*/  HADD2.F32 R14, -RZ, R33.reuse.H0_H0 ;  /* 0x20000021ff0e7230 */ /* 0x100fe40000004100 */
        /* <DEDUP_REMOVED lines=9> */
[C---:B------:R-:W-:Y:S01]  /*fe50*/  FFMA.FTZ R34, R51.reuse, R34, R41 ;  /* 0x0000002233227223 */ /* 0x040fe20000010029 */
[C---:B------:R-:W-:Y:S01]  /*fe60*/  FFMA.FTZ R36, R51.reuse, R36, R43 ;  /* 0x0000002433247223 */ /* 0x040fe2000001002b */
[----:B------:R-:W-:Y:S01]  /*fe70*/  FFMA.FTZ R38, R51, R38, R39 ;  /* 0x0000002633267223 */ /* 0x000fe20000010027 */
[----:B------:R-:W-:Y:S06]  /*fe80*/  @P0 BRA `(.L_x_752) ;  /* 0x0000000000480947 */ /* 0x000fec0003800000 */
        /* <DEDUP_REMOVED lines=9> */
[----:B-1----:R-:W-:Y:S02]  /*ff20*/  HFMA2 R24, R24, 1, 1, R48 ;  /* 0x3c003c0018187831 */ /* 0x002fe40000000030 */
        /* <DEDUP_REMOVED lines=8> */
.L_x_752:
[----:B------:R-:W2:Y:S01]  /*ffb0*/  LDS.U16 R12, [R52+0x30] ;  /* 0x00003000340c7984 */ /* 0x000ea20000000400 */
[----:B------:R-:W-:Y:S02]  /*ffc0*/  VIADD R40, R40, 0x20 ;  /* 0x0000002028287836 */ /* 0x000fe40000000000 */
[----:B-1----:R-:W-:Y:S02]  /*ffd0*/  HADD2.F32 R15, -RZ, R24.H1_H1 ;  /* 0x30000018ff0f7230 */ /* 0x002fe40000004100 */
[--C-:B------:R-:W-:Y:S01]  /*ffe0*/  HADD2.F32 R17, -RZ, R25.reuse.H0_H0 ;  /* 0x20000019ff117230 */ /* 0x100fe20000004100 */
[----:B------:R-:W-:Y:S01]  /*fff0*/  ISETP.GE.AND P1, PT, R40, R31, PT ;  /* 0x0000001f2800720c */ /* 0x000fe20003f26270 */
[----:B------:R-:W-:Y:S02]  /*10000*/  HADD2.F32 R19, -RZ, R26.H0_H0 ;  /* 0x2000001aff137230 */ /* 0x000fe40000004100 */
[----:B------:R-:W-:Y:S02]  /*10010*/  HADD2.F32 R21, -RZ, R24.H0_H0 ;  /* 0x20000018ff157230 */ /* 0x000fe40000004100 */
[----:B------:R-:W-:-:S02]  /*10020*/  HADD2.F32 R25, -RZ, R25.H1_H1 ;  /* 0x30000019ff197230 */ /* 0x000fc40000004100 */
[----:B------:R-:W-:Y:S02]  /*10030*/  HADD2.F32 R33, -RZ, R26.H1_H1 ;  /* 0x3000001aff217230 */ /* 0x000fe40000004100 */
[--C-:B------:R-:W-:Y:S02]  /*10040*/  HADD2.F32 R35, -RZ, R27.reuse.H0_H0 ;  /* 0x2000001bff237230 */ /* 0x100fe40000004100 */
[----:B------:R-:W-:Y:S02]  /*10050*/  HADD2.F32 R27, -RZ, R27.H1_H1 ;  /* 0x3000001bff1b7230 */ /* 0x000fe40000004100 */
[----:B--2---:R-:W-:-:S05]  /*10060*/  HADD2.F32 R16, -RZ, R12.H0_H0 ;  /* 0x2000000cff107230 */ /* 0x004fca0000004100 */
        /* <DEDUP_REMOVED lines=9> */
.L_x_743:
[----:B-1----:R-:W-:Y:S05]  /*10100*/  BSYNC.RECONVERGENT B1 ;  /* 0x0000000000017941 */ /* 0x002fea0003800200 */
.L_x_742:
[----:B------:R-:W-:Y:S01]  /*10110*/  ISETP.GE.AND P0, PT, R30, UR14, PT ;  /* 0x0000000e1e007c0c */ /* 0x000fe2000bf06270 */
[----:B------:R-:W-:-:S12]  /*10120*/  BSSY.RECONVERGENT B1, `(.L_x_754) ;  /* 0x00000f4000017945 */ /* 0x000fd80003800200 */
[----:B------:R-:W-:Y:S05]  /*10130*/  @P0 BRA `(.L_x_755) ;  /* 0x0000000c00c80947 */ /* 0x000fea0003800000 */
[----:B------:R-:W1:Y:S01]  /*10140*/  LDCU UR5, c[0x0][0x3f8] ;  /* 0x00007f00ff0577ac */ /* 0x000e620008000800 */
[----:B------:R-:W-:Y:S01]  /*10150*/  IADD3 R28, PT, PT, R30, 0x8, RZ ;  /* 0x000000081e1c7810 */ /* 0x000fe20007ffe0ff */
[----:B------:R-:W2:Y:S01]  /*10160*/  LDC.64 R24, c[0x0][0x458] ;  /* 0x00011600ff187b82 */ /* 0x000ea20000000a00 */
[----:B------:R-:W-:Y:S01]  /*10170*/  BSSY.RECONVERGENT B2, `(.L_x_756) ;  /* 0x0000053000027945 */ /* 0x000fe20003800200 */
[----:B------:R-:W-:Y:S01]  /*10180*/  ULOP3.LUT UR6, URZ, UR10, URZ, 0x33, !UPT ;  /* 0x0000000aff067292 */ /* 0x000fe2000f8e33ff */
[----:B------:R-:W-:-:S05]  /*10190*/  VIMNMX R27, PT, PT, R28, UR14, !PT ;  /* 0x0000000e1c1b7c48 */ /* 0x000fca000ffe0100 */
[----:B------:R-:W-:-:S04]  /*101a0*/  IADD3 R29, PT, PT, -R0, UR6, R27 ;  /* 0x00000006001d7c10 */ /* 0x000fc8000fffe11b */
[----:B------:R-:W-:Y:S01]  /*101b0*/  LOP3.LUT P0, RZ, R29, 0x8, RZ, 0xc0, !PT ;  /* 0x000000081dff7812 */ /* 0x000fe2000780c0ff */
[----:B-1----:R-:W-:-:S06]  /*101c0*/  UIMAD UR5, UR38, UR5, UR16 ;  /* 0x00000005260572a4 */ /* 0x002fcc000f8e0210 */
[----:B------:R-:W-:-:S04]  /*101d0*/  IMAD.U32 R26, RZ, RZ, UR5 ;  /* 0x00000005ff1a7e24 */ /* 0x000fc8000f8e00ff */
[----:B------:R-:W-:Y:S01]  /*101e0*/  IMAD R27, R26, 0xc0, R13 ;  /* 0x000000c01a1b7824 */ /* 0x000fe200078e020d */
[----:B------:R-:W-:-:S03]  /*101f0*/  MOV R26, R30 ;  /* 0x0000001e001a7202 */ /* 0x000fc60000000f00 */
[----:B--2---:R-:W-:Y:S01]  /*10200*/  IMAD.WIDE R24, R27, 0x2, R24 ;  /* 0x000000021b187825 */ /* 0x004fe200078e0218 */
[----:B------:R-:W-:Y:S06]  /*10210*/  @P0 BRA `(.L_x_757) ;  /* 0x0000000400200947 */ /* 0x000fec0003800000 */
[----:B------:R-:W1:Y:S01]  /*10220*/  LDC R31, c[0x0][0x3f4] ;  /* 0x0000fd00ff1f7b82 */ /* 0x000e620000000800 */
[----:B------:R-:W-:Y:S01]  /*10230*/  IMAD.MOV.U32 R26, RZ, RZ, R28 ;  /* 0x000000ffff1a7224 */ /* 0x000fe200078e001c */
[----:B-1----:R-:W-:-:S13]  /*10240*/  ISETP.GE.AND P0, PT, R30, R31, PT ;  /* 0x0000001f1e00720c */ /* 0x002fda0003f06270 */
[----:B------:R-:W-:Y:S05]  /*10250*/  @!P0 BRA `(.L_x_757) ;  /* 0x0000000400108947 */ /* 0x000fea0003800000 */
[----:B------:R-:W-:Y:S01]  /*10260*/  IABS R33, R31 ;  /* 0x0000001f00217213 */ /* 0x000fe20000000000 */
[----:B------:R-:W1:Y:S01]  /*10270*/  LDCU UR5, c[0x0][0x40c] ;  /* 0x00008180ff0577ac */ /* 0x000e620008000800 */
[----:B------:R-:W-:Y:S02]  /*10280*/  IABS R36, R30 ;  /* 0x0000001e00247213 */ /* 0x000fe40000000000 */
[----:B------:R-:W2:Y:S01]  /*10290*/  I2F.RP R32, R33 ;  /* 0x0000002100207306 */ /* 0x000ea20000209400 */
[----:B------:R-:W-:Y:S02]  /*102a0*/  ISETP.GE.AND P1, PT, R30, RZ, PT ;  /* 0x000000ff1e00720c */ /* 0x000fe40003f26270 */
[----:B------:R-:W-:-:S05]  /*102b0*/  ISETP.NE.AND P2, PT, R31, RZ, PT ;  /* 0x000000ff1f00720c */ /* 0x000fca0003f45270 */
[----:B--2---:R-:W2:Y:S02]  /*102c0*/  MUFU.RCP R32, R32 ;  /* 0x0000002000207308 */ /* 0x004ea40000001000 */
[----:B--2---:R-:W-:-:S06]  /*102d0*/  IADD3 R34, PT, PT, R32, 0xffffffe, RZ ;  /* 0x0ffffffe20227810 */ /* 0x004fcc0007ffe0ff */
[----:B------:R-:W2:Y:S02]  /*102e0*/  F2I.FTZ.U32.TRUNC.NTZ R27, R34 ;  /* 0x00000022001b7305 */ /* 0x000ea4000021f000 */
[----:B--2---:R-:W-:-:S04]  /*102f0*/  IMAD.MOV R26, RZ, RZ, -R27 ;  /* 0x000000ffff1a7224 */ /* 0x004fc800078e0a1b */
[----:B------:R-:W-:Y:S02]  /*10300*/  IMAD R35, R26, R33, RZ ;  /* 0x000000211a237224 */ /* 0x000fe400078e02ff */
[----:B------:R-:W-:-:S05]  /*10310*/  HFMA2 R26, -RZ, RZ, 0, 0 ;  /* 0x00000000ff1a7431 */ /* 0x000fca00000001ff */
[----:B------:R-:W-:-:S04]  /*10320*/  IMAD.HI.U32 R26, R27, R35, R26 ;  /* 0x000000231b1a7227 */ /* 0x000fc800078e001a */
[----:B------:R-:W-:-:S04]  /*10330*/  IMAD.MOV.U32 R27, RZ, RZ, R36 ;  /* 0x000000ffff1b7224 */ /* 0x000fc800078e0024 */
[----:B------:R-:W-:-:S05]  /*10340*/  IMAD.HI.U32 R26, R26, R27, RZ ;  /* 0x0000001b1a1a7227 */ /* 0x000fca00078e00ff */
[----:B------:R-:W-:-:S05]  /*10350*/  IADD3 R26, PT, PT, -R26, RZ, RZ ;  /* 0x000000ff1a1a7210 */ /* 0x000fca0007ffe1ff */
[----:B------:R-:W-:-:S05]  /*10360*/  IMAD R26, R33, R26, R27 ;  /* 0x0000001a211a7224 */ /* 0x000fca00078e021b */
[----:B------:R-:W-:-:S13]  /*10370*/  ISETP.GT.U32.AND P0, PT, R33, R26, PT ;  /* 0x0000001a2100720c */ /* 0x000fda0003f04070 */
[----:B------:R-:W-:-:S05]  /*10380*/  @!P0 IMAD.IADD R26, R26, 0x1, -R33 ;  /* 0x000000011a1a8824 */ /* 0x000fca00078e0a21 */
[----:B------:R-:W-:-:S13]  /*10390*/  ISETP.GT.U32.AND P0, PT, R33, R26, PT ;  /* 0x0000001a2100720c */ /* 0x000fda0003f04070 */
[----:B------:R-:W-:-:S05]  /*103a0*/  @!P0 IADD3 R26, PT, PT, R26, -R33, RZ ;  /* 0x800000211a1a8210 */ /* 0x000fca0007ffe0ff */
[----:B------:R-:W-:Y:S01]  /*103b0*/  @!P1 IMAD.MOV R26, RZ, RZ, -R26 ;  /* 0x000000ffff1a9224 */ /* 0x000fe200078e0a1a */
[----:B------:R-:W-:-:S05]  /*103c0*/  @!P2 LOP3.LUT R26, RZ, R31, RZ, 0x33, !PT ;  /* 0x0000001fff1aa212 */ /* 0x000fca00078e33ff */
[----:B------:R-:W-:-:S04]  /*103d0*/  IMAD R27, R26, 0xc0, RZ ;  /* 0x000000c01a1b7824 */ /* 0x000fc800078e02ff */
[----:B------:R-:W-:-:S05]  /*103e0*/  IMAD.WIDE.U32 R26, R27, 0x2, R10 ;  /* 0x000000021b1a7825 */ /* 0x000fca00078e000a */
[----:B------:R2:W5:Y:S01]  /*103f0*/  LDG.E.128 R32, desc[UR36][R26.64] ;  /* 0x000000241a207981 */ /* 0x000562000c1e1d00 */
[----:B------:R-:W-:Y:S01]  /*10400*/  LEA R31, R0, R23, 0x1 ;  /* 0x00000017001f7211 */ /* 0x000fe200078e08ff */
[----:B-1----:R-:W-:-:S05]  /*10410*/  UISETP.NE.AND UP0, UPT, UR5, URZ, UPT ;  /* 0x000000ff0500728c */ /* 0x002fca000bf05270 */
[----:B------:R-:W1:Y:S02]  /*10420*/  LDS.U16 R31, [R31] ;  /* 0x000000001f1f7984 */ /* 0x000e640000000400 */
[----:B-1----:R-:W-:Y:S02]  /*10430*/  HADD2.F32 R40, -RZ, R31.H0_H0 ;  /* 0x2000001fff287230 */ /* 0x002fe40000004100 */
[----:B--2---:R-:W-:Y:S05]  /*10440*/  BRA.U UP0, `(.L_x_758) ;  /* 0x0000000100507547 */ /* 0x004fea000b800000 */
[----:B------:R-:W-:Y:S01]  /*10450*/  ISETP.NE.AND P3, PT, R2, RZ, PT ;  /* 0x000000ff0200720c */ /* 0x000fe20003f65270 */
[----:B------:R-:W1:-:S12]  /*10460*/  LDS.128 R44, [R20] ;  /* 0x00000000142c7984 */ /* 0x000e580000000c00 */
[----:B------:R-:W-:Y:S01]  /*10470*/  VOTEU.ANY UP0, P3 ;  /* 0x0000000000ff7886 */ /* 0x000fe20001800100 */
[----:B------:R-:W-:-:S13]  /*10480*/  PLOP3.LUT P0, PT, PT, PT, UP0, 0x80, 0x8 ;  /* 0x000000000008781c */ /* 0x000fda0003f0f008 */
[----:B------:R-:W2:Y:S01]  /*10490*/  @P0 LDG.E.128 R36, desc[UR36][R24.64] ;  /* 0x0000002418240981 */ /* 0x000ea2000c1e1d00 */
[----:B------:R-:W-:Y:S01]  /*104a0*/  PLOP3.LUT P1, PT, PT, PT, UP0, 0x80, 0x8 ;  /* 0x000000000008781c */ /* 0x000fe20003f2f008 */
[----:B------:R-:W-:Y:S01]  /*104b0*/  IMAD R27, R30, 0xc0, RZ ;  /* 0x000000c01e1b7824 */ /* 0x000fe200078e02ff */
[----:B------:R-:W-:Y:S02]  /*104c0*/  PLOP3.LUT P3, PT, PT, PT, UP0, 0x80, 0x8 ;  /* 0x000000000008781c */ /* 0x000fe40003f6f008 */
[----:B------:R-:W-:Y:S01]  /*104d0*/  PLOP3.LUT P0, PT, PT, PT, UP0, 0x80, 0x8 ;  /* 0x000000000008781c */ /* 0x000fe20003f0f008 */
[----:B------:R-:W-:Y:S01]  /*104e0*/  IMAD.WIDE.U32 R26, R27, 0x2, R8 ;  /* 0x000000021b1a7825 */ /* 0x000fe200078e0008 */
[----:B------:R-:W-:-:S03]  /*104f0*/  PLOP3.LUT P2, PT, PT, PT, UP0, 0x80, 0x8 ;  /* 0x000000000008781c */ /* 0x000fc60003f4f008 */
        /* <DEDUP_REMOVED lines=9> */
.L_x_758:
[--C-:B-1---5:R-:W-:Y:S02]  /*10590*/  HADD2.F32 R26, -RZ, R32.reuse.H0_H0 ;  /* 0x20000020ff1a7230 */ /* 0x122fe40000004100 */
[----:B------:R-:W-:Y:S02]  /*105a0*/  HADD2.F32 R27, -RZ, R32.H1_H1 ;  /* 0x30000020ff1b7230 */ /* 0x000fe40000004100 */
        /* <DEDUP_REMOVED lines=12> */
[----:B------:R-:W-:-:S02]  /*10670*/  IMAD.MOV.U32 R26, RZ, RZ, R28 ;  /* 0x000000ffff1a7224 */ /* 0x000fc400078e001c */
[C---:B------:R-:W-:Y:S01]  /*10680*/  FFMA.FTZ R19, R40.reuse, R34, R19 ;  /* 0x0000002228137223 */ /* 0x040fe20000010013 */
[----:B------:R-:W-:-:S07]  /*10690*/  FFMA.FTZ R16, R40, R35, R16 ;  /* 0x0000002328107223 */ /* 0x000fce0000010010 */
.L_x_757:
[----:B------:R-:W-:Y:S05]  /*106a0*/  BSYNC.RECONVERGENT B2 ;  /* 0x0000000000027941 */ /* 0x000fea0003800200 */
.L_x_756:
[----:B------:R-:W-:-:S13]  /*106b0*/  ISETP.GE.U32.AND P0, PT, R29, 0x8, PT ;  /* 0x000000081d00780c */ /* 0x000fda0003f06070 */
[----:B------:R-:W-:Y:S05]  /*106c0*/  @!P0 BRA `(.L_x_755) ;  /* 0x0000000800648947 */ /* 0x000fea0003800000 */
[C---:B------:R-:W-:Y:S01]  /*106d0*/  LEA R27, R26.reuse, UR7, 0x1 ;  /* 0x000000071a1b7c11 */ /* 0x040fe2000f8e08ff */
[----:B------:R-:W-:Y:S01]  /*106e0*/  IMAD R29, R26, 0xc0, RZ ;  /* 0x000000c01a1d7824 */ /* 0x000fe200078e02ff */
[----:B------:R-:W-:-:S05]  /*106f0*/  MOV R28, UR10 ;  /* 0x0000000a001c7c02 */ /* 0x000fca0008000f00 */
[----:B------:R-:W-:Y:S02]  /*10700*/  IMAD R27, R28, -0x2, R27 ;  /* 0xfffffffe1c1b7824 */ /* 0x000fe400078e021b */
[----:B------:R-:W-:-:S03]  /*10710*/  VIADD R28, R26, 0x8 ;  /* 0x000000081a1c7836 */ /* 0x000fc60000000000 */
[----:B------:R-:W-:-:S07]  /*10720*/  IADD3 R22, PT, PT, R27, 0x10, R22 ;  /* 0x000000101b167810 */ /* 0x000fce0007ffe016 */
.L_x_765:
[----:B------:R-:W1:Y:S01]  /*10730*/  LDC R45, c[0x0][0x3f4] ;  /* 0x0000fd00ff2d7b82 */ /* 0x000e620000000800 */
[----:B------:R-:W-:Y:S01]  /*10740*/  IADD3 R30, PT, PT, R28, -0x8, RZ ;  /* 0xfffffff81c1e7810 */ /* 0x000fe20007ffe0ff */
[----:B------:R-:W-:Y:S03]  /*10750*/  BSSY.RECONVERGENT B2, `(.L_x_759) ;  /* 0x0000044000027945 */ /* 0x000fe60003800200 */
[----:B-1----:R-:W-:-:S13]  /*10760*/  ISETP.GE.AND P0, PT, R30, R45, PT ;  /* 0x0000002d1e00720c */ /* 0x002fda0003f06270 */
[----:B------:R-:W-:Y:S05]  /*10770*/  @!P0 BRA `(.L_x_760) ;  /* 0x0000000400048947 */ /* 0x000fea0003800000 */
[----:B------:R-:W-:Y:S01]  /*10780*/  IABS R31, R45 ;  /* 0x0000002d001f7213 */ /* 0x000fe20000000000 */
[----:B------:R-:W1:Y:S01]  /*10790*/  LDCU UR5, c[0x0][0x40c] ;  /* 0x00008180ff0577ac */ /* 0x000e620008000800 */
[----:B------:R-:W-:Y:S02]  /*107a0*/  IABS R34, R30 ;  /* 0x0000001e00227213 */ /* 0x000fe40000000000 */
[----:B------:R-:W2:Y:S01]  /*107b0*/  I2F.RP R32, R31 ;  /* 0x0000001f00207306 */ /* 0x000ea20000209400 */
[----:B------:R-:W-:Y:S02]  /*107c0*/  ISETP.GE.AND P1, PT, R30, RZ, PT ;  /* 0x000000ff1e00720c */ /* 0x000fe40003f26270 */
[----:B------:R-:W-:Y:S01]  /*107d0*/  ISETP.NE.AND P2, PT, R45, RZ, PT ;  /* 0x000000ff2d00720c */ /* 0x000fe20003f45270 */
[----:B------:R-:W3:Y:S04]  /*107e0*/  LDS.U16 R30, [R22+-0x10] ;  /* 0xfffff000161e7984 */ /* 0x000ee80000000400 */
[----:B--2---:R-:W2:Y:S02]  /*107f0*/  MUFU.RCP R32, R32 ;  /* 0x0000002000207308 */ /* 0x004ea40000001000 */
[----:B--2---:R-:W-:-:S06]  /*10800*/  VIADD R33, R32, 0xffffffe ;  /* 0x0ffffffe20217836 */ /* 0x004fcc0000000000 */
[----:B------:R-:W2:Y:S02]  /*10810*/  F2I.FTZ.U32.TRUNC.NTZ R27, R33 ;  /* 0x00000021001b7305 */ /* 0x000ea4000021f000 */
[----:B--2---:R-:W-:-:S05]  /*10820*/  IADD3 R26, PT, PT, RZ, -R27, RZ ;  /* 0x8000001bff1a7210 */ /* 0x004fca0007ffe0ff */
[----:B------:R-:W-:Y:S02]  /*10830*/  IMAD R35, R26, R31, RZ ;  /* 0x0000001f1a237224 */ /* 0x000fe400078e02ff */
[----:B------:R-:W-:-:S04]  /*10840*/  IMAD.MOV.U32 R26, RZ, RZ, RZ ;  /* 0x000000ffff1a7224 */ /* 0x000fc800078e00ff */
[----:B------:R-:W-:Y:S01]  /*10850*/  IMAD.HI.U32 R26, R27, R35, R26 ;  /* 0x000000231b1a7227 */ /* 0x000fe200078e001a */
[----:B------:R-:W-:-:S05]  /*10860*/  MOV R27, R34 ;  /* 0x00000022001b7202 */ /* 0x000fca0000000f00 */
        /* <DEDUP_REMOVED lines=8> */
[----:B------:R-:W-:-:S05]  /*108f0*/  @!P2 LOP3.LUT R26, RZ, R45, RZ, 0x33, !PT ;  /* 0x0000002dff1aa212 */ /* 0x000fca00078e33ff */
[----:B------:R-:W-:-:S04]  /*10900*/  IMAD R27, R26, 0xc0, RZ ;  /* 0x000000c01a1b7824 */ /* 0x000fc800078e02ff */
[----:B------:R-:W-:-:S05]  /*10910*/  IMAD.WIDE.U32 R26, R27, 0x2, R10 ;  /* 0x000000021b1a7825 */ /* 0x000fca00078e000a */
[----:B------:R2:W5:Y:S01]  /*10920*/  LDG.E.128 R32, desc[UR36][R26.64] ;  /* 0x000000241a207981 */ /* 0x000562000c1e1d00 */
[----:B-1----:R-:W-:Y:S01]  /*10930*/  UISETP.NE.AND UP0, UPT, UR5, URZ, UPT ;  /* 0x000000ff0500728c */ /* 0x002fe2000bf05270 */
[----:B---3--:R-:W-:-:S08]  /*10940*/  HADD2.F32 R30, -RZ, R30.H0_H0 ;  /* 0x2000001eff1e7230 */ /* 0x008fd00000004100 */
[----:B--2---:R-:W-:Y:S05]  /*10950*/  BRA.U UP0, `(.L_x_761) ;  /* 0x00000001004c7547 */ /* 0x004fea000b800000 */
[----:B------:R-:W-:Y:S01]  /*10960*/  ISETP.NE.AND P3, PT, R2, RZ, PT ;  /* 0x000000ff0200720c */ /* 0x000fe20003f65270 */
[----:B------:R-:W1:-:S12]  /*10970*/  LDS.128 R36, [R20] ;  /* 0x0000000014247984 */ /* 0x000e580000000c00 */
[----:B------:R-:W-:Y:S01]  /*10980*/  VOTEU.ANY UP0, P3 ;  /* 0x0000000000ff7886 */ /* 0x000fe20001800100 */
[----:B------:R-:W-:-:S13]  /*10990*/  PLOP3.LUT P0, PT, PT, PT, UP0, 0x80, 0x8 ;  /* 0x000000000008781c */ /* 0x000fda0003f0f008 */
        /* <DEDUP_REMOVED lines=15> */
.L_x_761:
        /* <DEDUP_REMOVED lines=16> */
.L_x_760:
[----:B------:R-:W-:Y:S05]  /*10b90*/  BSYNC.RECONVERGENT B2 ;  /* 0x0000000000027941 */ /* 0x000fea0003800200 */
.L_x_759:
[----:B------:R-:W-:Y:S01]  /*10ba0*/  ISETP.GE.AND P0, PT, R28, R45, PT ;  /* 0x0000002d1c00720c */ /* 0x000fe20003f06270 */
[----:B------:R-:W-:-:S12]  /*10bb0*/  BSSY.RECONVERGENT B2, `(.L_x_762) ;  /* 0x0000044000027945 */ /* 0x000fd80003800200 */
        /* <DEDUP_REMOVED lines=8> */
[----:B--2---:R-:W-:Y:S02]  /*10c40*/  VIADD R32, R30, 0xffffffe ;  /* 0x0ffffffe1e207836 */ /* 0x004fe40000000000 */
[----:B------:R-:W2:Y:S04]  /*10c50*/  LDS.U16 R30, [R22] ;  /* 0x00000000161e7984 */ /* 0x000ea80000000400 */
[----:B------:R-:W3:Y:S02]  /*10c60*/  F2I.FTZ.U32.TRUNC.NTZ R27, R32 ;  /* 0x00000020001b7305 */ /* 0x000ee4000021f000 */
[----:B---3--:R-:W-:-:S05]  /*10c70*/  IADD3 R26, PT, PT, RZ, -R27, RZ ;  /* 0x8000001bff1a7210 */ /* 0x008fca0007ffe0ff */
        /* <DEDUP_REMOVED lines=17> */
[----:B--2---:R-:W-:-:S08]  /*10d90*/  HADD2.F32 R30, -RZ, R30.H0_H0 ;  /* 0x2000001eff1e7230 */ /* 0x004fd00000004100 */
[----:B---3--:R-:W-:Y:S05]  /*10da0*/  BRA.U UP0, `(.L_x_764) ;  /* 0x0000000100507547 */ /* 0x008fea000b800000 */
[----:B------:R-:W-:Y:S01]  /*10db0*/  ISETP.NE.AND P3, PT, R2, RZ, PT ;  /* 0x000000ff0200720c */ /* 0x000fe20003f65270 */
[----:B------:R-:W1:-:S12]  /*10dc0*/  LDS.128 R40, [R20] ;  /* 0x0000000014287984 */ /* 0x000e580000000c00 */
[----:B------:R-:W-:Y:S01]  /*10dd0*/  VOTEU.ANY UP0, P3 ;  /* 0x0000000000ff7886 */ /* 0x000fe20001800100 */
[----:B------:R-:W-:-:S13]  /*10de0*/  PLOP3.LUT P0, PT, PT, PT, UP0, 0x80, 0x8 ;  /* 0x000000000008781c */ /* 0x000fda0003f0f008 */
[----:B------:R-:W2:Y:S01]  /*10df0*/  @P0 LDG.E.128 R36, desc[UR36][R24.64] ;  /* 0x0000002418240981 */ /* 0x000ea2000c1e1d00 */
[----:B------:R-:W-:Y:S01]  /*10e00*/  PLOP3.LUT P1, PT, PT, PT, UP0, 0x80, 0x8 ;  /* 0x000000000008781c */ /* 0x000fe20003f2f008 */
[----:B------:R-:W-:Y:S01]  /*10e10*/  VIADD R27, R29, 0x600 ;  /* 0x000006001d1b7836 */ /* 0x000fe20000000000 */
        /* <DEDUP_REMOVED lines=13> */
.L_x_764:
        /* <DEDUP_REMOVED lines=16> */
.L_x_763:
[----:B------:R-:W-:Y:S05]  /*10ff0*/  BSYNC.RECONVERGENT B2 ;  /* 0x0000000000027941 */ /* 0x000fea0003800200 */
.L_x_762:
[C---:B------:R-:W-:Y:S01]  /*11000*/  IADD3 R26, PT, PT, R28.reuse, 0x8, RZ ;  /* 0x000000081c1a7810 */ /* 0x040fe20007ffe0ff */
[----:B------:R-:W-:Y:S01]  /*11010*/  VIADD R28, R28, 0x10 ;  /* 0x000000101c1c7836 */ /* 0x000fe20000000000 */
[----:B------:R-:W-:Y:S01]  /*11020*/  IADD3 R29, PT, PT, R29, 0xc00, RZ ;  /* 0x00000c001d1d7810 */ /* 0x000fe20007ffe0ff */
[----:B------:R-:W-:Y:S01]  /*11030*/  VIADD R22, R22, 0x20 ;  /* 0x0000002016167836 */ /* 0x000fe20000000000 */
[----:B------:R-:W-:-:S13]  /*11040*/  ISETP.GE.AND P0, PT, R26, UR14, PT ;  /* 0x0000000e1a007c0c */ /* 0x000fda000bf06270 */
[----:B------:R-:W-:Y:S05]  /*11050*/  @!P0 BRA `(.L_x_765) ;  /* 0xfffffff400b48947 */ /* 0x000fea000383ffff */
.L_x_755:
[----:B------:R-:W-:Y:S05]  /*11060*/  BSYNC.RECONVERGENT B1 ;  /* 0x0000000000017941 */ /* 0x000fea0003800200 */
.L_x_754:
[----:B------:R-:W-:-:S13]  /*11070*/  ISETP.NE.AND P0, PT, R0, UR4, PT ;  /* 0x0000000400007c0c */ /* 0x000fda000bf05270 */
[----:B------:R-:W-:Y:S05]  /*11080*/  @P0 BRA `(.L_x_741) ;  /* 0x0000000000d80947 */ /* 0x000fea0003800000 */
[----:B------:R-:W-:Y:S02]  /*11090*/  UMOV UR5, 0xc0 ;  /* 0x000000c000057882 */ /* 0x000fe40000000000 */
[----:B------:R-:W-:-:S06]  /*110a0*/  UIMAD UR5, UR44, UR5, -0xc0 ;  /* 0xffffff402c0574a4 */ /* 0x000fcc000f8e0205 */
[----:B------:R-:W-:-:S05]  /*110b0*/  MOV R11, UR5 ;  /* 0x00000005000b7c02 */ /* 0x000fca0008000f00 */
[----:B------:R-:W-:-:S05]  /*110c0*/  IMAD.WIDE R10, R11, 0x2, R8 ;  /* 0x000000020b0a7825 */ /* 0x000fca00078e0208 */
[----:B------:R1:W5:Y:S01]  /*110d0*/  LDG.E.128 R24, desc[UR36][R10.64] ;  /* 0x000000240a187981 */ /* 0x000362000c1e1d00 */
[----:B------:R-:W-:-:S06]  /*110e0*/  UIADD3 UR5, UPT, UPT, UR44, -UR10, URZ ;  /* 0x8000000a2c057290 */ /* 0x000fcc000fffe0ff */
[----:B------:R-:W-:-:S05]  /*110f0*/  IMAD.U32 R2, RZ, RZ, UR5 ;  /* 0x00000005ff027e24 */ /* 0x000fca000f8e00ff */
[----:B------:R-:W-:Y:S01]  /*11100*/  LEA R23, R2, R23, 0x1 ;  /* 0x0000001702177211 */ /* 0x000fe200078e08ff */
[----:B------:R-:W2:Y:S05]  /*11110*/  LDCU UR5, c[0x0][0x40c] ;  /* 0x00008180ff0577ac */ /* 0x000eaa0008000800 */
[----:B------:R-:W3:Y:S01]  /*11120*/  LDS.U16 R23, [R23+-0x2] ;  /* 0xfffffe0017177984 */ /* 0x000ee20000000400 */
[----:B--2---:R-:W-:Y:S01]  /*11130*/  UISETP.NE.AND UP0, UPT, UR5, URZ, UPT ;  /* 0x000000ff0500728c */ /* 0x004fe2000bf05270 */
[----:B---3--:R-:W-:-:S08]  /*11140*/  HADD2.F32 R2, -RZ, R23.H0_H0 ;  /* 0x20000017ff027230 */ /* 0x008fd00000004100 */
[----:B-1----:R-:W-:Y:S05]  /*11150*/  BRA.U UP0, `(.L_x_766) ;  /* 0x0000000100647547 */ /* 0x002fea000b800000 */
[----:B------:R-:W1:Y:S02]  /*11160*/  LDCU.64 UR12, c[0x0][0x460] ;  /* 0x00008c00ff0c77ac */ /* 0x000e640008000a00 */
[----:B-1----:R-:W-:-:S04]  /*11170*/  UISETP.NE.U32.AND UP0, UPT, UR12, URZ, UPT ;  /* 0x000000ff0c00728c */ /* 0x002fc8000bf05070 */
[----:B------:R-:W-:-:S06]  /*11180*/  UISETP.NE.AND.EX UP0, UPT, UR13, URZ, UPT, UP0 ;  /* 0x000000ff0d00728c */ /* 0x000fcc000bf05300 */
[----:B------:R-:W-:-:S05]  /*11190*/  PLOP3.LUT P0, PT, PT, PT, UP0, 0x80, 0x8 ;  /* 0x000000000008781c */ /* 0x000fca0003f0f008 */
[----:B------:R-:W1:Y:S01]  /*111a0*/  @UP0 LDCU UR5, c[0x0][0x3f8] ;  /* 0x00007f00ff0507ac */ /* 0x000e620008000800 */
[----:B------:R-:W2:Y:S01]  /*111b0*/  @UP0 LDCU.64 UR12, c[0x0][0x458] ;  /* 0x00008b00ff0c07ac */ /* 0x000ea20008000a00 */
[----:B-1----:R-:W-:Y:S01]  /*111c0*/  @UP0 UIMAD UR5, UR38, UR5, UR16 ;  /* 0x00000005260502a4 */ /* 0x002fe2000f8e0210 */
[----:B--2---:R-:W-:Y:S01]  /*111d0*/  MOV R10, UR12 ;  /* 0x0000000c000a7c02 */ /* 0x004fe20008000f00 */
[----:B------:R-:W-:-:S04]  /*111e0*/  IMAD.U32 R11, RZ, RZ, UR13 ;  /* 0x0000000dff0b7e24 */ /* 0x000fc8000f8e00ff */
[----:B0-----:R-:W-:-:S04]  /*111f0*/  IMAD.U32 R20, RZ, RZ, UR5 ;  /* 0x00000005ff147e24 */ /* 0x001fc8000f8e00ff */
[----:B------:R-:W-:-:S04]  /*11200*/  @P0 IMAD R23, R20, 0xc0, R13 ;  /* 0x000000c014170824 */ /* 0x000fc800078e020d */
[----:B------:R-:W-:-:S05]  /*11210*/  @P0 IMAD.WIDE R10, R23, 0x2, R10 ;  /* 0x00000002170a0825 */ /* 0x000fca00078e020a */
[----:B------:R-:W2:Y:S01]  /*11220*/  @P0 LDG.E.128 R28, desc[UR36][R10.64] ;  /* 0x000000240a1c0981 */ /* 0x000ea2000c1e1d00 */
[----:B------:R-:W-:Y:S01]  /*11230*/  UIMAD UR5, UR40, 0xc0, URZ ;  /* 0x000000c0280578a4 */ /* 0x000fe2000f8e02ff */
[----:B-----5:R-:W-:Y:S02]  /*11240*/  HFMA2 R24, R24, 1, 1, R4 ;  /* 0x3c003c0018187831 */ /* 0x020fe40000000004 */
[----:B------:R-:W-:Y:S02]  /*11250*/  HADD2 R25, R25, R5 ;  /* 0x0000000519197230 */ /* 0x000fe40000000000 */
[----:B------:R-:W-:Y:S02]  /*11260*/  HFMA2 R26, R26, 1, 1, R6 ;  /* 0x3c003c001a1a7831 */ /* 0x000fe40000000006 */
[----:B------:R-:W-:Y:S01]  /*11270*/  HADD2 R27, R27, R7 ;  /* 0x000000071b1b7230 */ /* 0x000fe20000000000 */
[----:B------:R-:W-:-:S05]  /*11280*/  MOV R23, UR5 ;  /* 0x0000000500177c02 */ /* 0x000fca0008000f00 */
[----:B------:R-:W-:-:S04]  /*11290*/  IMAD.WIDE R8, R23, 0x2, R8 ;  /* 0x0000000217087825 */ /* 0x000fc800078e0208 */
[----:B--2---:R-:W-:Y:S02]  /*112a0*/  @P0 HFMA2 R25, R25, R29, -RZ ;  /* 0x0000001d19190231 */ /* 0x004fe400001000ff */
[----:B------:R-:W-:Y:S02]  /*112b0*/  @P0 HMUL2 R24, R24, R28 ;  /* 0x0000001c18180232 */ /* 0x000fe40000000000 */
[----:B------:R-:W-:Y:S02]  /*112c0*/  @P0 HFMA2 R27, R27, R31, -RZ ;  /* 0x0000001f1b1b0231 */ /* 0x000fe400001000ff */
[----:B------:R-:W-:-:S05]  /*112d0*/  @P0 HMUL2 R26, R26, R30 ;  /* 0x0000001e1a1a0232 */ /* 0x000fca0000000000 */
[----:B------:R1:W-:Y:S02]  /*112e0*/  STG.E.128 desc[UR36][R8.64], R24 ;  /* 0x0000001808007986 */ /* 0x0003e4000c101d24 */
.L_x_766:
[----:B0----5:R-:W-:Y:S02]  /*112f0*/  HADD2.F32 R6, -RZ, R25.H0_H0 ;  /* 0x20000019ff067230 */ /* 0x021fe40000004100 */
[----:B------:R-:W-:Y:S02]  /*11300*/  HADD2.F32 R7, -RZ, R26.H0_H0 ;  /* 0x2000001aff077230 */ /* 0x000fe40000004100 */
[----:B-1----:R-:W-:Y:S02]  /*11310*/  HADD2.F32 R8, -RZ, R27.H0_H0 ;  /* 0x2000001bff087230 */ /* 0x002fe40000004100 */
[C---:B------:R-:W-:Y:S01]  /*11320*/  FFMA.FTZ R15, R2.reuse, R6, R15 ;  /* 0x00000006020f7223 */ /* 0x040fe2000001000f */
[--C-:B------:R-:W-:Y:S02]  /*11330*/  HADD2.F32 R4, -RZ, R24.reuse.H0_H0 ;  /* 0x20000018ff047230 */ /* 0x100fe40000004100 */
[----:B------:R-:W-:Y:S01]  /*11340*/  FFMA.FTZ R14, R2, R7, R14 ;  /* 0x00000007020e7223 */ /* 0x000fe2000001000e */
[----:B------:R-:W-:-:S02]  /*11350*/  HADD2.F32 R5, -RZ, R24.H1_H1 ;  /* 0x30000018ff057230 */ /* 0x000fc40000004100 */
        /* <DEDUP_REMOVED lines=9> */
.L_x_741:
[----:B-1----:R-:W-:Y:S05]  /*113f0*/  BSYNC.RECONVERGENT B0 ;  /* 0x0000000000007941 */ /* 0x002fea0003800200 */
.L_x_740:
[----:B------:R-:W-:Y:S01]  /*11400*/  BAR.SYNC.DEFER_BLOCKING 0x0 ;  /* 0x0000000000007b1d */ /* 0x000fe20000010000 */
[----:B------:R-:W-:-:S13]  /*11410*/  ISETP.GT.U32.AND P0, PT, R13, 0xbf, PT ;  /* 0x000000bf0d00780c */ /* 0x000fda0003f04070 */
[----:B------:R-:W-:Y:S05]  /*11420*/  @P0 EXIT ;  /* 0x000000000000094d */ /* 0x000fea0003800000 */
[----:B------:R-:W1:Y:S01]  /*11430*/  S2UR UR5, SR_CgaCtaId ;  /* 0x00000000000579c3 */ /* 0x000e620000008800 */
[C---:B------:R-:W-:Y:S01]  /*11440*/  LOP3.LUT R2, R3.reuse, 0x380, RZ, 0xc0, !PT ;  /* 0x0000038003027812 */ /* 0x040fe200078ec0ff */
        /* <DEDUP_REMOVED lines=8> */
[C---:B0-----:R-:W-:Y:S02]  /*114d0*/  LOP3.LUT R4, R3.reuse, 0x3c0, RZ, 0xc0, !PT ;  /* 0x000003c003047812 */ /* 0x041fe400078ec0ff */
[----:B------:R-:W-:Y:S02]  /*114e0*/  LOP3.LUT R3, R3, 0x3e0, RZ, 0xc0, !PT ;  /* 0x000003e003037812 */ /* 0x000fe400078ec0ff */
[----:B------:R-:W-:Y:S02]  /*114f0*/  ISETP.NE.AND P2, PT, R4, 0x40, PT ;  /* 0x000000400400780c */ /* 0x000fe40003f45270 */
[----:B------:R-:W-:Y:S01]  /*11500*/  ISETP.NE.AND P4, PT, R3, 0x20, PT ;  /* 0x000000200300780c */ /* 0x000fe20003f85270 */
[----:B-1----:R-:W-:-:S06]  /*11510*/  ULEA UR4, UR5, UR4, 0x18 ;  /* 0x0000000405047291 */ /* 0x002fcc000f8ec0ff */
[----:B------:R-:W-:Y:S01]  /*11520*/  LEA R0, R0, UR4, 0x1 ;  /* 0x0000000400007c11 */ /* 0x000fe2000f8e08ff */
[----:B------:R-:W-:Y:S06]  /*11530*/  @P0 BRA `(.L_x_768) ;  /* 0x0000000000140947 */ /* 0x000fec0003800000 */
[----:B------:R-:W-:Y:S02]  /*11540*/  F2FP.F16.F32.PACK_AB R4, R18, R21 ;  /* 0x000000151204723e */ /* 0x000fe400000000ff */
[----:B------:R-:W-:Y:S02]  /*11550*/  F2FP.F16.F32.PACK_AB R5, R12, R15 ;  /* 0x0000000f0c05723e */ /* 0x000fe400000000ff */
[----:B------:R-:W-:Y:S02]  /*11560*/  F2FP.F16.F32.PACK_AB R6, R19, R14 ;  /* 0x0000000e1306723e */ /* 0x000fe400000000ff */
[----:B------:R-:W-:-:S05]  /*11570*/  F2FP.F16.F32.PACK_AB R7, R16, R17 ;  /* 0x000000111007723e */ /* 0x000fca00000000ff */
[----:B------:R0:W-:Y:S02]  /*11580*/  STS.128 [R0+-0x600], R4 ;  /* 0xfffa000400007388 */ /* 0x0001e40000000c00 */
.L_x_768:
[----:B------:R-:W-:Y:S05]  /*11590*/  BSYNC.RECONVERGENT B0 ;  /* 0x0000000000007941 */ /* 0x000fea0003800200 */
.L_x_767:
[----:B------:R-:W-:Y:S06]  /*115a0*/  BAR.SYNC.DEFER_BLOCKING 0x0 ;  /* 0x0000000000007b1d */ /* 0x000fec0000010000 */
[----:B------:R-:W-:Y:S04]  /*115b0*/  BSSY.RECONVERGENT B0, `(.L_x_769) ;  /* 0x0000013000007945 */ /* 0x000fe80003800200 */
[----:B------:R-:W-:Y:S05]  /*115c0*/  @P1 BRA `(.L_x_770) ;  /* 0x0000000000441947 */ /* 0x000fea0003800000 */
[----:B0-----:R-:W0:Y:S02]  /*115d0*/  LDS.128 R4, [R0] ;  /* 0x0000000000047984 */ /* 0x001e240000000c00 */
[--C-:B0-----:R-:W-:Y:S02]  /*115e0*/  HADD2.F32 R2, -RZ, R4.reuse.H0_H0 ;  /* 0x20000004ff027230 */ /* 0x101fe40000004100 */
[----:B------:R-:W-:Y:S02]  /*115f0*/  HADD2.F32 R3, -RZ, R4.H1_H1 ;  /* 0x30000004ff037230 */ /* 0x000fe40000004100 */
[----:B------:R-:W-:Y:S02]  /*11600*/  HADD2.F32 R4, -RZ, R5.H0_H0 ;  /* 0x20000005ff047230 */ /* 0x000fe40000004100 */
[----:B------:R-:W-:Y:S01]  /*11610*/  FADD.FTZ R21, R21, R2 ;  /* 0x0000000215157221 */ /* 0x000fe20000010000 */
[----:B------:R-:W-:Y:S02]  /*11620*/  HADD2.F32 R9, -RZ, R6.H0_H0 ;  /* 0x20000006ff097230 */ /* 0x000fe40000004100 */
[----:B------:R-:W-:Y:S01]  /*11630*/  FADD.FTZ R18, R18, R3 ;  /* 0x0000000312127221 */ /* 0x000fe20000010000 */
[----:B------:R-:W-:-:S02]  /*11640*/  HADD2.F32 R8, -RZ, R7.H0_H0 ;  /* 0x20000007ff087230 */ /* 0x000fc40000004100 */
[----:B------:R-:W-:Y:S01]  /*11650*/  FADD.FTZ R15, R15, R4 ;  /* 0x000000040f0f7221 */ /* 0x000fe20000010000 */
[----:B------:R-:W-:Y:S02]  /*11660*/  HADD2.F32 R5, -RZ, R5.H1_H1 ;  /* 0x30000005ff057230 */ /* 0x000fe40000004100 */
[----:B------:R-:W-:Y:S01]  /*11670*/  FADD.FTZ R14, R14, R9 ;  /* 0x000000090e0e7221 */ /* 0x000fe20000010000 */
[----:B------:R-:W-:Y:S02]  /*11680*/  HADD2.F32 R6, -RZ, R6.H1_H1 ;  /* 0x30000006ff067230 */ /* 0x000fe40000004100 */
[----:B------:R-:W-:Y:S01]  /*11690*/  FADD.FTZ R17, R17, R8 ;  /* 0x0000000811117221 */ /* 0x000fe20000010000 */
[----:B------:R-:W-:Y:S02]  /*116a0*/  HADD2.F32 R7, -RZ, R7.H1_H1 ;  /* 0x30000007ff077230 */ /* 0x000fe40000004100 */
[----:B------:R-:W-:Y:S01]  /*116b0*/  FADD.FTZ R12, R12, R5 ;  /* 0x000000050c0c7221 */ /* 0x000fe20000010000 */
[----:B------:R-:W-:-:S02]  /*116c0*/  FADD.FTZ R19, R19, R6 ;  /* 0x0000000613137221 */ /* 0x000fc40000010000 */
[----:B------:R-:W-:-:S07]  /*116d0*/  FADD.FTZ R16, R16, R7 ;  /* 0x0000000710107221 */ /* 0x000fce0000010000 */
.L_x_770:
[----:B------:R-:W-:Y:S05]  /*116e0*/  BSYNC.RECONVERGENT B0 ;  /* 0x0000000000007941 */ /* 0x000fea0003800200 */
.L_x_769:
[----:B------:R-:W-:Y:S06]  /*116f0*/  BAR.SYNC.DEFER_BLOCKING 0x0 ;  /* 0x0000000000007b1d */ /* 0x000fec0000010000 */
[----:B------:R-:W-:Y:S04]  /*11700*/  BSSY.RECONVERGENT B0, `(.L_x_771) ;  /* 0x0000007000007945 */ /* 0x000fe80003800200 */
[----:B------:R-:W-:Y:S05]  /*11710*/  @P2 BRA `(.L_x_772) ;  /* 0x0000000000142947 */ /* 0x000fea0003800000 */
[----:B0-----:R-:W-:Y:S02]  /*11720*/  F2FP.F16.F32.PACK_AB R4, R18, R21 ;  /* 0x000000151204723e */ /* 0x001fe400000000ff */
[----:B------:R-:W-:Y:S02]  /*11730*/  F2FP.F16.F32.PACK_AB R5, R12, R15 ;  /* 0x0000000f0c05723e */ /* 0x000fe400000000ff */
[----:B------:R-:W-:Y:S02]  /*11740*/  F2FP.F16.F32.PACK_AB R6, R19, R14 ;  /* 0x0000000e1306723e */ /* 0x000fe400000000ff */
[----:B------:R-:W-:-:S05]  /*11750*/  F2FP.F16.F32.PACK_AB R7, R16, R17 ;  /* 0x000000111007723e */ /* 0x000fca00000000ff */
[----:B------:R1:W-:Y:S02]  /*11760*/  STS.128 [R0+-0x300], R4 ;  /* 0xfffd000400007388 */ /* 0x0003e40000000c00 */
.L_x_772:
[----:B------:R-:W-:Y:S05]  /*11770*/  BSYNC.RECONVERGENT B0 ;  /* 0x0000000000007941 */ /* 0x000fea0003800200 */
.L_x_771:
[----:B------:R-:W-:Y:S06]  /*11780*/  BAR.SYNC.DEFER_BLOCKING 0x0 ;  /* 0x0000000000007b1d */ /* 0x000fec0000010000 */
[----:B------:R-:W-:Y:S04]  /*11790*/  BSSY.RECONVERGENT B0, `(.L_x_773) ;  /* 0x0000013000007945 */ /* 0x000fe80003800200 */
[----:B------:R-:W-:Y:S05]  /*117a0*/  @P3 BRA `(.L_x_774) ;  /* 0x0000000000443947 */ /* 0x000fea0003800000 */
[----:B01----:R-:W0:Y:S02]  /*117b0*/  LDS.128 R4, [R0] ;  /* 0x0000000000047984 */ /* 0x003e240000000c00 */
        /* <DEDUP_REMOVED lines=16> */
.L_x_774:
[----:B------:R-:W-:Y:S05]  /*118c0*/  BSYNC.RECONVERGENT B0 ;  /* 0x0000000000007941 */ /* 0x000fea0003800200 */
.L_x_773:
        /* <DEDUP_REMOVED lines=8> */
.L_x_776:
[----:B------:R-:W-:Y:S05]  /*11950*/  BSYNC.RECONVERGENT B0 ;  /* 0x0000000000007941 */ /* 0x000fea0003800200 */
.L_x_775:
[----:B------:R-:W-:Y:S06]  /*11960*/  BAR.SYNC.DEFER_BLOCKING 0x0 ;  /* 0x0000000000007b1d */ /* 0x000fec0000010000 */
[----:B------:R-:W-:Y:S04]  /*11970*/  BSSY.RECONVERGENT B0, `(.L_x_777) ;  /* 0x0000013000007945 */ /* 0x000fe80003800200 */
[----:B------:R-:W-:Y:S05]  /*11980*/  @P5 BRA `(.L_x_778) ;  /* 0x0000000000445947 */ /* 0x000fea0003800000 */
[----:B012---:R-:W0:Y:S02]  /*11990*/  LDS.128 R4, [R0] ;  /* 0x0000000000047984 */ /* 0x007e240000000c00 */
        /* <DEDUP_REMOVED lines=16> */
.L_x_778:
[----:B------:R-:W-:Y:S05]  /*11aa0*/  BSYNC.RECONVERGENT B0 ;  /* 0x0000000000007941 */ /* 0x000fea0003800200 */
.L_x_777:
[----:B------:R-:W-:Y:S06]  /*11ab0*/  BAR.SYNC.DEFER_BLOCKING 0x0 ;  /* 0x0000000000007b1d */ /* 0x000fec0000010000 */
[----:B------:R-:W-:Y:S05]  /*11ac0*/  @P5 EXIT ;  /* 0x000000000000594d */ /* 0x000fea0003800000 */
[----:B------:R-:W3:Y:S02]  /*11ad0*/  LDCU UR4, c[0x0][0x478] ;  /* 0x00008f00ff0477ac */ /* 0x000ee40008000800 */
[----:B---3--:R-:W-:-:S09]  /*11ae0*/  UISETP.NE.AND UP0, UPT, UR4, 0x2, UPT ;  /* 0x000000020400788c */ /* 0x008fd2000bf05270 */
[----:B------:R-:W-:Y:S05]  /*11af0*/  BRA.U UP0, `(.L_x_779) ;  /* 0x0000000100e07547 */ /* 0x000fea000b800000 */
[----:B------:R-:W3:Y:S01]  /*11b00*/  LDC.64 R2, c[0x0][0x470] ;  /* 0x00011c00ff027b82 */ /* 0x000ee20000000a00 */
[----:B------:R-:W4:Y:S01]  /*11b10*/  LDCU.64 UR4, c[0x0][0x380] ;  /* 0x00007000ff0477ac */ /* 0x000f220008000a00 */
[----:B---3--:R-:W3:Y:S01]  /*11b20*/  LDG.E R2, desc[UR36][R2.64] ;  /* 0x0000002402027981 */ /* 0x008ee2000c1e1900 */
[----:B------:R-:W-:-:S05]  /*11b30*/  VIADD R13, R13, UR8 ;  /* 0x000000080d0d7c36 */ /* 0x000fca0008000000 */
[----:B----4-:R-:W-:Y:S01]  /*11b40*/  IADD3 R8, P0, PT, R13, UR4, RZ ;  /* 0x000000040d087c10 */ /* 0x010fe2000ff1e0ff */
[C---:B---3--:R-:W-:Y:S01]  /*11b50*/  FMUL.FTZ R17, R2.reuse, R17 ;  /* 0x0000001102117220 */ /* 0x048fe20000410000 */
        /* <DEDUP_REMOVED lines=8> */
[----:B------:R-:W3:Y:S01]  /*11be0*/  F2I.S8.NTZ R19, R19 ;  /* 0x0000001300137305 */ /* 0x000ee20000202100 */
[----:B012---:R-:W-:-:S07]  /*11bf0*/  PRMT R0, R17, 0x8880, RZ ;  /* 0x0000888011007816 */ /* 0x007fce00000000ff */
[----:B------:R-:W0:Y:S01]  /*11c00*/  F2I.S8.NTZ R16, R16 ;  /* 0x0000001000107305 */ /* 0x000e220000202100 */
[----:B------:R-:W-:Y:S02]  /*11c10*/  PRMT R0, R0, 0x7710, RZ ;  /* 0x0000771000007816 */ /* 0x000fe400000000ff */
[----:B---3--:R-:W-:-:S05]  /*11c20*/  PRMT R19, R19, 0x8880, RZ ;  /* 0x0000888013137816 */ /* 0x008fca00000000ff */
[----:B------:R-:W1:Y:S01]  /*11c30*/  F2I.S8.NTZ R12, R12 ;  /* 0x0000000c000c7305 */ /* 0x000e620000202100 */
[----:B------:R-:W-:-:S05]  /*11c40*/  IMAD.U32 R0, R0, 0x10000, RZ ;  /* 0x0001000000007824 */ /* 0x000fca00078e00ff */
[----:B------:R-:W-:Y:S02]  /*11c50*/  LOP3.LUT R4, R0, 0xff0000, RZ, 0xc0, !PT ;  /* 0x00ff000000047812 */ /* 0x000fe400078ec0ff */
[----:B------:R-:W2:Y:S01]  /*11c60*/  F2I.S8.NTZ R18, R18 ;  /* 0x0000001200127305 */ /* 0x000ea20000202100 */
[----:B0-----:R-:W-:Y:S02]  /*11c70*/  PRMT R3, R16, 0x8880, RZ ;  /* 0x0000888010037816 */ /* 0x001fe400000000ff */
[----:B------:R-:W-:Y:S02]  /*11c80*/  PRMT R0, R19, 0x7710, RZ ;  /* 0x0000771013007816 */ /* 0x000fe400000000ff */
[----:B------:R-:W-:Y:S02]  /*11c90*/  PRMT R3, R3, 0x7710, RZ ;  /* 0x0000771003037816 */ /* 0x000fe400000000ff */
[----:B------:R-:W-:Y:S01]  /*11ca0*/  SHF.L.U32 R0, R0, 0x8, RZ ;  /* 0x0000000800007819 */ /* 0x000fe200000006ff */
[----:B------:R-:W0:Y:S01]  /*11cb0*/  F2I.S8.NTZ R15, R15 ;  /* 0x0000000f000f7305 */ /* 0x000e220000202100 */
[----:B------:R-:W-:-:S02]  /*11cc0*/  PRMT R3, R4, 0x4210, R3 ;  /* 0x0000421004037816 */ /* 0x000fc40000000003 */
[----:B-1----:R-:W-:Y:S02]  /*11cd0*/  PRMT R4, R12, 0x8880, RZ ;  /* 0x000088800c047816 */ /* 0x002fe400000000ff */
[----:B------:R-:W-:Y:S02]  /*11ce0*/  LOP3.LUT R9, R3, 0xff00, R0, 0xf8, !PT ;  /* 0x0000ff0003097812 */ /* 0x000fe400078ef800 */
[----:B--2---:R-:W-:Y:S01]  /*11cf0*/  PRMT R0, R18, 0x8880, RZ ;  /* 0x0000888012007816 */ /* 0x004fe200000000ff */
[----:B------:R-:W1:Y:S01]  /*11d00*/  F2I.S8.NTZ R14, R14 ;  /* 0x0000000e000e7305 */ /* 0x000e620000202100 */
[----:B------:R-:W-:Y:S02]  /*11d10*/  PRMT R4, R4, 0x7710, RZ ;  /* 0x0000771004047816 */ /* 0x000fe400000000ff */
[----:B------:R-:W-:Y:S02]  /*11d20*/  PRMT R0, R0, 0x7710, RZ ;  /* 0x0000771000007816 */ /* 0x000fe400000000ff */
[----:B------:R-:W-:-:S02]  /*11d30*/  LOP3.LUT R4, R4, 0xff, RZ, 0xc0, !PT ;  /* 0x000000ff04047812 */ /* 0x000fc400078ec0ff */
[----:B0-----:R-:W-:Y:S01]  /*11d40*/  PRMT R3, R15, 0x8880, RZ ;  /* 0x000088800f037816 */ /* 0x001fe200000000ff */
[----:B------:R-:W0:Y:S01]  /*11d50*/  F2I.S8.NTZ R2, R2 ;  /* 0x0000000200027305 */ /* 0x000e220000202100 */
[----:B------:R-:W-:Y:S02]  /*11d60*/  LOP3.LUT R6, R0, 0xff, RZ, 0xc0, !PT ;  /* 0x000000ff00067812 */ /* 0x000fe400078ec0ff */
[----:B------:R-:W-:-:S03]  /*11d70*/  PRMT R3, R3, 0x7710, RZ ;  /* 0x0000771003037816 */ /* 0x000fc600000000ff */
[----:B------:R-:W-:Y:S01]  /*11d80*/  IMAD.WIDE.U32 R6, R6, 0x100, RZ ;  /* 0x0000010006067825 */ /* 0x000fe200078e00ff */
[----:B-1----:R-:W-:Y:S02]  /*11d90*/  PRMT R14, R14, 0x8880, RZ ;  /* 0x000088800e0e7816 */ /* 0x002fe400000000ff */
[----:B------:R-:W-:Y:S02]  /*11da0*/  LOP3.LUT R5, R3, 0xff, RZ, 0xc0, !PT ;  /* 0x000000ff03057812 */ /* 0x000fe400078ec0ff */
[----:B------:R-:W-:Y:S02]  /*11db0*/  PRMT R0, R14, 0x7710, RZ ;  /* 0x000077100e007816 */ /* 0x000fe400000000ff */
[----:B0-----:R-:W-:Y:S01]  /*11dc0*/  PRMT R10, R2, 0x8880, RZ ;  /* 0x00008880020a7816 */ /* 0x001fe200000000ff */
        /* <DEDUP_REMOVED lines=11> */
.L_x_779:
[----:B------:R-:W3:Y:S01]  /*11e80*/  LDC.64 R2, c[0x0][0x380] ;  /* 0x0000e000ff027b82 */ /* 0x000ee20000000a00 */
[----:B------:R-:W-:Y:S02]  /*11e90*/  IADD3 R13, PT, PT, R13, UR8, RZ ;  /* 0x000000080d0d7c10 */ /* 0x000fe4000fffe0ff */
[----:B------:R-:W-:Y:S02]  /*11ea0*/  F2FP.F16.F32.PACK_AB R21, R18, R21 ;  /* 0x000000151215723e */ /* 0x000fe400000000ff */
[----:B------:R-:W-:Y:S02]  /*11eb0*/  F2FP.F16.F32.PACK_AB R15, R12, R15 ;  /* 0x0000000f0c0f723e */ /* 0x000fe400000000ff */
[----:B------:R-:W-:Y:S02]  /*11ec0*/  F2FP.F16.F32.PACK_AB R19, R19, R14 ;  /* 0x0000000e1313723e */ /* 0x000fe400000000ff */
[----:B------:R-:W-:Y:S01]  /*11ed0*/  F2FP.F16.F32.PACK_AB R17, R16, R17 ;  /* 0x000000111011723e */ /* 0x000fe200000000ff */
[----:B---3--:R-:W-:-:S05]  /*11ee0*/  IMAD.WIDE R2, R13, 0x2, R2 ;  /* 0x000000020d027825 */ /* 0x008fca00078e0202 */
[----:B------:R-:W-:Y:S04]  /*11ef0*/  STG.E desc[UR36][R2.64], R21 ;  /* 0x0000001502007986 */ /* 0x000fe8000c101924 */
[----:B------:R-:W-:Y:S04]  /*11f00*/  STG.E desc[UR36][R2.64+0x4], R15 ;  /* 0x0000040f02007986 */ /* 0x000fe8000c101924 */
[----:B------:R-:W-:Y:S04]  /*11f10*/  STG.E desc[UR36][R2.64+0x8], R19 ;  /* 0x0000081302007986 */ /* 0x000fe8000c101924 */
[----:B------:R-:W-:Y:S01]  /*11f20*/  STG.E desc[UR36][R2.64+0xc], R17 ;  /* 0x00000c1102007986 */ /* 0x000fe2000c101924 */
[----:B------:R-:W-:Y:S05]  /*11f30*/  EXIT ;  /* 0x000000000000794d */ /* 0x000fea0003800000 */
.L_x_644:
[----:B------:R-:W-:Y:S01]  /*11f40*/  IMAD.MOV.U32 R12, RZ, RZ, 0x10 ;  /* 0x00000010ff0c7424 */ /* 0x000fe200078e00ff */
[----:B------:R-:W-:Y:S01]  /*11f50*/  MOV R11, 0x1f ;  /* 0x0000001f000b7802 */ /* 0x000fe20000000f00 */
[----:B------:R-:W-:-:S07]  /*11f60*/  IMAD.MOV.U32 R15, RZ, RZ, -0x1 ;  /* 0xffffffffff0f7424 */ /* 0x000fce00078e00ff */
[----:B-1----:R-:W-:Y:S05]  /*11f70*/  WARPSYNC.COLLECTIVE R15, `(.L_x_780) ;  /* 0x000000000f087348 */ /* 0x002fea0003c00000 */
[----:B------:R0:W2:Y:S02]  /*11f80*/  SHFL.BFLY P6, R14, R13, R12, R11 ;  /* 0x0c00000c0d0e7389 */ /* 0x0000a400000c000b */
[----:B012---:R-:W-:Y:S05]  /*11f90*/  ENDCOLLECTIVE ;  /* 0x000000000000791b */ /* 0x007fea0003800000 */
.L_x_780:
[----:B------:R-:W-:Y:S02]  /*11fa0*/  IMAD.MOV.U32 R12, RZ, RZ, 0x8 ;  /* 0x00000008ff0c7424 */ /* 0x000fe400078e00ff */
[----:B------:R-:W-:-:S05]  /*11fb0*/  FADD.FTZ R3, R13, R14 ;  /* 0x0000000e0d037221 */ /* 0x000fca0000010000 */
[----:B------:R-:W-:-:S07]  /*11fc0*/  MOV R13, R3 ;  /* 0x00000003000d7202 */ /* 0x000fce0000000f00 */
[----:B------:R-:W-:Y:S05]  /*11fd0*/  WARPSYNC.COLLECTIVE R15, `(.L_x_781) ;  /* 0x000000000f087348 */ /* 0x000fea0003c00000 */
[----:B------:R0:W1:Y:S02]  /*11fe0*/  SHFL.BFLY P6, R14, R13, R12, R11 ;  /* 0x0c00000c0d0e7389 */ /* 0x00006400000c000b */
[----:B01----:R-:W-:Y:S05]  /*11ff0*/  ENDCOLLECTIVE ;  /* 0x000000000000791b */ /* 0x003fea0003800000 */
.L_x_781:
[----:B------:R-:W-:Y:S02]  /*12000*/  IMAD.MOV.U32 R12, RZ, RZ, 0x4 ;  /* 0x00000004ff0c7424 */ /* 0x000fe400078e00ff */
[----:B------:R-:W-:-:S05]  /*12010*/  FADD.FTZ R4, R3, R14 ;  /* 0x0000000e03047221 */ /* 0x000fca0000010000 */
[----:B------:R-:W-:-:S07]  /*12020*/  MOV R13, R4 ;  /* 0x00000004000d7202 */ /* 0x000fce0000000f00 */
[----:B------:R-:W-:Y:S05]  /*12030*/  WARPSYNC.COLLECTIVE R15, `(.L_x_782) ;  /* 0x000000000f087348 */ /* 0x000fea0003c00000 */
[----:B------:R0:W1:Y:S02]  /*12040*/  SHFL.BFLY P6, R14, R13, R12, R11 ;  /* 0x0c00000c0d0e7389 */ /* 0x00006400000c000b */
[----:B01----:R-:W-:Y:S05]  /*12050*/  ENDCOLLECTIVE ;  /* 0x000000000000791b */ /* 0x003fea0003800000 */
.L_x_782:
[----:B------:R-:W-:Y:S02]  /*12060*/  IMAD.MOV.U32 R12, RZ, RZ, 0x2 ;  /* 0x00000002ff0c7424 */ /* 0x000fe400078e00ff */
[----:B------:R-:W-:-:S05]  /*12070*/  FADD.FTZ R5, R4, R14 ;  /* 0x0000000e04057221 */ /* 0x000fca0000010000 */
[----:B------:R-:W-:-:S07]  /*12080*/  MOV R13, R5 ;  /* 0x00000005000d7202 */ /* 0x000fce0000000f00 */
[----:B------:R-:W-:Y:S05]  /*12090*/  WARPSYNC.COLLECTIVE R15, `(.L_x_783) ;  /* 0x000000000f087348 */ /* 0x000fea0003c00000 */
[----:B------:R0:W1:Y:S02]  /*120a0*/  SHFL.BFLY P6, R14, R13, R12, R11 ;  /* 0x0c00000c0d0e7389 */ /* 0x00006400000c000b */
[----:B01----:R-:W-:Y:S05]  /*120b0*/  ENDCOLLECTIVE ;  /* 0x000000000000791b */ /* 0x003fea0003800000 */
.L_x_783:
[----:B------:R-:W-:Y:S01]  /*120c0*/  MOV R12, 0x1 ;  /* 0x00000001000c7802 */ /* 0x000fe20000000f00 */
[----:B------:R-:W-:-:S05]  /*120d0*/  FADD.FTZ R6, R5, R14 ;  /* 0x0000000e05067221 */ /* 0x000fca0000010000 */
[----:B------:R-:W-:-:S07]  /*120e0*/  MOV R13, R6 ;  /* 0x00000006000d7202 */ /* 0x000fce0000000f00 */
[----:B------:R-:W-:Y:S05]  /*120f0*/  WARPSYNC.COLLECTIVE R15, `(.L_x_784) ;  /* 0x000000000f087348 */ /* 0x000fea0003c00000 */
[----:B------:R0:W1:Y:S02]  /*12100*/  SHFL.BFLY P6, R14, R13, R12, R11 ;  /* 0x0c00000c0d0e7389 */ /* 0x00006400000c000b */
[----:B01----:R-:W-:Y:S05]  /*12110*/  ENDCOLLECTIVE ;  /* 0x000000000000791b */ /* 0x003fea0003800000 */
.L_x_784:
[----:B------:R-:W-:Y:S05]  /*12120*/  BRA `(.L_x_785) ;  /* 0xffffff0c00f47947 */ /* 0x000fea000383ffff */
.L_x_786:
        /* <DEDUP_REMOVED lines=13> */
.L_x_5592:


//--------------------- .text._ZN4mmha33masked_multihead_attention_kernelItLi192ELi256ELi2ELi32ELi128ELb1ELb0EEEv26Multihead_attention_paramsIT_XT5_EE --------------------------
	.section	.text._ZN4mmha33masked_multihead_attention_kernelItLi192ELi256ELi2ELi32ELi128ELb1ELb0EEEv26Multihead_attention_paramsIT_XT5_EE,"ax",@progbits
	.align	128
        .global         _ZN4mmha33masked_multihead_attention_kernelItLi192ELi256ELi2ELi32ELi128ELb1ELb0EEEv26Multihead_attention_paramsIT_XT5_EE
        .type           _ZN4mmha33masked_multihead_attention_kernelItLi192ELi256ELi2ELi32ELi128ELb1ELb0EEEv26Multihead_attention_paramsIT_XT5_EE,@function
        .size           _ZN4mmha33masked_multihead_attention_kernelItLi192ELi256ELi2ELi32ELi128ELb1ELb0EEEv26Multihead_attention_paramsIT_XT5_EE,(.L_x_5593 - _ZN4mmha33masked_multihead_attention_kernelItLi192ELi256ELi2ELi32ELi128ELb1ELb0EEEv26Multihead_attention_paramsIT_XT5_EE)
        .other          _ZN4mmha33masked_multihead_attention_kernelItLi192ELi256ELi2ELi32ELi128ELb1ELb0EEEv26Multihead_attention_paramsIT_XT5_EE,@"STO_CUDA_ENTRY STV_DEFAULT"
_ZN4mmha33masked_multihead_attention_kernelItLi192ELi256ELi2ELi32ELi128ELb1ELb0EEEv26Multihead_attention_paramsIT_XT5_EE:
.text._ZN4mmha33masked_multihead_attention_kernelItLi192ELi256ELi2ELi32ELi128ELb1ELb0EEEv26Multihead_attention_paramsIT_XT5_EE:
        /* <DEDUP_REMOVED lines=12> */
.L_x_787:
[----:B------:R-:W2:Y:S08]  /*00c0*/  LDC.64 R18, c[0x0][0x498] ;  /* 0x00012600ff127b82 */ /* 0x000eb00000000a00 */
[----:B------:R-:W1:Y:S08]  /*00d0*/  LDC R4, c[0x0][0x3f0] ;  /* 0x0000fc00ff047b82 */ /* 0x000e700000000800 */
[----:B------:R-:W3:Y:S01]  /*00e0*/  LDC.64 R8, c[0x0][0x460] ;  /* 0x00011800ff087b82 */ /* 0x000ee20000000a00 */
[----:B--2---:R-:W-:-:S07]  /*00f0*/  IMAD.WIDE.U32 R18, R25, 0x4, R18 ;  /* 0x0000000419127825 */ /* 0x004fce00078e0012 */
[----:B------:R-:W2:Y:S01]  /*0100*/  LDC R44, c[0x0][0x40c] ;  /* 0x00010300ff2c7b82 */ /* 0x000ea20000000800 */
[----:B------:R-:W4:Y:S01]  /*0110*/  LDG.E R18, desc[UR36][R18.64] ;  /* 0x0000002412127981 */ /* 0x000f22000c1e1900 */
[----:B-1----:R-:W-:-:S06]  /*0120*/  IABS R5, R4 ;  /* 0x0000000400057213 */ /* 0x002fcc0000000000 */
[----:B------:R-:W1:Y:S01]  /*0130*/  LDC R20, c[0x0][0x3f4] ;  /* 0x0000fd00ff147b82 */ /* 0x000e620000000800 */
[----:B------:R-:W0:Y:S01]  /*0140*/  I2F.RP R0, R5 ;  /* 0x0000000500007306 */ /* 0x000e220000209400 */
[----:B------:R-:W-:Y:S01]  /*0150*/  HFMA2 R17, -RZ, RZ, 0, 0 ;  /* 0x00000000ff117431 */ /* 0x000fe200000001ff */
[----:B------:R-:W1:Y:S05]  /*0160*/  S2R R23, SR_CTAID.X ;  /* 0x0000000000177919 */ /* 0x000e6a0000002500 */
[----:B------:R-:W1:Y:S01]  /*0170*/  LDC R14, c[0x0][0x3f8] ;  /* 0x0000fe00ff0e7b82 */ /* 0x000e620000000800 */
        /* <DEDUP_REMOVED lines=8> */
[----:B------:R-:W-:-:S05]  /*0200*/  IMAD.HI.U32 R0, R3, R6, RZ ;  /* 0x0000000603007227 */ /* 0x000fca00078e00ff */
[----:B------:R-:W-:-:S05]  /*0210*/  IADD3 R2, PT, PT, -R0, RZ, RZ ;  /* 0x000000ff00027210 */ /* 0x000fca0007ffe1ff */
[----:B------:R-:W-:-:S05]  /*0220*/  IMAD R2, R5, R2, R6 ;  /* 0x0000000205027224 */ /* 0x000fca00078e0206 */
[----:B------:R-:W-:Y:S02]  /*0230*/  ISETP.GT.U32.AND P1, PT, R5, R2, PT ;  /* 0x000000020500720c */ /* 0x000fe40003f24070 */
[----:B------:R-:W-:-:S04]  /*0240*/  ISETP.NE.U32.AND P0, PT, R8, RZ, PT ;  /* 0x000000ff0800720c */ /* 0x000fc80003f05070 */
[----:B------:R-:W-:-:S07]  /*0250*/  ISETP.NE.AND.EX P0, PT, R9, RZ, PT, P0 ;  /* 0x000000ff0900720c */ /* 0x000fce0003f05300 */
[----:B------:R-:W-:Y:S01]  /*0260*/  @!P1 IMAD.IADD R2, R2, 0x1, -R5 ;  /* 0x0000000102029824 */ /* 0x000fe200078e0a05 */
[----:B--2---:R-:W-:-:S04]  /*0270*/  ISETP.EQ.AND P5, PT, R44, RZ, P0 ;  /* 0x000000ff2c00720c */ /* 0x004fc800007a2270 */
[----:B------:R-:W-:Y:S02]  /*0280*/  ISETP.GE.U32.AND P0, PT, R2, R5, PT ;  /* 0x000000050200720c */ /* 0x000fe40003f06070 */
[----:B------:R-:W-:Y:S02]  /*0290*/  @!P1 IADD3 R0, PT, PT, R0, 0x1, RZ ;  /* 0x0000000100009810 */ /* 0x000fe40007ffe0ff */
[----:B-1----:R-:W-:-:S05]  /*02a0*/  IABS R7, R20 ;  /* 0x0000001400077213 */ /* 0x002fca0000000000 */
[----:B------:R-:W0:Y:S04]  /*02b0*/  @P5 LDC.64 R2, c[0x0][0x460] ;  /* 0x00011800ff025b82 */ /* 0x000e280000000a00 */
[----:B------:R-:W-:-:S05]  /*02c0*/  @P0 VIADD R0, R0, 0x1 ;  /* 0x0000000100000836 */ /* 0x000fca0000000000 */
[----:B------:R-:W-:Y:S02]  /*02d0*/  MOV R9, R0 ;  /* 0x0000000000097202 */ /* 0x000fe40000000f00 */
[----:B------:R-:W1:Y:S01]  /*02e0*/  I2F.RP R0, R7 ;  /* 0x0000000700007306 */ /* 0x000e620000209400 */
[----:B------:R-:W-:Y:S02]  /*02f0*/  LOP3.LUT R5, R25, R4, RZ, 0x3c, !PT ;  /* 0x0000000419057212 */ /* 0x000fe400078e3cff */
[----:B------:R-:W-:Y:S02]  /*0300*/  ISETP.NE.AND P1, PT, R4, RZ, PT ;  /* 0x000000ff0400720c */ /* 0x000fe40003f25270 */
[----:B------:R-:W-:-:S03]  /*0310*/  ISETP.GE.AND P2, PT, R5, RZ, PT ;  /* 0x000000ff0500720c */ /* 0x000fc60003f46270 */
[----:B-1----:R-:W1:Y:S10]  /*0320*/  MUFU.RCP R0, R0 ;  /* 0x0000000000007308 */ /* 0x002e740000001000 */
[----:B------:R-:W-:Y:S01]  /*0330*/  @!P2 IMAD.MOV R9, RZ, RZ, -R9 ;  /* 0x000000ffff09a224 */ /* 0x000fe200078e0a09 */
[----:B------:R-:W-:Y:S01]  /*0340*/  @!P1 LOP3.LUT R9, RZ, R4, RZ, 0x33, !PT ;  /* 0x00000004ff099212 */ /* 0x000fe200078e33ff */
[----:B-1----:R-:W-:-:S04]  /*0350*/  VIADD R4, R0, 0xffffffe ;  /* 0x0ffffffe00047836 */ /* 0x002fc80000000000 */
[----:B0-----:R-:W-:Y:S01]  /*0360*/  @P5 IMAD.WIDE R2, R9, 0x4, R2 ;  /* 0x0000000409025825 */ /* 0x001fe200078e0202 */
[----:B------:R-:W0:Y:S01]  /*0370*/  S2R R37, SR_TID.X ;  /* 0x0000000000257919 */ /* 0x000e220000002100 */
[----:B------:R1:W2:Y:S01]  /*0380*/  F2I.FTZ.U32.TRUNC.NTZ R5, R4 ;  /* 0x0000000400057305 */ /* 0x0002a2000021f000 */
[----:B------:R-:W3:Y:S02]  /*0390*/  LDC R0, c[0x0][0x3e8] ;  /* 0x0000fa00ff007b82 */ /* 0x000ee40000000800 */
[----:B------:R2:W5:Y:S01]  /*03a0*/  @P5 LDG.E R17, desc[UR36][R2.64] ;  /* 0x0000002402115981 */ /* 0x000562000c1e1900 */
[----:B-1----:R-:W-:Y:S02]  /*03b0*/  MOV R4, RZ ;  /* 0x000000ff00047202 */ /* 0x002fe40000000f00 */
[----:B--2---:R-:W-:-:S05]  /*03c0*/  IADD3 R6, PT, PT, RZ, -R5, RZ ;  /* 0x80000005ff067210 */ /* 0x004fca0007ffe0ff */
[----:B------:R-:W-:-:S04]  /*03d0*/  IMAD R3, R6, R7, RZ ;  /* 0x0000000706037224 */ /* 0x000fc800078e02ff */
[----:B------:R-:W-:Y:S01]  /*03e0*/  IMAD.HI.U32 R5, R5, R3, R4 ;  /* 0x0000000305057227 */ /* 0x000fe200078e0004 */
[----:B---3--:R-:W-:Y:S02]  /*03f0*/  ISETP.NE.AND P1, PT, R0, RZ, PT ;  /* 0x000000ff0000720c */ /* 0x008fe40003f25270 */
[----:B0-----:R-:W-:Y:S01]  /*0400*/  ISETP.GT.U32.AND P4, PT, R37, 0x17, PT ;  /* 0x000000172500780c */ /* 0x001fe20003f84070 */
[----:B------:R-:W-:Y:S01]  /*0410*/  IMAD R38, R25, R14, R23 ;  /* 0x0000000e19267224 */ /* 0x000fe200078e0217 */
[----:B------:R-:W-:Y:S01]  /*0420*/  SHF.L.U32 R36, R37, 0x3, RZ ;  /* 0x0000000325247819 */ /* 0x000fe200000006ff */
[----:B------:R-:W-:Y:S08]  /*0430*/  BSSY.RECONVERGENT B0, `(.L_x_788) ;  /* 0x0000053000007945 */ /* 0x000ff00003800200 */
[----:B------:R-:W-:Y:S01]  /*0440*/  @P1 IMAD R0, R25, R0, RZ ;  /* 0x0000000019001224 */ /* 0x000fe200078e02ff */
[----:B------:R-:W-:Y:S01]  /*0450*/  P2R R217, PR, RZ, 0x20 ;  /* 0x00000020ffd97803 */ /* 0x000fe20000000000 */
[----:B------:R-:W-:Y:S01]  /*0460*/  @!P1 IMAD R3, R38, 0xc0, RZ ;  /* 0x000000c026039824 */ /* 0x000fe200078e02ff */
[----:B------:R-:W-:Y:S01]  /*0470*/  CS2R R34, SRZ ;  /* 0x0000000000227805 */ /* 0x000fe2000001ff00 */
[C---:B------:R-:W-:Y:S01]  /*0480*/  @P1 IMAD R3, R23.reuse, 0xc0, R0 ;  /* 0x000000c017031824 */ /* 0x040fe200078e0200 */
[----:B------:R-:W-:Y:S01]  /*0490*/  CS2R R32, SRZ ;  /* 0x0000000000207805 */ /* 0x000fe2000001ff00 */
[----:B------:R-:W-:-:S02]  /*04a0*/  IMAD R13, R23, 0xc0, R36 ;  /* 0x000000c0170d7824 */ /* 0x000fc400078e0224 */
[----:B------:R-:W-:Y:S02]  /*04b0*/  IMAD R84, R9, R14, RZ ;  /* 0x0000000e09547224 */ /* 0x000fe400078e02ff */
        /* <DEDUP_REMOVED lines=9> */
[----:B------:R-:W-:-:S11]  /*0550*/  ISETP.NE.AND P0, PT, R20, RZ, PT ;  /* 0x000000ff1400720c */ /* 0x000fd60003f05270 */
[----:B------:R-:W-:-:S04]  /*0560*/  @!P2 IMAD.IADD R16, R16, 0x1, -R7 ;  /* 0x000000011010a824 */ /* 0x000fc800078e0a07 */
        /* <DEDUP_REMOVED lines=60> */
.L_x_790:
[----:B------:R-:W0:Y:S02]  /*0930*/  LDC.64 R2, c[0x0][0x388] ;  /* 0x0000e200ff027b82 */ /* 0x000e240000000a00 */
[----:B0-----:R-:W-:-:S05]  /*0940*/  IMAD.WIDE R2, R5, 0x2, R2 ;  /* 0x0000000205027825 */ /* 0x001fca00078e0202 */
[----:B------:R0:W5:Y:S02]  /*0950*/  LDG.E.128 R32, desc[UR36][R2.64] ;  /* 0x0000002402207981 */ /* 0x000164000c1e1d00 */
.L_x_789:
[----:B------:R-:W-:Y:S05]  /*0960*/  BSYNC.RECONVERGENT B0 ;  /* 0x0000000000007941 */ /* 0x000fea0003800200 */
.L_x_788:
[----:B------:R-:W1:Y:S01]  /*0970*/  LDCU.64 UR4, c[0x0][0x390] ;  /* 0x00007200ff0477ac */ /* 0x000e620008000a00 */
[----:B0-----:R-:W0:Y:S01]  /*0980*/  LDC.64 R2, c[0x0][0x418] ;  /* 0x00010600ff027b82 */ /* 0x001e220000000a00 */
[C---:B------:R-:W-:Y:S01]  /*0990*/  ISETP.GT.U32.OR P3, PT, R37.reuse, 0x1f, !P5 ;  /* 0x0000001f2500780c */ /* 0x040fe20006f64470 */
[----:B------:R-:W-:Y:S01]  /*09a0*/  @!P4 IMAD R0, R37, R20, R22 ;  /* 0x000000142500c224 */ /* 0x000fe200078e0216 */
[----:B------:R-:W2:Y:S01]  /*09b0*/  LDCU.64 UR6, c[0x0][0x3a0] ;  /* 0x00007400ff0677ac */ /* 0x000ea20008000a00 */
[----:B------:R-:W-:Y:S01]  /*09c0*/  IMAD R38, R38, 0xc0, RZ ;  /* 0x000000c026267824 */ /* 0x000fe200078e02ff */
[----:B------:R-:W-:Y:S02]  /*09d0*/  CS2R R42, SRZ ;  /* 0x00000000002a7805 */ /* 0x000fe4000001ff00 */
[----:B------:R-:W-:Y:S02]  /*09e0*/  CS2R R40, SRZ ;  /* 0x0000000000287805 */ /* 0x000fe4000001ff00 */
[----:B------:R-:W-:-:S02]  /*09f0*/  @!P4 SHF.L.U32 R15, R0, 0x3, RZ ;  /* 0x00000003000fc819 */ /* 0x000fc400000006ff */
[----:B------:R-:W-:Y:S02]  /*0a00*/  CS2R R30, SRZ ;  /* 0x00000000001e7805 */ /* 0x000fe4000001ff00 */
[----:B------:R-:W-:Y:S01]  /*0a10*/  CS2R R28, SRZ ;  /* 0x00000000001c7805 */ /* 0x000fe2000001ff00 */
[----:B------:R-:W-:Y:S01]  /*0a20*/  @!P4 IMAD R15, R38, R20, R15 ;  /* 0x00000014260fc224 */ /* 0x000fe200078e020f */
[----:B------:R-:W3:Y:S01]  /*0a30*/  @!P3 LDC.64 R8, c[0x0][0x450] ;  /* 0x00011400ff08bb82 */ /* 0x000ee20000000a00 */
[----:B-----5:R-:W-:Y:S01]  /*0a40*/  @!P3 IMAD R0, R17, R14, RZ ;  /* 0x0000000e1100b224 */ /* 0x020fe200078e02ff */
[----:B-1----:R-:W-:Y:S02]  /*0a50*/  ISETP.NE.U32.AND P1, PT, RZ, UR4, PT ;  /* 0x00000004ff007c0c */ /* 0x002fe4000bf25070 */
[----:B------:R-:W-:Y:S02]  /*0a60*/  CS2R R26, SRZ ;  /* 0x00000000001a7805 */ /* 0x000fe4000001ff00 */
[----:B--2---:R-:W-:-:S02]  /*0a70*/  ISETP.NE.U32.AND P2, PT, RZ, UR6, PT ;  /* 0x00000006ff007c0c */ /* 0x004fc4000bf45070 */
[----:B0-----:R-:W-:Y:S01]  /*0a80*/  ISETP.NE.U32.AND P0, PT, R2, RZ, PT ;  /* 0x000000ff0200720c */ /* 0x001fe20003f05070 */
[----:B------:R-:W-:Y:S01]  /*0a90*/  @!P3 IMAD R21, R0, 0xc0, R13 ;  /* 0x000000c00015b824 */ /* 0x000fe200078e020d */
[----:B------:R-:W-:Y:S01]  /*0aa0*/  ISETP.NE.AND.EX P1, PT, RZ, UR5, PT, P1 ;  /* 0x00000005ff007c0c */ /* 0x000fe2000bf25310 */
[----:B------:R-:W0:Y:S01]  /*0ab0*/  LDCU.U8 UR4, c[0x0][0x404] ;  /* 0x00008080ff0477ac */ /* 0x000e220008000000 */
[----:B------:R-:W-:Y:S02]  /*0ac0*/  ISETP.NE.AND.EX P2, PT, RZ, UR7, PT, P2 ;  /* 0x00000007ff007c0c */ /* 0x000fe4000bf45320 */
[C---:B------:R-:W-:Y:S02]  /*0ad0*/  ISETP.GT.U32.OR P1, PT, R37.reuse, 0x17, !P1 ;  /* 0x000000172500780c */ /* 0x040fe40004f24470 */
        /* <DEDUP_REMOVED lines=8> */
[----:B---3--:R-:W-:Y:S01]  /*0b60*/  @!P3 IMAD.WIDE R8, R21, 0x2, R8 ;  /* 0x000000021508b825 */ /* 0x008fe200078e0208 */
[----:B------:R-:W5:Y:S03]  /*0b70*/  @!P4 LDG.E.128 R28, desc[UR36][R2.64] ;  /* 0x00000024021cc981 */ /* 0x000f66000c1e1d00 */
[----:B--2---:R-:W-:-:S05]  /*0b80*/  @!P1 IMAD.WIDE.U32 R4, R13, 0x2, R4 ;  /* 0x000000020d049825 */ /* 0x004fca00078e0004 */
[----:B------:R1:W2:Y:S01]  /*0b90*/  @!P1 LDG.E.128 R40, desc[UR36][R4.64] ;  /* 0x0000002404289981 */ /* 0x0002a2000c1e1d00 */
[----:B----4-:R-:W-:Y:S01]  /*0ba0*/  @P0 IMAD.WIDE.U32 R10, R25, 0x4, R10 ;  /* 0x00000004190a0825 */ /* 0x010fe200078e000a */
[----:B------:R-:W-:-:S03]  /*0bb0*/  CS2R R24, SRZ ;  /* 0x0000000000187805 */ /* 0x000fc6000001ff00 */
[----:B0-----:R-:W-:Y:S01]  /*0bc0*/  @!P2 IMAD.WIDE.U32 R6, R13, 0x2, R6 ;  /* 0x000000020d06a825 */ /* 0x001fe200078e0006 */
[----:B-1----:R-:W0:Y:S01]  /*0bd0*/  LDC R5, c[0x0][0x400] ;  /* 0x00010000ff057b82 */ /* 0x002e220000000800 */
[----:B------:R1:W5:Y:S04]  /*0be0*/  @!P3 LDG.E.128 R12, desc[UR36][R8.64] ;  /* 0x00000024080cb981 */ /* 0x000368000c1e1d00 */
[----:B------:R1:W5:Y:S01]  /*0bf0*/  @!P2 LDG.E.128 R24, desc[UR36][R6.64] ;  /* 0x000000240618a981 */ /* 0x000362000c1e1d00 */
[----:B------:R-:W-:Y:S01]  /*0c00*/  ISETP.NE.AND P1, PT, R44, RZ, PT ;  /* 0x000000ff2c00720c */ /* 0x000fe20003f25270 */
[----:B------:R-:W-:-:S06]  /*0c10*/  IMAD.MOV.U32 R19, RZ, RZ, RZ ;  /* 0x000000ffff137224 */ /* 0x000fcc00078e00ff */
[----:B------:R1:W5:Y:S01]  /*0c20*/  @P0 LDG.E R19, desc[UR36][R10.64] ;  /* 0x000000240a130981 */ /* 0x000362000c1e1900 */
[----:B------:R-:W-:-:S04]  /*0c30*/  ISETP.NE.AND P0, PT, RZ, UR4, PT ;  /* 0x00000004ff007c0c */ /* 0x000fc8000bf05270 */
[----:B0-----:R-:W-:Y:S01]  /*0c40*/  ISETP.LT.OR P0, PT, R5, 0x1, P0 ;  /* 0x000000010500780c */ /* 0x001fe20000701670 */
[----:B--2---:R-:W-:Y:S02]  /*0c50*/  HFMA2 R32, R32, 1, 1, R40 ;  /* 0x3c003c0020207831 */ /* 0x004fe40000000028 */
[----:B------:R-:W-:Y:S02]  /*0c60*/  HFMA2 R34, R34, 1, 1, R42 ;  /* 0x3c003c0022227831 */ /* 0x000fe4000000002a */
[----:B------:R-:W-:Y:S02]  /*0c70*/  HADD2 R33, R33, R41 ;  /* 0x0000002921217230 */ /* 0x000fe40000000000 */
[----:B------:R-:W-:Y:S01]  /*0c80*/  HADD2 R35, R35, R43 ;  /* 0x0000002b23237230 */ /* 0x000fe20000000000 */
[----:B-1----:R-:W-:Y:S06]  /*0c90*/  @P1 BRA `(.L_x_791) ;  /* 0x0000000000101947 */ /* 0x002fec0003800000 */
[----:B-----5:R-:W-:Y:S02]  /*0ca0*/  HFMA2 R28, R28, 1, 1, R24 ;  /* 0x3c003c001c1c7831 */ /* 0x020fe40000000018 */
[----:B------:R-:W-:Y:S02]  /*0cb0*/  HADD2 R29, R29, R25 ;  /* 0x000000191d1d7230 */ /* 0x000fe40000000000 */
[----:B------:R-:W-:Y:S02]  /*0cc0*/  HFMA2 R30, R30, 1, 1, R26 ;  /* 0x3c003c001e1e7831 */ /* 0x000fe4000000001a */
[----:B------:R-:W-:-:S07]  /*0cd0*/  HADD2 R31, R31, R27 ;  /* 0x0000001b1f1f7230 */ /* 0x000fce0000000000 */
.L_x_791:
        /* <DEDUP_REMOVED lines=13> */
[----:B------:R0:W1:Y:S01]  /*0db0*/  MUFU.RCP R7, R2 ;  /* 0x0000000200077308 */ /* 0x0000620000001000 */
[----:B------:R-:W-:Y:S01]  /*0dc0*/  IADD3 R3, PT, PT, R36, 0x2, RZ ;  /* 0x0000000224037810 */ /* 0x000fe20007ffe0ff */
[--C-:B------:R-:W-:Y:S02]  /*0dd0*/  HADD2.F32 R41, -RZ, R35.reuse.H1_H1 ;  /* 0x30000023ff297230 */ /* 0x100fe40000004100 */
[----:B------:R-:W-:Y:S01]  /*0de0*/  HADD2.F32 R39, -RZ, R35.H0_H0 ;  /* 0x20000023ff277230 */ /* 0x000fe20000004100 */
[----:B------:R-:W-:Y:S01]  /*0df0*/  I2FP.F32.U32 R4, R3 ;  /* 0x0000000300047245 */ /* 0x000fe20000201000 */
[----:B------:R-:W-:-:S02]  /*0e00*/  HADD2.F32 R35, -RZ, R30.H1_H1 ;  /* 0x3000001eff237230 */ /* 0x000fc40000004100 */
[--C-:B------:R-:W-:Y:S01]  /*0e10*/  HADD2.F32 R43, -RZ, R31.reuse.H1_H1 ;  /* 0x3000001fff2b7230 */ /* 0x100fe20000004100 */
[----:B0-----:R-:W-:Y:S01]  /*0e20*/  IADD3 R2, PT, PT, R36, 0x6, RZ ;  /* 0x0000000624027810 */ /* 0x001fe20007ffe0ff */
[----:B------:R-:W-:Y:S02]  /*0e30*/  HADD2.F32 R21, -RZ, R30.H0_H0 ;  /* 0x2000001eff157230 */ /* 0x000fe40000004100 */
[----:B------:R-:W-:Y:S01]  /*0e40*/  HADD2.F32 R31, -RZ, R31.H0_H0 ;  /* 0x2000001fff1f7230 */ /* 0x000fe20000004100 */
[----:B------:R-:W-:Y:S01]  /*0e50*/  I2FP.F32.U32 R2, R2 ;  /* 0x0000000200027245 */ /* 0x000fe20000201000 */
[-C--:B-1----:R-:W-:Y:S01]  /*0e60*/  FMUL.FTZ R0, R0, R7.reuse ;  /* 0x0000000700007220 */ /* 0x082fe20000410000 */
[----:B------:R-:W-:-:S03]  /*0e70*/  FMUL.FTZ R4, R4, R7 ;  /* 0x0000000704047220 */ /* 0x000fc60000410000 */
[----:B------:R-:W-:Y:S01]  /*0e80*/  FMUL.FTZ R2, R2, R7 ;  /* 0x0000000702027220 */ /* 0x000fe20000410000 */
[----:B------:R-:W-:Y:S01]  /*0e90*/  FMUL.FTZ R3, R0, 13.28771209716796875 ;  /* 0x41549a7800037820 */ /* 0x000fe20000410000 */
[----:B------:R-:W-:Y:S02]  /*0ea0*/  VIADD R0, R36, 0x4 ;  /* 0x0000000424007836 */ /* 0x000fe40000000000 */
[----:B------:R-:W-:-:S03]  /*0eb0*/  FMUL.FTZ R4, R4, 13.28771209716796875 ;  /* 0x41549a7804047820 */ /* 0x000fc60000410000 */
[----:B------:R-:W-:Y:S01]  /*0ec0*/  I2FP.F32.U32 R0, R0 ;  /* 0x0000000000007245 */ /* 0x000fe20000201000 */
[----:B------:R-:W0:Y:S04]  /*0ed0*/  MUFU.EX2 R3, -R3 ;  /* 0x8000000300037308 */ /* 0x000e280000000800 */
[----:B------:R-:W-:Y:S01]  /*0ee0*/  FMUL.FTZ R0, R0, R7 ;  /* 0x0000000700007220 */ /* 0x000fe20000410000 */
[----:B------:R-:W-:-:S03]  /*0ef0*/  FMUL.FTZ R7, R2, 13.28771209716796875 ;  /* 0x41549a7802077820 */ /* 0x000fc60000410000 */
[----:B------:R-:W-:Y:S01]  /*0f00*/  FMUL.FTZ R5, R0, 13.28771209716796875 ;  /* 0x41549a7800057820 */ /* 0x000fe20000410000 */
[----:B------:R-:W1:Y:S01]  /*0f10*/  MUFU.EX2 R9, -R4 ;  /* 0x8000000400097308 */ /* 0x000e620000000800 */
[----:B------:R-:W-:-:S05]  /*0f20*/  IMAD.IADD R0, R44, 0x1, -R19 ;  /* 0x000000012c007824 */ /* 0x000fca00078e0a13 */
[----:B------:R-:W-:Y:S02]  /*0f30*/  I2FP.F32.S32 R0, R0 ;  /* 0x0000000000007245 */ /* 0x000fe40000201400 */
[----:B------:R-:W2:Y:S03]  /*0f40*/  MUFU.EX2 R5, -R5 ;  /* 0x8000000500057308 */ /* 0x000ea60000000800 */
[----:B0-----:R-:W-:-:S04]  /*0f50*/  FMUL.FTZ R2, R0, R3 ;  /* 0x0000000300027220 */ /* 0x001fc80000410000 */
[----:B------:R-:W-:Y:S01]  /*0f60*/  FMUL.RZ R11, R2, 0.15915493667125701904 ;  /* 0x3e22f983020b7820 */ /* 0x000fe2000040c000 */
[----:B------:R-:W0:Y:S01]  /*0f70*/  MUFU.EX2 R7, -R7 ;  /* 0x8000000700077308 */ /* 0x000e220000000800 */
[----:B-1----:R-:W-:Y:S01]  /*0f80*/  FMUL.FTZ R4, R0, R9 ;  /* 0x0000000900047220 */ /* 0x002fe20000410000 */
[--C-:B------:R-:W-:Y:S02]  /*0f90*/  HADD2.F32 R9, -RZ, R33.reuse.H1_H1 ;  /* 0x30000021ff097230 */ /* 0x100fe40000004100 */
[----:B------:R-:W-:Y:S02]  /*0fa0*/  HADD2.F32 R33, -RZ, R33.H0_H0 ;  /* 0x20000021ff217230 */ /* 0x000fe40000004100 */
[----:B------:R-:W-:Y:S01]  /*0fb0*/  FMUL.RZ R12, R4, 0.15915493667125701904 ;  /* 0x3e22f983040c7820 */ /* 0x000fe2000040c000 */
[--C-:B------:R-:W-:Y:S01]  /*0fc0*/  HADD2.F32 R4, -RZ, R32.reuse.H1_H1 ;  /* 0x30000020ff047230 */ /* 0x100fe20000004100 */
[----:B------:R-:W1:Y:S01]  /*0fd0*/  MUFU.SIN R3, R11 ;  /* 0x0000000b00037308 */ /* 0x000e620000000400 */
[----:B--2---:R-:W-:Y:S01]  /*0fe0*/  FMUL.FTZ R5, R0, R5 ;  /* 0x0000000500057220 */ /* 0x004fe20000410000 */
[----:B------:R-:W-:-:S03]  /*0ff0*/  HADD2.F32 R32, -RZ, R32.H0_H0 ;  /* 0x20000020ff207230 */ /* 0x000fc60000004100 */
[----:B------:R-:W-:-:S03]  /*1000*/  FMUL.RZ R20, R5, 0.15915493667125701904 ;  /* 0x3e22f98305147820 */ /* 0x000fc6000040c000 */
[----:B------:R2:W3:Y:S01]  /*1010*/  MUFU.COS R2, R11 ;  /* 0x0000000b00027308 */ /* 0x0004e20000000000 */
[----:B0-----:R-:W-:Y:S01]  /*1020*/  FMUL.FTZ R5, R0, R7 ;  /* 0x0000000700057220 */ /* 0x001fe20000410000 */
[--C-:B------:R-:W-:Y:S02]  /*1030*/  HADD2.F32 R0, -RZ, R28.reuse.H1_H1 ;  /* 0x3000001cff007230 */ /* 0x100fe40000004100 */
[----:B------:R-:W-:Y:S02]  /*1040*/  HADD2.F32 R28, -RZ, R28.H0_H0 ;  /* 0x2000001cff1c7230 */ /* 0x000fe40000004100 */
[----:B------:R-:W-:Y:S02]  /*1050*/  FMUL.RZ R34, R5, 0.15915493667125701904 ;  /* 0x3e22f98305227820 */ /* 0x000fe4000040c000 */
[----:B------:R-:W0:Y:S01]  /*1060*/  MUFU.SIN R8, R12 ;  /* 0x0000000c00087308 */ /* 0x000e220000000400 */
[C---:B-1----:R-:W-:Y:S01]  /*1070*/  FMUL.FTZ R5, R3.reuse, R4 ;  /* 0x0000000403057220 */ /* 0x042fe20000410000 */
[----:B------:R-:W-:Y:S01]  /*1080*/  FMUL.FTZ R7, R3, R0 ;  /* 0x0000000003077220 */ /* 0x000fe20000410000 */
[----:B--2---:R-:W-:-:S02]  /*1090*/  HADD2.F32 R11, -RZ, R29.H1_H1 ;  /* 0x3000001dff0b7230 */ /* 0x004fc40000004100 */
[----:B------:R-:W-:-:S03]  /*10a0*/  HADD2.F32 R29, -RZ, R29.H0_H0 ;  /* 0x2000001dff1d7230 */ /* 0x000fc60000004100 */
[----:B------:R-:W1:Y:S01]  /*10b0*/  MUFU.COS R6, R12 ;  /* 0x0000000c00067308 */ /* 0x000e620000000000 */
[C---:B---3--:R-:W-:Y:S01]  /*10c0*/  FMUL.FTZ R4, R2.reuse, R4 ;  /* 0x0000000402047220 */ /* 0x048fe20000410000 */
[C---:B------:R-:W-:Y:S01]  /*10d0*/  FMUL.FTZ R0, R2.reuse, R0 ;  /* 0x0000000002007220 */ /* 0x040fe20000410000 */
[C---:B------:R-:W-:Y:S01]  /*10e0*/  FFMA.FTZ R5, R2.reuse, R32, -R5 ;  /* 0x0000002002057223 */ /* 0x040fe20000010805 */
[----:B------:R-:W-:Y:S01]  /*10f0*/  FFMA.FTZ R7, R2, R28, -R7 ;  /* 0x0000001c02077223 */ /* 0x000fe20000010807 */
[C---:B------:R-:W-:Y:S01]  /*1100*/  FFMA.FTZ R32, R3.reuse, R32, R4 ;  /* 0x0000002003207223 */ /* 0x040fe20000010004 */
[----:B------:R-:W-:Y:S02]  /*1110*/  FFMA.FTZ R28, R3, R28, R0 ;  /* 0x0000001c031c7223 */ /* 0x000fe40000010000 */
[----:B------:R-:W-:Y:S01]  /*1120*/  MUFU.COS R10, R20 ;  /* 0x00000014000a7308 */ /* 0x000fe20000000000 */
[C---:B0-----:R-:W-:Y:S01]  /*1130*/  FMUL.FTZ R3, R8.reuse, R9 ;  /* 0x0000000908037220 */ /* 0x041fe20000410000 */
[----:B------:R-:W-:Y:S01]  /*1140*/  FMUL.FTZ R2, R8, R11 ;  /* 0x0000000b08027220 */ /* 0x000fe20000410000 */
[----:B------:R-:W-:-:S02]  /*1150*/  F2FP.F16.F32.PACK_AB R32, R32, R5 ;  /* 0x000000052020723e */ /* 0x000fc400000000ff */
[----:B------:R-:W-:-:S03]  /*1160*/  F2FP.F16.F32.PACK_AB R28, R28, R7 ;  /* 0x000000071c1c723e */ /* 0x000fc600000000ff */
[----:B------:R-:W0:Y:S01]  /*1170*/  MUFU.SIN R12, R20 ;  /* 0x00000014000c7308 */ /* 0x000e220000000400 */
[C---:B-1----:R-:W-:Y:S01]  /*1180*/  FMUL.FTZ R9, R6.reuse, R9 ;  /* 0x0000000906097220 */ /* 0x042fe20000410000 */
[C---:B------:R-:W-:Y:S01]  /*1190*/  FMUL.FTZ R11, R6.reuse, R11 ;  /* 0x0000000b060b7220 */ /* 0x040fe20000410000 */
[C---:B------:R-:W-:Y:S01]  /*11a0*/  FFMA.FTZ R2, R6.reuse, R29, -R2 ;  /* 0x0000001d06027223 */ /* 0x040fe20000010802 */
[-C--:B------:R-:W-:Y:S01]  /*11b0*/  FFMA.FTZ R3, R6, R33.reuse, -R3 ;  /* 0x0000002106037223 */ /* 0x080fe20000010803 */
[C---:B------:R-:W-:Y:S01]  /*11c0*/  FFMA.FTZ R0, R8.reuse, R33, R9 ;  /* 0x0000002108007223 */ /* 0x040fe20000010009 */
[----:B------:R-:W-:Y:S02]  /*11d0*/  FFMA.FTZ R29, R8, R29, R11 ;  /* 0x0000001d081d7223 */ /* 0x000fe4000001000b */
[----:B------:R-:W1:Y:S02]  /*11e0*/  MUFU.SIN R20, R34 ;  /* 0x0000002200147308 */ /* 0x000e640000000400 */
[----:B------:R-:W-:-:S02]  /*11f0*/  F2FP.F16.F32.PACK_AB R33, R0, R3 ;  /* 0x000000030021723e */ /* 0x000fc400000000ff */
[----:B------:R-:W-:-:S04]  /*1200*/  F2FP.F16.F32.PACK_AB R29, R29, R2 ;  /* 0x000000021d1d723e */ /* 0x000fc800000000ff */
[----:B------:R2:W3:Y:S01]  /*1210*/  MUFU.COS R14, R34 ;  /* 0x00000022000e7308 */ /* 0x0004e20000000000 */
[C---:B0-----:R-:W-:Y:S01]  /*1220*/  FMUL.FTZ R4, R12.reuse, R35 ;  /* 0x000000230c047220 */ /* 0x041fe20000410000 */
[----:B------:R-:W-:Y:S01]  /*1230*/  FMUL.FTZ R9, R12, R15 ;  /* 0x0000000f0c097220 */ /* 0x000fe20000410000 */
[C---:B------:R-:W-:Y:S01]  /*1240*/  FMUL.FTZ R35, R10.reuse, R35 ;  /* 0x000000230a237220 */ /* 0x040fe20000410000 */
[C---:B------:R-:W-:Y:S01]  /*1250*/  FMUL.FTZ R15, R10.reuse, R15 ;  /* 0x0000000f0a0f7220 */ /* 0x040fe20000410000 */
[C---:B------:R-:W-:Y:S01]  /*1260*/  FFMA.FTZ R4, R10.reuse, R21, -R4 ;  /* 0x000000150a047223 */ /* 0x040fe20000010804 */
[----:B------:R-:W-:Y:S01]  /*1270*/  FFMA.FTZ R9, R10, R13, -R9 ;  /* 0x0000000d0a097223 */ /* 0x000fe20000010809 */
[----:B------:R-:W-:Y:S01]  /*1280*/  FFMA.FTZ R35, R12, R21, R35 ;  /* 0x000000150c237223 */ /* 0x000fe20000010023 */
[C---:B-1----:R-:W-:Y:S01]  /*1290*/  FMUL.FTZ R11, R20.reuse, R41 ;  /* 0x00000029140b7220 */ /* 0x042fe20000410000 */
[----:B------:R-:W-:Y:S01]  /*12a0*/  FMUL.FTZ R8, R20, R43 ;  /* 0x0000002b14087220 */ /* 0x000fe20000410000 */
[----:B--2---:R-:W-:-:S02]  /*12b0*/  FFMA.FTZ R34, R12, R13, R15 ;  /* 0x0000000d0c227223 */ /* 0x004fc4000001000f */
        /* <DEDUP_REMOVED lines=11> */
.L_x_794:
[----:B------:R-:W-:-:S13]  /*1370*/  ISETP.GE.AND P0, PT, R36, R5, PT ;  /* 0x000000052400720c */ /* 0x000fda0003f06270 */
[----:B------:R-:W-:Y:S05]  /*1380*/  @P0 BRA `(.L_x_795) ;  /* 0x0000001800300947 */ /* 0x000fea0003800000 */
[----:B------:R-:W-:Y:S01]  /*1390*/  I2FP.F32.U32 R5, R5 ;  /* 0x0000000500057245 */ /* 0x000fe20000201000 */
[----:B------:R-:W-:Y:S01]  /*13a0*/  VIADD R4, R36, 0x4 ;  /* 0x0000000424047836 */ /* 0x000fe20000000000 */
[----:B------:R-:W-:Y:S01]  /*13b0*/  I2FP.F32.U32 R0, R36 ;  /* 0x0000002400007245 */ /* 0x000fe20000201000 */
[----:B------:R-:W-:Y:S01]  /*13c0*/  IMAD.IADD R44, R44, 0x1, -R19 ;  /* 0x000000012c2c7824 */ /* 0x000fe200078e0a13 */
[C---:B------:R-:W-:Y:S01]  /*13d0*/  IADD3 R6, PT, PT, R36.reuse, 0x6, RZ ;  /* 0x0000000624067810 */ /* 0x040fe20007ffe0ff */
[--C-:B------:R-:W-:Y:S01]  /*13e0*/  HADD2.F32 R15, -RZ, R34.reuse.H1_H1 ;  /* 0x30000022ff0f7230 */ /* 0x100fe20000004100 */
[----:B------:R-:W0:Y:S01]  /*13f0*/  MUFU.RCP R5, R5 ;  /* 0x0000000500057308 */ /* 0x000e220000001000 */
[----:B------:R-:W-:Y:S01]  /*1400*/  IADD3 R2, PT, PT, R36, 0x2, RZ ;  /* 0x0000000224027810 */ /* 0x000fe20007ffe0ff */
[----:B------:R-:W-:Y:S01]  /*1410*/  HADD2.F32 R13, -RZ, R34.H0_H0 ;  /* 0x20000022ff0d7230 */ /* 0x000fe20000004100 */
[----:B------:R-:W-:Y:S01]  /*1420*/  I2FP.F32.U32 R8, R6 ;  /* 0x0000000600087245 */ /* 0x000fe20000201000 */
[--C-:B------:R-:W-:Y:S01]  /*1430*/  HADD2.F32 R34, -RZ, R35.reuse.H1_H1 ;  /* 0x30000023ff227230 */ /* 0x100fe20000004100 */
[----:B------:R-:W-:Y:S01]  /*1440*/  I2FP.F32.U32 R2, R2 ;  /* 0x0000000200027245 */ /* 0x000fe20000201000 */
[----:B------:R-:W-:Y:S01]  /*1450*/  HADD2.F32 R35, -RZ, R35.H0_H0 ;  /* 0x20000023ff237230 */ /* 0x000fe20000004100 */
[----:B------:R-:W-:-:S02]  /*1460*/  I2FP.F32.U32 R4, R4 ;  /* 0x0000000400047245 */ /* 0x000fc40000201000 */
[----:B------:R-:W-:Y:S01]  /*1470*/  I2FP.F32.S32 R44, R44 ;  /* 0x0000002c002c7245 */ /* 0x000fe20000201400 */
        /* <DEDUP_REMOVED lines=16> */
[----:B------:R-:W-:Y:S01]  /*1580*/  MUFU.SIN R2, R3 ;  /* 0x0000000300027308 */ /* 0x000fe20000000400 */
[----:B--2---:R-:W-:-:S04]  /*1590*/  FMUL.FTZ R5, R44, R5 ;  /* 0x000000052c057220 */ /* 0x004fc80000410000 */
[----:B------:R-:W-:Y:S01]  /*15a0*/  FMUL.RZ R8, R5, 0.15915493667125701904 ;  /* 0x3e22f98305087820 */ /* 0x000fe2000040c000 */
[----:B------:R-:W-:Y:S02]  /*15b0*/  HADD2.F32 R5, -RZ, R32.H1_H1 ;  /* 0x30000020ff057230 */ /* 0x000fe40000004100 */
[----:B------:R1:W-:Y:S01]  /*15c0*/  MUFU.COS R0, R3 ;  /* 0x0000000300007308 */ /* 0x0003e20000000000 */
[----:B0-----:R-:W-:-:S04]  /*15d0*/  FMUL.FTZ R9, R44, R9 ;  /* 0x000000092c097220 */ /* 0x001fc80000410000 */
[----:B------:R-:W-:Y:S01]  /*15e0*/  FMUL.RZ R14, R9, 0.15915493667125701904 ;  /* 0x3e22f983090e7820 */ /* 0x000fe2000040c000 */
[--C-:B------:R-:W-:Y:S02]  /*15f0*/  HADD2.F32 R9, -RZ, R33.reuse.H1_H1 ;  /* 0x30000021ff097230 */ /* 0x100fe40000004100 */
[----:B------:R-:W0:Y:S01]  /*1600*/  MUFU.SIN R6, R7 ;  /* 0x0000000700067308 */ /* 0x000e220000000400 */
[----:B-1----:R-:W-:Y:S02]  /*1610*/  HADD2.F32 R3, -RZ, R32.H0_H0 ;  /* 0x20000020ff037230 */ /* 0x002fe40000004100 */
[----:B------:R-:W-:-:S05]  /*1620*/  HADD2.F32 R33, -RZ, R33.H0_H0 ;  /* 0x20000021ff217230 */ /* 0x000fca0000004100 */
[----:B------:R-:W1:Y:S08]  /*1630*/  MUFU.SIN R12, R8 ;  /* 0x00000008000c7308 */ /* 0x000e700000000400 */
[----:B------:R2:W3:Y:S01]  /*1640*/  MUFU.COS R4, R7 ;  /* 0x0000000700047308 */ /* 0x0004e20000000000 */
[----:B0-----:R-:W-:-:S07]  /*1650*/  FMUL.FTZ R11, R6, R9 ;  /* 0x00000009060b7220 */ /* 0x001fce0000410000 */
[----:B------:R-:W0:Y:S01]  /*1660*/  MUFU.COS R10, R8 ;  /* 0x00000008000a7308 */ /* 0x000e220000000000 */
[-C--:B--2---:R-:W-:Y:S01]  /*1670*/  FMUL.FTZ R7, R2, R5.reuse ;  /* 0x0000000502077220 */ /* 0x084fe20000410000 */
[----:B------:R-:W-:-:S03]  /*1680*/  FMUL.FTZ R5, R0, R5 ;  /* 0x0000000500057220 */ /* 0x000fc60000410000 */
[-C--:B------:R-:W-:Y:S01]  /*1690*/  FFMA.FTZ R7, R0, R3.reuse, -R7 ;  /* 0x0000000300077223 */ /* 0x080fe20000010807 */
[----:B------:R-:W-:Y:S01]  /*16a0*/  FFMA.FTZ R32, R2, R3, R5 ;  /* 0x0000000302207223 */ /* 0x000fe20000010005 */
[----:B-1----:R-:W-:Y:S01]  /*16b0*/  FMUL.FTZ R3, R12, R15 ;  /* 0x0000000f0c037220 */ /* 0x002fe20000410000 */
[----:B------:R-:W1:Y:S01]  /*16c0*/  MUFU.SIN R21, R14 ;  /* 0x0000000e00157308 */ /* 0x000e620000000400 */
[C---:B---3--:R-:W-:Y:S01]  /*16d0*/  FMUL.FTZ R9, R4.reuse, R9 ;  /* 0x0000000904097220 */ /* 0x048fe20000410000 */
[----:B------:R-:W-:Y:S01]  /*16e0*/  FFMA.FTZ R11, R4, R33, -R11 ;  /* 0x00000021040b7223 */ /* 0x000fe2000001080b */
[----:B------:R-:W-:Y:S02]  /*16f0*/  F2FP.F16.F32.PACK_AB R32, R32, R7 ;  /* 0x000000072020723e */ /* 0x000fe400000000ff */
[----:B------:R-:W-:-:S03]  /*1700*/  FFMA.FTZ R6, R6, R33, R9 ;  /* 0x0000002106067223 */ /* 0x000fc60000010009 */
[----:B------:R-:W2:Y:S01]  /*1710*/  MUFU.COS R20, R14 ;  /* 0x0000000e00147308 */ /* 0x000ea20000000000 */
[C---:B0-----:R-:W-:Y:S01]  /*1720*/  FMUL.FTZ R15, R10.reuse, R15 ;  /* 0x0000000f0a0f7220 */ /* 0x041fe20000410000 */
[----:B------:R-:W-:Y:S01]  /*1730*/  FFMA.FTZ R3, R10, R13, -R3 ;  /* 0x0000000d0a037223 */ /* 0x000fe20000010803 */
[----:B------:R-:W-:Y:S01]  /*1740*/  F2FP.F16.F32.PACK_AB R33, R6, R11 ;  /* 0x0000000b0621723e */ /* 0x000fe200000000ff */
[CC--:B-1----:R-:W-:Y:S01]  /*1750*/  FMUL.FTZ R5, R21.reuse, R34.reuse ;  /* 0x0000002215057220 */ /* 0x0c2fe20000410000 */
[----:B--2---:R-:W-:Y:S01]  /*1760*/  FMUL.FTZ R0, R20, R34 ;  /* 0x0000002214007220 */ /* 0x004fe20000410000 */
[----:B------:R-:W-:Y:S02]  /*1770*/  FFMA.FTZ R34, R12, R13, R15 ;  /* 0x0000000d0c227223 */ /* 0x000fe4000001000f */
[-C--:B------:R-:W-:Y:S01]  /*1780*/  FFMA.FTZ R5, R20, R35.reuse, -R5 ;  /* 0x0000002314057223 */ /* 0x080fe20000010805 */
[----:B------:R-:W-:Y:S02]  /*1790*/  FFMA.FTZ R0, R21, R35, R0 ;  /* 0x0000002315007223 */ /* 0x000fe40000010000 */
[----:B------:R-:W-:-:S03]  /*17a0*/  F2FP.F16.F32.PACK_AB R34, R34, R3 ;  /* 0x000000032222723e */ /* 0x000fc600000000ff */
[----:B------:R-:W-:Y:S01]  /*17b0*/  F2FP.F16.F32.PACK_AB R35, R0, R5 ;  /* 0x000000050023723e */ /* 0x000fe200000000ff */
[----:B------:R-:W-:Y:S06]  /*17c0*/  BRA `(.L_x_795) ;  /* 0x0000001400207947 */ /* 0x000fec0003800000 */
.L_x_793:
        /* <DEDUP_REMOVED lines=10> */
[----:B0-----:R-:W-:-:S06]  /*1870*/  IADD3 R2, PT, PT, R0, 0xffffffe, RZ ;  /* 0x0ffffffe00027810 */ /* 0x001fcc0007ffe0ff */
[----:B------:R0:W1:Y:S02]  /*1880*/  F2I.FTZ.U32.TRUNC.NTZ R3, R2 ;  /* 0x0000000200037305 */ /* 0x000064000021f000 */
[----:B0-----:R-:W-:Y:S02]  /*1890*/  IMAD.MOV.U32 R2, RZ, RZ, RZ ;  /* 0x000000ffff027224 */ /* 0x001fe400078e00ff */
[----:B-1----:R-:W-:-:S04]  /*18a0*/  IMAD.MOV R4, RZ, RZ, -R3 ;  /* 0x000000ffff047224 */ /* 0x002fc800078e0a03 */
[----:B------:R-:W-:Y:S01]  /*18b0*/  IMAD R9, R4, R7, RZ ;  /* 0x0000000704097224 */ /* 0x000fe200078e02ff */
[----:B------:R-:W-:-:S03]  /*18c0*/  MOV R4, R6 ;  /* 0x0000000600047202 */ /* 0x000fc60000000f00 */
[----:B------:R-:W-:Y:S01]  /*18d0*/  IMAD.HI.U32 R3, R3, R9, R2 ;  /* 0x0000000903037227 */ /* 0x000fe200078e0002 */
[----:B------:R-:W-:-:S05]  /*18e0*/  IADD3 R9, PT, PT, RZ, -R8, RZ ;  /* 0x80000008ff097210 */ /* 0x000fca0007ffe0ff */
        /* <DEDUP_REMOVED lines=35> */
.L_x_796:
        /* <DEDUP_REMOVED lines=15> */
.L_x_797:
        /* <DEDUP_REMOVED lines=60> */
[----:B------:R-:W-:Y:S01]  /*1fd0*/  HADD2.F32 R34, -RZ, R29.H1_H1 ;  /* 0x3000001dff227230 */ /* 0x000fe20000004100 */
        /* <DEDUP_REMOVED lines=41> */
[----:B0-----:R-:W-:-:S05]  /*2270*/  HADD2.F32 R11, -RZ, R28.H0_H0 ;  /* 0x2000001cff0b7230 */ /* 0x001fca0000004100 */
[C---:B------:R-:W-:Y:S01]  /*2280*/  FFMA.FTZ R8, R11.reuse, R3, -R8 ;  /* 0x000000030b087223 */ /* 0x040fe20000010808 */
[----:B------:R-:W-:Y:S01]  /*2290*/  FFMA.FTZ R7, R11, R4, R7 ;  /* 0x000000040b077223 */ /* 0x000fe20000010007 */
[----:B------:R0:W3:Y:S01]  /*22a0*/  MUFU.SIN R14, R12 ;  /* 0x0000000c000e7308 */ /* 0x0000e20000000400 */
[C---:B-1----:R-:W-:Y:S01]  /*22b0*/  FMUL.FTZ R4, R32.reuse, R10 ;  /* 0x0000000a20047220 */ /* 0x042fe20000410000 */
[-C--:B------:R-:W-:Y:S01]  /*22c0*/  FMUL.FTZ R3, R32, R9.reuse ;  /* 0x0000000920037220 */ /* 0x080fe20000410000 */
[CC--:B------:R-:W-:Y:S01]  /*22d0*/  FMUL.FTZ R11, R34.reuse, R9.reuse ;  /* 0x00000009220b7220 */ /* 0x0c0fe20000410000 */
[----:B------:R-:W-:Y:S01]  /*22e0*/  F2FP.F16.F32.PACK_AB R32, R5, R6 ;  /* 0x000000060520723e */ /* 0x000fe200000000ff */
        /* <DEDUP_REMOVED lines=15> */
[-C--:B-1----:R-:W-:Y:S01]  /*23e0*/  FMUL.FTZ R13, R48, R21.reuse ;  /* 0x00000015300d7220 */ /* 0x082fe20000410000 */
[-C--:B------:R-:W-:Y:S01]  /*23f0*/  FMUL.FTZ R29, R50, R21.reuse ;  /* 0x00000015321d7220 */ /* 0x080fe20000410000 */
[----:B------:R-:W-:Y:S01]  /*2400*/  F2FP.F16.F32.PACK_AB R34, R9, R10 ;  /* 0x0000000a0922723e */ /* 0x000fe200000000ff */
[----:B------:R-:W-:Y:S01]  /*2410*/  FFMA.FTZ R15, R35, R14, R15 ;  /* 0x0000000e230f7223 */ /* 0x000fe2000001000f */
[-C--:B--2---:R-:W-:Y:S01]  /*2420*/  FMUL.FTZ R14, R48, R28.reuse ;  /* 0x0000001c300e7220 */ /* 0x084fe20000410000 */
[-C--:B------:R-:W-:Y:S01]  /*2430*/  FMUL.FTZ R30, R50, R28.reuse ;  /* 0x0000001c321e7220 */ /* 0x080fe20000410000 */
[-C--:B------:R-:W-:Y:S01]  /*2440*/  FFMA.FTZ R13, R53, R28.reuse, R13 ;  /* 0x0000001c350d7223 */ /* 0x080fe2000001000d */
[----:B------:R-:W-:Y:S01]  /*2450*/  FFMA.FTZ R42, R55, R28, R29 ;  /* 0x0000001c372a7223 */ /* 0x000fe2000001001d */
[-C--:B------:R-:W-:Y:S01]  /*2460*/  FFMA.FTZ R14, R53, R21.reuse, -R14 ;  /* 0x00000015350e7223 */ /* 0x080fe2000001080e */
[----:B------:R-:W-:Y:S01]  /*2470*/  FFMA.FTZ R31, R55, R21, -R30 ;  /* 0x00000015371f7223 */ /* 0x000fe2000001081e */
[----:B------:R-:W-:-:S02]  /*2480*/  F2FP.F16.F32.PACK_AB R28, R7, R8 ;  /* 0x00000008071c723e */ /* 0x000fc400000000ff */
[----:B------:R-:W-:Y:S02]  /*2490*/  F2FP.F16.F32.PACK_AB R29, R11, R12 ;  /* 0x0000000c0b1d723e */ /* 0x000fe400000000ff */
[----:B------:R-:W-:Y:S02]  /*24a0*/  F2FP.F16.F32.PACK_AB R30, R15, R20 ;  /* 0x000000140f1e723e */ /* 0x000fe400000000ff */
[----:B------:R-:W-:Y:S02]  /*24b0*/  F2FP.F16.F32.PACK_AB R35, R13, R14 ;  /* 0x0000000e0d23723e */ /* 0x000fe400000000ff */
[----:B------:R-:W-:-:S07]  /*24c0*/  F2FP.F16.F32.PACK_AB R31, R42, R31 ;  /* 0x0000001f2a1f723e */ /* 0x000fce00000000ff */
.L_x_803:
[----:B------:R-:W-:Y:S05]  /*24d0*/  BSYNC.RECONVERGENT B2 ;  /* 0x0000000000027941 */ /* 0x000fea0003800200 */
.L_x_802:
        /* <DEDUP_REMOVED lines=17> */
.L_x_801:
[----:B------:R-:W-:-:S04]  /*25f0*/  SHF.R.S32.HI R4, RZ, 0x1f, R5 ;  /* 0x0000001fff047819 */ /* 0x000fc80000011405 */
[----:B------:R-:W-:-:S05]  /*2600*/  LEA.HI R4, R4, R5, RZ, 0x2 ;  /* 0x0000000504047211 */ /* 0x000fca00078f10ff */
[----:B------:R-:W-:-:S05]  /*2610*/  IMAD.SHL.U32 R4, R4, 0x2, RZ ;  /* 0x0000000204047824 */ /* 0x000fca00078e00ff */
[----:B------:R-:W-:-:S04]  /*2620*/  LOP3.LUT R6, R4, 0xfffffff8, RZ, 0xc0, !PT ;  /* 0xfffffff804067812 */ /* 0x000fc800078ec0ff */
[----:B------:R-:W-:-:S13]  /*2630*/  ISETP.GE.AND P0, PT, R6, R7, PT ;  /* 0x000000070600720c */ /* 0x000fda0003f06270 */
[----:B------:R-:W-:Y:S05]  /*2640*/  @P0 BRA `(.L_x_804) ;  /* 0x0000000400080947 */ /* 0x000fea0003800000 */
[----:B------:R-:W-:Y:S01]  /*2650*/  I2FP.F32.S32 R7, R7 ;  /* 0x0000000700077245 */ /* 0x000fe20000201400 */
[--C-:B------:R-:W-:Y:S01]  /*2660*/  HADD2.F32 R20, -RZ, R33.reuse.H1_H1 ;  /* 0x30000021ff147230 */ /* 0x100fe20000004100 */
[----:B------:R-:W-:Y:S01]  /*2670*/  I2FP.F32.S32 R3, R6 ;  /* 0x0000000600037245 */ /* 0x000fe20000201400 */
[----:B------:R-:W-:Y:S01]  /*2680*/  HADD2.F32 R33, -RZ, R33.H0_H0 ;  /* 0x20000021ff217230 */ /* 0x000fe20000004100 */
[----:B------:R-:W0:Y:S01]  /*2690*/  MUFU.RCP R14, R7 ;  /* 0x00000007000e7308 */ /* 0x000e220000001000 */
[----:B------:R-:W-:Y:S01]  /*26a0*/  IADD3 R4, PT, PT, R6, 0x2, RZ ;  /* 0x0000000206047810 */ /* 0x000fe20007ffe0ff */
[--C-:B------:R-:W-:Y:S02]  /*26b0*/  HADD2.F32 R42, -RZ, R34.reuse.H1_H1 ;  /* 0x30000022ff2a7230 */ /* 0x100fe40000004100 */
[----:B------:R-:W-:Y:S01]  /*26c0*/  HADD2.F32 R21, -RZ, R34.H0_H0 ;  /* 0x20000022ff157230 */ /* 0x000fe20000004100 */
[----:B------:R-:W-:Y:S01]  /*26d0*/  I2FP.F32.S32 R5, R4 ;  /* 0x0000000400057245 */ /* 0x000fe20000201400 */
[----:B------:R-:W-:-:S02]  /*26e0*/  HADD2.F32 R34, -RZ, R35.H1_H1 ;  /* 0x30000023ff227230 */ /* 0x000fc40000004100 */
[----:B------:R-:W-:Y:S02]  /*26f0*/  HADD2.F32 R35, -RZ, R35.H0_H0 ;  /* 0x20000023ff237230 */ /* 0x000fe40000004100 */
[-C--:B0-----:R-:W-:Y:S01]  /*2700*/  FMUL.FTZ R3, R3, R14.reuse ;  /* 0x0000000e03037220 */ /* 0x081fe20000410000 */
[----:B------:R-:W-:-:S03]  /*2710*/  FMUL.FTZ R5, R5, R14 ;  /* 0x0000000e05057220 */ /* 0x000fc60000410000 */
        /* <DEDUP_REMOVED lines=21> */
[--C-:B0-----:R-:W-:Y:S02]  /*2870*/  HADD2.F32 R9, -RZ, R32.reuse.H1_H1 ;  /* 0x30000020ff097230 */ /* 0x101fe40000004100 */
[----:B------:R-:W-:Y:S02]  /*2880*/  HADD2.F32 R32, -RZ, R32.H0_H0 ;  /* 0x20000020ff207230 */ /* 0x000fe40000004100 */
[----:B------:R-:W-:Y:S02]  /*2890*/  FMUL.RZ R6, R6, 0.15915493667125701904 ;  /* 0x3e22f98306067820 */ /* 0x000fe4000040c000 */
[----:B------:R-:W0:Y:S01]  /*28a0*/  MUFU.SIN R5, R13 ;  /* 0x0000000d00057308 */ /* 0x000e220000000400 */
[----:B---3--:R-:W-:-:S04]  /*28b0*/  FMUL.FTZ R3, R3, R12 ;  /* 0x0000000c03037220 */ /* 0x008fc80000410000 */
        /* <DEDUP_REMOVED lines=21> */
[C---:B-1----:R-:W-:Y:S01]  /*2a10*/  FMUL.FTZ R8, R34.reuse, R14 ;  /* 0x0000000e22087220 */ /* 0x042fe20000410000 */
[----:B0-----:R-:W-:-:S03]  /*2a20*/  FMUL.FTZ R7, R34, R13 ;  /* 0x0000000d22077220 */ /* 0x001fc60000410000 */
[----:B------:R-:W-:Y:S01]  /*2a30*/  FFMA.FTZ R8, R35, R13, -R8 ;  /* 0x0000000d23087223 */ /* 0x000fe20000010808 */
[----:B------:R-:W-:Y:S01]  /*2a40*/  F2FP.F16.F32.PACK_AB R34, R5, R4 ;  /* 0x000000040522723e */ /* 0x000fe200000000ff */
[----:B------:R-:W-:-:S05]  /*2a50*/  FFMA.FTZ R7, R35, R14, R7 ;  /* 0x0000000e23077223 */ /* 0x000fca0000010007 */
[----:B------:R-:W-:-:S07]  /*2a60*/  F2FP.F16.F32.PACK_AB R35, R7, R8 ;  /* 0x000000080723723e */ /* 0x000fce00000000ff */
.L_x_804:
[----:B------:R-:W-:Y:S05]  /*2a70*/  BSYNC.RECONVERGENT B1 ;  /* 0x0000000000017941 */ /* 0x000fea0003800200 */
.L_x_800:
        /* <DEDUP_REMOVED lines=16> */
.L_x_799:
[----:B------:R-:W-:Y:S05]  /*2b80*/  BSYNC.RECONVERGENT B0 ;  /* 0x0000000000007941 */ /* 0x000fea0003800200 */
.L_x_798:
        /* <DEDUP_REMOVED lines=10> */
.L_x_806:
[----:B------:R-:W-:Y:S05]  /*2c30*/  BSYNC.RECONVERGENT B0 ;  /* 0x0000000000007941 */ /* 0x000fea0003800200 */
.L_x_805:
[----:B------:R-:W-:Y:S06]  /*2c40*/  BAR.SYNC.DEFER_BLOCKING 0x0 ;  /* 0x0000000000007b1d */ /* 0x000fec0000010000 */
.L_x_795:
[----:B------:R-:W-:Y:S05]  /*2c50*/  BSYNC.RECONVERGENT B6 ;  /* 0x0000000000067941 */ /* 0x000fea0003800200 */
.L_x_792:
[----:B------:R-:W0:Y:S01]  /*2c60*/  LDCU UR4, c[0x0][0x3f4] ;  /* 0x00007e80ff0477ac */ /* 0x000e220008000800 */
[----:B------:R-:W-:Y:S01]  /*2c70*/  ISETP.GT.U32.AND P0, PT, R37, 0x1f, PT ;  /* 0x0000001f2500780c */ /* 0x000fe20003f04070 */
[----:B---3--:R-:W-:Y:S01]  /*2c80*/  IMAD.MOV.U32 R0, RZ, RZ, -0x800001 ;  /* 0xff7fffffff007424 */ /* 0x008fe200078e00ff */
[----:B0-----:R-:W-:-:S04]  /*2c90*/  MOV R7, UR4 ;  /* 0x0000000400077c02 */ /* 0x001fc80008000f00 */
[----:B------:R-:W-:-:S07]  /*2ca0*/  VIADDMNMX R9, R18, -R7, RZ, !PT ;  /* 0x8000000712097246 */ /* 0x000fce00078001ff */
[----:B------:R-:W-:Y:S05]  /*2cb0*/  @P0 BRA `(.L_x_807) ;  /* 0x0000000000ec0947 */ /* 0x000fea0003800000 */
[----:B------:R-:W0:Y:S01]  /*2cc0*/  LDCU UR4, c[0x0][0x40c] ;  /* 0x00008180ff0477ac */ /* 0x000e220008000800 */
[----:B------:R-:W3:Y:S01]  /*2cd0*/  S2R R20, SR_CgaCtaId ;  /* 0x0000000000147919 */ /* 0x000ee20000008800 */
[----:B------:R-:W-:Y:S01]  /*2ce0*/  MOV R10, 0x400 ;  /* 0x00000400000a7802 */ /* 0x000fe20000000f00 */
[----:B--2-4-:R-:W-:-:S03]  /*2cf0*/  HMUL2 R14, R33, R29 ;  /* 0x0000001d210e7232 */ /* 0x014fc60000000000 */
[----:B-1----:R-:W-:Y:S01]  /*2d00*/  IADD3 R4, PT, PT, R10, 0x20, RZ ;  /* 0x000000200a047810 */ /* 0x002fe20007ffe0ff */
[----:B------:R-:W-:Y:S01]  /*2d10*/  HFMA2 R15, R32, R28, R14 ;  /* 0x0000001c200f7231 */ /* 0x000fe2000000000e */
[----:B0-----:R-:W-:-:S03]  /*2d20*/  ISETP.NE.AND P1, PT, RZ, UR4, PT ;  /* 0x00000004ff007c0c */ /* 0x001fc6000bf25270 */
[----:B------:R-:W-:Y:S01]  /*2d30*/  HFMA2 R15, R34, R30, R15 ;  /* 0x0000001e220f7231 */ /* 0x000fe2000000000f */
[----:B------:R-:W-:Y:S01]  /*2d40*/  UMOV UR4, 0xffffffff ;  /* 0xffffffff00047882 */ /* 0x000fe20000000000 */
[----:B------:R-:W-:Y:S02]  /*2d50*/  ISETP.GT.U32.OR P0, PT, R37, 0x17, P1 ;  /* 0x000000172500780c */ /* 0x000fe40000f04470 */
[----:B------:R-:W-:-:S06]  /*2d60*/  HFMA2 R15, R35, R31, R15 ;  /* 0x0000001f230f7231 */ /* 0x000fcc000000000f */
[----:B------:R-:W-:Y:S01]  /*2d70*/  @!P1 VIADD R5, R10, 0x220 ;  /* 0x000002200a059836 */ /* 0x000fe20000000000 */
[----:B---3--:R-:W-:-:S04]  /*2d80*/  LEA R4, R20, R4, 0x18 ;  /* 0x0000000414047211 */ /* 0x008fc800078ec0ff */
[----:B------:R-:W0:Y:S01]  /*2d90*/  @!P0 LDC.64 R2, c[0x0][0x3b8] ;  /* 0x0000ee00ff028b82 */ /* 0x000e220000000a00 */
[C---:B------:R-:W-:Y:S02]  /*2da0*/  @!P0 IMAD R6, R37.reuse, R7, R16 ;  /* 0x0000000725068224 */ /* 0x040fe400078e0210 */
[C---:B------:R-:W-:Y:S02]  /*2db0*/  IMAD R4, R37.reuse, 0x10, R4 ;  /* 0x0000001025047824 */ /* 0x040fe400078e0204 */
[--C-:B------:R-:W-:Y:S01]  /*2dc0*/  HADD2.F32 R13, -RZ, R15.reuse.H0_H0 ;  /* 0x2000000fff0d7230 */ /* 0x100fe20000004100 */
[----:B------:R-:W-:Y:S02]  /*2dd0*/  @!P0 SHF.L.U32 R8, R6, 0x3, RZ ;  /* 0x0000000306088819 */ /* 0x000fe400000006ff */
[----:B------:R-:W-:Y:S01]  /*2de0*/  @!P1 LEA R6, R20, R5, 0x18 ;  /* 0x0000000514069211 */ /* 0x000fe200078ec0ff */
[----:B------:R1:W-:Y:S02]  /*2df0*/  STS.128 [R4], R32 ;  /* 0x0000002004007388 */ /* 0x0003e40000000c00 */
[----:B------:R-:W-:Y:S01]  /*2e00*/  @!P0 IMAD R5, R38, R7, R8 ;  /* 0x0000000726058224 */ /* 0x000fe200078e0208 */
[----:B------:R-:W-:Y:S01]  /*2e10*/  @!P1 LEA R6, R37, R6, 0x4 ;  /* 0x0000000625069211 */ /* 0x000fe200078e20ff */
[----:B------:R-:W-:-:S04]  /*2e20*/  HADD2.F32 R8, -RZ, R15.H1_H1 ;  /* 0x3000000fff087230 */ /* 0x000fc80000004100 */
[----:B------:R1:W-:Y:S01]  /*2e30*/  @!P1 STS.128 [R6], R24 ;  /* 0x0000001806009388 */ /* 0x0003e20000000c00 */
[----:B------:R-:W-:Y:S01]  /*2e40*/  FADD.FTZ R13, R13, R8 ;  /* 0x000000080d0d7221 */ /* 0x000fe20000010000 */
        /* <DEDUP_REMOVED lines=12> */
.L_x_1011:
        /* <DEDUP_REMOVED lines=9> */
[----:B------:R-:W3:Y:S01]  /*2fa0*/  @P0 LDC.64 R2, c[0x0][0x438] ;  /* 0x00010e00ff020b82 */ /* 0x000ee20000000a00 */
[----:B--2---:R-:W-:-:S04]  /*2fb0*/  @P0 IMAD R23, R23, R0, R22 ;  /* 0x0000000017170224 */ /* 0x004fc800078e0216 */
[----:B------:R-:W-:-:S04]  /*2fc0*/  @P0 IMAD R23, R23, R0, R22 ;  /* 0x0000000017170224 */ /* 0x000fc800078e0216 */
[----:B---3--:R-:W-:-:S06]  /*2fd0*/  @P0 IMAD.WIDE R2, R23, 0x2, R2 ;  /* 0x0000000217020825 */ /* 0x008fcc00078e0202 */
[----:B------:R-:W2:Y:S01]  /*2fe0*/  @P0 LDG.E.U16 R2, desc[UR36][R2.64] ;  /* 0x0000002402020981 */ /* 0x000ea2000c1e1500 */
[----:B0-----:R-:W-:Y:S01]  /*2ff0*/  IADD3 R5, PT, PT, R10, 0x420, RZ ;  /* 0x000004200a057810 */ /* 0x001fe20007ffe0ff */
[----:B------:R-:W-:Y:S02]  /*3000*/  IMAD.IADD R4, R18, 0x1, -R9 ;  /* 0x0000000112047824 */ /* 0x000fe400078e0a09 */
[----:B-1----:R-:W-:Y:S01]  /*3010*/  FMUL.FTZ R0, R14, UR4 ;  /* 0x000000040e007c20 */ /* 0x002fe20008410000 */
[----:B------:R-:W-:-:S04]  /*3020*/  LEA R11, R20, R5, 0x18 ;  /* 0x00000005140b7211 */ /* 0x000fc800078ec0ff */
[----:B------:R-:W-:Y:S01]  /*3030*/  LEA R11, R4, R11, 0x2 ;  /* 0x0000000b040b7211 */ /* 0x000fe200078e10ff */
[----:B--2---:R-:W-:-:S05]  /*3040*/  @P0 HADD2.F32 R5, -RZ, R2.H0_H0 ;  /* 0x20000002ff050230 */ /* 0x004fca0000004100 */
[----:B------:R-:W-:-:S05]  /*3050*/  @P0 FADD.FTZ R0, R0, R5 ;  /* 0x0000000500000221 */ /* 0x000fca0000010000 */
[----:B------:R3:W-:Y:S02]  /*3060*/  STS [R11+-0x4], R0 ;  /* 0xfffffc000b007388 */ /* 0x0007e40000000800 */
.L_x_807:
[----:B------:R-:W-:Y:S05]  /*3070*/  WARPSYNC.ALL ;  /* 0x0000000000007948 */ /* 0x000fea0003800000 */
[----:B------:R-:W5:Y:S08]  /*3080*/  S2UR UR13, SR_CgaCtaId ;  /* 0x00000000000d79c3 */ /* 0x000f700000008800 */
[----:B------:R-:W-:Y:S01]  /*3090*/  BAR.SYNC.DEFER_BLOCKING 0x0 ;  /* 0x0000000000007b1d */ /* 0x000fe20000010000 */
[----:B------:R-:W-:-:S02]  /*30a0*/  LOP3.LUT R2, R36, 0x8, RZ, 0xc0, !PT ;  /* 0x0000000824027812 */ /* 0x000fc400078ec0ff */
[----:B-1----:R-:W-:-:S03]  /*30b0*/  LOP3.LUT R3, RZ, R9, RZ, 0x33, !PT ;  /* 0x00000009ff037212 */ /* 0x002fc600078e33ff */
[----:B------:R-:W-:Y:S01]  /*30c0*/  UMOV UR12, 0x400 ;  /* 0x00000400000c7882 */ /* 0x000fe20000000000 */
[----:B------:R-:W1:Y:S01]  /*30d0*/  LDCU UR5, c[0x0][0x40c] ;  /* 0x00008180ff0577ac */ /* 0x000e620008000800 */
[----:B------:R-:W2:Y:S01]  /*30e0*/  S2R R4, SR_TID.X ;  /* 0x0000000000047919 */ /* 0x000ea20000002100 */
[----:B------:R-:W4:Y:S01]  /*30f0*/  S2UR UR17, SR_CTAID.X ;  /* 0x00000000001179c3 */ /* 0x000f220000002500 */
[----:B------:R-:W-:Y:S01]  /*3100*/  IADD3 R3, PT, PT, R3, 0xf, R18 ;  /* 0x0000000f03037810 */ /* 0x000fe20007ffe012 */
[----:B------:R-:W-:Y:S01]  /*3110*/  UIADD3 UR4, UPT, UPT, UR12, 0x20, URZ ;  /* 0x000000200c047890 */ /* 0x000fe2000fffe0ff */
[----:B------:R-:W2:Y:S02]  /*3120*/  LDCU UR14, c[0x0][0x40c] ;  /* 0x00008180ff0e77ac */ /* 0x000ea40008000800 */
[----:B------:R-:W-:-:S03]  /*3130*/  SHF.R.S32.HI R6, RZ, 0x1f, R3 ;  /* 0x0000001fff067819 */ /* 0x000fc60000011403 */
[----:B0-----:R-:W4:Y:S01]  /*3140*/  LDC R5, c[0x0][0x3f0] ;  /* 0x0000fc00ff057b82 */ /* 0x001f220000000800 */
[----:B------:R-:W-:Y:S01]  /*3150*/  LEA.HI R6, R6, R3, RZ, 0x4 ;  /* 0x0000000306067211 */ /* 0x000fe200078f20ff */
[----:B------:R-:W0:Y:S03]  /*3160*/  LDCU UR15, c[0x0][0x3f8] ;  /* 0x00007f00ff0f77ac */ /* 0x000e260008000800 */
[----:B------:R-:W-:Y:S01]  /*3170*/  LOP3.LUT R214, R6, 0xfffffff0, RZ, 0xc0, !PT ;  /* 0xfffffff006d67812 */ /* 0x000fe200078ec0ff */
[----:B-----5:R-:W-:Y:S02]  /*3180*/  ULEA UR4, UR13, UR4, 0x18 ;  /* 0x000000040d047291 */ /* 0x020fe4000f8ec0ff */
[----:B-1----:R-:W-:Y:S01]  /*3190*/  UISETP.NE.AND UP0, UPT, UR5, URZ, UPT ;  /* 0x000000ff0500728c */ /* 0x002fe2000bf05270 */
[----:B------:R-:W1:Y:S01]  /*31a0*/  LDCU UR16, c[0x0][0x3f4] ;  /* 0x00007e80ff1077ac */ /* 0x000e620008000800 */
[----:B------:R-:W0:Y:S05]  /*31b0*/  LDCU UR18, c[0x0][0x410] ;  /* 0x00008200ff1277ac */ /* 0x000e2a0008000800 */
[----:B------:R0:W0:Y:S01]  /*31c0*/  LDS.64 R82, [R2+UR4] ;  /* 0x0000000402527984 */ /* 0x0000220008000a00 */
[----:B------:R-:W0:Y:S03]  /*31d0*/  LDCU.64 UR6, c[0x0][0x3b8] ;  /* 0x00007700ff0677ac */ /* 0x000e260008000a00 */
[----:B------:R0:W0:Y:S01]  /*31e0*/  LDS.64 R80, [R2+UR4+0x10] ;  /* 0x0000100402507984 */ /* 0x0000220008000a00 */
[----:B------:R-:W0:Y:S03]  /*31f0*/  LDCU.64 UR8, c[0x0][0x438] ;  /* 0x00008700ff0877ac */ /* 0x000e260008000a00 */
[----:B------:R0:W0:Y:S01]  /*3200*/  LDS.64 R78, [R2+UR4+0x20] ;  /* 0x00002004024e7984 */ /* 0x0000220008000a00 */
[----:B--2---:R-:W-:Y:S01]  /*3210*/  SHF.R.U32.HI R216, RZ, 0x1, R4 ;  /* 0x00000001ffd87819 */ /* 0x004fe20000011604 */
[----:B----4-:R-:W-:Y:S01]  /*3220*/  IMAD R6, R84, R5, UR17 ;  /* 0x0000001154067e24 */ /* 0x010fe2000f8e0205 */
[----:B------:R-:W2:Y:S01]  /*3230*/  LDCU.64 UR10, c[0x0][0x448] ;  /* 0x00008900ff0a77ac */ /* 0x000ea20008000a00 */
[----:B------:R4:W0:Y:S01]  /*3240*/  LDS.64 R76, [R2+UR4+0x30] ;  /* 0x00003004024c7984 */ /* 0x0008220008000a00 */
[----:B------:R-:W-:-:S03]  /*3250*/  ISETP.GE.AND P0, PT, R216, R214, PT ;  /* 0x000000d6d800720c */ /* 0x000fc60003f06270 */
[----:B------:R4:W0:Y:S04]  /*3260*/  LDS.64 R74, [R2+UR4+0x40] ;  /* 0x00004004024a7984 */ /* 0x0008280008000a00 */
        /* <DEDUP_REMOVED lines=26> */
[----:B------:R4:W0:Y:S01]  /*3410*/  LDS.64 R20, [R2+UR4+0x1f0] ;  /* 0x0001f00402147984 */ /* 0x0008220008000a00 */
[----:B-12---:R-:W-:Y:S05]  /*3420*/  BRA.U UP0, `(.L_x_809) ;  /* 0x0000000100887547 */ /* 0x006fea000b800000 */
[----:B------:R-:W-:-:S04]  /*3430*/  UIADD3 UR4, UPT, UPT, UR12, 0x220, URZ ;  /* 0x000002200c047890 */ /* 0x000fc8000fffe0ff */
[----:B------:R-:W-:-:S09]  /*3440*/  ULEA UR4, UR13, UR4, 0x18 ;  /* 0x000000040d047291 */ /* 0x000fd2000f8ec0ff */
[----:B------:R1:W2:Y:S04]  /*3450*/  LDS.64 R160, [R2+UR4] ;  /* 0x0000000402a07984 */ /* 0x0002a80008000a00 */
        /* <DEDUP_REMOVED lines=30> */
[----:B--2---:R1:W0:Y:S02]  /*3640*/  LDS.64 R98, [R2+UR4+0x1f0] ;  /* 0x0001f00402627984 */ /* 0x0042240008000a00 */
.L_x_809:
[----:B------:R-:W-:Y:S01]  /*3650*/  BSSY B0, `(.L_x_810) ;  /* 0x0000608000007945 */ /* 0x000fe20003800000 */
[----:B------:R-:W-:-:S03]  /*3660*/  IMAD R6, R6, 0xc0, RZ ;  /* 0x000000c006067824 */ /* 0x000fc600078e02ff */
[----:B------:R-:W-:Y:S05]  /*3670*/  @P0 BRA `(.L_x_811) ;  /* 0x0000006000140947 */ /* 0x000fea0003800000 */
[----:B------:R-:W-:Y:S01]  /*3680*/  IABS R5, R7 ;  /* 0x0000000700057213 */ /* 0x000fe20000000000 */
[----:B------:R-:W2:Y:S01]  /*3690*/  LDC R8, c[0x0][0x3f8] ;  /* 0x0000fe00ff087b82 */ /* 0x000ea20000000800 */
[----:B------:R-:W5:Y:S01]  /*36a0*/  LDCU.64 UR20, c[0x0][0x420] ;  /* 0x00008400ff1477ac */ /* 0x000f620008000a00 */
[----:B------:R-:W-:Y:S01]  /*36b0*/  IMAD.SHL.U32 R4, R4, 0x4, RZ ;  /* 0x0000000404047824 */ /* 0x000fe200078e00ff */
[----:B------:R-:W1:Y:S01]  /*36c0*/  I2F.RP R12, R5 ;  /* 0x00000005000c7306 */ /* 0x000e620000209400 */
[--C-:B------:R-:W-:Y:S01]  /*36d0*/  IMAD.IADD R215, R216, 0x1, R9.reuse ;  /* 0x00000001d8d77824 */ /* 0x100fe200078e0209 */
[----:B------:R-:W-:Y:S01]  /*36e0*/  UIADD3 UR4, UPT, UPT, UR12, 0x420, URZ ;  /* 0x000004200c047890 */ /* 0x000fe2000fffe0ff */
[----:B------:R-:W-:Y:S01]  /*36f0*/  IMAD.IADD R214, R214, 0x1, R9 ;  /* 0x00000001d6d67824 */ /* 0x000fe200078e0209 */
[----:B------:R-:W-:Y:S01]  /*3700*/  LOP3.LUT R13, R4, 0x4, RZ, 0xc0, !PT ;  /* 0x00000004040d7812 */ /* 0x000fe200078ec0ff */
[----:B------:R-:W3:Y:S01]  /*3710*/  LDC R15, c[0x0][0x440] ;  /* 0x00011000ff0f7b82 */ /* 0x000ee20000000800 */
[----:B------:R-:W-:-:S06]  /*3720*/  ULEA UR4, UR13, UR4, 0x18 ;  /* 0x000000040d047291 */ /* 0x000fcc000f8ec0ff */
[----:B------:R-:W-:Y:S01]  /*3730*/  LEA R216, R216, UR4, 0x2 ;  /* 0x00000004d8d87c11 */ /* 0x000fe2000f8e10ff */
[----:B------:R-:W3:Y:S01]  /*3740*/  S2UR UR5, SR_CTAID.Y ;  /* 0x00000000000579c3 */ /* 0x000ee20000002600 */
[----:B-1----:R-:W1:Y:S01]  /*3750*/  MUFU.RCP R12, R12 ;  /* 0x0000000c000c7308 */ /* 0x002e620000001000 */
[----:B-----5:R-:W-:-:S04]  /*3760*/  ISETP.NE.U32.AND P0, PT, RZ, UR20, PT ;  /* 0x00000014ff007c0c */ /* 0x020fc8000bf05070 */
[----:B------:R-:W-:Y:S02]  /*3770*/  ISETP.NE.AND.EX P0, PT, RZ, UR21, PT, P0 ;  /* 0x00000015ff007c0c */ /* 0x000fe4000bf05300 */
[----:B0---4-:R-:W0:Y:S01]  /*3780*/  LDC.64 R2, c[0x0][0x450] ;  /* 0x00011400ff027b82 */ /* 0x011e220000000a00 */
[----:B--2---:R-:W-:-:S04]  /*3790*/  IMAD R4, R17, R8, UR17 ;  /* 0x0000001111047e24 */ /* 0x004fc8000f8e0208 */
[----:B------:R-:W-:Y:S02]  /*37a0*/  IMAD R13, R4, 0xc0, R13 ;  /* 0x000000c0040d7824 */ /* 0x000fe400078e020d */
[----:B---3--:R-:W-:Y:S02]  /*37b0*/  IMAD R4, R15, UR17, R18 ;  /* 0x000000110f047c24 */ /* 0x008fe4000f8e0212 */
[----:B-1----:R-:W-:-:S03]  /*37c0*/  VIADD R10, R12, 0xffffffe ;  /* 0x0ffffffe0c0a7836 */ /* 0x002fc60000000000 */
[----:B------:R-:W-:Y:S01]  /*37d0*/  IADD3 R4, PT, PT, R4, -0x1, RZ ;  /* 0xffffffff04047810 */ /* 0x000fe20007ffe0ff */
[----:B------:R1:W2:Y:S04]  /*37e0*/  F2I.FTZ.U32.TRUNC.NTZ R11, R10 ;  /* 0x0000000a000b7305 */ /* 0x0002a8000021f000 */
[----:B------:R-:W-:Y:S02]  /*37f0*/  IMAD R212, R4, R15, R215 ;  /* 0x0000000f04d47224 */ /* 0x000fe400078e02d7 */
[----:B-1----:R-:W-:Y:S02]  /*3800*/  HFMA2 R10, -RZ, RZ, 0, 0 ;  /* 0x00000000ff0a7431 */ /* 0x002fe400000001ff */
[----:B0-----:R-:W-:Y:S01]  /*3810*/  IMAD.WIDE R2, R13, 0x2, R2 ;  /* 0x000000020d027825 */ /* 0x001fe200078e0202 */
[----:B--2---:R-:W-:-:S05]  /*3820*/  IADD3 R14, PT, PT, RZ, -R11, RZ ;  /* 0x8000000bff0e7210 */ /* 0x004fca0007ffe0ff */
[----:B------:R-:W-:-:S04]  /*3830*/  IMAD R85, R14, R5, RZ ;  /* 0x000000050e557224 */ /* 0x000fc800078e02ff */
[----:B------:R-:W-:-:S04]  /*3840*/  IMAD.HI.U32 R8, R11, R85, R10 ;  /* 0x000000550b087227 */ /* 0x000fc800078e000a */
[----:B------:R-:W-:-:S05]  /*3850*/  IMAD R10, R7, UR5, RZ ;  /* 0x00000005070a7c24 */ /* 0x000fca000f8e02ff */
[----:B------:R-:W-:Y:S02]  /*3860*/  SHF.R.S32.HI R213, RZ, 0x1f, R10 ;  /* 0x0000001fffd57819 */ /* 0x000fe4000001140a */
[----:B------:R-:W-:Y:S02]  /*3870*/  IADD3 R10, P1, P2, R10, UR20, R215 ;  /* 0x000000140a0a7c10 */ /* 0x000fe4000fa3e0d7 */
[----:B------:R-:W-:Y:S02]  /*3880*/  IADD3 R215, PT, PT, R215, 0x1, RZ ;  /* 0x00000001d7d77810 */ /* 0x000fe40007ffe0ff */
[----:B------:R-:W-:-:S09]  /*3890*/  IADD3.X R213, PT, PT, R213, UR21, RZ, P1, P2 ;  /* 0x00000015d5d57c10 */ /* 0x000fd20008fe44ff */
.L_x_943:
[----:B------:R-:W-:-:S05]  /*38a0*/  @P0 IMAD.MOV.U32 R11, RZ, RZ, R213 ;  /* 0x000000ffff0b0224 */ /* 0x000fca00078e00d5 */
[----:B0-----:R0:W2:Y:S01]  /*38b0*/  @P0 LDG.E.U8 R12, desc[UR36][R10.64] ;  /* 0x000000240a0c0981 */ /* 0x0010a2000c1e1100 */
[----:B------:R-:W-:Y:S01]  /*38c0*/  IADD3 R218, PT, PT, R215, -0x1, RZ ;  /* 0xffffffffd7da7810 */ /* 0x000fe20007ffe0ff */
[----:B------:R-:W-:Y:S01]  /*38d0*/  IMAD.U32 R7, RZ, RZ, UR16 ;  /* 0x00000010ff077e24 */ /* 0x000fe2000f8e00ff */
[----:B------:R-:W-:Y:S02]  /*38e0*/  BSSY.RECONVERGENT B1, `(.L_x_812) ;  /* 0x0000039000017945 */ /* 0x000fe40003800200 */
[----:B------:R-:W-:Y:S02]  /*38f0*/  IABS R13, R218 ;  /* 0x000000da000d7213 */ /* 0x000fe40000000000 */
[----:B------:R-:W-:Y:S02]  /*3900*/  IABS R15, R7 ;  /* 0x00000007000f7213 */ /* 0x000fe40000000000 */
[----:B------:R-:W-:Y:S01]  /*3910*/  ISETP.GE.AND P2, PT, R218, RZ, PT ;  /* 0x000000ffda00720c */ /* 0x000fe20003f46270 */
[----:B------:R-:W-:Y:S01]  /*3920*/  IMAD.HI.U32 R4, R8, R13, RZ ;  /* 0x0000000d08047227 */ /* 0x000fe200078e00ff */
[----:B0-----:R-:W-:-:S02]  /*3930*/  IADD3 R11, PT, PT, R18, -0x1, RZ ;  /* 0xffffffff120b7810 */ /* 0x001fc40007ffe0ff */
[----:B------:R-:W-:Y:S02]  /*3940*/  ISETP.NE.AND P3, PT, R7, RZ, PT ;  /* 0x000000ff0700720c */ /* 0x000fe40003f65270 */
[----:B------:R-:W-:-:S05]  /*3950*/  IADD3 R4, PT, PT, -R4, RZ, RZ ;  /* 0x000000ff04047210 */ /* 0x000fca0007ffe1ff */
[----:B------:R-:W-:-:S05]  /*3960*/  IMAD R4, R15, R4, R13 ;  /* 0x000000040f047224 */ /* 0x000fca00078e020d */
[----:B------:R-:W-:-:S13]  /*3970*/  ISETP.GT.U32.AND P1, PT, R5, R4, PT ;  /* 0x000000040500720c */ /* 0x000fda0003f24070 */
[----:B------:R-:W-:-:S05]  /*3980*/  @!P1 IMAD.IADD R4, R4, 0x1, -R15 ;  /* 0x0000000104049824 */ /* 0x000fca00078e0a0f */
[----:B------:R-:W-:-:S13]  /*3990*/  ISETP.GT.U32.AND P1, PT, R5, R4, PT ;  /* 0x000000040500720c */ /* 0x000fda0003f24070 */
[----:B------:R-:W-:Y:S02]  /*39a0*/  @!P1 IADD3 R4, PT, PT, R4, -R15, RZ ;  /* 0x8000000f04049210 */ /* 0x000fe40007ffe0ff */
[----:B------:R-:W-:-:S03]  /*39b0*/  ISETP.GE.AND P1, PT, R218, R11, PT ;  /* 0x0000000bda00720c */ /* 0x000fc60003f26270 */
[----:B------:R-:W-:Y:S02]  /*39c0*/  IMAD.MOV.U32 R222, RZ, RZ, R4 ;  /* 0x000000ffffde7224 */ /* 0x000fe400078e0004 */
[----:B------:R-:W-:Y:S02]  /*39d0*/  IMAD R4, R7, 0xc0, RZ ;  /* 0x000000c007047824 */ /* 0x000fe400078e02ff */
[----:B------:R-:W-:Y:S01]  /*39e0*/  @!P2 IMAD.MOV R222, RZ, RZ, -R222 ;  /* 0x000000ffffdea224 */ /* 0x000fe200078e0ade */
[----:B------:R-:W-:Y:S02]  /*39f0*/  @!P3 LOP3.LUT R222, RZ, R7, RZ, 0x33, !PT ;  /* 0x00000007ffdeb212 */ /* 0x000fe400078e33ff */
[----:B--2---:R-:W-:Y:S02]  /*3a00*/  ISETP.NE.AND P2, PT, R12, RZ, P0 ;  /* 0x000000ff0c00720c */ /* 0x004fe40000745270 */
[----:B------:R-:W-:Y:S01]  /*3a10*/  SHF.L.U32 R12, R222, 0x3, RZ ;  /* 0x00000003de0c7819 */ /* 0x000fe200000006ff */
[----:B------:R-:W-:Y:S10]  /*3a20*/  @P1 BRA `(.L_x_813) ;  /* 0x0000000000901947 */ /* 0x000ff40003800000 */
[----:B------:R-:W-:Y:S01]  /*3a30*/  ISETP.GE.AND P3, PT, R12, R4, PT ;  /* 0x000000040c00720c */ /* 0x000fe20003f66270 */
[----:B------:R-:W-:Y:S01]  /*3a40*/  BSSY.RECONVERGENT B2, `(.L_x_814) ;  /* 0x000000c000027945 */ /* 0x000fe20003800200 */
[----:B------:R-:W-:-:S11]  /*3a50*/  CS2R R96, SRZ ;  /* 0x0000000000607805 */ /* 0x000fd6000001ff00 */
[----:B------:R-:W-:Y:S05]  /*3a60*/  @P3 BRA `(.L_x_815) ;  /* 0x0000000000243947 */ /* 0x000fea0003800000 */
[----:B------:R-:W0:Y:S02]  /*3a70*/  S2R R11, SR_TID.X ;  /* 0x00000000000b7919 */ /* 0x000e240000002100 */
[----:B0-----:R-:W-:-:S05]  /*3a80*/  IMAD.SHL.U32 R11, R11, 0x4, RZ ;  /* 0x000000040b0b7824 */ /* 0x001fca00078e00ff */
[----:B------:R-:W-:-:S05]  /*3a90*/  LOP3.LUT R11, R11, 0x4, RZ, 0xc0, !PT ;  /* 0x000000040b0b7812 */ /* 0x000fca00078ec0ff */
[----:B------:R-:W-:-:S05]  /*3aa0*/  IMAD R11, R6, R7, R11 ;  /* 0x00000007060b7224 */ /* 0x000fca00078e020b */
[----:B------:R-:W-:-:S04]  /*3ab0*/  IADD3 R13, P4, PT, R12, R11, RZ ;  /* 0x0000000b0c0d7210 */ /* 0x000fc80007f9e0ff */
[----:B------:R-:W-:Y:S02]  /*3ac0*/  LEA.HI.X.SX32 R14, R11, RZ, 0x1, P4 ;  /* 0x000000ff0b0e7211 */ /* 0x000fe400020f0eff */
[----:B------:R-:W-:-:S04]  /*3ad0*/  LEA R96, P4, R13, UR6, 0x1 ;  /* 0x000000060d607c11 */ /* 0x000fc8000f8808ff */
[----:B------:R-:W-:-:S06]  /*3ae0*/  LEA.HI.X R97, R13, UR7, R14, 0x1, P4 ;  /* 0x000000070d617c11 */ /* 0x000fcc000a0f0c0e */
[----:B------:R-:W5:Y:S03]  /*3af0*/  LDG.E.64 R96, desc[UR36][R96.64] ;  /* 0x0000002460607981 */ /* 0x000f66000c1e1b00 */
.L_x_815:
[----:B------:R-:W-:Y:S05]  /*3b00*/  BSYNC.RECONVERGENT B2 ;  /* 0x0000000000027941 */ /* 0x000fea0003800200 */
.L_x_814:
[----:B------:R-:W-:-:S09]  /*3b10*/  UISETP.NE.AND UP0, UPT, UR14, URZ, UPT ;  /* 0x000000ff0e00728c */ /* 0x000fd2000bf05270 */
[----:B------:R-:W-:Y:S05]  /*3b20*/  BRA.U UP0, `(.L_x_813) ;  /* 0x0000000100507547 */ /* 0x000fea000b800000 */
[----:B------:R-:W-:-:S13]  /*3b30*/  ISETP.NE.AND P4, PT, R217, RZ, PT ;  /* 0x000000ffd900720c */ /* 0x000fda0003f85270 */
[----:B------:R-:W2:Y:S01]  /*3b40*/  @P4 LDG.E.64 R14, desc[UR36][R2.64] ;  /* 0x00000024020e4981 */ /* 0x000ea2000c1e1b00 */
[----:B-----5:R-:W-:Y:S02]  /*3b50*/  HFMA2 R97, R97, 1, 1, R161 ;  /* 0x3c003c0061617831 */ /* 0x020fe400000000a1 */
[----:B------:R-:W-:Y:S02]  /*3b60*/  HADD2 R96, R96, R160 ;  /* 0x000000a060607230 */ /* 0x000fe40000000000 */
[----:B--2---:R-:W-:Y:S02]  /*3b70*/  @P4 HFMA2 R97, R97, R15, -RZ ;  /* 0x0000000f61614231 */ /* 0x004fe400001000ff */
[----:B------:R-:W-:Y:S01]  /*3b80*/  @P4 HMUL2 R96, R96, R14 ;  /* 0x0000000e60604232 */ /* 0x000fe20000000000 */
[----:B------:R-:W-:Y:S06]  /*3b90*/  @P3 BRA `(.L_x_813) ;  /* 0x0000000000343947 */ /* 0x000fec0003800000 */
[----:B------:R-:W0:Y:S01]  /*3ba0*/  S2R R11, SR_TID.X ;  /* 0x00000000000b7919 */ /* 0x000e220000002100 */
[----:B------:R-:W-:Y:S08]  /*3bb0*/  S2UR UR4, SR_CTAID.Y ;  /* 0x00000000000479c3 */ /* 0x000ff00000002600 */
[----:B------:R-:W1:Y:S01]  /*3bc0*/  S2UR UR5, SR_CTAID.X ;  /* 0x00000000000579c3 */ /* 0x000e620000002500 */
[----:B0-----:R-:W-:Y:S01]  /*3bd0*/  SHF.L.U32 R11, R11, 0x2, RZ ;  /* 0x000000020b0b7819 */ /* 0x001fe200000006ff */
[----:B-1----:R-:W-:-:S03]  /*3be0*/  UIMAD UR4, UR4, UR15, UR5 ;  /* 0x0000000f040472a4 */ /* 0x002fc6000f8e0205 */
[----:B------:R-:W-:-:S03]  /*3bf0*/  LOP3.LUT R14, R11, 0x4, RZ, 0xc0, !PT ;  /* 0x000000040b0e7812 */ /* 0x000fc600078ec0ff */
[----:B------:R-:W-:-:S04]  /*3c00*/  IMAD R11, R7, UR4, RZ ;  /* 0x00000004070b7c24 */ /* 0x000fc8000f8e02ff */
[----:B------:R-:W-:-:S05]  /*3c10*/  IMAD R11, R11, 0xc0, R14 ;  /* 0x000000c00b0b7824 */ /* 0x000fca00078e020e */
[----:B------:R-:W-:-:S04]  /*3c20*/  IADD3 R13, P3, PT, R12, R11, RZ ;  /* 0x0000000b0c0d7210 */ /* 0x000fc80007f7e0ff */
[----:B------:R-:W-:Y:S02]  /*3c30*/  LEA.HI.X.SX32 R220, R11, RZ, 0x1, P3 ;  /* 0x000000ff0bdc7211 */ /* 0x000fe400018f0eff */
[----:B------:R-:W-:-:S04]  /*3c40*/  LEA R14, P3, R13, UR6, 0x1 ;  /* 0x000000060d0e7c11 */ /* 0x000fc8000f8608ff */
[----:B------:R-:W-:-:S05]  /*3c50*/  LEA.HI.X R15, R13, UR7, R220, 0x1, P3 ;  /* 0x000000070d0f7c11 */ /* 0x000fca00098f0cdc */
[----:B------:R0:W-:Y:S04]  /*3c60*/  STG.E.64 desc[UR36][R14.64], R96 ;  /* 0x000000600e007986 */ /* 0x0001e8000c101b24 */
.L_x_813:
[----:B------:R-:W-:Y:S05]  /*3c70*/  BSYNC.RECONVERGENT B1 ;  /* 0x0000000000017941 */ /* 0x000fea0003800200 */
.L_x_812:
[----:B------:R-:W-:Y:S01]  /*3c80*/  BSSY.RECONVERGENT B1, `(.L_x_816) ;  /* 0x0000055000017945 */ /* 0x000fe20003800200 */
[----:B0-----:R-:W-:-:S03]  /*3c90*/  IMAD.IADD R14, R222, 0x1, R7 ;  /* 0x00000001de0e7824 */ /* 0x001fc600078e0207 */
[----:B------:R-:W-:Y:S05]  /*3ca0*/  @P1 BRA `(.L_x_817) ;  /* 0x0000000400481947 */ /* 0x000fea0003800000 */
[----:B------:R-:W-:Y:S01]  /*3cb0*/  SHF.L.U32 R13, R14, 0x3, RZ ;  /* 0x000000030e0d7819 */ /* 0x000fe200000006ff */
[----:B------:R-:W-:Y:S01]  /*3cc0*/  IMAD R11, R7, 0x10, R12 ;  /* 0x00000010070b7824 */ /* 0x000fe200078e020c */
[----:B------:R-:W-:Y:S01]  /*3cd0*/  BSSY.RECONVERGENT B2, `(.L_x_818) ;  /* 0x000000f000027945 */ /* 0x000fe20003800200 */
[----:B------:R-:W-:Y:S02]  /*3ce0*/  CS2R R94, SRZ ;  /* 0x00000000005e7805 */ /* 0x000fe4000001ff00 */
[-C--:B------:R-:W-:Y:S02]  /*3cf0*/  ISETP.GE.AND P3, PT, R13, R4.reuse, PT ;  /* 0x000000040d00720c */ /* 0x080fe40003f66270 */
[----:B------:R-:W-:-:S11]  /*3d00*/  ISETP.GE.AND P4, PT, R11, R4, PT ;  /* 0x000000040b00720c */ /* 0x000fd60003f86270 */
[----:B------:R-:W-:Y:S05]  /*3d10*/  @P3 BRA `(.L_x_819) ;  /* 0x0000000000283947 */ /* 0x000fea0003800000 */
[----:B------:R-:W0:Y:S02]  /*3d20*/  S2R R15, SR_TID.X ;  /* 0x00000000000f7919 */ /* 0x000e240000002100 */
[----:B0-----:R-:W-:-:S04]  /*3d30*/  SHF.L.U32 R15, R15, 0x2, RZ ;  /* 0x000000020f0f7819 */ /* 0x001fc800000006ff */
[----:B------:R-:W-:-:S05]  /*3d40*/  LOP3.LUT R15, R15, 0x4, RZ, 0xc0, !PT ;  /* 0x000000040f0f7812 */ /* 0x000fca00078ec0ff */
[----:B------:R-:W-:Y:S01]  /*3d50*/  IMAD R94, R6, R7, R15 ;  /* 0x00000007065e7224 */ /* 0x000fe200078e020f */
[----:B------:R-:W-:-:S04]  /*3d60*/  SHF.R.S32.HI R15, RZ, 0x1f, R13 ;  /* 0x0000001fff0f7819 */ /* 0x000fc8000001140d */
[----:B------:R-:W-:-:S04]  /*3d70*/  IADD3 R92, P5, PT, R94, R13, RZ ;  /* 0x0000000d5e5c7210 */ /* 0x000fc80007fbe0ff */
[----:B------:R-:W-:Y:S02]  /*3d80*/  LEA.HI.X.SX32 R15, R94, R15, 0x1, P5 ;  /* 0x0000000f5e0f7211 */ /* 0x000fe400028f0eff */
[----:B------:R-:W-:-:S04]  /*3d90*/  LEA R94, P5, R92, UR6, 0x1 ;  /* 0x000000065c5e7c11 */ /* 0x000fc8000f8a08ff */
[----:B------:R-:W-:-:S06]  /*3da0*/  LEA.HI.X R95, R92, UR7, R15, 0x1, P5 ;  /* 0x000000075c5f7c11 */ /* 0x000fcc000a8f0c0f */
[----:B------:R-:W5:Y:S03]  /*3db0*/  LDG.E.64 R94, desc[UR36][R94.64] ;  /* 0x000000245e5e7981 */ /* 0x000f66000c1e1b00 */
.L_x_819:
[----:B------:R-:W-:Y:S05]  /*3dc0*/  BSYNC.RECONVERGENT B2 ;  /* 0x0000000000027941 */ /* 0x000fea0003800200 */
.L_x_818:
[----:B------:R-:W-:Y:S01]  /*3dd0*/  UISETP.NE.AND UP0, UPT, UR14, URZ, UPT ;  /* 0x000000ff0e00728c */ /* 0x000fe2000bf05270 */
[----:B------:R-:W-:-:S08]  /*3de0*/  IMAD.MOV.U32 R93, RZ, RZ, RZ ;  /* 0x000000ffff5d7224 */ /* 0x000fd000078e00ff */
[----:B------:R-:W-:Y:S05]  /*3df0*/  BRA.U UP0, `(.L_x_820) ;  /* 0x00000001005c7547 */ /* 0x000fea000b800000 */
[----:B------:R-:W-:-:S13]  /*3e00*/  ISETP.NE.AND P5, PT, R217, RZ, PT ;  /* 0x000000ffd900720c */ /* 0x000fda0003fa5270 */
[----:B------:R-:W2:Y:S01]  /*3e10*/  @P5 LDG.E.64 R220, desc[UR36][R2.64+0x10] ;  /* 0x0000102402dc5981 */ /* 0x000ea2000c1e1b00 */
[----:B-----5:R-:W-:Y:S02]  /*3e20*/  HFMA2 R95, R95, 1, 1, R159 ;  /* 0x3c003c005f5f7831 */ /* 0x020fe4000000009f */
[----:B------:R-:W-:Y:S01]  /*3e30*/  HADD2 R94, R94, R158 ;  /* 0x0000009e5e5e7230 */ /* 0x000fe20000000000 */
[----:B------:R-:W-:Y:S01]  /*3e40*/  BSSY.RECONVERGENT B2, `(.L_x_820) ;  /* 0x0000012000027945 */ /* 0x000fe20003800200 */
        /* <DEDUP_REMOVED lines=10> */
[----:B------:R-:W-:Y:S01]  /*3ef0*/  IMAD R15, R15, 0xc0, R92 ;  /* 0x000000c00f0f7824 */ /* 0x000fe200078e025c */
[----:B------:R-:W-:-:S04]  /*3f00*/  SHF.R.S32.HI R92, RZ, 0x1f, R13 ;  /* 0x0000001fff5c7819 */ /* 0x000fc8000001140d */
[----:B------:R-:W-:-:S04]  /*3f10*/  IADD3 R13, P3, PT, R15, R13, RZ ;  /* 0x0000000d0f0d7210 */ /* 0x000fc80007f7e0ff */
[----:B------:R-:W-:Y:S02]  /*3f20*/  LEA.HI.X.SX32 R92, R15, R92, 0x1, P3 ;  /* 0x0000005c0f5c7211 */ /* 0x000fe400018f0eff */
[----:B------:R-:W-:-:S04]  /*3f30*/  LEA R220, P3, R13, UR6, 0x1 ;  /* 0x000000060ddc7c11 */ /* 0x000fc8000f8608ff */
[----:B------:R-:W-:-:S05]  /*3f40*/  LEA.HI.X R221, R13, UR7, R92, 0x1, P3 ;  /* 0x000000070ddd7c11 */ /* 0x000fca00098f0c5c */
[----:B------:R0:W-:Y:S04]  /*3f50*/  STG.E.64 desc[UR36][R220.64], R94 ;  /* 0x0000005edc007986 */ /* 0x0001e8000c101b24 */
.L_x_821:
[----:B------:R-:W-:Y:S05]  /*3f60*/  BSYNC.RECONVERGENT B2 ;  /* 0x0000000000027941 */ /* 0x000fea0003800200 */
.L_x_820:
[----:B------:R-:W-:Y:S01]  /*3f70*/  BSSY.RECONVERGENT B2, `(.L_x_822) ;  /* 0x000000d000027945 */ /* 0x000fe20003800200 */
[----:B------:R-:W-:-:S03]  /*3f80*/  IMAD.MOV.U32 R92, RZ, RZ, RZ ;  /* 0x000000ffff5c7224 */ /* 0x000fc600078e00ff */
[----:B------:R-:W-:Y:S05]  /*3f90*/  @P4 BRA `(.L_x_823) ;  /* 0x0000000000284947 */ /* 0x000fea0003800000 */
[----:B------:R-:W1:Y:S02]  /*3fa0*/  S2R R13, SR_TID.X ;  /* 0x00000000000d7919 */ /* 0x000e640000002100 */
[----:B-1----:R-:W-:-:S04]  /*3fb0*/  SHF.L.U32 R13, R13, 0x2, RZ ;  /* 0x000000020d0d7819 */ /* 0x002fc800000006ff */
[----:B------:R-:W-:-:S05]  /*3fc0*/  LOP3.LUT R13, R13, 0x4, RZ, 0xc0, !PT ;  /* 0x000000040d0d7812 */ /* 0x000fca00078ec0ff */
[----:B0-----:R-:W-:Y:S01]  /*3fd0*/  IMAD R220, R6, R7, R13 ;  /* 0x0000000706dc7224 */ /* 0x001fe200078e020d */
[----:B------:R-:W-:-:S04]  /*3fe0*/  SHF.R.S32.HI R13, RZ, 0x1f, R11 ;  /* 0x0000001fff0d7819 */ /* 0x000fc8000001140b */
[----:B------:R-:W-:-:S04]  /*3ff0*/  IADD3 R15, P3, PT, R220, R11, RZ ;  /* 0x0000000bdc0f7210 */ /* 0x000fc80007f7e0ff */
[----:B------:R-:W-:Y:S02]  /*4000*/  LEA.HI.X.SX32 R220, R220, R13, 0x1, P3 ;  /* 0x0000000ddcdc7211 */ /* 0x000fe400018f0eff */
[----:B------:R-:W-:-:S04]  /*4010*/  LEA R92, P3, R15, UR6, 0x1 ;  /* 0x000000060f5c7c11 */ /* 0x000fc8000f8608ff */
[----:B------:R-:W-:-:S06]  /*4020*/  LEA.HI.X R93, R15, UR7, R220, 0x1, P3 ;  /* 0x000000070f5d7c11 */ /* 0x000fcc00098f0cdc */
[----:B------:R-:W5:Y:S03]  /*4030*/  LDG.E.64 R92, desc[UR36][R92.64] ;  /* 0x000000245c5c7981 */ /* 0x000f66000c1e1b00 */
.L_x_823:
[----:B------:R-:W-:Y:S05]  /*4040*/  BSYNC.RECONVERGENT B2 ;  /* 0x0000000000027941 */ /* 0x000fea0003800200 */
.L_x_822:
[----:B------:R-:W-:-:S09]  /*4050*/  UISETP.NE.AND UP0, UPT, UR14, URZ, UPT ;  /* 0x000000ff0e00728c */ /* 0x000fd2000bf05270 */
[----:B------:R-:W-:Y:S05]  /*4060*/  BRA.U UP0, `(.L_x_817) ;  /* 0x0000000100587547 */ /* 0x000fea000b800000 */
[----:B------:R-:W-:-:S13]  /*4070*/  ISETP.NE.AND P4, PT, R217, RZ, PT ;  /* 0x000000ffd900720c */ /* 0x000fda0003f85270 */
[----:B0-----:R-:W2:Y:S01]  /*4080*/  @P4 LDG.E.64 R220, desc[UR36][R2.64+0x20] ;  /* 0x0000202402dc4981 */ /* 0x001ea2000c1e1b00 */
[----:B------:R-:W-:Y:S01]  /*4090*/  ISETP.GE.AND P3, PT, R11, R4, PT ;  /* 0x000000040b00720c */ /* 0x000fe20003f66270 */
[----:B-----5:R-:W-:Y:S02]  /*40a0*/  HFMA2 R93, R93, 1, 1, R157 ;  /* 0x3c003c005d5d7831 */ /* 0x020fe4000000009d */
[----:B------:R-:W-:Y:S02]  /*40b0*/  HADD2 R92, R92, R156 ;  /* 0x0000009c5c5c7230 */ /* 0x000fe40000000000 */
[----:B--2---:R-:W-:Y:S02]  /*40c0*/  @P4 HFMA2 R93, R93, R221, -RZ ;  /* 0x000000dd5d5d4231 */ /* 0x004fe400001000ff */
[----:B------:R-:W-:-:S06]  /*40d0*/  @P4 HMUL2 R92, R92, R220 ;  /* 0x000000dc5c5c4232 */ /* 0x000fcc0000000000 */
[----:B------:R-:W-:Y:S05]  /*40e0*/  @P3 BRA `(.L_x_817) ;  /* 0x0000000000383947 */ /* 0x000fea0003800000 */
[----:B------:R-:W0:Y:S01]  /*40f0*/  S2R R13, SR_TID.X ;  /* 0x00000000000d7919 */ /* 0x000e220000002100 */
[----:B------:R-:W-:Y:S08]  /*4100*/  S2UR UR4, SR_CTAID.Y ;  /* 0x00000000000479c3 */ /* 0x000ff00000002600 */
[----:B------:R-:W1:Y:S01]  /*4110*/  S2UR UR5, SR_CTAID.X ;  /* 0x00000000000579c3 */ /* 0x000e620000002500 */
[----:B0-----:R-:W-:Y:S01]  /*4120*/  IMAD.SHL.U32 R13, R13, 0x4, RZ ;  /* 0x000000040d0d7824 */ /* 0x001fe200078e00ff */
[----:B-1----:R-:W-:-:S04]  /*4130*/  UIMAD UR4, UR4, UR15, UR5 ;  /* 0x0000000f040472a4 */ /* 0x002fc8000f8e0205 */
[----:B------:R-:W-:Y:S02]  /*4140*/  LOP3.LUT R220, R13, 0x4, RZ, 0xc0, !PT ;  /* 0x000000040ddc7812 */ /* 0x000fe400078ec0ff */
        /* <DEDUP_REMOVED lines=8> */
.L_x_817:
[----:B------:R-:W-:Y:S05]  /*41d0*/  BSYNC.RECONVERGENT B1 ;  /* 0x0000000000017941 */ /* 0x000fea0003800200 */
.L_x_816:
[----:B------:R-:W-:Y:S04]  /*41e0*/  BSSY.RECONVERGENT B1, `(.L_x_824) ;  /* 0x0000056000017945 */ /* 0x000fe80003800200 */
[----:B------:R-:W-:Y:S05]  /*41f0*/  @P1 BRA `(.L_x_825) ;  /* 0x0000000400501947 */ /* 0x000fea0003800000 */
[----:B------:R-:W-:Y:S01]  /*4200*/  LEA R11, R7, R14, 0x1 ;  /* 0x0000000e070b7211 */ /* 0x000fe200078e08ff */
[----:B------:R-:W-:Y:S01]  /*4210*/  BSSY.RECONVERGENT B2, `(.L_x_826) ;  /* 0x000000f000027945 */ /* 0x000fe20003800200 */
[----:B------:R-:W-:-:S03]  /*4220*/  CS2R R90, SRZ ;  /* 0x00000000005a7805 */ /* 0x000fc6000001ff00 */
[----:B------:R-:W-:-:S05]  /*4230*/  IMAD.SHL.U32 R15, R11, 0x8, RZ ;  /* 0x000000080b0f7824 */ /* 0x000fca00078e00ff */
[----:B------:R-:W-:-:S13]  /*4240*/  ISETP.GE.AND P3, PT, R15, R4, PT ;  /* 0x000000040f00720c */ /* 0x000fda0003f66270 */
[----:B------:R-:W-:Y:S05]  /*4250*/  @P3 BRA `(.L_x_827) ;  /* 0x0000000000283947 */ /* 0x000fea0003800000 */
[----:B------:R-:W2:Y:S02]  /*4260*/  S2R R11, SR_TID.X ;  /* 0x00000000000b7919 */ /* 0x000ea40000002100 */
[----:B--2---:R-:W-:-:S04]  /*4270*/  SHF.L.U32 R11, R11, 0x2, RZ ;  /* 0x000000020b0b7819 */ /* 0x004fc800000006ff */
[----:B------:R-:W-:-:S05]  /*4280*/  LOP3.LUT R11, R11, 0x4, RZ, 0xc0, !PT ;  /* 0x000000040b0b7812 */ /* 0x000fca00078ec0ff */
[----:B01----:R-:W-:Y:S01]  /*4290*/  IMAD R220, R6, R7, R11 ;  /* 0x0000000706dc7224 */ /* 0x003fe200078e020b */
[----:B------:R-:W-:-:S04]  /*42a0*/  SHF.R.S32.HI R11, RZ, 0x1f, R15 ;  /* 0x0000001fff0b7819 */ /* 0x000fc8000001140f */
[----:B------:R-:W-:-:S04]  /*42b0*/  IADD3 R13, P3, PT, R220, R15, RZ ;  /* 0x0000000fdc0d7210 */ /* 0x000fc80007f7e0ff */
[----:B------:R-:W-:Y:S02]  /*42c0*/  LEA.HI.X.SX32 R220, R220, R11, 0x1, P3 ;  /* 0x0000000bdcdc7211 */ /* 0x000fe400018f0eff */
[----:B------:R-:W-:-:S04]  /*42d0*/  LEA R90, P3, R13, UR6, 0x1 ;  /* 0x000000060d5a7c11 */ /* 0x000fc8000f8608ff */
[----:B------:R-:W-:-:S06]  /*42e0*/  LEA.HI.X R91, R13, UR7, R220, 0x1, P3 ;  /* 0x000000070d5b7c11 */ /* 0x000fcc00098f0cdc */
[----:B------:R-:W5:Y:S03]  /*42f0*/  LDG.E.64 R90, desc[UR36][R90.64] ;  /* 0x000000245a5a7981 */ /* 0x000f66000c1e1b00 */
.L_x_827:
[----:B------:R-:W-:Y:S05]  /*4300*/  BSYNC.RECONVERGENT B2 ;  /* 0x0000000000027941 */ /* 0x000fea0003800200 */
.L_x_826:
[----:B------:R-:W-:-:S09]  /*4310*/  UISETP.NE.AND UP0, UPT, UR14, URZ, UPT ;  /* 0x000000ff0e00728c */ /* 0x000fd2000bf05270 */
[----:B------:R-:W-:Y:S05]  /*4320*/  BRA.U UP0, `(.L_x_828) ;  /* 0x0000000100607547 */ /* 0x000fea000b800000 */
[----:B------:R-:W-:-:S13]  /*4330*/  ISETP.NE.AND P4, PT, R217, RZ, PT ;  /* 0x000000ffd900720c */ /* 0x000fda0003f85270 */
[----:B01----:R-:W2:Y:S01]  /*4340*/  @P4 LDG.E.64 R220, desc[UR36][R2.64+0x30] ;  /* 0x0000302402dc4981 */ /* 0x003ea2000c1e1b00 */
[----:B------:R-:W-:Y:S01]  /*4350*/  ISETP.GE.AND P3, PT, R15, R4, PT ;  /* 0x000000040f00720c */ /* 0x000fe20003f66270 */
[----:B-----5:R-:W-:Y:S02]  /*4360*/  HFMA2 R91, R91, 1, 1, R155 ;  /* 0x3c003c005b5b7831 */ /* 0x020fe4000000009b */
[----:B------:R-:W-:Y:S01]  /*4370*/  HADD2 R90, R90, R154 ;  /* 0x0000009a5a5a7230 */ /* 0x000fe20000000000 */
[----:B------:R-:W-:Y:S01]  /*4380*/  BSSY.RECONVERGENT B2, `(.L_x_828) ;  /* 0x0000012000027945 */ /* 0x000fe20003800200 */
        /* <DEDUP_REMOVED lines=17> */
.L_x_829:
[----:B------:R-:W-:Y:S05]  /*44a0*/  BSYNC.RECONVERGENT B2 ;  /* 0x0000000000027941 */ /* 0x000fea0003800200 */
.L_x_828:
[----:B------:R-:W-:Y:S05]  /*44b0*/  @P1 BRA `(.L_x_825) ;  /* 0x0000000000a01947 */ /* 0x000fea0003800000 */
[----:B------:R-:W-:Y:S01]  /*44c0*/  LEA R15, R7, R12, 0x5 ;  /* 0x0000000c070f7211 */ /* 0x000fe200078e28ff */
[----:B------:R-:W-:Y:S01]  /*44d0*/  BSSY.RECONVERGENT B2, `(.L_x_830) ;  /* 0x000000e000027945 */ /* 0x000fe20003800200 */
[----:B------:R-:W-:Y:S02]  /*44e0*/  CS2R R88, SRZ ;  /* 0x0000000000587805 */ /* 0x000fe4000001ff00 */
[----:B------:R-:W-:-:S13]  /*44f0*/  ISETP.GE.AND P3, PT, R15, R4, PT ;  /* 0x000000040f00720c */ /* 0x000fda0003f66270 */
[----:B------:R-:W-:Y:S05]  /*4500*/  @P3 BRA `(.L_x_831) ;  /* 0x0000000000283947 */ /* 0x000fea0003800000 */
[----:B------:R-:W2:Y:S02]  /*4510*/  S2R R11, SR_TID.X ;  /* 0x00000000000b7919 */ /* 0x000ea40000002100 */
[----:B--2---:R-:W-:-:S05]  /*4520*/  IMAD.SHL.U32 R11, R11, 0x4, RZ ;  /* 0x000000040b0b7824 */ /* 0x004fca00078e00ff */
        /* <DEDUP_REMOVED lines=8> */
.L_x_831:
[----:B------:R-:W-:Y:S05]  /*45b0*/  BSYNC.RECONVERGENT B2 ;  /* 0x0000000000027941 */ /* 0x000fea0003800200 */
.L_x_830:
[----:B------:R-:W-:-:S09]  /*45c0*/  UISETP.NE.AND UP0, UPT, UR14, URZ, UPT ;  /* 0x000000ff0e00728c */ /* 0x000fd2000bf05270 */
[----:B------:R-:W-:Y:S05]  /*45d0*/  BRA.U UP0, `(.L_x_825) ;  /* 0x0000000100587547 */ /* 0x000fea000b800000 */
[----:B------:R-:W-:-:S13]  /*45e0*/  ISETP.NE.AND P4, PT, R217, RZ, PT ;  /* 0x000000ffd900720c */ /* 0x000fda0003f85270 */
[----:B01----:R-:W2:Y:S01]  /*45f0*/  @P4 LDG.E.64 R220, desc[UR36][R2.64+0x40] ;  /* 0x0000402402dc4981 */ /* 0x003ea2000c1e1b00 */
        /* <DEDUP_REMOVED lines=20> */
.L_x_825:
[----:B------:R-:W-:Y:S05]  /*4740*/  BSYNC.RECONVERGENT B1 ;  /* 0x0000000000017941 */ /* 0x000fea0003800200 */
.L_x_824:
[----:B------:R-:W-:Y:S01]  /*4750*/  BSSY.RECONVERGENT B1, `(.L_x_832) ;  /* 0x000002a000017945 */ /* 0x000fe20003800200 */
[----:B------:R-:W-:-:S03]  /*4760*/  IMAD R222, R7, 0x4, R14 ;  /* 0x0000000407de7824 */ /* 0x000fc600078e020e */
[----:B------:R-:W-:Y:S05]  /*4770*/  @P1 BRA `(.L_x_833) ;  /* 0x00000000009c1947 */ /* 0x000fea0003800000 */
[----:B------:R-:W-:Y:S01]  /*4780*/  SHF.L.U32 R11, R222, 0x3, RZ ;  /* 0x00000003de0b7819 */ /* 0x000fe200000006ff */
[----:B------:R-:W-:Y:S01]  /*4790*/  BSSY.RECONVERGENT B2, `(.L_x_834) ;  /* 0x000000e000027945 */ /* 0x000fe20003800200 */
[----:B------:R-:W-:Y:S02]  /*47a0*/  CS2R R86, SRZ ;  /* 0x0000000000567805 */ /* 0x000fe4000001ff00 */
[----:B------:R-:W-:-:S13]  /*47b0*/  ISETP.GE.AND P3, PT, R11, R4, PT ;  /* 0x000000040b00720c */ /* 0x000fda0003f66270 */
[----:B------:R-:W-:Y:S05]  /*47c0*/  @P3 BRA `(.L_x_835) ;  /* 0x0000000000283947 */ /* 0x000fea0003800000 */
[----:B------:R-:W3:Y:S02]  /*47d0*/  S2R R13, SR_TID.X ;  /* 0x00000000000d7919 */ /* 0x000ee40000002100 */
[----:B---3--:R-:W-:-:S05]  /*47e0*/  IMAD.SHL.U32 R13, R13, 0x4, RZ ;  /* 0x000000040d0d7824 */ /* 0x008fca00078e00ff */
        /* <DEDUP_REMOVED lines=8> */
.L_x_835:
[----:B------:R-:W-:Y:S05]  /*4870*/  BSYNC.RECONVERGENT B2 ;  /* 0x0000000000027941 */ /* 0x000fea0003800200 */
.L_x_834:
[----:B------:R-:W-:-:S09]  /*4880*/  UISETP.NE.AND UP0, UPT, UR14, URZ, UPT ;  /* 0x000000ff0e00728c */ /* 0x000fd2000bf05270 */
[----:B------:R-:W-:Y:S05]  /*4890*/  BRA.U UP0, `(.L_x_833) ;  /* 0x0000000100547547 */ /* 0x000fea000b800000 */
[----:B------:R-:W-:-:S13]  /*48a0*/  ISETP.NE.AND P4, PT, R217, RZ, PT ;  /* 0x000000ffd900720c */ /* 0x000fda0003f85270 */
[----:B------:R-:W3:Y:S01]  /*48b0*/  @P4 LDG.E.64 R14, desc[UR36][R2.64+0x50] ;  /* 0x00005024020e4981 */ /* 0x000ee2000c1e1b00 */
[----:B-----5:R-:W-:Y:S02]  /*48c0*/  HFMA2 R87, R87, 1, 1, R151 ;  /* 0x3c003c0057577831 */ /* 0x020fe40000000097 */
[----:B------:R-:W-:Y:S02]  /*48d0*/  HADD2 R86, R86, R150 ;  /* 0x0000009656567230 */ /* 0x000fe40000000000 */
[----:B---3--:R-:W-:Y:S02]  /*48e0*/  @P4 HFMA2 R87, R87, R15, -RZ ;  /* 0x0000000f57574231 */ /* 0x008fe400001000ff */
[----:B------:R-:W-:Y:S01]  /*48f0*/  @P4 HMUL2 R86, R86, R14 ;  /* 0x0000000e56564232 */ /* 0x000fe20000000000 */
[----:B------:R-:W-:Y:S06]  /*4900*/  @P3 BRA `(.L_x_833) ;  /* 0x0000000000383947 */ /* 0x000fec0003800000 */
[----:B------:R-:W3:Y:S01]  /*4910*/  S2R R13, SR_TID.X ;  /* 0x00000000000d7919 */ /* 0x000ee20000002100 */
[----:B------:R-:W-:Y:S01]  /*4920*/  S2UR UR4, SR_CTAID.Y ;  /* 0x00000000000479c3 */ /* 0x000fe20000002600 */
[----:B012---:R-:W-:-:S07]  /*4930*/  SHF.R.S32.HI R220, RZ, 0x1f, R11 ;  /* 0x0000001fffdc7819 */ /* 0x007fce000001140b */
[----:B------:R-:W0:Y:S01]  /*4940*/  S2UR UR5, SR_CTAID.X ;  /* 0x00000000000579c3 */ /* 0x000e220000002500 */
[----:B---3--:R-:W-:Y:S01]  /*4950*/  SHF.L.U32 R13, R13, 0x2, RZ ;  /* 0x000000020d0d7819 */ /* 0x008fe200000006ff */
[----:B0-----:R-:W-:-:S03]  /*4960*/  UIMAD UR4, UR4, UR15, UR5 ;  /* 0x0000000f040472a4 */ /* 0x001fc6000f8e0205 */
[----:B------:R-:W-:-:S03]  /*4970*/  LOP3.LUT R14, R13, 0x4, RZ, 0xc0, !PT ;  /* 0x000000040d0e7812 */ /* 0x000fc600078ec0ff */
[----:B------:R-:W-:-:S04]  /*4980*/  IMAD R13, R7, UR4, RZ ;  /* 0x00000004070d7c24 */ /* 0x000fc8000f8e02ff */
[----:B------:R-:W-:-:S05]  /*4990*/  IMAD R13, R13, 0xc0, R14 ;  /* 0x000000c00d0d7824 */ /* 0x000fca00078e020e */
[----:B------:R-:W-:-:S04]  /*49a0*/  IADD3 R11, P3, PT, R13, R11, RZ ;  /* 0x0000000b0d0b7210 */ /* 0x000fc80007f7e0ff */
[----:B------:R-:W-:Y:S02]  /*49b0*/  LEA.HI.X.SX32 R220, R13, R220, 0x1, P3 ;  /* 0x000000dc0ddc7211 */ /* 0x000fe400018f0eff */
[----:B------:R-:W-:-:S04]  /*49c0*/  LEA R14, P3, R11, UR6, 0x1 ;  /* 0x000000060b0e7c11 */ /* 0x000fc8000f8608ff */
[----:B------:R-:W-:-:S05]  /*49d0*/  LEA.HI.X R15, R11, UR7, R220, 0x1, P3 ;  /* 0x000000070b0f7c11 */ /* 0x000fca00098f0cdc */
[----:B------:R3:W-:Y:S04]  /*49e0*/  STG.E.64 desc[UR36][R14.64], R86 ;  /* 0x000000560e007986 */ /* 0x0007e8000c101b24 */
.L_x_833:
[----:B------:R-:W-:Y:S05]  /*49f0*/  BSYNC.RECONVERGENT B1 ;  /* 0x0000000000017941 */ /* 0x000fea0003800200 */
.L_x_832:
[----:B------:R-:W-:Y:S01]  /*4a00*/  BSSY.RECONVERGENT B1, `(.L_x_836) ;  /* 0x000002a000017945 */ /* 0x000fe20003800200 */
[----:B------:R-:W-:-:S03]  /*4a10*/  IMAD.IADD R222, R222, 0x1, R7 ;  /* 0x00000001dede7824 */ /* 0x000fc600078e0207 */
[----:B------:R-:W-:Y:S05]  /*4a20*/  @P1 BRA `(.L_x_837) ;  /* 0x00000000009c1947 */ /* 0x000fea0003800000 */
[----:B------:R-:W-:Y:S01]  /*4a30*/  SHF.L.U32 R11, R222, 0x3, RZ ;  /* 0x00000003de0b7819 */ /* 0x000fe200000006ff */
[----:B------:R-:W-:Y:S01]  /*4a40*/  BSSY.RECONVERGENT B2, `(.L_x_838) ;  /* 0x000000e000027945 */ /* 0x000fe20003800200 */
[----:B------:R-:W-:Y:S02]  /*4a50*/  CS2R R84, SRZ ;  /* 0x0000000000547805 */ /* 0x000fe4000001ff00 */
[----:B------:R-:W-:-:S13]  /*4a60*/  ISETP.GE.AND P3, PT, R11, R4, PT ;  /* 0x000000040b00720c */ /* 0x000fda0003f66270 */
[----:B------:R-:W-:Y:S05]  /*4a70*/  @P3 BRA `(.L_x_839) ;  /* 0x0000000000283947 */ /* 0x000fea0003800000 */
[----:B------:R-:W4:Y:S02]  /*4a80*/  S2R R13, SR_TID.X ;  /* 0x00000000000d7919 */ /* 0x000f240000002100 */
[----:B----4-:R-:W-:-:S05]  /*4a90*/  IMAD.SHL.U32 R13, R13, 0x4, RZ ;  /* 0x000000040d0d7824 */ /* 0x010fca00078e00ff */
[----:B------:R-:W-:-:S05]  /*4aa0*/  LOP3.LUT R13, R13, 0x4, RZ, 0xc0, !PT ;  /* 0x000000040d0d7812 */ /* 0x000fca00078ec0ff */
[----:B------:R-:W-:Y:S01]  /*4ab0*/  IMAD R84, R6, R7, R13 ;  /* 0x0000000706547224 */ /* 0x000fe200078e020d */
[----:B------:R-:W-:-:S04]  /*4ac0*/  SHF.R.S32.HI R13, RZ, 0x1f, R11 ;  /* 0x0000001fff0d7819 */ /* 0x000fc8000001140b */
[----:B---3--:R-:W-:-:S04]  /*4ad0*/  IADD3 R14, P4, PT, R84, R11, RZ ;  /* 0x0000000b540e7210 */ /* 0x008fc80007f9e0ff */
[----:B------:R-:W-:Y:S02]  /*4ae0*/  LEA.HI.X.SX32 R13, R84, R13, 0x1, P4 ;  /* 0x0000000d540d7211 */ /* 0x000fe400020f0eff */
[----:B------:R-:W-:-:S04]  /*4af0*/  LEA R84, P4, R14, UR6, 0x1 ;  /* 0x000000060e547c11 */ /* 0x000fc8000f8808ff */
[----:B------:R-:W-:-:S06]  /*4b00*/  LEA.HI.X R85, R14, UR7, R13, 0x1, P4 ;  /* 0x000000070e557c11 */ /* 0x000fcc000a0f0c0d */
[----:B------:R-:W5:Y:S03]  /*4b10*/  LDG.E.64 R84, desc[UR36][R84.64] ;  /* 0x0000002454547981 */ /* 0x000f66000c1e1b00 */
.L_x_839:
[----:B------:R-:W-:Y:S05]  /*4b20*/  BSYNC.RECONVERGENT B2 ;  /* 0x0000000000027941 */ /* 0x000fea0003800200 */
.L_x_838:
[----:B------:R-:W-:-:S09]  /*4b30*/  UISETP.NE.AND UP0, UPT, UR14, URZ, UPT ;  /* 0x000000ff0e00728c */ /* 0x000fd2000bf05270 */
[----:B------:R-:W-:Y:S05]  /*4b40*/  BRA.U UP0, `(.L_x_837) ;  /* 0x0000000100547547 */ /* 0x000fea000b800000 */
[----:B------:R-:W-:-:S13]  /*4b50*/  ISETP.NE.AND P4, PT, R217, RZ, PT ;  /* 0x000000ffd900720c */ /* 0x000fda0003f85270 */
[----:B---3--:R-:W3:Y:S01]  /*4b60*/  @P4 LDG.E.64 R14, desc[UR36][R2.64+0x60] ;  /* 0x00006024020e4981 */ /* 0x008ee2000c1e1b00 */
        /* <DEDUP_REMOVED lines=19> */
.L_x_837:
[----:B------:R-:W-:Y:S05]  /*4ca0*/  BSYNC.RECONVERGENT B1 ;  /* 0x0000000000017941 */ /* 0x000fea0003800200 */
.L_x_836:
[----:B------:R-:W-:Y:S01]  /*4cb0*/  BSSY.RECONVERGENT B1, `(.L_x_840) ;  /* 0x0000055000017945 */ /* 0x000fe20003800200 */
[----:B---34-:R-:W-:-:S03]  /*4cc0*/  IMAD.IADD R14, R222, 0x1, R7 ;  /* 0x00000001de0e7824 */ /* 0x018fc600078e0207 */
        /* <DEDUP_REMOVED lines=8> */
[----:B------:R-:W3:Y:S02]  /*4d50*/  S2R R15, SR_TID.X ;  /* 0x00000000000f7919 */ /* 0x000ee40000002100 */
[----:B---3--:R-:W-:-:S04]  /*4d60*/  SHF.L.U32 R15, R15, 0x2, RZ ;  /* 0x000000020f0f7819 */ /* 0x008fc800000006ff */
        /* <DEDUP_REMOVED lines=8> */
.L_x_843:
[----:B------:R-:W-:Y:S05]  /*4df0*/  BSYNC.RECONVERGENT B2 ;  /* 0x0000000000027941 */ /* 0x000fea0003800200 */
.L_x_842:
[----:B------:R-:W-:Y:S01]  /*4e00*/  UISETP.NE.AND UP0, UPT, UR14, URZ, UPT ;  /* 0x000000ff0e00728c */ /* 0x000fe2000bf05270 */
[----:B------:R-:W-:-:S08]  /*4e10*/  IMAD.MOV.U32 R165, RZ, RZ, RZ ;  /* 0x000000ffffa57224 */ /* 0x000fd000078e00ff */
[----:B------:R-:W-:Y:S05]  /*4e20*/  BRA.U UP0, `(.L_x_844) ;  /* 0x00000001005c7547 */ /* 0x000fea000b800000 */
[----:B------:R-:W-:-:S13]  /*4e30*/  ISETP.NE.AND P5, PT, R217, RZ, PT ;  /* 0x000000ffd900720c */ /* 0x000fda0003fa5270 */
[----:B012---:R-:W2:Y:S01]  /*4e40*/  @P5 LDG.E.64 R220, desc[UR36][R2.64+0x70] ;  /* 0x0000702402dc5981 */ /* 0x007ea2000c1e1b00 */
        /* <DEDUP_REMOVED lines=20> */
.L_x_845:
[----:B------:R-:W-:Y:S05]  /*4f90*/  BSYNC.RECONVERGENT B2 ;  /* 0x0000000000027941 */ /* 0x000fea0003800200 */
.L_x_844:
[----:B------:R-:W-:Y:S01]  /*4fa0*/  BSSY.RECONVERGENT B2, `(.L_x_846) ;  /* 0x000000d000027945 */ /* 0x000fe20003800200 */
[----:B------:R-:W-:-:S03]  /*4fb0*/  IMAD.MOV.U32 R164, RZ, RZ, RZ ;  /* 0x000000ffffa47224 */ /* 0x000fc600078e00ff */
[----:B------:R-:W-:Y:S05]  /*4fc0*/  @P4 BRA `(.L_x_847) ;  /* 0x0000000000284947 */ /* 0x000fea0003800000 */
[----:B------:R-:W3:Y:S02]  /*4fd0*/  S2R R13, SR_TID.X ;  /* 0x00000000000d7919 */ /* 0x000ee40000002100 */
[----:B---3--:R-:W-:-:S04]  /*4fe0*/  SHF.L.U32 R13, R13, 0x2, RZ ;  /* 0x000000020d0d7819 */ /* 0x008fc800000006ff */
[----:B------:R-:W-:-:S05]  /*4ff0*/  LOP3.LUT R13, R13, 0x4, RZ, 0xc0, !PT ;  /* 0x000000040d0d7812 */ /* 0x000fca00078ec0ff */
[----:B012---:R-:W-:Y:S01]  /*5000*/  IMAD R220, R6, R7, R13 ;  /* 0x0000000706dc7224 */ /* 0x007fe200078e020d */
[----:B------:R-:W-:-:S04]  /*5010*/  SHF.R.S32.HI R13, RZ, 0x1f, R11 ;  /* 0x0000001fff0d7819 */ /* 0x000fc8000001140b */
[----:B------:R-:W-:-:S04]  /*5020*/  IADD3 R15, P3, PT, R220, R11, RZ ;  /* 0x0000000bdc0f7210 */ /* 0x000fc80007f7e0ff */
[----:B------:R-:W-:Y:S02]  /*5030*/  LEA.HI.X.SX32 R220, R220, R13, 0x1, P3 ;  /* 0x0000000ddcdc7211 */ /* 0x000fe400018f0eff */
[----:B------:R-:W-:-:S04]  /*5040*/  LEA R164, P3, R15, UR6, 0x1 ;  /* 0x000000060fa47c11 */ /* 0x000fc8000f8608ff */
[----:B------:R-:W-:-:S06]  /*5050*/  LEA.HI.X R165, R15, UR7, R220, 0x1, P3 ;  /* 0x000000070fa57c11 */ /* 0x000fcc00098f0cdc */
[----:B------:R-:W5:Y:S03]  /*5060*/  LDG.E.64 R164, desc[UR36][R164.64] ;  /* 0x00000024a4a47981 */ /* 0x000f66000c1e1b00 */
.L_x_847:
[----:B------:R-:W-:Y:S05]  /*5070*/  BSYNC.RECONVERGENT B2 ;  /* 0x0000000000027941 */ /* 0x000fea0003800200 */
.L_x_846:
[----:B------:R-:W-:-:S09]  /*5080*/  UISETP.NE.AND UP0, UPT, UR14, URZ, UPT ;  /* 0x000000ff0e00728c */ /* 0x000fd2000bf05270 */
[----:B------:R-:W-:Y:S05]  /*5090*/  BRA.U UP0, `(.L_x_841) ;  /* 0x0000000100587547 */ /* 0x000fea000b800000 */
[----:B------:R-:W-:-:S13]  /*50a0*/  ISETP.NE.AND P4, PT, R217, RZ, PT ;  /* 0x000000ffd900720c */ /* 0x000fda0003f85270 */
[----:B012---:R-:W2:Y:S01]  /*50b0*/  @P4 LDG.E.64 R220, desc[UR36][R2.64+0x80] ;  /* 0x0000802402dc4981 */ /* 0x007ea2000c1e1b00 */
        /* <DEDUP_REMOVED lines=20> */
.L_x_841:
[----:B------:R-:W-:Y:S05]  /*5200*/  BSYNC.RECONVERGENT B1 ;  /* 0x0000000000017941 */ /* 0x000fea0003800200 */
.L_x_840:
[----:B------:R-:W-:Y:S01]  /*5210*/  BSSY.RECONVERGENT B1, `(.L_x_848) ;  /* 0x000002a000017945 */ /* 0x000fe20003800200 */
[----:B------:R-:W-:-:S03]  /*5220*/  LEA R222, R7, R14, 0x1 ;  /* 0x0000000e07de7211 */ /* 0x000fc600078e08ff */
[----:B------:R-:W-:Y:S05]  /*5230*/  @P1 BRA `(.L_x_849) ;  /* 0x00000000009c1947 */ /* 0x000fea0003800000 */
[----:B------:R-:W-:Y:S01]  /*5240*/  IMAD.SHL.U32 R11, R222, 0x8, RZ ;  /* 0x00000008de0b7824 */ /* 0x000fe200078e00ff */
[----:B------:R-:W-:Y:S01]  /*5250*/  BSSY.RECONVERGENT B2, `(.L_x_850) ;  /* 0x000000e000027945 */ /* 0x000fe20003800200 */
[----:B------:R-:W-:-:S03]  /*5260*/  CS2R R166, SRZ ;  /* 0x0000000000a67805 */ /* 0x000fc6000001ff00 */
[----:B------:R-:W-:-:S13]  /*5270*/  ISETP.GE.AND P3, PT, R11, R4, PT ;  /* 0x000000040b00720c */ /* 0x000fda0003f66270 */
[----:B------:R-:W-:Y:S05]  /*5280*/  @P3 BRA `(.L_x_851) ;  /* 0x0000000000283947 */ /* 0x000fea0003800000 */
[----:B------:R-:W4:Y:S02]  /*5290*/  S2R R13, SR_TID.X ;  /* 0x00000000000d7919 */ /* 0x000f240000002100 */
[----:B----4-:R-:W-:-:S04]  /*52a0*/  SHF.L.U32 R13, R13, 0x2, RZ ;  /* 0x000000020d0d7819 */ /* 0x010fc800000006ff */
        /* <DEDUP_REMOVED lines=8> */
.L_x_851:
[----:B------:R-:W-:Y:S05]  /*5330*/  BSYNC.RECONVERGENT B2 ;  /* 0x0000000000027941 */ /* 0x000fea0003800200 */
.L_x_850:
[----:B------:R-:W-:-:S09]  /*5340*/  UISETP.NE.AND UP0, UPT, UR14, URZ, UPT ;  /* 0x000000ff0e00728c */ /* 0x000fd2000bf05270 */
[----:B------:R-:W-:Y:S05]  /*5350*/  BRA.U UP0, `(.L_x_849) ;  /* 0x0000000100547547 */ /* 0x000fea000b800000 */
[----:B------:R-:W-:-:S13]  /*5360*/  ISETP.NE.AND P4, PT, R217, RZ, PT ;  /* 0x000000ffd900720c */ /* 0x000fda0003f85270 */
[----:B------:R-:W4:Y:S01]  /*5370*/  @P4 LDG.E.64 R14, desc[UR36][R2.64+0x90] ;  /* 0x00009024020e4981 */ /* 0x000f22000c1e1b00 */
[----:B-----5:R-:W-:Y:S02]  /*5380*/  HFMA2 R167, R167, 1, 1, R143 ;  /* 0x3c003c00a7a77831 */ /* 0x020fe4000000008f */
[----:B------:R-:W-:Y:S02]  /*5390*/  HADD2 R166, R166, R142 ;  /* 0x0000008ea6a67230 */ /* 0x000fe40000000000 */
[----:B----4-:R-:W-:Y:S02]  /*53a0*/  @P4 HFMA2 R167, R167, R15, -RZ ;  /* 0x0000000fa7a74231 */ /* 0x010fe400001000ff */
[----:B------:R-:W-:Y:S01]  /*53b0*/  @P4 HMUL2 R166, R166, R14 ;  /* 0x0000000ea6a64232 */ /* 0x000fe20000000000 */
[----:B------:R-:W-:Y:S06]  /*53c0*/  @P3 BRA `(.L_x_849) ;  /* 0x0000000000383947 */ /* 0x000fec0003800000 */
[----:B------:R-:W4:Y:S01]  /*53d0*/  S2R R13, SR_TID.X ;  /* 0x00000000000d7919 */ /* 0x000f220000002100 */
[----:B------:R-:W-:Y:S01]  /*53e0*/  S2UR UR4, SR_CTAID.Y ;  /* 0x00000000000479c3 */ /* 0x000fe20000002600 */
[----:B0123--:R-:W-:-:S07]  /*53f0*/  SHF.R.S32.HI R220, RZ, 0x1f, R11 ;  /* 0x0000001fffdc7819 */ /* 0x00ffce000001140b */
[----:B------:R-:W0:Y:S01]  /*5400*/  S2UR UR5, SR_CTAID.X ;  /* 0x00000000000579c3 */ /* 0x000e220000002500 */
[----:B----4-:R-:W-:Y:S01]  /*5410*/  IMAD.SHL.U32 R13, R13, 0x4, RZ ;  /* 0x000000040d0d7824 */ /* 0x010fe200078e00ff */
[----:B0-----:R-:W-:-:S04]  /*5420*/  UIMAD UR4, UR4, UR15, UR5 ;  /* 0x0000000f040472a4 */ /* 0x001fc8000f8e0205 */
[----:B------:R-:W-:Y:S02]  /*5430*/  LOP3.LUT R14, R13, 0x4, RZ, 0xc0, !PT ;  /* 0x000000040d0e7812 */ /* 0x000fe400078ec0ff */
[----:B------:R-:W-:-:S04]  /*5440*/  IMAD R13, R7, UR4, RZ ;  /* 0x00000004070d7c24 */ /* 0x000fc8000f8e02ff */
[----:B------:R-:W-:-:S05]  /*5450*/  IMAD R13, R13, 0xc0, R14 ;  /* 0x000000c00d0d7824 */ /* 0x000fca00078e020e */
[----:B------:R-:W-:-:S04]  /*5460*/  IADD3 R11, P3, PT, R13, R11, RZ ;  /* 0x0000000b0d0b7210 */ /* 0x000fc80007f7e0ff */
[----:B------:R-:W-:Y:S02]  /*5470*/  LEA.HI.X.SX32 R220, R13, R220, 0x1, P3 ;  /* 0x000000dc0ddc7211 */ /* 0x000fe400018f0eff */
[----:B------:R-:W-:-:S04]  /*5480*/  LEA R14, P3, R11, UR6, 0x1 ;  /* 0x000000060b0e7c11 */ /* 0x000fc8000f8608ff */
[----:B------:R-:W-:-:S05]  /*5490*/  LEA.HI.X R15, R11, UR7, R220, 0x1, P3 ;  /* 0x000000070b0f7c11 */ /* 0x000fca00098f0cdc */
[----:B------:R4:W-:Y:S04]  /*54a0*/  STG.E.64 desc[UR36][R14.64], R166 ;  /* 0x000000a60e007986 */ /* 0x0009e8000c101b24 */
.L_x_849:
[----:B------:R-:W-:Y:S05]  /*54b0*/  BSYNC.RECONVERGENT B1 ;  /* 0x0000000000017941 */ /* 0x000fea0003800200 */
.L_x_848:
[----:B------:R-:W-:Y:S01]  /*54c0*/  BSSY.RECONVERGENT B1, `(.L_x_852) ;  /* 0x000002a000017945 */ /* 0x000fe20003800200 */
[----:B------:R-:W-:-:S03]  /*54d0*/  IADD3 R222, PT, PT, R222, R7, RZ ;  /* 0x00000007dede7210 */ /* 0x000fc60007ffe0ff */
[----:B------:R-:W-:Y:S05]  /*54e0*/  @P1 BRA `(.L_x_853) ;  /* 0x00000000009c1947 */ /* 0x000fea0003800000 */
[----:B------:R-:W-:Y:S01]  /*54f0*/  IMAD.SHL.U32 R11, R222, 0x8, RZ ;  /* 0x00000008de0b7824 */ /* 0x000fe200078e00ff */
[----:B------:R-:W-:Y:S01]  /*5500*/  BSSY.RECONVERGENT B2, `(.L_x_854) ;  /* 0x000000e000027945 */ /* 0x000fe20003800200 */
[----:B------:R-:W-:-:S03]  /*5510*/  CS2R R168, SRZ ;  /* 0x0000000000a87805 */ /* 0x000fc6000001ff00 */
[----:B------:R-:W-:-:S13]  /*5520*/  ISETP.GE.AND P3, PT, R11, R4, PT ;  /* 0x000000040b00720c */ /* 0x000fda0003f66270 */
[----:B------:R-:W-:Y:S05]  /*5530*/  @P3 BRA `(.L_x_855) ;  /* 0x0000000000283947 */ /* 0x000fea0003800000 */
[----:B------:R-:W0:Y:S02]  /*5540*/  S2R R13, SR_TID.X ;  /* 0x00000000000d7919 */ /* 0x000e240000002100 */
[----:B0-----:R-:W-:-:S04]  /*5550*/  SHF.L.U32 R13, R13, 0x2, RZ ;  /* 0x000000020d0d7819 */ /* 0x001fc800000006ff */
[----:B------:R-:W-:-:S05]  /*5560*/  LOP3.LUT R13, R13, 0x4, RZ, 0xc0, !PT ;  /* 0x000000040d0d7812 */ /* 0x000fca00078ec0ff */
[----:B------:R-:W-:Y:S01]  /*5570*/  IMAD R168, R6, R7, R13 ;  /* 0x0000000706a87224 */ /* 0x000fe200078e020d */
[----:B------:R-:W-:-:S04]  /*5580*/  SHF.R.S32.HI R13, RZ, 0x1f, R11 ;  /* 0x0000001fff0d7819 */ /* 0x000fc8000001140b */
[----:B----4-:R-:W-:-:S04]  /*5590*/  IADD3 R14, P4, PT, R168, R11, RZ ;  /* 0x0000000ba80e7210 */ /* 0x010fc80007f9e0ff */
[----:B------:R-:W-:Y:S02]  /*55a0*/  LEA.HI.X.SX32 R13, R168, R13, 0x1, P4 ;  /* 0x0000000da80d7211 */ /* 0x000fe400020f0eff */
[----:B------:R-:W-:-:S04]  /*55b0*/  LEA R168, P4, R14, UR6, 0x1 ;  /* 0x000000060ea87c11 */ /* 0x000fc8000f8808ff */
[----:B------:R-:W-:-:S06]  /*55c0*/  LEA.HI.X R169, R14, UR7, R13, 0x1, P4 ;  /* 0x000000070ea97c11 */ /* 0x000fcc000a0f0c0d */
[----:B------:R-:W5:Y:S03]  /*55d0*/  LDG.E.64 R168, desc[UR36][R168.64] ;  /* 0x00000024a8a87981 */ /* 0x000f66000c1e1b00 */
.L_x_855:
[----:B------:R-:W-:Y:S05]  /*55e0*/  BSYNC.RECONVERGENT B2 ;  /* 0x0000000000027941 */ /* 0x000fea0003800200 */
.L_x_854:
[----:B------:R-:W-:-:S09]  /*55f0*/  UISETP.NE.AND UP0, UPT, UR14, URZ, UPT ;  /* 0x000000ff0e00728c */ /* 0x000fd2000bf05270 */
[----:B------:R-:W-:Y:S05]  /*5600*/  BRA.U UP0, `(.L_x_853) ;  /* 0x0000000100547547 */ /* 0x000fea000b800000 */
[----:B------:R-:W-:-:S13]  /*5610*/  ISETP.NE.AND P4, PT, R217, RZ, PT ;  /* 0x000000ffd900720c */ /* 0x000fda0003f85270 */
[----:B----4-:R-:W4:Y:S01]  /*5620*/  @P4 LDG.E.64 R14, desc[UR36][R2.64+0xa0] ;  /* 0x0000a024020e4981 */ /* 0x010f22000c1e1b00 */
        /* <DEDUP_REMOVED lines=19> */
.L_x_853:
[----:B------:R-:W-:Y:S05]  /*5760*/  BSYNC.RECONVERGENT B1 ;  /* 0x0000000000017941 */ /* 0x000fea0003800200 */
.L_x_852:
        /* <DEDUP_REMOVED lines=18> */
.L_x_859:
[----:B------:R-:W-:Y:S05]  /*5890*/  BSYNC.RECONVERGENT B2 ;  /* 0x0000000000027941 */ /* 0x000fea0003800200 */
.L_x_858:
[----:B------:R-:W-:-:S09]  /*58a0*/  UISETP.NE.AND UP0, UPT, UR14, URZ, UPT ;  /* 0x000000ff0e00728c */ /* 0x000fd2000bf05270 */
[----:B------:R-:W-:Y:S05]  /*58b0*/  BRA.U UP0, `(.L_x_857) ;  /* 0x0000000100547547 */ /* 0x000fea000b800000 */
[----:B------:R-:W-:-:S13]  /*58c0*/  ISETP.NE.AND P4, PT, R217, RZ, PT ;  /* 0x000000ffd900720c */ /* 0x000fda0003f85270 */
[----:B0---4-:R-:W4:Y:S01]  /*58d0*/  @P4 LDG.E.64 R14, desc[UR36][R2.64+0xb0] ;  /* 0x0000b024020e4981 */ /* 0x011f22000c1e1b00 */
[----:B-----5:R-:W-:Y:S02]  /*58e0*/  HFMA2 R171, R171, 1, 1, R139 ;  /* 0x3c003c00abab7831 */ /* 0x020fe4000000008b */
[----:B------:R-:W-:Y:S02]  /*58f0*/  HADD2 R170, R170, R138 ;  /* 0x0000008aaaaa7230 */ /* 0x000fe40000000000 */
[----:B----4-:R-:W-:Y:S02]  /*5900*/  @P4 HFMA2 R171, R171, R15, -RZ ;  /* 0x0000000fabab4231 */ /* 0x010fe400001000ff */
[----:B------:R-:W-:Y:S01]  /*5910*/  @P4 HMUL2 R170, R170, R14 ;  /* 0x0000000eaaaa4232 */ /* 0x000fe20000000000 */
[----:B------:R-:W-:Y:S06]  /*5920*/  @P3 BRA `(.L_x_857) ;  /* 0x0000000000383947 */ /* 0x000fec0003800000 */
[----:B------:R-:W0:Y:S01]  /*5930*/  S2R R13, SR_TID.X ;  /* 0x00000000000d7919 */ /* 0x000e220000002100 */
[----:B------:R-:W-:Y:S01]  /*5940*/  S2UR UR4, SR_CTAID.Y ;  /* 0x00000000000479c3 */ /* 0x000fe20000002600 */
[----:B-123--:R-:W-:-:S07]  /*5950*/  SHF.R.S32.HI R220, RZ, 0x1f, R11 ;  /* 0x0000001fffdc7819 */ /* 0x00efce000001140b */
[----:B------:R-:W1:Y:S01]  /*5960*/  S2UR UR5, SR_CTAID.X ;  /* 0x00000000000579c3 */ /* 0x000e620000002500 */
[----:B0-----:R-:W-:Y:S01]  /*5970*/  IMAD.SHL.U32 R13, R13, 0x4, RZ ;  /* 0x000000040d0d7824 */ /* 0x001fe200078e00ff */
[----:B-1----:R-:W-:-:S04]  /*5980*/  UIMAD UR4, UR4, UR15, UR5 ;  /* 0x0000000f040472a4 */ /* 0x002fc8000f8e0205 */
        /* <DEDUP_REMOVED lines=8> */
.L_x_857:
[----:B------:R-:W-:Y:S05]  /*5a10*/  BSYNC.RECONVERGENT B1 ;  /* 0x0000000000017941 */ /* 0x000fea0003800200 */
.L_x_856:
        /* <DEDUP_REMOVED lines=18> */
.L_x_863:
[----:B------:R-:W-:Y:S05]  /*5b40*/  BSYNC.RECONVERGENT B2 ;  /* 0x0000000000027941 */ /* 0x000fea0003800200 */
.L_x_862:
        /* <DEDUP_REMOVED lines=13> */
[----:B0-----:R-:W-:Y:S01]  /*5c20*/  SHF.L.U32 R13, R13, 0x2, RZ ;  /* 0x000000020d0d7819 */ /* 0x001fe200000006ff */
[----:B-1----:R-:W-:-:S03]  /*5c30*/  UIMAD UR4, UR4, UR15, UR5 ;  /* 0x0000000f040472a4 */ /* 0x002fc6000f8e0205 */
        /* <DEDUP_REMOVED lines=8> */
.L_x_861:
[----:B------:R-:W-:Y:S05]  /*5cc0*/  BSYNC.RECONVERGENT B1 ;  /* 0x0000000000017941 */ /* 0x000fea0003800200 */
.L_x_860:
        /* <DEDUP_REMOVED lines=18> */
.L_x_867:
[----:B------:R-:W-:Y:S05]  /*5df0*/  BSYNC.RECONVERGENT B2 ;  /* 0x0000000000027941 */ /* 0x000fea0003800200 */
.L_x_866:
        /* <DEDUP_REMOVED lines=23> */
.L_x_865:
[----:B------:R-:W-:Y:S05]  /*5f70*/  BSYNC.RECONVERGENT B1 ;  /* 0x0000000000017941 */ /* 0x000fea0003800200 */
.L_x_864:
[----:B------:R-:W-:Y:S01]  /*5f80*/  BSSY.RECONVERGENT B1, `(.L_x_868) ;  /* 0x000002a000017945 */ /* 0x000fe20003800200 */
[----:B------:R-:W-:-:S03]  /*5f90*/  IADD3 R222, PT, PT, R222, R7, RZ ;  /* 0x00000007dede7210 */ /* 0x000fc60007ffe0ff */
[----:B------:R-:W-:Y:S05]  /*5fa0*/  @P1 BRA `(.L_x_869) ;  /* 0x00000000009c1947 */ /* 0x000fea0003800000 */
[----:B------:R-:W-:Y:S01]  /*5fb0*/  SHF.L.U32 R11, R222, 0x3, RZ ;  /* 0x00000003de0b7819 */ /* 0x000fe200000006ff */
[----:B------:R-:W-:Y:S01]  /*5fc0*/  BSSY.RECONVERGENT B2, `(.L_x_870) ;  /* 0x000000e000027945 */ /* 0x000fe20003800200 */
[----:B------:R-:W-:Y:S02]  /*5fd0*/  CS2R R176, SRZ ;  /* 0x0000000000b07805 */ /* 0x000fe4000001ff00 */
[----:B------:R-:W-:-:S13]  /*5fe0*/  ISETP.GE.AND P3, PT, R11, R4, PT ;  /* 0x000000040b00720c */ /* 0x000fda0003f66270 */
[----:B------:R-:W-:Y:S05]  /*5ff0*/  @P3 BRA `(.L_x_871) ;  /* 0x0000000000283947 */ /* 0x000fea0003800000 */
[----:B------:R-:W0:Y:S02]  /*6000*/  S2R R13, SR_TID.X ;  /* 0x00000000000d7919 */ /* 0x000e240000002100 */
[----:B0-----:R-:W-:-:S05]  /*6010*/  IMAD.SHL.U32 R13, R13, 0x4, RZ ;  /* 0x000000040d0d7824 */ /* 0x001fca00078e00ff */
        /* <DEDUP_REMOVED lines=8> */
.L_x_871:
[----:B------:R-:W-:Y:S05]  /*60a0*/  BSYNC.RECONVERGENT B2 ;  /* 0x0000000000027941 */ /* 0x000fea0003800200 */
.L_x_870:
        /* <DEDUP_REMOVED lines=23> */
.L_x_869:
[----:B------:R-:W-:Y:S05]  /*6220*/  BSYNC.RECONVERGENT B1 ;  /* 0x0000000000017941 */ /* 0x000fea0003800200 */
.L_x_868:
[----:B------:R-:W-:Y:S01]  /*6230*/  BSSY.RECONVERGENT B1, `(.L_x_872) ;  /* 0x000002a000017945 */ /* 0x000fe20003800200 */
[----:B0---4-:R-:W-:-:S03]  /*6240*/  IADD3 R14, PT, PT, R222, R7, RZ ;  /* 0x00000007de0e7210 */ /* 0x011fc60007ffe0ff */
        /* <DEDUP_REMOVED lines=9> */
[----:B-123--:R-:W-:Y:S01]  /*62e0*/  IMAD R220, R6, R7, R13 ;  /* 0x0000000706dc7224 */ /* 0x00efe200078e020d */
[----:B------:R-:W-:-:S04]  /*62f0*/  SHF.R.S32.HI R13, RZ, 0x1f, R11 ;  /* 0x0000001fff0d7819 */ /* 0x000fc8000001140b */
[----:B------:R-:W-:-:S04]  /*6300*/  IADD3 R15, P4, PT, R220, R11, RZ ;  /* 0x0000000bdc0f7210 */ /* 0x000fc80007f9e0ff */
[----:B------:R-:W-:Y:S02]  /*6310*/  LEA.HI.X.SX32 R220, R220, R13, 0x1, P4 ;  /* 0x0000000ddcdc7211 */ /* 0x000fe400020f0eff */
[----:B------:R-:W-:-:S04]  /*6320*/  LEA R178, P4, R15, UR6, 0x1 ;  /* 0x000000060fb27c11 */ /* 0x000fc8000f8808ff */
[----:B------:R-:W-:-:S06]  /*6330*/  LEA.HI.X R179, R15, UR7, R220, 0x1, P4 ;  /* 0x000000070fb37c11 */ /* 0x000fcc000a0f0cdc */
[----:B------:R-:W5:Y:S03]  /*6340*/  LDG.E.64 R178, desc[UR36][R178.64] ;  /* 0x00000024b2b27981 */ /* 0x000f66000c1e1b00 */
.L_x_875:
[----:B------:R-:W-:Y:S05]  /*6350*/  BSYNC.RECONVERGENT B2 ;  /* 0x0000000000027941 */ /* 0x000fea0003800200 */
.L_x_874:
[----:B------:R-:W-:-:S09]  /*6360*/  UISETP.NE.AND UP0, UPT, UR14, URZ, UPT ;  /* 0x000000ff0e00728c */ /* 0x000fd2000bf05270 */
[----:B------:R-:W-:Y:S05]  /*6370*/  BRA.U UP0, `(.L_x_873) ;  /* 0x0000000100547547 */ /* 0x000fea000b800000 */
[----:B------:R-:W-:-:S13]  /*6380*/  ISETP.NE.AND P4, PT, R217, RZ, PT ;  /* 0x000000ffd900720c */ /* 0x000fda0003f85270 */
[----:B-123--:R-:W2:Y:S01]  /*6390*/  @P4 LDG.E.64 R220, desc[UR36][R2.64+0xf0] ;  /* 0x0000f02402dc4981 */ /* 0x00eea2000c1e1b00 */
[----:B-----5:R-:W-:Y:S02]  /*63a0*/  HFMA2 R179, R179, 1, 1, R131 ;  /* 0x3c003c00b3b37831 */ /* 0x020fe40000000083 */
[----:B------:R-:W-:Y:S02]  /*63b0*/  HADD2 R178, R178, R130 ;  /* 0x00000082b2b27230 */ /* 0x000fe40000000000 */
[----:B--2---:R-:W-:Y:S02]  /*63c0*/  @P4 HFMA2 R179, R179, R221, -RZ ;  /* 0x000000ddb3b34231 */ /* 0x004fe400001000ff */
[----:B------:R-:W-:Y:S01]  /*63d0*/  @P4 HMUL2 R178, R178, R220 ;  /* 0x000000dcb2b24232 */ /* 0x000fe20000000000 */
[----:B------:R-:W-:Y:S06]  /*63e0*/  @P3 BRA `(.L_x_873) ;  /* 0x0000000000383947 */ /* 0x000fec0003800000 */
[----:B------:R-:W0:Y:S01]  /*63f0*/  S2R R13, SR_TID.X ;  /* 0x00000000000d7919 */ /* 0x000e220000002100 */
[----:B------:R-:W-:Y:S01]  /*6400*/  S2UR UR4, SR_CTAID.Y ;  /* 0x00000000000479c3 */ /* 0x000fe20000002600 */
[----:B------:R-:W-:-:S07]  /*6410*/  SHF.R.S32.HI R222, RZ, 0x1f, R11 ;  /* 0x0000001fffde7819 */ /* 0x000fce000001140b */
        /* <DEDUP_REMOVED lines=11> */
.L_x_873:
[----:B------:R-:W-:Y:S05]  /*64d0*/  BSYNC.RECONVERGENT B1 ;  /* 0x0000000000017941 */ /* 0x000fea0003800200 */
.L_x_872:
[----:B------:R-:W-:Y:S01]  /*64e0*/  BSSY.RECONVERGENT B1, `(.L_x_876) ;  /* 0x0000029000017945 */ /* 0x000fe20003800200 */
[----:B------:R-:W-:-:S03]  /*64f0*/  IMAD R15, R7, 0x80, R12 ;  /* 0x00000080070f7824 */ /* 0x000fc600078e020c */
[----:B------:R-:W-:Y:S05]  /*6500*/  @P1 BRA `(.L_x_877) ;  /* 0x0000000000981947 */ /* 0x000fea0003800000 */
[----:B------:R-:W-:Y:S01]  /*6510*/  ISETP.GE.AND P3, PT, R15, R4, PT ;  /* 0x000000040f00720c */ /* 0x000fe20003f66270 */
[----:B------:R-:W-:Y:S01]  /*6520*/  BSSY.RECONVERGENT B2, `(.L_x_878) ;  /* 0x000000d000027945 */ /* 0x000fe20003800200 */
[----:B------:R-:W-:-:S11]  /*6530*/  CS2R R180, SRZ ;  /* 0x0000000000b47805 */ /* 0x000fd6000001ff00 */
        /* <DEDUP_REMOVED lines=11> */
.L_x_879:
[----:B------:R-:W-:Y:S05]  /*65f0*/  BSYNC.RECONVERGENT B2 ;  /* 0x0000000000027941 */ /* 0x000fea0003800200 */
.L_x_878:
        /* <DEDUP_REMOVED lines=13> */
[----:B----4-:R-:W-:Y:S01]  /*66d0*/  SHF.L.U32 R11, R11, 0x2, RZ ;  /* 0x000000020b0b7819 */ /* 0x010fe200000006ff */
        /* <DEDUP_REMOVED lines=9> */
.L_x_877:
[----:B------:R-:W-:Y:S05]  /*6770*/  BSYNC.RECONVERGENT B1 ;  /* 0x0000000000017941 */ /* 0x000fea0003800200 */
.L_x_876:
[----:B------:R-:W-:Y:S01]  /*6780*/  BSSY.RECONVERGENT B1, `(.L_x_880) ;  /* 0x000002a000017945 */ /* 0x000fe20003800200 */
[----:B0123--:R-:W-:-:S03]  /*6790*/  IMAD R220, R7, 0x2, R14 ;  /* 0x0000000207dc7824 */ /* 0x00ffc600078e020e */
[----:B------:R-:W-:Y:S05]  /*67a0*/  @P1 BRA `(.L_x_881) ;  /* 0x00000000009c1947 */ /* 0x000fea0003800000 */
[----:B------:R-:W-:Y:S01]  /*67b0*/  SHF.L.U32 R11, R220, 0x3, RZ ;  /* 0x00000003dc0b7819 */ /* 0x000fe200000006ff */
[----:B------:R-:W-:Y:S01]  /*67c0*/  BSSY.RECONVERGENT B2, `(.L_x_882) ;  /* 0x000000e000027945 */ /* 0x000fe20003800200 */
[----:B------:R-:W-:Y:S02]  /*67d0*/  CS2R R182, SRZ ;  /* 0x0000000000b67805 */ /* 0x000fe4000001ff00 */
[----:B------:R-:W-:-:S13]  /*67e0*/  ISETP.GE.AND P3, PT, R11, R4, PT ;  /* 0x000000040b00720c */ /* 0x000fda0003f66270 */
[----:B------:R-:W-:Y:S05]  /*67f0*/  @P3 BRA `(.L_x_883) ;  /* 0x0000000000283947 */ /* 0x000fea0003800000 */
[----:B----4-:R-:W0:Y:S02]  /*6800*/  S2R R12, SR_TID.X ;  /* 0x00000000000c7919 */ /* 0x010e240000002100 */
        /* <DEDUP_REMOVED lines=9> */
.L_x_883:
[----:B------:R-:W-:Y:S05]  /*68a0*/  BSYNC.RECONVERGENT B2 ;  /* 0x0000000000027941 */ /* 0x000fea0003800200 */
.L_x_882:
[----:B------:R-:W-:-:S09]  /*68b0*/  UISETP.NE.AND UP0, UPT, UR14, URZ, UPT ;  /* 0x000000ff0e00728c */ /* 0x000fd2000bf05270 */
[----:B------:R-:W-:Y:S05]  /*68c0*/  BRA.U UP0, `(.L_x_881) ;  /* 0x0000000100547547 */ /* 0x000fea000b800000 */
[----:B------:R-:W-:-:S13]  /*68d0*/  ISETP.NE.AND P4, PT, R217, RZ, PT ;  /* 0x000000ffd900720c */ /* 0x000fda0003f85270 */
[----:B----4-:R-:W2:Y:S01]  /*68e0*/  @P4 LDG.E.64 R12, desc[UR36][R2.64+0x110] ;  /* 0x00011024020c4981 */ /* 0x010ea2000c1e1b00 */
        /* <DEDUP_REMOVED lines=19> */
.L_x_881:
[----:B------:R-:W-:Y:S05]  /*6a20*/  BSYNC.RECONVERGENT B1 ;  /* 0x0000000000017941 */ /* 0x000fea0003800200 */
.L_x_880:
        /* <DEDUP_REMOVED lines=8> */
[----:B0---4-:R-:W0:Y:S02]  /*6ab0*/  S2R R12, SR_TID.X ;  /* 0x00000000000c7919 */ /* 0x011e240000002100 */
[----:B0-----:R-:W-:-:S05]  /*6ac0*/  IMAD.SHL.U32 R12, R12, 0x4, RZ ;  /* 0x000000040c0c7824 */ /* 0x001fca00078e00ff */
        /* <DEDUP_REMOVED lines=8> */
.L_x_887:
[----:B------:R-:W-:Y:S05]  /*6b50*/  BSYNC.RECONVERGENT B2 ;  /* 0x0000000000027941 */ /* 0x000fea0003800200 */
.L_x_886:
[----:B------:R-:W-:-:S09]  /*6b60*/  UISETP.NE.AND UP0, UPT, UR14, URZ, UPT ;  /* 0x000000ff0e00728c */ /* 0x000fd2000bf05270 */
[----:B------:R-:W-:Y:S05]  /*6b70*/  BRA.U UP0, `(.L_x_885) ;  /* 0x0000000100547547 */ /* 0x000fea000b800000 */
[----:B------:R-:W-:-:S13]  /*6b80*/  ISETP.NE.AND P4, PT, R217, RZ, PT ;  /* 0x000000ffd900720c */ /* 0x000fda0003f85270 */
[----:B0---4-:R-:W2:Y:S01]  /*6b90*/  @P4 LDG.E.64 R12, desc[UR36][R2.64+0x120] ;  /* 0x00012024020c4981 */ /* 0x011ea2000c1e1b00 */
        /* <DEDUP_REMOVED lines=19> */
.L_x_885:
[----:B------:R-:W-:Y:S05]  /*6cd0*/  BSYNC.RECONVERGENT B1 ;  /* 0x0000000000017941 */ /* 0x000fea0003800200 */
.L_x_884:
        /* <DEDUP_REMOVED lines=8> */
[----:B01--4-:R-:W0:Y:S02]  /*6d60*/  S2R R12, SR_TID.X ;  /* 0x00000000000c7919 */ /* 0x013e240000002100 */
        /* <DEDUP_REMOVED lines=9> */
.L_x_891:
[----:B------:R-:W-:Y:S05]  /*6e00*/  BSYNC.RECONVERGENT B2 ;  /* 0x0000000000027941 */ /* 0x000fea0003800200 */
.L_x_890:
[----:B------:R-:W-:-:S09]  /*6e10*/  UISETP.NE.AND UP0, UPT, UR14, URZ, UPT ;  /* 0x000000ff0e00728c */ /* 0x000fd2000bf05270 */
[----:B------:R-:W-:Y:S05]  /*6e20*/  BRA.U UP0, `(.L_x_889) ;  /* 0x0000000100547547 */ /* 0x000fea000b800000 */
[----:B------:R-:W-:-:S13]  /*6e30*/  ISETP.NE.AND P4, PT, R217, RZ, PT ;  /* 0x000000ffd900720c */ /* 0x000fda0003f85270 */
[----:B01--4-:R-:W2:Y:S01]  /*6e40*/  @P4 LDG.E.64 R12, desc[UR36][R2.64+0x130] ;  /* 0x00013024020c4981 */ /* 0x013ea2000c1e1b00 */
        /* <DEDUP_REMOVED lines=19> */
.L_x_889:
[----:B------:R-:W-:Y:S05]  /*6f80*/  BSYNC.RECONVERGENT B1 ;  /* 0x0000000000017941 */ /* 0x000fea0003800200 */
.L_x_888:
        /* <DEDUP_REMOVED lines=8> */
[----:B012-4-:R-:W0:Y:S02]  /*7010*/  S2R R12, SR_TID.X ;  /* 0x00000000000c7919 */ /* 0x017e240000002100 */
        /* <DEDUP_REMOVED lines=9> */
.L_x_895:
[----:B------:R-:W-:Y:S05]  /*70b0*/  BSYNC.RECONVERGENT B2 ;  /* 0x0000000000027941 */ /* 0x000fea0003800200 */
.L_x_894:
[----:B------:R-:W-:-:S09]  /*70c0*/  UISETP.NE.AND UP0, UPT, UR14, URZ, UPT ;  /* 0x000000ff0e00728c */ /* 0x000fd2000bf05270 */
[----:B------:R-:W-:Y:S05]  /*70d0*/  BRA.U UP0, `(.L_x_893) ;  /* 0x0000000100547547 */ /* 0x000fea000b800000 */
[----:B------:R-:W-:-:S13]  /*70e0*/  ISETP.NE.AND P4, PT, R217, RZ, PT ;  /* 0x000000ffd900720c */ /* 0x000fda0003f85270 */
[----:B012-4-:R-:W2:Y:S01]  /*70f0*/  @P4 LDG.E.64 R12, desc[UR36][R2.64+0x140] ;  /* 0x00014024020c4981 */ /* 0x017ea2000c1e1b00 */
        /* <DEDUP_REMOVED lines=19> */
.L_x_893:
[----:B------:R-:W-:Y:S05]  /*7230*/  BSYNC.RECONVERGENT B1 ;  /* 0x0000000000017941 */ /* 0x000fea0003800200 */
.L_x_892:
        /* <DEDUP_REMOVED lines=8> */
[----:B01234-:R-:W0:Y:S02]  /*72c0*/  S2R R12, SR_TID.X ;  /* 0x00000000000c7919 */ /* 0x01fe240000002100 */
        /* <DEDUP_REMOVED lines=9> */
.L_x_899:
[----:B------:R-:W-:Y:S05]  /*7360*/  BSYNC.RECONVERGENT B2 ;  /* 0x0000000000027941 */ /* 0x000fea0003800200 */
.L_x_898:
[----:B------:R-:W-:-:S09]  /*7370*/  UISETP.NE.AND UP0, UPT, UR14, URZ, UPT ;  /* 0x000000ff0e00728c */ /* 0x000fd2000bf05270 */
[----:B------:R-:W-:Y:S05]  /*7380*/  BRA.U UP0, `(.L_x_897) ;  /* 0x0000000100547547 */ /* 0x000fea000b800000 */
[----:B------:R-:W-:-:S13]  /*7390*/  ISETP.NE.AND P4, PT, R217, RZ, PT ;  /* 0x000000ffd900720c */ /* 0x000fda0003f85270 */
[----:B01234-:R-:W2:Y:S01]  /*73a0*/  @P4 LDG.E.64 R12, desc[UR36][R2.64+0x150] ;  /* 0x00015024020c4981 */ /* 0x01fea2000c1e1b00 */
        /* <DEDUP_REMOVED lines=19> */
.L_x_897:
[----:B------:R-:W-:Y:S05]  /*74e0*/  BSYNC.RECONVERGENT B1 ;  /* 0x0000000000017941 */ /* 0x000fea0003800200 */
.L_x_896:
        /* <DEDUP_REMOVED lines=8> */
[----:B01234-:R-:W0:Y:S02]  /*7570*/  S2R R12, SR_TID.X ;  /* 0x00000000000c7919 */ /* 0x01fe240000002100 */
        /* <DEDUP_REMOVED lines=9> */
.L_x_903:
[----:B------:R-:W-:Y:S05]  /*7610*/  BSYNC.RECONVERGENT B2 ;  /* 0x0000000000027941 */ /* 0x000fea0003800200 */
.L_x_902:
        /* <DEDUP_REMOVED lines=23> */
.L_x_901:
[----:B------:R-:W-:Y:S05]  /*7790*/  BSYNC.RECONVERGENT B1 ;  /* 0x0000000000017941 */ /* 0x000fea0003800200 */
.L_x_900:
        /* <DEDUP_REMOVED lines=18> */
.L_x_907:
[----:B------:R-:W-:Y:S05]  /*78c0*/  BSYNC.RECONVERGENT B2 ;  /* 0x0000000000027941 */ /* 0x000fea0003800200 */
.L_x_906:
        /* <DEDUP_REMOVED lines=23> */
.L_x_905:
[----:B------:R-:W-:Y:S05]  /*7a40*/  BSYNC.RECONVERGENT B1 ;  /* 0x0000000000017941 */ /* 0x000fea0003800200 */
.L_x_904:
        /* <DEDUP_REMOVED lines=18> */
.L_x_911:
[----:B------:R-:W-:Y:S05]  /*7b70*/  BSYNC.RECONVERGENT B2 ;  /* 0x0000000000027941 */ /* 0x000fea0003800200 */
.L_x_910:
        /* <DEDUP_REMOVED lines=23> */
.L_x_909:
[----:B------:R-:W-:Y:S05]  /*7cf0*/  BSYNC.RECONVERGENT B1 ;  /* 0x0000000000017941 */ /* 0x000fea0003800200 */
.L_x_908:
        /* <DEDUP_REMOVED lines=18> */
.L_x_915:
[----:B------:R-:W-:Y:S05]  /*7e20*/  BSYNC.RECONVERGENT B2 ;  /* 0x0000000000027941 */ /* 0x000fea0003800200 */
.L_x_914:
        /* <DEDUP_REMOVED lines=23> */
.L_x_913:
[----:B------:R-:W-:Y:S05]  /*7fa0*/  BSYNC.RECONVERGENT B1 ;  /* 0x0000000000017941 */ /* 0x000fea0003800200 */
.L_x_912:
        /* <DEDUP_REMOVED lines=18> */
.L_x_919:
[----:B------:R-:W-:Y:S05]  /*80d0*/  BSYNC.RECONVERGENT B2 ;  /* 0x0000000000027941 */ /* 0x000fea0003800200 */
.L_x_918:
        /* <DEDUP_REMOVED lines=23> */
.L_x_917:
[----:B------:R-:W-:Y:S05]  /*8250*/  BSYNC.RECONVERGENT B1 ;  /* 0x0000000000017941 */ /* 0x000fea0003800200 */
.L_x_916:
        /* <DEDUP_REMOVED lines=18> */
.L_x_923:
[----:B------:R-:W-:Y:S05]  /*8380*/  BSYNC.RECONVERGENT B2 ;  /* 0x0000000000027941 */ /* 0x000fea0003800200 */
.L_x_922:
        /* <DEDUP_REMOVED lines=23> */
.L_x_921:
[----:B------:R-:W-:Y:S05]  /*8500*/  BSYNC.RECONVERGENT B1 ;  /* 0x0000000000017941 */ /* 0x000fea0003800200 */
.L_x_920:
        /* <DEDUP_REMOVED lines=18> */
.L_x_927:
[----:B------:R-:W-:Y:S05]  /*8630*/  BSYNC.RECONVERGENT B2 ;  /* 0x0000000000027941 */ /* 0x000fea0003800200 */
.L_x_926:
        /* <DEDUP_REMOVED lines=23> */
.L_x_925:
[----:B------:R-:W-:Y:S05]  /*87b0*/  BSYNC.RECONVERGENT B1 ;  /* 0x0000000000017941 */ /* 0x000fea0003800200 */
.L_x_924:
        /* <DEDUP_REMOVED lines=18> */
.L_x_931:
[----:B------:R-:W-:Y:S05]  /*88e0*/  BSYNC.RECONVERGENT B2 ;  /* 0x0000000000027941 */ /* 0x000fea0003800200 */
.L_x_930:
        /* <DEDUP_REMOVED lines=23> */
.L_x_929:
[----:B------:R-:W-:Y:S05]  /*8a60*/  BSYNC.RECONVERGENT B1 ;  /* 0x0000000000017941 */ /* 0x000fea0003800200 */
.L_x_928:
        /* <DEDUP_REMOVED lines=18> */
.L_x_935:
[----:B------:R-:W-:Y:S05]  /*8b90*/  BSYNC.RECONVERGENT B2 ;  /* 0x0000000000027941 */ /* 0x000fea0003800200 */
.L_x_934:
        /* <DEDUP_REMOVED lines=23> */
.L_x_933:
[----:B------:R-:W-:Y:S05]  /*8d10*/  BSYNC.RECONVERGENT B1 ;  /* 0x0000000000017941 */ /* 0x000fea0003800200 */
.L_x_932:
[----:B------:R-:W-:Y:S04]  /*8d20*/  BSSY.RECONVERGENT B1, `(.L_x_936) ;  /* 0x000002b000017945 */ /* 0x000fe80003800200 */
[----:B------:R-:W-:Y:S05]  /*8d30*/  @P1 BRA `(.L_x_937) ;  /* 0x0000000000a41947 */ /* 0x000fea0003800000 */
[----:B------:R-:W-:Y:S01]  /*8d40*/  IADD3 R11, PT, PT, R220, R7, RZ ;  /* 0x00000007dc0b7210 */ /* 0x000fe20007ffe0ff */
[----:B------:R-:W-:Y:S01]  /*8d50*/  BSSY.RECONVERGENT B2, `(.L_x_938) ;  /* 0x000000f000027945 */ /* 0x000fe20003800200 */
[----:B------:R-:W-:-:S03]  /*8d60*/  CS2R R210, SRZ ;  /* 0x0000000000d27805 */ /* 0x000fc6000001ff00 */
[----:B------:R-:W-:-:S05]  /*8d70*/  IMAD.SHL.U32 R219, R11, 0x8, RZ ;  /* 0x000000080bdb7824 */ /* 0x000fca00078e00ff */
[----:B------:R-:W-:-:S13]  /*8d80*/  ISETP.GE.AND P3, PT, R219, R4, PT ;  /* 0x00000004db00720c */ /* 0x000fda0003f66270 */
[----:B------:R-:W-:Y:S05]  /*8d90*/  @P3 BRA `(.L_x_939) ;  /* 0x0000000000283947 */ /* 0x000fea0003800000 */
[----:B------:R-:W0:Y:S02]  /*8da0*/  S2R R4, SR_TID.X ;  /* 0x0000000000047919 */ /* 0x000e240000002100 */
[----:B0-----:R-:W-:-:S04]  /*8db0*/  SHF.L.U32 R4, R4, 0x2, RZ ;  /* 0x0000000204047819 */ /* 0x001fc800000006ff */
[----:B------:R-:W-:-:S05]  /*8dc0*/  LOP3.LUT R4, R4, 0x4, RZ, 0xc0, !PT ;  /* 0x0000000404047812 */ /* 0x000fca00078ec0ff */
[----:B-1234-:R-:W-:Y:S01]  /*8dd0*/  IMAD R12, R6, R7, R4 ;  /* 0x00000007060c7224 */ /* 0x01efe200078e0204 */
[----:B------:R-:W-:-:S04]  /*8de0*/  SHF.R.S32.HI R4, RZ, 0x1f, R219 ;  /* 0x0000001fff047819 */ /* 0x000fc800000114db */
[----:B------:R-:W-:-:S04]  /*8df0*/  IADD3 R11, P4, PT, R12, R219, RZ ;  /* 0x000000db0c0b7210 */ /* 0x000fc80007f9e0ff */
[----:B------:R-:W-:Y:S02]  /*8e00*/  LEA.HI.X.SX32 R4, R12, R4, 0x1, P4 ;  /* 0x000000040c047211 */ /* 0x000fe400020f0eff */
[----:B------:R-:W-:-:S04]  /*8e10*/  LEA R210, P4, R11, UR6, 0x1 ;  /* 0x000000060bd27c11 */ /* 0x000fc8000f8808ff */
[----:B------:R-:W-:-:S06]  /*8e20*/  LEA.HI.X R211, R11, UR7, R4, 0x1, P4 ;  /* 0x000000070bd37c11 */ /* 0x000fcc000a0f0c04 */
[----:B------:R-:W5:Y:S03]  /*8e30*/  LDG.E.64 R210, desc[UR36][R210.64] ;  /* 0x00000024d2d27981 */ /* 0x000f66000c1e1b00 */
.L_x_939:
[----:B------:R-:W-:Y:S05]  /*8e40*/  BSYNC.RECONVERGENT B2 ;  /* 0x0000000000027941 */ /* 0x000fea0003800200 */
.L_x_938:
[----:B------:R-:W-:-:S09]  /*8e50*/  UISETP.NE.AND UP0, UPT, UR14, URZ, UPT ;  /* 0x000000ff0e00728c */ /* 0x000fd2000bf05270 */
[----:B------:R-:W-:Y:S05]  /*8e60*/  BRA.U UP0, `(.L_x_937) ;  /* 0x0000000100587547 */ /* 0x000fea000b800000 */
[----:B------:R-:W-:Y:S01]  /*8e70*/  ISETP.NE.AND P5, PT, R217, RZ, PT ;  /* 0x000000ffd900720c */ /* 0x000fe20003fa5270 */
[----:B------:R-:W0:Y:S01]  /*8e80*/  @!P3 S2R R221, SR_TID.X ;  /* 0x0000000000ddb919 */ /* 0x000e220000002100 */
[----:B------:R-:W0:Y:S01]  /*8e90*/  @!P3 LDC R220, c[0x0][0x3f8] ;  /* 0x0000fe00ffdcbb82 */ /* 0x000e220000000800 */
[----:B------:R-:W0:Y:S01]  /*8ea0*/  @!P3 S2R R4, SR_CTAID.Y ;  /* 0x000000000004b919 */ /* 0x000e220000002600 */
[----:B------:R-:W0:Y:S06]  /*8eb0*/  @!P3 S2R R11, SR_CTAID.X ;  /* 0x00000000000bb919 */ /* 0x000e2c0000002500 */
[----:B------:R-:W0:Y:S03]  /*8ec0*/  @!P3 LDC.64 R14, c[0x0][0x3b8] ;  /* 0x0000ee00ff0ebb82 */ /* 0x000e260000000a00 */
[----:B01234-:R-:W2:Y:S01]  /*8ed0*/  @P5 LDG.E.64 R12, desc[UR36][R2.64+0x1f0] ;  /* 0x0001f024020c5981 */ /* 0x01fea2000c1e1b00 */
[----:B-----5:R-:W-:-:S02]  /*8ee0*/  HFMA2 R211, R211, 1, 1, R99 ;  /* 0x3c003c00d3d37831 */ /* 0x020fc40000000063 */
[----:B------:R-:W-:Y:S01]  /*8ef0*/  HADD2 R210, R210, R98 ;  /* 0x00000062d2d27230 */ /* 0x000fe20000000000 */
[----:B------:R-:W-:-:S04]  /*8f00*/  @!P3 SHF.L.U32 R221, R221, 0x2, RZ ;  /* 0x00000002ddddb819 */ /* 0x000fc800000006ff */
[----:B------:R-:W-:Y:S01]  /*8f10*/  @!P3 LOP3.LUT R221, R221, 0x4, RZ, 0xc0, !PT ;  /* 0x00000004ddddb812 */ /* 0x000fe200078ec0ff */
[----:B------:R-:W-:Y:S01]  /*8f20*/  @!P3 IMAD R4, R4, R220, R11 ;  /* 0x000000dc0404b224 */ /* 0x000fe200078e020b */
[----:B------:R-:W-:-:S03]  /*8f30*/  @!P3 SHF.R.S32.HI R11, RZ, 0x1f, R219 ;  /* 0x0000001fff0bb819 */ /* 0x000fc600000114db */
[----:B------:R-:W-:-:S04]  /*8f40*/  @!P3 IMAD R4, R4, R7, RZ ;  /* 0x000000070404b224 */ /* 0x000fc800078e02ff */
[----:B------:R-:W-:-:S05]  /*8f50*/  @!P3 IMAD R220, R4, 0xc0, R221 ;  /* 0x000000c004dcb824 */ /* 0x000fca00078e02dd */
[----:B------:R-:W-:-:S04]  /*8f60*/  @!P3 IADD3 R4, P4, PT, R220, R219, RZ ;  /* 0x000000dbdc04b210 */ /* 0x000fc80007f9e0ff */
[----:B------:R-:W-:Y:S02]  /*8f70*/  @!P3 LEA.HI.X.SX32 R11, R220, R11, 0x1, P4 ;  /* 0x0000000bdc0bb211 */ /* 0x000fe400020f0eff */
[----:B------:R-:W-:-:S04]  /*8f80*/  @!P3 LEA R14, P4, R4, R14, 0x1 ;  /* 0x0000000e040eb211 */ /* 0x000fc800078808ff */
[----:B------:R-:W-:Y:S01]  /*8f90*/  @!P3 LEA.HI.X R15, R4, R15, R11, 0x1, P4 ;  /* 0x0000000f040fb211 */ /* 0x000fe200020f0c0b */
[----:B--2---:R-:W-:Y:S02]  /*8fa0*/  @P5 HFMA2 R211, R211, R13, -RZ ;  /* 0x0000000dd3d35231 */ /* 0x004fe400001000ff */
[----:B------:R-:W-:-:S05]  /*8fb0*/  @P5 HMUL2 R210, R210, R12 ;  /* 0x0000000cd2d25232 */ /* 0x000fca0000000000 */
[----:B------:R0:W-:Y:S02]  /*8fc0*/  @!P3 STG.E.64 desc[UR36][R14.64], R210 ;  /* 0x000000d20e00b986 */ /* 0x0001e4000c101b24 */
.L_x_937:
[----:B------:R-:W-:Y:S05]  /*8fd0*/  BSYNC.RECONVERGENT B1 ;  /* 0x0000000000017941 */ /* 0x000fea0003800200 */
.L_x_936:
[----:B-----5:R-:W-:Y:S02]  /*8fe0*/  HMUL2 R4, R82, R96 ;  /* 0x0000006052047232 */ /* 0x020fe40000000000 */
[----:B------:R-:W-:Y:S01]  /*8ff0*/  HFMA2 R11, R83, R97, -RZ ;  /* 0x00000061530b7231 */ /* 0x000fe200001000ff */
[----:B------:R-:W-:Y:S01]  /*9000*/  UMOV UR4, 0xffffffff ;  /* 0xffffffff00047882 */ /* 0x000fe20000000000 */
[----:B------:R-:W-:Y:S02]  /*9010*/  HFMA2 R4, R80, R94, R4 ;  /* 0x0000005e50047231 */ /* 0x000fe40000000004 */
        /* <DEDUP_REMOVED lines=54> */
[----:B0-----:R-:W-:Y:S02]  /*9380*/  HFMA2 R15, R32, R198, R4 ;  /* 0x000000c6200f7231 */ /* 0x001fe40000000004 */
[----:B------:R-:W0:Y:S02]  /*9390*/  S2R R4, SR_TID.X ;  /* 0x0000000000047919 */ /* 0x000e240000002100 */
[----:B------:R-:W-:-:S04]  /*93a0*/  HFMA2 R14, R30, R200, R15 ;  /* 0x000000c81e0e7231 */ /* 0x000fc8000000000f */
[----:B-1234-:R-:W-:-:S04]  /*93b0*/  HFMA2 R13, R28, R202, R14 ;  /* 0x000000ca1c0d7231 */ /* 0x01efc8000000000e */
[----:B------:R-:W-:-:S04]  /*93c0*/  HFMA2 R12, R26, R204, R13 ;  /* 0x000000cc1a0c7231 */ /* 0x000fc8000000000d */
[----:B------:R-:W-:Y:S01]  /*93d0*/  HFMA2 R12, R24, R206, R12 ;  /* 0x000000ce180c7231 */ /* 0x000fe2000000000c */
[----:B0-----:R-:W-:-:S03]  /*93e0*/  LOP3.LUT R219, R4, 0x1, RZ, 0xc0, !PT ;  /* 0x0000000104db7812 */ /* 0x001fc600078ec0ff */
[----:B------:R-:W-:-:S04]  /*93f0*/  HFMA2 R12, R22, R208, R12 ;  /* 0x000000d0160c7231 */ /* 0x000fc8000000000c */
[----:B------:R-:W-:-:S04]  /*9400*/  HFMA2 R12, R20, R210, R12 ;  /* 0x000000d2140c7231 */ /* 0x000fc8000000000c */
[----:B------:R-:W-:-:S05]  /*9410*/  HADD2 R11, R12, R11 ;  /* 0x0000000b0c0b7230 */ /* 0x000fca0000000000 */
[--C-:B------:R-:W-:Y:S02]  /*9420*/  HADD2.F32 R13, -RZ, R11.reuse.H0_H0 ;  /* 0x2000000bff0d7230 */ /* 0x100fe40000004100 */
[----:B------:R-:W-:-:S05]  /*9430*/  HADD2.F32 R12, -RZ, R11.H1_H1 ;  /* 0x3000000bff0c7230 */ /* 0x000fca0000004100 */
[----:B------:R-:W-:Y:S01]  /*9440*/  FADD.FTZ R13, R13, R12 ;  /* 0x0000000c0d0d7221 */ /* 0x000fe20000010000 */
[----:B------:R-:W-:Y:S06]  /*9450*/  BRA.DIV UR4, `(.L_x_940) ;  /* 0x0000005204347947 */ /* 0x000fec000b800000 */
[----:B------:R0:W1:Y:S02]  /*9460*/  SHFL.BFLY PT, R14, R13, 0x1, 0x1f ;  /* 0x0c201f000d0e7f89 */ /* 0x00006400000e0000 */
.L_x_1014:
[----:B------:R-:W-:Y:S01]  /*9470*/  ISETP.EQ.U32.OR P1, PT, R219, 0x1, P1 ;  /* 0x00000001db00780c */ /* 0x000fe20000f22470 */
        /* <DEDUP_REMOVED lines=17> */
[----:B--2---:R-:W-:-:S05]  /*9590*/  @P1 IMAD.IADD R219, R219, 0x1, R220 ;  /* 0x00000001dbdb1824 */ /* 0x004fca00078e02dc */
        /* <DEDUP_REMOVED lines=10> */
.L_x_942:
[----:B------:R-:W-:Y:S05]  /*9640*/  BSYNC.RECONVERGENT B1 ;  /* 0x0000000000017941 */ /* 0x000fea0003800200 */
.L_x_941:
[----:B-1----:R-:W-:Y:S01]  /*9650*/  IADD3 R11, PT, PT, R215, 0x3f, RZ ;  /* 0x0000003fd70b7810 */ /* 0x002fe20007ffe0ff */
[----:B------:R-:W-:Y:S01]  /*9660*/  VIADD R216, R216, 0x100 ;  /* 0x00000100d8d87836 */ /* 0x000fe20000000000 */
[----:B------:R-:W-:Y:S02]  /*9670*/  IADD3 R10, P2, PT, R10, 0x40, RZ ;  /* 0x000000400a0a7810 */ /* 0x000fe40007f5e0ff */
[----:B------:R-:W-:Y:S02]  /*9680*/  ISETP.GE.AND P1, PT, R11, R214, PT ;  /* 0x000000d60b00720c */ /* 0x000fe40003f26270 */
[----:B------:R-:W-:Y:S02]  /*9690*/  IADD3 R215, PT, PT, R215, 0x40, RZ ;  /* 0x00000040d7d77810 */ /* 0x000fe40007ffe0ff */
[----:B------:R-:W-:Y:S02]  /*96a0*/  IADD3 R212, PT, PT, R212, 0x40, RZ ;  /* 0x00000040d4d47810 */ /* 0x000fe40007ffe0ff */
[----:B------:R-:W-:-:S07]  /*96b0*/  IADD3.X R213, PT, PT, RZ, R213, RZ, P2, !PT ;  /* 0x000000d5ffd57210 */ /* 0x000fce00017fe4ff */
[----:B------:R-:W-:Y:S05]  /*96c0*/  @!P1 BRA `(.L_x_943) ;  /* 0xffffffa000749947 */ /* 0x000fea000383ffff */
.L_x_811:
[----:B0-----:R-:W-:Y:S05]  /*96d0*/  BSYNC B0 ;  /* 0x0000000000007941 */ /* 0x001fea0003800000 */
.L_x_810:
[----:B------:R-:W-:-:S03]  /*96e0*/  UMOV UR4, 0xffffffff ;  /* 0xffffffff00047882 */ /* 0x000fc60000000000 */
[----:B------:R-:W-:Y:S05]  /*96f0*/  BRA.DIV UR4, `(.L_x_944) ;  /* 0x0000004e04b07947 */ /* 0x000fea000b800000 */
[----:B------:R-:W0:Y:S02]  /*9700*/  SHFL.BFLY PT, R14, R0, 0x10, 0x1f ;  /* 0x0e001f00000e7f89 */ /* 0x000e2400000e0000 */
[----:B0-----:R-:W-:-:S05]  /*9710*/  FMNMX.FTZ R13, R14, R0, !PT ;  /* 0x000000000e0d7209 */ /* 0x001fca0007810000 */
[----:B------:R-:W1:Y:S02]  /*9720*/  SHFL.BFLY PT, R14, R13, 0x8, 0x1f ;  /* 0x0d001f000d0e7f89 */ /* 0x000e6400000e0000 */
[----:B-1--4-:R-:W-:-:S05]  /*9730*/  FMNMX.FTZ R2, R13, R14, !PT ;  /* 0x0000000e0d027209 */ /* 0x012fca0007810000 */
[----:B------:R-:W0:Y:S02]  /*9740*/  SHFL.BFLY PT, R14, R2, 0x4, 0x1f ;  /* 0x0c801f00020e7f89 */ /* 0x000e2400000e0000 */
[----:B0-----:R-:W-:-:S05]  /*9750*/  FMNMX.FTZ R3, R2, R14, !PT ;  /* 0x0000000e02037209 */ /* 0x001fca0007810000 */
[----:B------:R0:W1:Y:S02]  /*9760*/  SHFL.BFLY PT, R14, R3, 0x2, 0x1f ;  /* 0x0c401f00030e7f89 */ /* 0x00006400000e0000 */
.L_x_1020:
[----:B------:R-:W2:Y:S01]  /*9770*/  S2R R20, SR_CgaCtaId ;  /* 0x0000000000147919 */ /* 0x000ea20000008800 */
[----:B---3--:R-:W-:Y:S01]  /*9780*/  LOP3.LUT P0, R0, R4, 0x1f, RZ, 0xc0, !PT ;  /* 0x0000001f04007812 */ /* 0x008fe2000780c0ff */
[----:B------:R-:W-:Y:S05]  /*9790*/  WARPSYNC.ALL ;  /* 0x0000000000007948 */ /* 0x000fea0003800000 */
[----:B------:R-:W-:Y:S02]  /*97a0*/  MOV R13, 0x400 ;  /* 0x00000400000d7802 */ /* 0x000fe40000000f00 */
[----:B01----:R-:W-:Y:S02]  /*97b0*/  FMNMX.FTZ R3, R3, R14, !PT ;  /* 0x0000000e03037209 */ /* 0x003fe40007810000 */
[----:B--2---:R-:W-:-:S04]  /*97c0*/  LEA R5, R20, R13, 0x18 ;  /* 0x0000000d14057211 */ /* 0x004fc800078ec0ff */
[----:B------:R-:W-:-:S05]  /*97d0*/  @!P0 LEA.HI R2, R4, R5, RZ, 0x1d ;  /* 0x0000000504028211 */ /* 0x000fca00078fe8ff */
[----:B------:R0:W-:Y:S01]  /*97e0*/  @!P0 STS [R2], R3 ;  /* 0x0000000302008388 */ /* 0x0001e20000000800 */
[----:B------:R-:W-:Y:S01]  /*97f0*/  BAR.SYNC.DEFER_BLOCKING 0x0 ;  /* 0x0000000000007b1d */ /* 0x000fe20000010000 */
[C---:B------:R-:W-:Y:S01]  /*9800*/  ISETP.GT.U32.AND P0, PT, R0.reuse, 0x3, PT ;  /* 0x000000030000780c */ /* 0x040fe20003f04070 */
[----:B0-----:R-:W-:Y:S01]  /*9810*/  IMAD R2, R0, 0x4, R5 ;  /* 0x0000000400027824 */ /* 0x001fe200078e0205 */
[----:B------:R-:W-:Y:S01]  /*9820*/  MOV R8, 0xff7fffff ;  /* 0xff7fffff00087802 */ /* 0x000fe20000000f00 */
[----:B------:R-:W-:Y:S02]  /*9830*/  IMAD.MOV.U32 R12, RZ, RZ, RZ ;  /* 0x000000ffff0c7224 */ /* 0x000fe400078e00ff */
[----:B------:R-:W-:Y:S08]  /*9840*/  BSSY.RECONVERGENT B0, `(.L_x_945) ;  /* 0x0000150000007945 */ /* 0x000ff00003800200 */
[----:B------:R-:W0:Y:S04]  /*9850*/  @!P0 LDS R8, [R2] ;  /* 0x0000000002088984 */ /* 0x000e280000000800 */
[----:B0-----:R-:W0:Y:S02]  /*9860*/  SHFL.BFLY PT, R3, R8, 0x2, 0x1f ;  /* 0x0c401f0008037f89 */ /* 0x001e2400000e0000 */
[----:B0-----:R-:W-:-:S05]  /*9870*/  FMNMX.FTZ R10, R3, R8, !PT ;  /* 0x00000008030a7209 */ /* 0x001fca0007810000 */
[----:B------:R-:W0:Y:S02]  /*9880*/  SHFL.BFLY PT, R3, R10, 0x1, 0x1f ;  /* 0x0c201f000a037f89 */ /* 0x000e2400000e0000 */
[----:B0-----:R-:W-:Y:S02]  /*9890*/  FMNMX.FTZ R11, R10, R3, !PT ;  /* 0x000000030a0b7209 */ /* 0x001fe40007810000 */
[----:B------:R-:W-:-:S03]  /*98a0*/  IADD3 R3, PT, PT, R4, R9, RZ ;  /* 0x0000000904037210 */ /* 0x000fc60007ffe0ff */
[----:B------:R0:W1:Y:S01]  /*98b0*/  SHFL.IDX PT, R45, R11, RZ, 0x1f ;  /* 0x00001fff0b2d7589 */ /* 0x00006200000e0000 */
[----:B------:R-:W-:-:S13]  /*98c0*/  ISETP.GE.AND P0, PT, R3, R18, PT ;  /* 0x000000120300720c */ /* 0x000fda0003f06270 */
[----:B0-----:R-:W-:Y:S05]  /*98d0*/  @P0 BRA `(.L_x_946) ;  /* 0x0000001400180947 */ /* 0x001fea0003800000 */
[----:B------:R-:W0:Y:S02]  /*98e0*/  LDC.64 R10, c[0x0][0x420] ;  /* 0x00010800ff0a7b82 */ /* 0x000e240000000a00 */
[----:B0-----:R-:W-:-:S04]  /*98f0*/  ISETP.NE.U32.AND P0, PT, R10, RZ, PT ;  /* 0x000000ff0a00720c */ /* 0x001fc80003f05070 */
[----:B------:R-:W-:-:S13]  /*9900*/  ISETP.NE.AND.EX P0, PT, R11, RZ, PT, P0 ;  /* 0x000000ff0b00720c */ /* 0x000fda0003f05300 */
[----:B------:R-:W-:Y:S05]  /*9910*/  @P0 BRA `(.L_x_947) ;  /* 0x0000000c008c0947 */ /* 0x000fea0003800000 */
[----:B------:R-:W-:Y:S01]  /*9920*/  VIADDMNMX R8, R3, 0x80, R18, !PT ;  /* 0x0000008003087846 */ /* 0x000fe20007800112 */
[----:B------:R-:W-:Y:S01]  /*9930*/  BSSY.RECONVERGENT B1, `(.L_x_948) ;  /* 0x000001c000017945 */ /* 0x000fe20003800200 */
[----:B------:R-:W-:Y:S01]  /*9940*/  LOP3.LUT R7, RZ, R4, RZ, 0x33, !PT ;  /* 0x00000004ff077212 */ /* 0x000fe200078e33ff */
[----:B------:R-:W-:-:S03]  /*9950*/  HFMA2 R12, -RZ, RZ, 0, 0 ;  /* 0x00000000ff0c7431 */ /* 0x000fc600000001ff */
[----:B------:R-:W-:-:S04]  /*9960*/  IADD3 R8, PT, PT, -R9, R8, R7 ;  /* 0x0000000809087210 */ /* 0x000fc80007ffe107 */
        /* <DEDUP_REMOVED lines=9> */
[----:B------:R-:W-:Y:S02]  /*9a00*/  LOP3.LUT R8, R7, 0x3, RZ, 0xc0, !PT ;  /* 0x0000000307087812 */ /* 0x000fe400078ec0ff */
[----:B------:R-:W-:Y:S01]  /*9a10*/  MOV R7, R3 ;  /* 0x0000000300077202 */ /* 0x000fe20000000f00 */
[----:B------:R-:W-:Y:S01]  /*9a20*/  IMAD R10, R4, 0x4, R11 ;  /* 0x00000004040a7824 */ /* 0x000fe200078e020b */
[----:B------:R-:W-:-:S07]  /*9a30*/  IADD3 R8, PT, PT, -R8, RZ, RZ ;  /* 0x000000ff08087210 */ /* 0x000fce0007ffe1ff */
.L_x_950:
        /* <DEDUP_REMOVED lines=11> */
.L_x_949:
[----:B------:R-:W-:Y:S05]  /*9af0*/  BSYNC.RECONVERGENT B1 ;  /* 0x0000000000017941 */ /* 0x000fea0003800200 */
.L_x_948:
[----:B------:R-:W-:Y:S05]  /*9b00*/  @!P1 BRA `(.L_x_946) ;  /* 0x00000010008c9947 */ /* 0x000fea0003800000 */
[----:B------:R-:W-:Y:S01]  /*9b10*/  IADD3 R10, PT, PT, R18, -R7, RZ ;  /* 0x80000007120a7210 */ /* 0x000fe20007ffe0ff */
[----:B------:R-:W-:Y:S01]  /*9b20*/  VIADD R13, R13, 0x420 ;  /* 0x000004200d0d7836 */ /* 0x000fe20000000000 */
[----:B------:R-:W-:Y:S01]  /*9b30*/  SHF.L.U32 R8, R9, 0x2, RZ ;  /* 0x0000000209087819 */ /* 0x000fe200000006ff */
[----:B------:R-:W-:Y:S01]  /*9b40*/  BSSY.RECONVERGENT B1, `(.L_x_951) ;  /* 0x000006d000017945 */ /* 0x000fe20003800200 */
[----:B------:R-:W-:Y:S02]  /*9b50*/  ISETP.GT.AND P1, PT, R10, 0x600, PT ;  /* 0x000006000a00780c */ /* 0x000fe40003f24270 */
[----:B------:R-:W-:Y:S02]  /*9b60*/  LEA R13, R20, R13, 0x18 ;  /* 0x0000000d140d7211 */ /* 0x000fe400078ec0ff */
[----:B------:R-:W-:Y:S02]  /*9b70*/  LEA R8, R7, -R8, 0x2 ;  /* 0x8000000807087211 */ /* 0x000fe400078e10ff */
[----:B------:R-:W-:-:S02]  /*9b80*/  PLOP3.LUT P0, PT, PT, PT, PT, 0x80, 0x8 ;  /* 0x000000000008781c */ /* 0x000fc40003f0f070 */
[----:B------:R-:W-:-:S05]  /*9b90*/  IADD3 R8, PT, PT, R8, 0x400, R13 ;  /* 0x0000040008087810 */ /* 0x000fca0007ffe00d */
[----:B------:R-:W-:Y:S06]  /*9ba0*/  @!P1 BRA `(.L_x_952) ;  /* 0x0000000400989947 */ /* 0x000fec0003800000 */
[----:B------:R-:W-:Y:S01]  /*9bb0*/  PLOP3.LUT P0, PT, PT, PT, PT, 0x8, 0x80 ;  /* 0x000000000080781c */ /* 0x000fe20003f0e170 */
[----:B------:R-:W-:-:S12]  /*9bc0*/  VIADD R38, R18, 0xfffffa00 ;  /* 0xfffffa0012267836 */ /* 0x000fd80000000000 */
.L_x_953:
[----:B------:R-:W1:Y:S01]  /*9bd0*/  LDS R10, [R8+-0x400] ;  /* 0xfffc0000080a7984 */ /* 0x000e620000000800 */
[----:B------:R-:W-:-:S03]  /*9be0*/  IADD3 R7, PT, PT, R7, 0x800, RZ ;  /* 0x0000080007077810 */ /* 0x000fc60007ffe0ff */
[----:B------:R-:W0:Y:S01]  /*9bf0*/  LDS R11, [R8+-0x200] ;  /* 0xfffe0000080b7984 */ /* 0x000e220000000800 */
[----:B------:R-:W-:-:S03]  /*9c00*/  ISETP.GE.AND P1, PT, R7, R38, PT ;  /* 0x000000260700720c */ /* 0x000fc60003f26270 */
        /* <DEDUP_REMOVED lines=10> */
[C---:B0-----:R-:W-:Y:S01]  /*9cb0*/  FADD.FTZ R13, -R45.reuse, R11 ;  /* 0x0000000b2d0d7221 */ /* 0x041fe20000010100 */
[----:B------:R-:W-:Y:S02]  /*9cc0*/  FMUL.FTZ R10, R10, 1.4426950216293334961 ;  /* 0x3fb8aa3b0a0a7820 */ /* 0x000fe40000410000 */
[----:B------:R-:W0:Y:S01]  /*9cd0*/  LDS R32, [R8+0x1200] ;  /* 0x0012000008207984 */ /* 0x000e220000000800 */
[----:B--2---:R-:W-:Y:S01]  /*9ce0*/  FADD.FTZ R14, -R45, R14 ;  /* 0x0000000e2d0e7221 */ /* 0x004fe20000010100 */
[----:B------:R-:W-:Y:S01]  /*9cf0*/  FMUL.FTZ R13, R13, 1.4426950216293334961 ;  /* 0x3fb8aa3b0d0d7820 */ /* 0x000fe20000410000 */
[----:B------:R5:W2:Y:S01]  /*9d00*/  MUFU.EX2 R11, R10 ;  /* 0x0000000a000b7308 */ /* 0x000aa20000000800 */
[----:B------:R-:W0:Y:S01]  /*9d10*/  LDS R34, [R8+0x1400] ;  /* 0x0014000008227984 */ /* 0x000e220000000800 */
[----:B------:R-:W-:Y:S01]  /*9d20*/  FMUL.FTZ R14, R14, 1.4426950216293334961 ;  /* 0x3fb8aa3b0e0e7820 */ /* 0x000fe20000410000 */
[----:B---3--:R-:W-:-:S02]  /*9d30*/  FADD.FTZ R20, -R45, R20 ;  /* 0x000000142d147221 */ /* 0x008fc40000010100 */
[----:B------:R-:W3:Y:S01]  /*9d40*/  LDS R36, [R8+0x1800] ;  /* 0x0018000008247984 */ /* 0x000ee20000000800 */
[----:B----4-:R-:W-:Y:S01]  /*9d50*/  FADD.FTZ R19, -R45, R15 ;  /* 0x0000000f2d137221 */ /* 0x010fe20000010100 */
[----:B------:R-:W-:Y:S01]  /*9d60*/  FMUL.FTZ R20, R20, 1.4426950216293334961 ;  /* 0x3fb8aa3b14147820 */ /* 0x000fe20000410000 */
[----:B------:R4:W1:Y:S02]  /*9d70*/  MUFU.EX2 R15, R14 ;  /* 0x0000000e000f7308 */ /* 0x0008640000000800 */
[----:B------:R-:W-:Y:S01]  /*9d80*/  FMUL.FTZ R19, R19, 1.4426950216293334961 ;  /* 0x3fb8aa3b13137820 */ /* 0x000fe20000410000 */
[C---:B-----5:R-:W-:Y:S01]  /*9d90*/  FADD.FTZ R10, -R45.reuse, R21 ;  /* 0x000000152d0a7221 */ /* 0x060fe20000010100 */
[----:B------:R-:W-:-:S03]  /*9da0*/  FADD.FTZ R22, -R45, R22 ;  /* 0x000000162d167221 */ /* 0x000fc60000010100 */
[----:B------:R-:W-:Y:S01]  /*9db0*/  FMUL.FTZ R10, R10, 1.4426950216293334961 ;  /* 0x3fb8aa3b0a0a7820 */ /* 0x000fe20000410000 */
[----:B------:R-:W5:Y:S01]  /*9dc0*/  MUFU.EX2 R13, R13 ;  /* 0x0000000d000d7308 */ /* 0x000f620000000800 */
[----:B----4-:R-:W4:Y:S01]  /*9dd0*/  LDS R14, [R8+0x1600] ;  /* 0x00160000080e7984 */ /* 0x010f220000000800 */
[----:B--2---:R-:W-:Y:S01]  /*9de0*/  FADD.FTZ R12, R11, R12 ;  /* 0x0000000c0b0c7221 */ /* 0x004fe20000010000 */
[----:B------:R-:W-:Y:S01]  /*9df0*/  FMUL.FTZ R22, R22, 1.4426950216293334961 ;  /* 0x3fb8aa3b16167820 */ /* 0x000fe20000410000 */
[C---:B------:R-:W-:Y:S01]  /*9e00*/  FADD.FTZ R24, -R45.reuse, R24 ;  /* 0x000000182d187221 */ /* 0x040fe20000010100 */
[----:B------:R-:W-:Y:S01]  /*9e10*/  STS [R8+-0x400], R11 ;  /* 0xfffc000b08007388 */ /* 0x000fe20000000800 */
[C---:B------:R-:W-:Y:S02]  /*9e20*/  FADD.FTZ R26, -R45.reuse, R26 ;  /* 0x0000001a2d1a7221 */ /* 0x040fe40000010100 */
[----:B------:R2:W3:Y:S01]  /*9e30*/  MUFU.EX2 R21, R20 ;  /* 0x0000001400157308 */ /* 0x0004e20000000800 */
[----:B------:R-:W-:Y:S01]  /*9e40*/  FMUL.FTZ R24, R24, 1.4426950216293334961 ;  /* 0x3fb8aa3b18187820 */ /* 0x000fe20000410000 */
[----:B------:R-:W-:Y:S01]  /*9e50*/  FMUL.FTZ R26, R26, 1.4426950216293334961 ;  /* 0x3fb8aa3b1a1a7820 */ /* 0x000fe20000410000 */
[C---:B------:R-:W-:Y:S01]  /*9e60*/  FADD.FTZ R28, -R45.reuse, R28 ;  /* 0x0000001c2d1c7221 */ /* 0x040fe20000010100 */
[----:B-1----:R-:W-:Y:S03]  /*9e70*/  STS [R8], R15 ;  /* 0x0000000f08007388 */ /* 0x002fe60000000800 */
[----:B------:R-:W-:Y:S01]  /*9e80*/  FMUL.FTZ R28, R28, 1.4426950216293334961 ;  /* 0x3fb8aa3b1c1c7820 */ /* 0x000fe20000410000 */
[----:B------:R-:W1:Y:S01]  /*9e90*/  MUFU.EX2 R19, R19 ;  /* 0x0000001300137308 */ /* 0x000e620000000800 */
[----:B--2---:R-:W2:Y:S01]  /*9ea0*/  LDS R20, [R8+0x1a00] ;  /* 0x001a000008147984 */ /* 0x004ea20000000800 */
[----:B-----5:R-:W-:Y:S01]  /*9eb0*/  FADD.FTZ R12, R12, R13 ;  /* 0x0000000d0c0c7221 */ /* 0x020fe20000010000 */
[C---:B------:R-:W-:Y:S01]  /*9ec0*/  FADD.FTZ R30, -R45.reuse, R30 ;  /* 0x0000001e2d1e7221 */ /* 0x040fe20000010100 */
[C---:B0-----:R-:W-:Y:S01]  /*9ed0*/  FADD.FTZ R32, -R45.reuse, R32 ;  /* 0x000000202d207221 */ /* 0x041fe20000010100 */
[----:B------:R-:W-:Y:S01]  /*9ee0*/  STS [R8+-0x200], R13 ;  /* 0xfffe000d08007388 */ /* 0x000fe20000000800 */
[----:B------:R-:W-:Y:S01]  /*9ef0*/  FADD.FTZ R12, R12, R15 ;  /* 0x0000000f0c0c7221 */ /* 0x000fe20000010000 */
[----:B------:R-:W-:Y:S01]  /*9f00*/  FMUL.FTZ R30, R30, 1.4426950216293334961 ;  /* 0x3fb8aa3b1e1e7820 */ /* 0x000fe20000410000 */
[----:B------:R-:W0:Y:S01]  /*9f10*/  MUFU.EX2 R23, R10 ;  /* 0x0000000a00177308 */ /* 0x000e220000000800 */
[----:B------:R-:W-:Y:S01]  /*9f20*/  FMUL.FTZ R32, R32, 1.4426950216293334961 ;  /* 0x3fb8aa3b20207820 */ /* 0x000fe20000410000 */
[C---:B------:R-:W-:Y:S01]  /*9f30*/  FADD.FTZ R34, -R45.reuse, R34 ;  /* 0x000000222d227221 */ /* 0x040fe20000010100 */
[----:B---3--:R-:W-:Y:S01]  /*9f40*/  STS [R8+0x400], R21 ;  /* 0x0004001508007388 */ /* 0x008fe20000000800 */
[----:B------:R-:W-:-:S02]  /*9f50*/  FADD.FTZ R36, -R45, R36 ;  /* 0x000000242d247221 */ /* 0x000fc40000010100 */
[----:B------:R-:W-:Y:S02]  /*9f60*/  FMUL.FTZ R34, R34, 1.4426950216293334961 ;  /* 0x3fb8aa3b22227820 */ /* 0x000fe40000410000 */
[----:B------:R-:W3:Y:S01]  /*9f70*/  MUFU.EX2 R25, R22 ;  /* 0x0000001600197308 */ /* 0x000ee20000000800 */
[----:B-1----:R-:W-:Y:S01]  /*9f80*/  FADD.FTZ R12, R12, R19 ;  /* 0x000000130c0c7221 */ /* 0x002fe20000010000 */
[----:B------:R-:W-:Y:S01]  /*9f90*/  FMUL.FTZ R36, R36, 1.4426950216293334961 ;  /* 0x3fb8aa3b24247820 */ /* 0x000fe20000410000 */
[----:B------:R-:W-:Y:S02]  /*9fa0*/  STS [R8+0x200], R19 ;  /* 0x0002001308007388 */ /* 0x000fe40000000800 */
[----:B------:R-:W-:-:S03]  /*9fb0*/  FADD.FTZ R12, R12, R21 ;  /* 0x000000150c0c7221 */ /* 0x000fc60000010000 */
[----:B------:R-:W1:Y:S01]  /*9fc0*/  MUFU.EX2 R27, R24 ;  /* 0x00000018001b7308 */ /* 0x000e620000000800 */
[----:B0-----:R-:W-:Y:S01]  /*9fd0*/  FADD.FTZ R12, R12, R23 ;  /* 0x000000170c0c7221 */ /* 0x001fe20000010000 */
[C---:B----4-:R-:W-:Y:S01]  /*9fe0*/  FADD.FTZ R14, -R45.reuse, R14 ;  /* 0x0000000e2d0e7221 */ /* 0x050fe20000010100 */
[----:B------:R-:W-:Y:S03]  /*9ff0*/  STS [R8+0x600], R23 ;  /* 0x0006001708007388 */ /* 0x000fe60000000800 */
[----:B------:R-:W-:Y:S02]  /*a000*/  FMUL.FTZ R14, R14, 1.4426950216293334961 ;  /* 0x3fb8aa3b0e0e7820 */ /* 0x000fe40000410000 */
        /* <DEDUP_REMOVED lines=32> */
.L_x_952:
[----:B------:R-:W-:Y:S05]  /*a210*/  BSYNC.RECONVERGENT B1 ;  /* 0x0000000000017941 */ /* 0x000fea0003800200 */
.L_x_951:
[----:B------:R-:W-:Y:S01]  /*a220*/  IMAD.IADD R10, R18, 0x1, -R7 ;  /* 0x00000001120a7824 */ /* 0x000fe200078e0a07 */
[----:B------:R-:W-:Y:S04]  /*a230*/  BSSY.RECONVERGENT B1, `(.L_x_954) ;  /* 0x0000036000017945 */ /* 0x000fe80003800200 */
        /* <DEDUP_REMOVED lines=8> */
[----:B------:R-:W4:Y:S04]  /*a2c0*/  LDS R20, [R8+0x400] ;  /* 0x0004000008147984 */ /* 0x000f280000000800 */
[----:B------:R-:W5:Y:S04]  /*a2d0*/  LDS R21, [R8+0x600] ;  /* 0x0006000008157984 */ /* 0x000f680000000800 */
[----:B------:R-:W5:Y:S04]  /*a2e0*/  LDS R22, [R8+0x800] ;  /* 0x0008000008167984 */ /* 0x000f680000000800 */
[----:B------:R-:W5:Y:S01]  /*a2f0*/  LDS R24, [R8+0xa00] ;  /* 0x000a000008187984 */ /* 0x000f620000000800 */
[C---:B-1----:R-:W-:Y:S01]  /*a300*/  FADD.FTZ R10, -R45.reuse, R10 ;  /* 0x0000000a2d0a7221 */ /* 0x042fe20000010100 */
[----:B0-----:R-:W-:-:S03]  /*a310*/  FADD.FTZ R13, -R45, R11 ;  /* 0x0000000b2d0d7221 */ /* 0x001fc60000010100 */
[----:B------:R-:W-:Y:S01]  /*a320*/  FMUL.FTZ R10, R10, 1.4426950216293334961 ;  /* 0x3fb8aa3b0a0a7820 */ /* 0x000fe20000410000 */
[----:B------:R-:W-:-:S03]  /*a330*/  FMUL.FTZ R13, R13, 1.4426950216293334961 ;  /* 0x3fb8aa3b0d0d7820 */ /* 0x000fc60000410000 */
[----:B------:R5:W0:Y:S01]  /*a340*/  MUFU.EX2 R11, R10 ;  /* 0x0000000a000b7308 */ /* 0x000a220000000800 */
[C---:B--2---:R-:W-:Y:S01]  /*a350*/  FADD.FTZ R14, -R45.reuse, R14 ;  /* 0x0000000e2d0e7221 */ /* 0x044fe20000010100 */
[----:B---3--:R-:W-:-:S03]  /*a360*/  FADD.FTZ R19, -R45, R15 ;  /* 0x0000000f2d137221 */ /* 0x008fc60000010100 */
[----:B------:R-:W-:Y:S01]  /*a370*/  FMUL.FTZ R14, R14, 1.4426950216293334961 ;  /* 0x3fb8aa3b0e0e7820 */ /* 0x000fe20000410000 */
[----:B------:R-:W-:Y:S02]  /*a380*/  FMUL.FTZ R19, R19, 1.4426950216293334961 ;  /* 0x3fb8aa3b13137820 */ /* 0x000fe40000410000 */
[----:B------:R-:W1:Y:S01]  /*a390*/  MUFU.EX2 R13, R13 ;  /* 0x0000000d000d7308 */ /* 0x000e620000000800 */
[C---:B----4-:R-:W-:Y:S01]  /*a3a0*/  FADD.FTZ R20, -R45.reuse, R20 ;  /* 0x000000142d147221 */ /* 0x050fe20000010100 */
[----:B-----5:R-:W-:-:S03]  /*a3b0*/  FADD.FTZ R10, -R45, R21 ;  /* 0x000000152d0a7221 */ /* 0x020fc60000010100 */
[----:B------:R-:W-:Y:S01]  /*a3c0*/  FMUL.FTZ R20, R20, 1.4426950216293334961 ;  /* 0x3fb8aa3b14147820 */ /* 0x000fe20000410000 */
[----:B------:R-:W-:Y:S02]  /*a3d0*/  FMUL.FTZ R10, R10, 1.4426950216293334961 ;  /* 0x3fb8aa3b0a0a7820 */ /* 0x000fe40000410000 */
[----:B------:R-:W2:Y:S01]  /*a3e0*/  MUFU.EX2 R15, R14 ;  /* 0x0000000e000f7308 */ /* 0x000ea20000000800 */
[C---:B------:R-:W-:Y:S01]  /*a3f0*/  FADD.FTZ R22, -R45.reuse, R22 ;  /* 0x000000162d167221 */ /* 0x040fe20000010100 */
[----:B0-----:R-:W-:Y:S01]  /*a400*/  FADD.FTZ R12, R12, R11 ;  /* 0x0000000b0c0c7221 */ /* 0x001fe20000010000 */
[----:B------:R-:W-:Y:S01]  /*a410*/  FADD.FTZ R24, -R45, R24 ;  /* 0x000000182d187221 */ /* 0x000fe20000010100 */
[----:B------:R-:W-:Y:S01]  /*a420*/  STS [R8+-0x400], R11 ;  /* 0xfffc000b08007388 */ /* 0x000fe20000000800 */
[----:B------:R-:W-:Y:S02]  /*a430*/  FMUL.FTZ R22, R22, 1.4426950216293334961 ;  /* 0x3fb8aa3b16167820 */ /* 0x000fe40000410000 */
[----:B------:R-:W-:Y:S01]  /*a440*/  FMUL.FTZ R24, R24, 1.4426950216293334961 ;  /* 0x3fb8aa3b18187820 */ /* 0x000fe20000410000 */
        /* <DEDUP_REMOVED lines=20> */
.L_x_955:
[----:B------:R-:W-:Y:S05]  /*a590*/  BSYNC.RECONVERGENT B1 ;  /* 0x0000000000017941 */ /* 0x000fea0003800200 */
.L_x_954:
[----:B------:R-:W-:-:S13]  /*a5a0*/  ISETP.LT.OR P0, PT, R7, R18, P0 ;  /* 0x000000120700720c */ /* 0x000fda0000701670 */
[----:B------:R-:W-:Y:S05]  /*a5b0*/  @!P0 BRA `(.L_x_946) ;  /* 0x0000000400e08947 */ /* 0x000fea0003800000 */
[----:B------:R-:W1:Y:S04]  /*a5c0*/  LDS R7, [R8+-0x400] ;  /* 0xfffc000008077984 */ /* 0x000e680000000800 */
[----:B------:R-:W0:Y:S04]  /*a5d0*/  LDS R11, [R8] ;  /* 0x00000000080b7984 */ /* 0x000e280000000800 */
[----:B------:R-:W2:Y:S04]  /*a5e0*/  LDS R10, [R8+-0x200] ;  /* 0xfffe0000080a7984 */ /* 0x000ea80000000800 */
        /* <DEDUP_REMOVED lines=22> */
.L_x_947:
[----:B------:R-:W0:Y:S01]  /*a750*/  S2UR UR4, SR_CTAID.Y ;  /* 0x00000000000479c3 */ /* 0x000e220000002600 */
[----:B------:R-:W-:Y:S01]  /*a760*/  VIADDMNMX R8, R3, 0x80, R18, !PT ;  /* 0x0000008003087846 */ /* 0x000fe20007800112 */
[----:B------:R-:W-:Y:S01]  /*a770*/  BSSY.RECONVERGENT B1, `(.L_x_956) ;  /* 0x0000025000017945 */ /* 0x000fe20003800200 */
[----:B------:R-:W-:-:S04]  /*a780*/  LOP3.LUT R12, RZ, R4, RZ, 0x33, !PT ;  /* 0x00000004ff0c7212 */ /* 0x000fc800078e33ff */
[----:B------:R-:W-:-:S04]  /*a790*/  IADD3 R8, PT, PT, -R9, R8, R12 ;  /* 0x0000000809087210 */ /* 0x000fc80007ffe10c */
[C---:B------:R-:W-:Y:S02]  /*a7a0*/  LOP3.LUT R12, R8.reuse, 0x180, RZ, 0xc0, !PT ;  /* 0x00000180080c7812 */ /* 0x040fe400078ec0ff */
[----:B------:R-:W-:Y:S02]  /*a7b0*/  ISETP.GE.U32.AND P0, PT, R8, 0x180, PT ;  /* 0x000001800800780c */ /* 0x000fe40003f06070 */
[----:B------:R-:W-:Y:S01]  /*a7c0*/  ISETP.NE.AND P1, PT, R12, 0x180, PT ;  /* 0x000001800c00780c */ /* 0x000fe20003f25270 */
[----:B------:R-:W-:Y:S02]  /*a7d0*/  IMAD.MOV.U32 R12, RZ, RZ, RZ ;  /* 0x000000ffff0c7224 */ /* 0x000fe400078e00ff */
[----:B0-----:R-:W-:Y:S01]  /*a7e0*/  IMAD R22, R7, UR4, RZ ;  /* 0x0000000407167c24 */ /* 0x001fe2000f8e02ff */
[----:B------:R-:W-:-:S04]  /*a7f0*/  MOV R7, R3 ;  /* 0x0000000300077202 */ /* 0x000fc80000000f00 */
[----:B------:R-:W-:-:S05]  /*a800*/  SHF.R.S32.HI R24, RZ, 0x1f, R22 ;  /* 0x0000001fff187819 */ /* 0x000fca0000011416 */
[----:B------:R-:W-:Y:S05]  /*a810*/  @!P1 BRA `(.L_x_957) ;  /* 0x0000000000689947 */ /* 0x000fea0003800000 */
[----:B------:R-:W-:Y:S01]  /*a820*/  LEA.HI R7, R8, 0x1, RZ, 0x19 ;  /* 0x0000000108077811 */ /* 0x000fe200078fc8ff */
[----:B------:R-:W-:Y:S01]  /*a830*/  IMAD.MOV.U32 R12, RZ, RZ, RZ ;  /* 0x000000ffff0c7224 */ /* 0x000fe200078e00ff */
[----:B------:R-:W-:Y:S02]  /*a840*/  IADD3 R13, PT, PT, R13, 0x420, RZ ;  /* 0x000004200d0d7810 */ /* 0x000fe40007ffe0ff */
[----:B------:R-:W-:Y:S02]  /*a850*/  LOP3.LUT R8, R7, 0x3, RZ, 0xc0, !PT ;  /* 0x0000000307087812 */ /* 0x000fe400078ec0ff */
[----:B------:R-:W-:Y:S02]  /*a860*/  IADD3 R10, P1, P2, R22, R10, R3 ;  /* 0x0000000a160a7210 */ /* 0x000fe40007a3e003 */
[----:B------:R-:W-:Y:S01]  /*a870*/  LEA R13, R20, R13, 0x18 ;  /* 0x0000000d140d7211 */ /* 0x000fe200078ec0ff */
[----:B------:R-:W-:Y:S01]  /*a880*/  IMAD.MOV R8, RZ, RZ, -R8 ;  /* 0x000000ffff087224 */ /* 0x000fe200078e0a08 */
[----:B------:R-:W-:-:S02]  /*a890*/  IADD3.X R11, PT, PT, R24, R11, RZ, P1, P2 ;  /* 0x0000000b180b7210 */ /* 0x000fc40000fe44ff */
[----:B------:R-:W-:Y:S02]  /*a8a0*/  MOV R7, R3 ;  /* 0x0000000300077202 */ /* 0x000fe40000000f00 */
[----:B------:R-:W-:-:S07]  /*a8b0*/  LEA R13, R4, R13, 0x2 ;  /* 0x0000000d040d7211 */ /* 0x000fce00078e10ff */
.L_x_958:
[----:B------:R0:W2:Y:S01]  /*a8c0*/  LDG.E.U8 R14, desc[UR36][R10.64] ;  /* 0x000000240a0e7981 */ /* 0x0000a2000c1e1100 */
[----:B------:R-:W-:Y:S01]  /*a8d0*/  IADD3 R8, PT, PT, R8, 0x1, RZ ;  /* 0x0000000108087810 */ /* 0x000fe20007ffe0ff */
[----:B------:R-:W-:Y:S01]  /*a8e0*/  VIADD R7, R7, 0x80 ;  /* 0x0000008007077836 */ /* 0x000fe20000000000 */
[----:B0-----:R-:W-:-:S04]  /*a8f0*/  IADD3 R10, P2, PT, R10, 0x80, RZ ;  /* 0x000000800a0a7810 */ /* 0x001fc80007f5e0ff */
[----:B------:R-:W-:Y:S02]  /*a900*/  IADD3.X R11, PT, PT, RZ, R11, RZ, P2, !PT ;  /* 0x0000000bff0b7210 */ /* 0x000fe400017fe4ff */
        /* <DEDUP_REMOVED lines=11> */
.L_x_957:
[----:B------:R-:W-:Y:S05]  /*a9c0*/  BSYNC.RECONVERGENT B1 ;  /* 0x0000000000017941 */ /* 0x000fea0003800200 */
.L_x_956:
[----:B------:R-:W-:Y:S05]  /*a9d0*/  @!P0 BRA `(.L_x_946) ;  /* 0x0000000000d88947 */ /* 0x000fea0003800000 */
[----:B------:R-:W0:Y:S01]  /*a9e0*/  S2R R14, SR_CgaCtaId ;  /* 0x00000000000e7919 */ /* 0x000e220000008800 */
[----:B------:R-:W2:Y:S01]  /*a9f0*/  LDCU.64 UR4, c[0x0][0x420] ;  /* 0x00008400ff0477ac */ /* 0x000ea20008000a00 */
[----:B------:R-:W-:Y:S01]  /*aa00*/  MOV R11, 0x400 ;  /* 0x00000400000b7802 */ /* 0x000fe20000000f00 */
[----:B------:R-:W-:-:S03]  /*aa10*/  IMAD.SHL.U32 R8, R9, 0x4, RZ ;  /* 0x0000000409087824 */ /* 0x000fc600078e00ff */
[----:B------:R-:W-:Y:S02]  /*aa20*/  IADD3 R11, PT, PT, R11, 0x420, RZ ;  /* 0x000004200b0b7810 */ /* 0x000fe40007ffe0ff */
[----:B------:R-:W-:Y:S02]  /*aa30*/  LEA R8, R7, -R8, 0x2 ;  /* 0x8000000807087211 */ /* 0x000fe400078e10ff */
[----:B--2---:R-:W-:-:S04]  /*aa40*/  IADD3 R10, P0, P1, R22, UR4, R7 ;  /* 0x00000004160a7c10 */ /* 0x004fc8000f91e007 */
[----:B------:R-:W-:Y:S02]  /*aa50*/  IADD3 R10, P2, PT, R10, 0x100, RZ ;  /* 0x000001000a0a7810 */ /* 0x000fe40007f5e0ff */
[----:B0-----:R-:W-:Y:S02]  /*aa60*/  LEA R13, R14, R11, 0x18 ;  /* 0x0000000b0e0d7211 */ /* 0x001fe400078ec0ff */
[----:B------:R-:W-:Y:S02]  /*aa70*/  IADD3.X R11, PT, PT, R24, UR5, RZ, P0, P1 ;  /* 0x00000005180b7c10 */ /* 0x000fe400087e24ff */
[----:B------:R-:W-:-:S03]  /*aa80*/  IADD3 R8, PT, PT, R8, 0x400, R13 ;  /* 0x0000040008087810 */ /* 0x000fc60007ffe00d */
[----:B------:R-:W-:-:S07]  /*aa90*/  IMAD.X R11, RZ, RZ, R11, P2 ;  /* 0x000000ffff0b7224 */ /* 0x000fce00010e060b */
.L_x_959:
[----:B------:R-:W2:Y:S04]  /*aaa0*/  LDG.E.U8 R15, desc[UR36][R10.64+-0x100] ;  /* 0xffff00240a0f7981 */ /* 0x000ea8000c1e1100 */
[----:B------:R-:W3:Y:S04]  /*aab0*/  LDG.E.U8 R13, desc[UR36][R10.64+-0x80] ;  /* 0xffff80240a0d7981 */ /* 0x000ee8000c1e1100 */
[----:B------:R-:W4:Y:S04]  /*aac0*/  LDG.E.U8 R14, desc[UR36][R10.64] ;  /* 0x000000240a0e7981 */ /* 0x000f28000c1e1100 */
[----:B------:R-:W5:Y:S01]  /*aad0*/  LDG.E.U8 R19, desc[UR36][R10.64+0x80] ;  /* 0x000080240a137981 */ /* 0x000f62000c1e1100 */
[----:B------:R-:W-:Y:S01]  /*aae0*/  IMAD.MOV.U32 R21, RZ, RZ, RZ ;  /* 0x000000ffff157224 */ /* 0x000fe200078e00ff */
[----:B------:R-:W-:-:S02]  /*aaf0*/  MOV R23, RZ ;  /* 0x000000ff00177202 */ /* 0x000fc40000000f00 */
[----:B------:R-:W-:Y:S02]  /*ab00*/  IADD3 R7, PT, PT, R7, 0x200, RZ ;  /* 0x0000020007077810 */ /* 0x000fe40007ffe0ff */
[----:B--2---:R-:W-:Y:S02]  /*ab10*/  ISETP.NE.AND P0, PT, R15, RZ, PT ;  /* 0x000000ff0f00720c */ /* 0x004fe40003f05270 */
[----:B---3--:R-:W-:Y:S02]  /*ab20*/  ISETP.NE.AND P1, PT, R13, RZ, PT ;  /* 0x000000ff0d00720c */ /* 0x008fe40003f25270 */
[----:B----4-:R-:W-:Y:S02]  /*ab30*/  ISETP.NE.AND P2, PT, R14, RZ, PT ;  /* 0x000000ff0e00720c */ /* 0x010fe40003f45270 */
[----:B-----5:R-:W-:-:S07]  /*ab40*/  ISETP.NE.AND P3, PT, R19, RZ, PT ;  /* 0x000000ff1300720c */ /* 0x020fce0003f65270 */
[----:B------:R-:W1:Y:S04]  /*ab50*/  @!P0 LDS R13, [R8+-0x400] ;  /* 0xfffc0000080d8984 */ /* 0x000e680000000800 */
[----:B------:R-:W0:Y:S04]  /*ab60*/  @!P1 LDS R15, [R8+-0x200] ;  /* 0xfffe0000080f9984 */ /* 0x000e280000000800 */
[----:B------:R-:W2:Y:S04]  /*ab70*/  @!P2 LDS R20, [R8] ;  /* 0x000000000814a984 */ /* 0x000ea80000000800 */
[----:B------:R-:W3:Y:S01]  /*ab80*/  @!P3 LDS R22, [R8+0x200] ;  /* 0x000200000816b984 */ /* 0x000ee20000000800 */
[C---:B-1----:R-:W-:Y:S01]  /*ab90*/  @!P0 FADD.FTZ R14, -R45.reuse, R13 ;  /* 0x0000000d2d0e8221 */ /* 0x042fe20000010100 */
[----:B------:R-:W-:Y:S01]  /*aba0*/  MOV R13, RZ ;  /* 0x000000ff000d7202 */ /* 0x000fe20000000f00 */
[----:B0-----:R-:W-:Y:S01]  /*abb0*/  @!P1 FADD.FTZ R19, -R45, R15 ;  /* 0x0000000f2d139221 */ /* 0x001fe20000010100 */
[----:B------:R-:W-:-:S02]  /*abc0*/  HFMA2 R15, -RZ, RZ, 0, 0 ;  /* 0x00000000ff0f7431 */ /* 0x000fc400000001ff */
[----:B------:R-:W-:Y:S01]  /*abd0*/  @!P0 FMUL.FTZ R14, R14, 1.4426950216293334961 ;  /* 0x3fb8aa3b0e0e8820 */ /* 0x000fe20000410000 */
[----:B------:R-:W-:Y:S01]  /*abe0*/  @!P1 FMUL.FTZ R19, R19, 1.4426950216293334961 ;  /* 0x3fb8aa3b13139820 */ /* 0x000fe20000410000 */
[----:B--2---:R-:W-:Y:S02]  /*abf0*/  @!P2 FADD.FTZ R20, -R45, R20 ;  /* 0x000000142d14a221 */ /* 0x004fe40000010100 */
[----:B------:R-:W0:Y:S01]  /*ac00*/  @!P0 MUFU.EX2 R13, R14 ;  /* 0x0000000e000d8308 */ /* 0x000e220000000800 */
[----:B------:R-:W-:Y:S01]  /*ac10*/  ISETP.GE.AND P0, PT, R7, R18, PT ;  /* 0x000000120700720c */ /* 0x000fe20003f06270 */
[----:B---3--:R-:W-:Y:S01]  /*ac20*/  @!P3 FADD.FTZ R22, -R45, R22 ;  /* 0x000000162d16b221 */ /* 0x008fe20000010100 */
[----:B------:R-:W-:-:S03]  /*ac30*/  @!P2 FMUL.FTZ R20, R20, 1.4426950216293334961 ;  /* 0x3fb8aa3b1414a820 */ /* 0x000fc60000410000 */
[----:B------:R-:W-:Y:S02]  /*ac40*/  @!P3 FMUL.FTZ R22, R22, 1.4426950216293334961 ;  /* 0x3fb8aa3b1616b820 */ /* 0x000fe40000410000 */
[----:B------:R-:W1:Y:S01]  /*ac50*/  @!P1 MUFU.EX2 R15, R19 ;  /* 0x00000013000f9308 */ /* 0x000e620000000800 */
[----:B------:R-:W-:-:S05]  /*ac60*/  IADD3 R10, P1, PT, R10, 0x200, RZ ;  /* 0x000002000a0a7810 */ /* 0x000fca0007f3e0ff */
[----:B------:R-:W-:Y:S02]  /*ac70*/  IMAD.X R11, RZ, RZ, R11, P1 ;  /* 0x000000ffff0b7224 */ /* 0x000fe400008e060b */
        /* <DEDUP_REMOVED lines=10> */
[----:B0-----:R-:W-:Y:S01]  /*ad20*/  IADD3 R8, PT, PT, R8, 0x800, RZ ;  /* 0x0000080008087810 */ /* 0x001fe20007ffe0ff */
[----:B------:R-:W-:Y:S06]  /*ad30*/  @!P0 BRA `(.L_x_959) ;  /* 0xfffffffc00588947 */ /* 0x000fec000383ffff */
.L_x_946:
[----:B------:R-:W-:Y:S05]  /*ad40*/  BSYNC.RECONVERGENT B0 ;  /* 0x0000000000007941 */ /* 0x000fea0003800200 */
.L_x_945:
[----:B0-----:R-:W0:Y:S01]  /*ad50*/  SHFL.BFLY PT, R7, R12, 0x10, 0x1f ;  /* 0x0e001f000c077f89 */ /* 0x001e2200000e0000 */
[C---:B------:R-:W-:Y:S01]  /*ad60*/  ISETP.NE.AND P0, PT, R0.reuse, RZ, PT ;  /* 0x000000ff0000720c */ /* 0x040fe20003f05270 */
[----:B------:R-:W2:Y:S01]  /*ad70*/  LDCU UR4, c[0x0][0x3f4] ;  /* 0x00007e80ff0477ac */ /* 0x000ea20008000800 */
[----:B------:R-:W-:Y:S02]  /*ad80*/  ISETP.GT.U32.AND P1, PT, R0, 0x3, PT ;  /* 0x000000030000780c */ /* 0x000fe40003f24070 */
[----:B------:R-:W-:Y:S01]  /*ad90*/  SHF.R.U32.HI R0, RZ, 0x5, R4 ;  /* 0x00000005ff007819 */ /* 0x000fe20000011604 */
[----:B------:R-:W3:Y:S01]  /*ada0*/  LDCU.U8 UR7, c[0x0][0x48c] ;  /* 0x00009180ff0777ac */ /* 0x000ee20008000000 */
[----:B--2---:R-:W-:Y:S01]  /*adb0*/  UIADD3 UR4, UPT, UPT, UR4, 0x4, URZ ;  /* 0x0000000404047890 */ /* 0x004fe2000fffe0ff */
[----:B0-----:R-:W-:-:S06]  /*adc0*/  FADD.FTZ R7, R7, R12 ;  /* 0x0000000c07077221 */ /* 0x001fcc0000010000 */
[----:B------:R-:W-:Y:S01]  /*add0*/  @!P0 LEA R12, R0, R5, 0x2 ;  /* 0x00000005000c8211 */ /* 0x000fe200078e10ff */
[----:B------:R-:W-:Y:S01]  /*ade0*/  USHF.R.S32.HI UR5, URZ, 0x1f, UR4 ;  /* 0x0000001fff057899 */ /* 0x000fe20008011404 */
[----:B------:R-:W0:Y:S03]  /*adf0*/  SHFL.BFLY PT, R8, R7, 0x8, 0x1f ;  /* 0x0d001f0007087f89 */ /* 0x000e2600000e0000 */
[----:B------:R-:W-:-:S04]  /*ae00*/  ULEA.HI UR5, UR5, UR4, URZ, 0x2 ;  /* 0x0000000405057291 */ /* 0x000fc8000f8f10ff */
[----:B------:R-:W-:-:S04]  /*ae10*/  USHF.L.U32 UR5, UR5, 0x2, URZ ;  /* 0x0000000205057899 */ /* 0x000fc800080006ff */
[----:B------:R-:W-:Y:S01]  /*ae20*/  ULOP3.LUT UR5, UR5, 0xfffffff0, URZ, 0xc0, !UPT ;  /* 0xfffffff005057892 */ /* 0x000fe2000f8ec0ff */
[----:B0-----:R-:W-:-:S05]  /*ae30*/  FADD.FTZ R8, R7, R8 ;  /* 0x0000000807087221 */ /* 0x001fca0000010000 */
[----:B------:R-:W0:Y:S02]  /*ae40*/  SHFL.BFLY PT, R11, R8, 0x4, 0x1f ;  /* 0x0c801f00080b7f89 */ /* 0x000e2400000e0000 */
[----:B0-----:R-:W-:-:S05]  /*ae50*/  FADD.FTZ R11, R8, R11 ;  /* 0x0000000b080b7221 */ /* 0x001fca0000010000 */
[----:B------:R-:W0:Y:S02]  /*ae60*/  SHFL.BFLY PT, R10, R11, 0x2, 0x1f ;  /* 0x0c401f000b0a7f89 */ /* 0x000e2400000e0000 */
[----:B0-----:R-:W-:-:S05]  /*ae70*/  FADD.FTZ R10, R11, R10 ;  /* 0x0000000a0b0a7221 */ /* 0x001fca0000010000 */
[----:B------:R-:W0:Y:S02]  /*ae80*/  SHFL.BFLY PT, R13, R10, 0x1, 0x1f ;  /* 0x0c201f000a0d7f89 */ /* 0x000e2400000e0000 */
[----:B0-----:R-:W-:Y:S01]  /*ae90*/  FADD.FTZ R13, R10, R13 ;  /* 0x0000000d0a0d7221 */ /* 0x001fe20000010000 */
[----:B------:R-:W-:-:S04]  /*aea0*/  CS2R R10, SRZ ;  /* 0x00000000000a7805 */ /* 0x000fc8000001ff00 */
[----:B------:R-:W-:Y:S01]  /*aeb0*/  @!P0 STS [R12+0x10], R13 ;  /* 0x0000100d0c008388 */ /* 0x000fe20000000800 */
[----:B------:R-:W-:Y:S01]  /*aec0*/  BAR.SYNC.DEFER_BLOCKING 0x0 ;  /* 0x0000000000007b1d */ /* 0x000fe20000010000 */
[----:B---3--:R-:W-:-:S05]  /*aed0*/  ISETP.NE.AND P0, PT, RZ, UR7, PT ;  /* 0x00000007ff007c0c */ /* 0x008fca000bf05270 */
[----:B------:R-:W0:Y:S01]  /*aee0*/  @!P1 LDS R13, [R2+0x10] ;  /* 0x00001000020d9984 */ /* 0x000e220000000800 */
[----:B------:R-:W-:-:S03]  /*aef0*/  ISETP.GE.AND P1, PT, R3, R18, PT ;  /* 0x000000120300720c */ /* 0x000fc60003f26270 */
[----:B0-----:R-:W0:Y:S02]  /*af00*/  SHFL.BFLY PT, R8, R13, 0x2, 0x1f ;  /* 0x0c401f000d087f89 */ /* 0x001e2400000e0000 */
[----:B0-----:R-:W-:-:S05]  /*af10*/  FADD.FTZ R5, R8, R13 ;  /* 0x0000000d08057221 */ /* 0x001fca0000010000 */
[----:B------:R-:W0:Y:S02]  /*af20*/  SHFL.BFLY PT, R8, R5, 0x1, 0x1f ;  /* 0x0c201f0005087f89 */ /* 0x000e2400000e0000 */
[----:B0-----:R-:W-:Y:S02]  /*af30*/  FADD.FTZ R7, R5, R8 ;  /* 0x0000000805077221 */ /* 0x001fe40000010000 */
[----:B------:R-:W0:Y:S04]  /*af40*/  S2R R8, SR_CTAID.X ;  /* 0x0000000000087919 */ /* 0x000e280000002500 */
[----:B------:R-:W2:Y:S02]  /*af50*/  SHFL.IDX PT, R7, R7, RZ, 0x1f ;  /* 0x00001fff07077589 */ /* 0x000ea400000e0000 */
[----:B--2---:R-:W-:-:S04]  /*af60*/  FADD.FTZ R2, R7, 9.9999999747524270788e-07 ;  /* 0x358637bd07027421 */ /* 0x004fc80000010000 */
[----:B------:R2:W3:Y:S01]  /*af70*/  MUFU.RCP R22, R2 ;  /* 0x0000000200167308 */ /* 0x0004e20000001000 */
[----:B0-----:R-:W-:Y:S05]  /*af80*/  @!P0 BRA `(.L_x_960) ;  /* 0x0000000000248947 */ /* 0x001fea0003800000 */
[----:B------:R-:W0:Y:S01]  /*af90*/  S2R R5, SR_CTAID.Y ;  /* 0x0000000000057919 */ /* 0x000e220000002600 */
[----:B------:R-:W0:Y:S08]  /*afa0*/  LDC R7, c[0x0][0x3f8] ;  /* 0x0000fe00ff077b82 */ /* 0x000e300000000800 */
[----:B--2---:R-:W2:Y:S08]  /*afb0*/  LDC R2, c[0x0][0x488] ;  /* 0x00012200ff027b82 */ /* 0x004eb00000000800 */
[----:B------:R-:W2:Y:S08]  /*afc0*/  LDC R10, c[0x0][0x40c] ;  /* 0x00010300ff0a7b82 */ /* 0x000eb00000000800 */
[----:B------:R-:W4:Y:S01]  /*afd0*/  LDC R11, c[0x0][0x3f4] ;  /* 0x0000fd00ff0b7b82 */ /* 0x000f220000000800 */
[----:B0-----:R-:W-:-:S04]  /*afe0*/  IMAD R5, R5, R7, R8 ;  /* 0x0000000705057224 */ /* 0x001fc800078e0208 */
[----:B--2---:R-:W-:-:S04]  /*aff0*/  IMAD R2, R5, R2, R10 ;  /* 0x0000000205027224 */ /* 0x004fc800078e020a */
[----:B----4-:R-:W-:-:S05]  /*b000*/  IMAD R10, R2, R11, RZ ;  /* 0x0000000b020a7224 */ /* 0x010fca00078e02ff */
[----:B------:R-:W-:-:S07]  /*b010*/  SHF.R.S32.HI R11, RZ, 0x1f, R10 ;  /* 0x0000001fff0b7819 */ /* 0x000fce000001140a */
.L_x_960:
[----:B------:R-:W-:Y:S04]  /*b020*/  BSSY.RECONVERGENT B0, `(.L_x_961) ;  /* 0x0000062000007945 */ /* 0x000fe80003800200 */
[----:B------:R-:W-:Y:S05]  /*b030*/  @P1 BRA `(.L_x_962) ;  /* 0x0000000400801947 */ /* 0x000fea0003800000 */
[----:B--2---:R-:W-:Y:S01]  /*b040*/  VIADDMNMX R2, R3, 0x80, R18, !PT ;  /* 0x0000008003027846 */ /* 0x004fe20007800112 */
        /* <DEDUP_REMOVED lines=8> */
[----:B------:R-:W2:Y:S01]  /*b0d0*/  LDCU.64 UR8, c[0x0][0x480] ;  /* 0x00009000ff0877ac */ /* 0x000ea20008000a00 */
[----:B------:R-:W-:Y:S02]  /*b0e0*/  LEA.HI R2, R2, 0x1, RZ, 0x19 ;  /* 0x0000000102027811 */ /* 0x000fe400078fc8ff */
[----:B------:R-:W-:Y:S01]  /*b0f0*/  IADD3 R15, P2, PT, R3, R10, RZ ;  /* 0x0000000a030f7210 */ /* 0x000fe20007f5e0ff */
[----:B------:R-:W-:Y:S02]  /*b100*/  UMOV UR4, 0x400 ;  /* 0x0000040000047882 */ /* 0x000fe40000000000 */
[----:B------:R-:W-:Y:S01]  /*b110*/  UIADD3 UR4, UPT, UPT, UR4, 0x420, URZ ;  /* 0x0000042004047890 */ /* 0x000fe2000fffe0ff */
[C---:B------:R-:W-:Y:S01]  /*b120*/  IMAD.SHL.U32 R5, R2.reuse, 0x80, RZ ;  /* 0x0000008002057824 */ /* 0x040fe200078e00ff */
[----:B------:R-:W-:Y:S02]  /*b130*/  LOP3.LUT R2, R2, 0x3, RZ, 0xc0, !PT ;  /* 0x0000000302027812 */ /* 0x000fe400078ec0ff */
[----:B------:R-:W-:-:S02]  /*b140*/  IADD3.X R20, PT, PT, RZ, R11, RZ, P2, !PT ;  /* 0x0000000bff147210 */ /* 0x000fc400017fe4ff */
[----:B------:R-:W-:Y:S01]  /*b150*/  LOP3.LUT R12, R5, 0x180, RZ, 0xc0, !PT ;  /* 0x00000180050c7812 */ /* 0x000fe200078ec0ff */
[----:B------:R-:W-:Y:S01]  /*b160*/  IMAD.MOV R7, RZ, RZ, -R2 ;  /* 0x000000ffff077224 */ /* 0x000fe200078e0a02 */
[----:B------:R-:W-:Y:S02]  /*b170*/  LEA R5, R4, UR5, 0x1 ;  /* 0x0000000504057c11 */ /* 0x000fe4000f8e08ff */
[----:B------:R-:W-:Y:S02]  /*b180*/  IADD3 R3, PT, PT, R3, R12, RZ ;  /* 0x0000000c03037210 */ /* 0x000fe40007ffe0ff */
[----:B--2---:R-:W-:-:S04]  /*b190*/  LEA R14, P2, R15, UR8, 0x2 ;  /* 0x000000080f0e7c11 */ /* 0x004fc8000f8410ff */
[----:B------:R-:W-:Y:S01]  /*b1a0*/  LEA.HI.X R15, R15, UR9, R20, 0x2, P2 ;  /* 0x000000090f0f7c11 */ /* 0x000fe200090f1414 */
[----:B0-----:R-:W-:-:S06]  /*b1b0*/  ULEA UR4, UR6, UR4, 0x18 ;  /* 0x0000000406047291 */ /* 0x001fcc000f8ec0ff */
[----:B------:R-:W-:Y:S02]  /*b1c0*/  IADD3 R5, PT, PT, R5, UR4, RZ ;  /* 0x0000000405057c10 */ /* 0x000fe4000fffe0ff */
[----:B------:R-:W-:-:S07]  /*b1d0*/  LEA R2, R4, UR4, 0x2 ;  /* 0x0000000404027c11 */ /* 0x000fce000f8e10ff */
.L_x_965:
[----:B--2---:R0:W3:Y:S01]  /*b1e0*/  LDS R12, [R2] ;  /* 0x00000000020c7984 */ /* 0x0040e20000000800 */
[----:B------:R-:W-:Y:S01]  /*b1f0*/  @P0 IMAD.MOV.U32 R13, RZ, RZ, R15 ;  /* 0x000000ffff0d0224 */ /* 0x000fe200078e000f */
[----:B------:R-:W-:-:S04]  /*b200*/  IADD3 R7, PT, PT, R7, 0x1, RZ ;  /* 0x0000000107077810 */ /* 0x000fc80007ffe0ff */
[----:B------:R-:W-:Y:S02]  /*b210*/  ISETP.NE.AND P3, PT, R7, RZ, PT ;  /* 0x000000ff0700720c */ /* 0x000fe40003f65270 */
[----:B0-----:R-:W-:Y:S01]  /*b220*/  IADD3 R2, PT, PT, R2, 0x200, RZ ;  /* 0x0000020002027810 */ /* 0x001fe20007ffe0ff */
[----:B---3--:R-:W-:-:S05]  /*b230*/  FMUL.FTZ R19, R12, R22 ;  /* 0x000000160c137220 */ /* 0x008fca0000410000 */
[----:B------:R-:W-:-:S04]  /*b240*/  F2FP.F16.F32.PACK_AB R12, RZ, R19 ;  /* 0x00000013ff0c723e */ /* 0x000fc800000000ff */
[----:B------:R-:W-:Y:S02]  /*b250*/  PRMT R20, R12, 0x7610, R20 ;  /* 0x000076100c147816 */ /* 0x000fe40000000014 */
[----:B------:R-:W-:Y:S02]  /*b260*/  @P0 MOV R12, R14 ;  /* 0x0000000e000c0202 */ /* 0x000fe40000000f00 */
[----:B------:R-:W-:Y:S01]  /*b270*/  IADD3 R14, P2, PT, R14, 0x200, RZ ;  /* 0x000002000e0e7810 */ /* 0x000fe20007f5e0ff */
[----:B------:R0:W-:Y:S04]  /*b280*/  STS.U16 [R5], R20 ;  /* 0x0000001405007388 */ /* 0x0001e80000000400 */
[----:B------:R2:W-:Y:S01]  /*b290*/  @P0 STG.E desc[UR36][R12.64], R19 ;  /* 0x000000130c000986 */ /* 0x0005e2000c101924 */
[----:B------:R-:W-:Y:S01]  /*b2a0*/  IMAD.X R15, RZ, RZ, R15, P2 ;  /* 0x000000ffff0f7224 */ /* 0x000fe200010e060f */
[----:B0-----:R-:W-:Y:S01]  /*b2b0*/  IADD3 R5, PT, PT, R5, 0x100, RZ ;  /* 0x0000010005057810 */ /* 0x001fe20007ffe0ff */
[----:B------:R-:W-:Y:S06]  /*b2c0*/  @P3 BRA `(.L_x_965) ;  /* 0xfffffffc00c43947 */ /* 0x000fec000383ffff */
.L_x_964:
[----:B------:R-:W-:Y:S05]  /*b2d0*/  BSYNC.RECONVERGENT B1 ;  /* 0x0000000000017941 */ /* 0x000fea0003800200 */
.L_x_963:
[----:B------:R-:W-:Y:S05]  /*b2e0*/  @!P1 BRA `(.L_x_962) ;  /* 0x0000000000d49947 */ /* 0x000fea0003800000 */
[----:B------:R-:W0:Y:S01]  /*b2f0*/  S2R R5, SR_CgaCtaId ;  /* 0x0000000000057919 */ /* 0x000e220000008800 */
[----:B------:R-:W2:Y:S01]  /*b300*/  LDCU.64 UR8, c[0x0][0x480] ;  /* 0x00009000ff0877ac */ /* 0x000ea20008000a00 */
[----:B------:R-:W-:Y:S02]  /*b310*/  MOV R2, 0x400 ;  /* 0x0000040000027802 */ /* 0x000fe40000000f00 */
[C---:B------:R-:W-:Y:S01]  /*b320*/  IADD3 R7, P0, PT, R3.reuse, R10, RZ ;  /* 0x0000000a03077210 */ /* 0x040fe20007f1e0ff */
[----:B------:R-:W-:Y:S01]  /*b330*/  UISETP.NE.AND UP0, UPT, UR7, URZ, UPT ;  /* 0x000000ff0700728c */ /* 0x000fe2000bf05270 */
[----:B------:R-:W-:Y:S02]  /*b340*/  IADD3 R2, PT, PT, R2, 0x420, RZ ;  /* 0x0000042002027810 */ /* 0x000fe40007ffe0ff */
[----:B------:R-:W-:Y:S01]  /*b350*/  LEA R10, R3, UR5, 0x1 ;  /* 0x00000005030a7c11 */ /* 0x000fe2000f8e08ff */
[----:B------:R-:W-:Y:S01]  /*b360*/  IMAD.X R14, RZ, RZ, R11, P0 ;  /* 0x000000ffff0e7224 */ /* 0x000fe200000e060b */
[----:B------:R-:W-:-:S02]  /*b370*/  ISETP.NE.AND P1, PT, RZ, UR7, PT ;  /* 0x00000007ff007c0c */ /* 0x000fc4000bf25270 */
[----:B------:R-:W-:Y:S01]  /*b380*/  PLOP3.LUT P0, PT, PT, PT, UP0, 0x80, 0x8 ;  /* 0x000000000008781c */ /* 0x000fe20003f0f008 */
[----:B------:R-:W-:Y:S01]  /*b390*/  IMAD R10, R9, -0x2, R10 ;  /* 0xfffffffe090a7824 */ /* 0x000fe200078e020a */
[----:B--2---:R-:W-:-:S04]  /*b3a0*/  LEA R12, P3, R7, UR8, 0x2 ;  /* 0x00000008070c7c11 */ /* 0x004fc8000f8610ff */
[----:B------:R-:W-:Y:S02]  /*b3b0*/  IADD3 R12, P2, PT, R12, 0x400, RZ ;  /* 0x000004000c0c7810 */ /* 0x000fe40007f5e0ff */
[----:B------:R-:W-:-:S05]  /*b3c0*/  LEA.HI.X R14, R7, UR9, R14, 0x2, P3 ;  /* 0x00000009070e7c11 */ /* 0x000fca00098f140e */
[----:B------:R-:W-:Y:S01]  /*b3d0*/  IMAD.X R13, RZ, RZ, R14, P2 ;  /* 0x000000ffff0d7224 */ /* 0x000fe200010e060e */
[----:B0-----:R-:W-:Y:S02]  /*b3e0*/  LEA R5, R5, R2, 0x18 ;  /* 0x0000000205057211 */ /* 0x001fe400078ec0ff */
[----:B------:R-:W-:-:S04]  /*b3f0*/  SHF.L.U32 R2, R9, 0x2, RZ ;  /* 0x0000000209027819 */ /* 0x000fc800000006ff */
[----:B------:R-:W-:-:S04]  /*b400*/  LEA R2, R3, -R2, 0x2 ;  /* 0x8000000203027211 */ /* 0x000fc800078e10ff */
[--C-:B------:R-:W-:Y:S02]  /*b410*/  IADD3 R2, PT, PT, R2, 0x400, R5.reuse ;  /* 0x0000040002027810 */ /* 0x100fe40007ffe005 */
[----:B------:R-:W-:-:S07]  /*b420*/  IADD3 R5, PT, PT, R10, 0x200, R5 ;  /* 0x000002000a057810 */ /* 0x000fce0007ffe005 */
.L_x_966:
[----:B------:R-:W3:Y:S01]  /*b430*/  LDS R7, [R2+-0x400] ;  /* 0xfffc000002077984 */ /* 0x000ee20000000800 */
[----:B------:R-:W-:-:S05]  /*b440*/  VIADD R3, R3, 0x200 ;  /* 0x0000020003037836 */ /* 0x000fca0000000000 */
[----:B------:R-:W-:Y:S01]  /*b450*/  ISETP.GE.AND P2, PT, R3, R18, PT ;  /* 0x000000120300720c */ /* 0x000fe20003f46270 */
[----:B---3--:R-:W-:-:S05]  /*b460*/  FMUL.FTZ R15, R7, R22 ;  /* 0x00000016070f7220 */ /* 0x008fca0000410000 */
        /* <DEDUP_REMOVED lines=11> */
[----:B0-----:R-:W-:-:S04]  /*b520*/  MOV R11, R13 ;  /* 0x0000000d000b7202 */ /* 0x001fc80000000f00 */
[----:B------:R-:W-:Y:S01]  /*b530*/  IADD3.X R13, PT, PT, RZ, R11, RZ, P3, !PT ;  /* 0x0000000bff0d7210 */ /* 0x000fe20001ffe4ff */
        /* <DEDUP_REMOVED lines=16> */
.L_x_962:
[----:B------:R-:W-:Y:S05]  /*b640*/  BSYNC.RECONVERGENT B0 ;  /* 0x0000000000007941 */ /* 0x000fea0003800200 */
.L_x_961:
[----:B------:R-:W-:Y:S01]  /*b650*/  IADD3 R25, PT, PT, R18, -0x1, RZ ;  /* 0xffffffff12197810 */ /* 0x000fe20007ffe0ff */
[----:B------:R-:W0:Y:S01]  /*b660*/  S2R R31, SR_CgaCtaId ;  /* 0x00000000001f7919 */ /* 0x000e220000008800 */
[----:B------:R-:W4:Y:S01]  /*b670*/  LDCU UR9, c[0x0][0x40c] ;  /* 0x00008180ff0977ac */ /* 0x000f220008000800 */
[----:B------:R-:W5:Y:S01]  /*b680*/  S2UR UR4, SR_CTAID.Y ;  /* 0x00000000000479c3 */ /* 0x000f620000002600 */
[----:B--2---:R-:W-:Y:S01]  /*b690*/  SHF.R.S32.HI R2, RZ, 0x1f, R25 ;  /* 0x0000001fff027819 */ /* 0x004fe20000011419 */
[----:B------:R-:W-:Y:S01]  /*b6a0*/  BSSY.RECONVERGENT B0, `(.L_x_967) ;  /* 0x0000022000007945 */ /* 0x000fe20003800200 */
[----:B------:R-:W-:Y:S01]  /*b6b0*/  SHF.L.U32 R5, R4, 0x3, RZ ;  /* 0x0000000304057819 */ /* 0x000fe200000006ff */
[----:B------:R-:W2:Y:S01]  /*b6c0*/  LDCU UR8, c[0x0][0x3f4] ;  /* 0x00007e80ff0877ac */ /* 0x000ea20008000800 */
[----:B------:R-:W-:Y:S02]  /*b6d0*/  LEA.HI R2, R2, R25, RZ, 0x2 ;  /* 0x0000001902027211 */ /* 0x000fe400078f10ff */
[----:B------:R-:W-:-:S02]  /*b6e0*/  CS2R R14, SRZ ;  /* 0x00000000000e7805 */ /* 0x000fc4000001ff00 */
[----:B------:R-:W-:Y:S01]  /*b6f0*/  LOP3.LUT R5, R5, 0xf8, RZ, 0xc0, !PT ;  /* 0x000000f805057812 */ /* 0x000fe200078ec0ff */
[----:B------:R-:W5:Y:S01]  /*b700*/  LDC R33, c[0x0][0x3f8] ;  /* 0x0000fe00ff217b82 */ /* 0x000f620000000800 */
[----:B------:R-:W-:Y:S02]  /*b710*/  LOP3.LUT R2, R2, 0xfffffffc, RZ, 0xc0, !PT ;  /* 0xfffffffc02027812 */ /* 0x000fe400078ec0ff */
[----:B------:R-:W-:Y:S02]  /*b720*/  CS2R R12, SRZ ;  /* 0x00000000000c7805 */ /* 0x000fe4000001ff00 */
[----:B------:R-:W-:Y:S02]  /*b730*/  MOV R29, 0x400 ;  /* 0x00000400001d7802 */ /* 0x000fe40000000f00 */
[----:B------:R-:W-:Y:S01]  /*b740*/  SHF.L.U32 R3, R4, 0x4, RZ ;  /* 0x0000000404037819 */ /* 0x000fe200000006ff */
[----:B------:R-:W-:Y:S01]  /*b750*/  IMAD.IADD R27, R25, 0x1, -R2 ;  /* 0x00000001191b7824 */ /* 0x000fe200078e0a02 */
[----:B------:R-:W-:-:S02]  /*b760*/  IADD3 R2, PT, PT, R29, 0x220, RZ ;  /* 0x000002201d027810 */ /* 0x000fc40007ffe0ff */
[----:B------:R-:W-:Y:S02]  /*b770*/  LOP3.LUT R3, R3, 0x1f0, RZ, 0xc0, !PT ;  /* 0x000001f003037812 */ /* 0x000fe400078ec0ff */
[----:B------:R-:W-:Y:S01]  /*b780*/  ISETP.NE.AND P0, PT, R0, R27, PT ;  /* 0x0000001b0000720c */ /* 0x000fe20003f05270 */
[----:B--2---:R-:W-:-:S03]  /*b790*/  IMAD R37, R6, UR8, R5 ;  /* 0x0000000806257c24 */ /* 0x004fc6000f8e0205 */
[----:B----4-:R-:W-:-:S04]  /*b7a0*/  ISETP.NE.OR P0, PT, RZ, UR9, P0 ;  /* 0x00000009ff007c0c */ /* 0x010fc80008705670 */
[----:B------:R-:W-:Y:S02]  /*b7b0*/  ISETP.GT.U32.OR P0, PT, R5, 0xbf, P0 ;  /* 0x000000bf0500780c */ /* 0x000fe40000704470 */
[----:B0-----:R-:W-:Y:S01]  /*b7c0*/  LEA R2, R31, R2, 0x18 ;  /* 0x000000021f027211 */ /* 0x001fe200078ec0ff */
[----:B-----5:R-:W-:-:S04]  /*b7d0*/  IMAD R10, R33, UR4, R8 ;  /* 0x00000004210a7c24 */ /* 0x020fc8000f8e0208 */
[----:B------:R-:W-:Y:S02]  /*b7e0*/  IMAD.IADD R28, R2, 0x1, R3 ;  /* 0x00000001021c7824 */ /* 0x000fe400078e0203 */
[----:B------:R-:W-:-:S04]  /*b7f0*/  IMAD R10, R10, 0xc0, RZ ;  /* 0x000000c00a0a7824 */ /* 0x000fc800078e02ff */
[----:B------:R-:W-:Y:S01]  /*b800*/  IMAD R35, R10, UR8, R5 ;  /* 0x000000080a237c24 */ /* 0x000fe2000f8e0205 */
[----:B------:R-:W-:Y:S06]  /*b810*/  @P0 BRA `(.L_x_968) ;  /* 0x0000000000280947 */ /* 0x000fec0003800000 */
[----:B------:R-:W0:Y:S01]  /*b820*/  LDCU.64 UR6, c[0x0][0x3b0] ;  /* 0x00007600ff0677ac */ /* 0x000e220008000a00 */
[----:B------:R-:W-:Y:S01]  /*b830*/  HFMA2 R15, -RZ, RZ, 0, 0 ;  /* 0x00000000ff0f7431 */ /* 0x000fe200000001ff */
[----:B0-----:R-:W-:-:S04]  /*b840*/  UISETP.NE.U32.AND UP0, UPT, UR6, URZ, UPT ;  /* 0x000000ff0600728c */ /* 0x001fc8000bf05070 */
[----:B------:R-:W-:-:S09]  /*b850*/  UISETP.NE.AND.EX UP0, UPT, UR7, URZ, UPT, UP0 ;  /* 0x000000ff0700728c */ /* 0x000fd2000bf05300 */
[----:B------:R-:W-:Y:S05]  /*b860*/  BRA.U !UP0, `(.L_x_969) ;  /* 0x0000000108107547 */ /* 0x000fea000b800000 */
[----:B------:R-:W0:Y:S01]  /*b870*/  LDC.64 R12, c[0x0][0x3b0] ;  /* 0x0000ec00ff0c7b82 */ /* 0x000e220000000a00 */
[----:B------:R-:W-:-:S04]  /*b880*/  IMAD R3, R8, 0xc0, R5 ;  /* 0x000000c008037824 */ /* 0x000fc800078e0205 */
[----:B0-----:R-:W-:-:S06]  /*b890*/  IMAD.WIDE.U32 R12, R3, 0x2, R12 ;  /* 0x00000002030c7825 */ /* 0x001fcc00078e000c */
[----:B------:R-:W5:Y:S02]  /*b8a0*/  LDG.E.128 R12, desc[UR36][R12.64] ;  /* 0x000000240c0c7981 */ /* 0x000f64000c1e1d00 */
.L_x_969:
[----:B-----5:R0:W-:Y:S02]  /*b8b0*/  STS.128 [R28], R12 ;  /* 0x0000000c1c007388 */ /* 0x0201e40000000c00 */
.L_x_968:
[----:B------:R-:W-:Y:S05]  /*b8c0*/  BSYNC.RECONVERGENT B0 ;  /* 0x0000000000007941 */ /* 0x000fea0003800200 */
.L_x_967:
[----:B------:R-:W-:Y:S01]  /*b8d0*/  ISETP.GT.U32.AND P0, PT, R5, 0xbf, PT ;  /* 0x000000bf0500780c */ /* 0x000fe20003f04070 */
[----:B------:R-:W-:Y:S01]  /*b8e0*/  BAR.SYNC.DEFER_BLOCKING 0x0 ;  /* 0x0000000000007b1d */ /* 0x000fe20000010000 */
[----:B------:R-:W-:Y:S01]  /*b8f0*/  HFMA2 R24, -RZ, RZ, 0, 0 ;  /* 0x00000000ff187431 */ /* 0x000fe200000001ff */
[----:B------:R-:W-:Y:S02]  /*b900*/  MOV R11, RZ ;  /* 0x000000ff000b7202 */ /* 0x000fe40000000f00 */
[----:B------:R-:W-:Y:S01]  /*b910*/  CS2R R20, SRZ ;  /* 0x0000000000147805 */ /* 0x000fe2000001ff00 */
[----:B------:R-:W-:Y:S01]  /*b920*/  IMAD.MOV.U32 R19, RZ, RZ, RZ ;  /* 0x000000ffff137224 */ /* 0x000fe200078e00ff */
[----:B---3--:R-:W-:Y:S01]  /*b930*/  CS2R R22, SRZ ;  /* 0x0000000000167805 */ /* 0x008fe2000001ff00 */
[----:B------:R-:W2:Y:S01]  /*b940*/  LDCU UR10, c[0x0][0x40c] ;  /* 0x00008180ff0a77ac */ /* 0x000ea20008000800 */
[----:B------:R-:W-:Y:S01]  /*b950*/  BSSY.RECONVERGENT B0, `(.L_x_970) ;  /* 0x000020b000007945 */ /* 0x000fe20003800200 */
[----:B------:R-:W-:-:S03]  /*b960*/  MOV R26, RZ ;  /* 0x000000ff001a7202 */ /* 0x000fc60000000f00 */
[----:B------:R-:W-:Y:S05]  /*b970*/  @P0 BRA `(.L_x_971) ;  /* 0x0000002000200947 */ /* 0x000fea0003800000 */
[----:B------:R-:W3:Y:S01]  /*b980*/  LDC.64 R6, c[0x0][0x3c0] ;  /* 0x0000f000ff067b82 */ /* 0x000ee20000000a00 */
[----:B------:R-:W-:Y:S01]  /*b990*/  IMAD.IADD R46, R0, 0x1, R9 ;  /* 0x00000001002e7824 */ /* 0x000fe200078e0209 */
[----:B-1----:R-:W-:Y:S01]  /*b9a0*/  VIMNMX R45, PT, PT, R25, UR8, PT ;  /* 0x00000008192d7c48 */ /* 0x002fe2000bfe0100 */
[----:B------:R-:W-:Y:S01]  /*b9b0*/  BSSY.RECONVERGENT B1, `(.L_x_972) ;  /* 0x00000f1000017945 */ /* 0x000fe20003800200 */
[----:B------:R-:W-:Y:S02]  /*b9c0*/  IADD3 R44, PT, PT, R29, 0x420, RZ ;  /* 0x000004201d2c7810 */ /* 0x000fe40007ffe0ff */
[----:B------:R-:W-:Y:S02]  /*b9d0*/  ISETP.GE.AND P0, PT, R46, R45, PT ;  /* 0x0000002d2e00720c */ /* 0x000fe40003f06270 */
[----:B------:R-:W-:Y:S02]  /*b9e0*/  LEA R44, R31, R44, 0x18 ;  /* 0x0000002c1f2c7211 */ /* 0x000fe400078ec0ff */
[----:B------:R-:W-:-:S03]  /*b9f0*/  MOV R11, RZ ;  /* 0x000000ff000b7202 */ /* 0x000fc60000000f00 */
[----:B------:R-:W-:Y:S02]  /*ba00*/  VIADD R29, R44, UR5 ;  /* 0x000000052c1d7c36 */ /* 0x000fe40008000000 */
[----:B---3--:R-:W-:-:S04]  /*ba10*/  IMAD.WIDE R2, R35, 0x2, R6 ;  /* 0x0000000223027825 */ /* 0x008fc800078e0206 */
[----:B------:R-:W-:Y:S01]  /*ba20*/  IMAD.WIDE R6, R37, 0x2, R6 ;  /* 0x0000000225067825 */ /* 0x000fe200078e0206 */
[----:B------:R-:W-:Y:S06]  /*ba30*/  @P0 BRA `(.L_x_973) ;  /* 0x0000000c00a00947 */ /* 0x000fec0003800000 */
[----:B------:R-:W-:Y:S01]  /*ba40*/  VIADDMNMX R11, R46, 0x4, R45, !PT ;  /* 0x000000042e0b7846 */ /* 0x000fe2000780012d */
[----:B------:R-:W1:Y:S01]  /*ba50*/  LDC.64 R30, c[0x0][0x458] ;  /* 0x00011600ff1e7b82 */ /* 0x000e620000000a00 */
[----:B------:R-:W-:Y:S01]  /*ba60*/  LOP3.LUT R36, RZ, R9, RZ, 0x33, !PT ;  /* 0x00000009ff247212 */ /* 0x000fe200078e33ff */
[----:B------:R-:W-:Y:S01]  /*ba70*/  IMAD R20, R17, R33, R8 ;  /* 0x0000002111147224 */ /* 0x000fe200078e0208 */
[----:B------:R-:W-:Y:S01]  /*ba80*/  BSSY.RECONVERGENT B2, `(.L_x_974) ;  /* 0x000004c000027945 */ /* 0x000fe20003800200 */
[----:B------:R-:W-:Y:S01]  /*ba90*/  HFMA2 R26, -RZ, RZ, 0, 0 ;  /* 0x00000000ff1a7431 */ /* 0x000fe200000001ff */
[----:B------:R-:W-:Y:S01]  /*baa0*/  IADD3 R36, PT, PT, -R0, R11, R36 ;  /* 0x0000000b00247210 */ /* 0x000fe20007ffe124 */
[----:B------:R-:W-:Y:S01]  /*bab0*/  IMAD R11, R20, 0xc0, R5 ;  /* 0x000000c0140b7824 */ /* 0x000fe200078e0205 */
[----:B------:R-:W-:Y:S02]  /*bac0*/  MOV R52, R46 ;  /* 0x0000002e00347202 */ /* 0x000fe40000000f00 */
[----:B------:R-:W-:-:S02]  /*bad0*/  CS2R R22, SRZ ;  /* 0x0000000000167805 */ /* 0x000fc4000001ff00 */
[----:B------:R-:W-:Y:S01]  /*bae0*/  LOP3.LUT R19, R36, 0xc, RZ, 0xc0, !PT ;  /* 0x0000000c24137812 */ /* 0x000fe200078ec0ff */
[----:B------:R-:W-:Y:S01]  /*baf0*/  IMAD.MOV.U32 R24, RZ, RZ, RZ ;  /* 0x000000ffff187224 */ /* 0x000fe200078e00ff */
[----:B------:R-:W-:Y:S02]  /*bb00*/  CS2R R20, SRZ ;  /* 0x0000000000147805 */ /* 0x000fe4000001ff00 */
[----:B------:R-:W-:Y:S01]  /*bb10*/  ISETP.NE.AND P0, PT, R19, 0xc, PT ;  /* 0x0000000c1300780c */ /* 0x000fe20003f05270 */
[----:B------:R-:W-:Y:S02]  /*bb20*/  HFMA2 R19, -RZ, RZ, 0, 0 ;  /* 0x00000000ff137431 */ /* 0x000fe400000001ff */
[----:B-1----:R-:W-:Y:S01]  /*bb30*/  IMAD.WIDE R30, R11, 0x2, R30 ;  /* 0x000000020b1e7825 */ /* 0x002fe200078e021e */
[----:B------:R-:W-:-:S09]  /*bb40*/  MOV R11, RZ ;  /* 0x000000ff000b7202 */ /* 0x000fd20000000f00 */
[----:B------:R-:W-:Y:S05]  /*bb50*/  @!P0 BRA `(.L_x_975) ;  /* 0x0000000000f88947 */ /* 0x000fea0003800000 */
[----:B------:R-:W1:Y:S01]  /*bb60*/  LDCU.64 UR6, c[0x0][0x3c0] ;  /* 0x00007800ff0677ac */ /* 0x000e620008000a00 */
[----:B------:R-:W-:Y:S01]  /*bb70*/  IMAD R32, R46, 0xc0, RZ ;  /* 0x000000c02e207824 */ /* 0x000fe200078e02ff */
[----:B------:R-:W-:Y:S02]  /*bb80*/  LEA.HI R26, R36, 0x1, RZ, 0x1e ;  /* 0x00000001241a7811 */ /* 0x000fe400078ff0ff */
[----:B------:R-:W-:Y:S01]  /*bb90*/  MOV R52, R46 ;  /* 0x0000002e00347202 */ /* 0x000fe20000000f00 */
[----:B------:R-:W-:-:S04]  /*bba0*/  IMAD.WIDE.U32 R32, R32, 0x2, RZ ;  /* 0x0000000220207825 */ /* 0x000fc800078e00ff */
[----:B------:R-:W-:-:S04]  /*bbb0*/  IMAD.WIDE R34, R35, 0x2, R32 ;  /* 0x0000000223227825 */ /* 0x000fc800078e0220 */
[----:B------:R-:W-:Y:S01]  /*bbc0*/  IMAD.WIDE R32, R37, 0x2, R32 ;  /* 0x0000000225207825 */ /* 0x000fe200078e0220 */
[----:B-1----:R-:W-:Y:S02]  /*bbd0*/  IADD3 R53, P0, PT, R34, UR6, RZ ;  /* 0x0000000622357c10 */ /* 0x002fe4000ff1e0ff */
[----:B------:R-:W-:Y:S02]  /*bbe0*/  IADD3 R47, P1, PT, R32, UR6, RZ ;  /* 0x00000006202f7c10 */ /* 0x000fe4000ff3e0ff */
[----:B------:R-:W-:Y:S01]  /*bbf0*/  LOP3.LUT R32, R26, 0x3, RZ, 0xc0, !PT ;  /* 0x000000031a207812 */ /* 0x000fe200078ec0ff */
[----:B------:R-:W-:Y:S01]  /*bc00*/  IMAD.MOV.U32 R26, RZ, RZ, RZ ;  /* 0x000000ffff1a7224 */ /* 0x000fe200078e00ff */
[----:B------:R-:W-:Y:S02]  /*bc10*/  IADD3.X R54, PT, PT, R33, UR7, RZ, P1, !PT ;  /* 0x0000000721367c10 */ /* 0x000fe40008ffe4ff */
[----:B------:R-:W-:Y:S02]  /*bc20*/  LEA R33, R0, UR5, 0x1 ;  /* 0x0000000500217c11 */ /* 0x000fe4000f8e08ff */
[----:B------:R-:W-:Y:S01]  /*bc30*/  IADD3.X R60, PT, PT, R35, UR7, RZ, P0, !PT ;  /* 0x00000007233c7c10 */ /* 0x000fe200087fe4ff */
[----:B------:R-:W-:Y:S01]  /*bc40*/  IMAD.MOV R35, RZ, RZ, -R32 ;  /* 0x000000ffff237224 */ /* 0x000fe200078e0a20 */
[----:B------:R-:W-:-:S07]  /*bc50*/  IADD3 R34, PT, PT, R44, R33, RZ ;  /* 0x000000212c227210 */ /* 0x000fce0007ffe0ff */
.L_x_977:
[----:B------:R-:W-:Y:S01]  /*bc60*/  MOV R32, R47 ;  /* 0x0000002f00207202 */ /* 0x000fe20000000f00 */
[----:B------:R-:W1:Y:S01]  /*bc70*/  LDS.U16 R37, [R34] ;  /* 0x0000000022257984 */ /* 0x000e620000000400 */
[----:B------:R-:W-:-:S05]  /*bc80*/  MOV R33, R54 ;  /* 0x0000003600217202 */ /* 0x000fca0000000f00 */
[----:B------:R3:W5:Y:S01]  /*bc90*/  LDG.E.128 R40, desc[UR36][R32.64] ;  /* 0x0000002420287981 */ /* 0x000762000c1e1d00 */
[----:B------:R-:W-:Y:S01]  /*bca0*/  UISETP.NE.AND UP0, UPT, UR9, URZ, UPT ;  /* 0x000000ff0900728c */ /* 0x000fe2000bf05270 */
[----:B-1----:R-:W-:-:S08]  /*bcb0*/  HADD2.F32 R37, -RZ, R37.H0_H0 ;  /* 0x20000025ff257230 */ /* 0x002fd00000004100 */
[----:B---3--:R-:W-:Y:S05]  /*bcc0*/  BRA.U UP0, `(.L_x_976) ;  /* 0x0000000100387547 */ /* 0x008fea000b800000 */
[----:B------:R-:W-:Y:S01]  /*bcd0*/  ISETP.NE.AND P0, PT, R217, RZ, PT ;  /* 0x000000ffd900720c */ /* 0x000fe20003f05270 */
[----:B------:R-:W1:-:S12]  /*bce0*/  LDS.128 R48, [R28] ;  /* 0x000000001c307984 */ /* 0x000e580000000c00 */
[----:B------:R-:W3:Y:S01]  /*bcf0*/  @P0 LDG.E.128 R56, desc[UR36][R30.64] ;  /* 0x000000241e380981 */ /* 0x000ee2000c1e1d00 */
[----:B------:R-:W-:Y:S01]  /*bd00*/  IMAD.MOV.U32 R32, RZ, RZ, R53 ;  /* 0x000000ffff207224 */ /* 0x000fe200078e0035 */
[----:B------:R-:W-:Y:S01]  /*bd10*/  MOV R33, R60 ;  /* 0x0000003c00217202 */ /* 0x000fe20000000f00 */
[----:B-1---5:R-:W-:Y:S02]  /*bd20*/  HFMA2 R40, R40, 1, 1, R48 ;  /* 0x3c003c0028287831 */ /* 0x022fe40000000030 */
[----:B------:R-:W-:Y:S02]  /*bd30*/  HADD2 R41, R41, R49 ;  /* 0x0000003129297230 */ /* 0x000fe40000000000 */
[----:B------:R-:W-:Y:S02]  /*bd40*/  HFMA2 R42, R42, 1, 1, R50 ;  /* 0x3c003c002a2a7831 */ /* 0x000fe40000000032 */
[----:B------:R-:W-:Y:S02]  /*bd50*/  HADD2 R43, R43, R51 ;  /* 0x000000332b2b7230 */ /* 0x000fe40000000000 */
[----:B---3--:R-:W-:-:S02]  /*bd60*/  @P0 HFMA2 R41, R41, R57, -RZ ;  /* 0x0000003929290231 */ /* 0x008fc400001000ff */
[----:B------:R-:W-:Y:S02]  /*bd70*/  @P0 HMUL2 R40, R40, R56 ;  /* 0x0000003828280232 */ /* 0x000fe40000000000 */
[----:B------:R-:W-:Y:S02]  /*bd80*/  @P0 HFMA2 R43, R43, R59, -RZ ;  /* 0x0000003b2b2b0231 */ /* 0x000fe400001000ff */
[----:B------:R-:W-:-:S05]  /*bd90*/  @P0 HMUL2 R42, R42, R58 ;  /* 0x0000003a2a2a0232 */ /* 0x000fca0000000000 */
[----:B------:R1:W-:Y:S02]  /*bda0*/  STG.E.128 desc[UR36][R32.64], R40 ;  /* 0x0000002820007986 */ /* 0x0003e4000c101d24 */
.L_x_976:
[----:B------:R-:W-:Y:S01]  /*bdb0*/  IADD3 R35, PT, PT, R35, 0x1, RZ ;  /* 0x0000000123237810 */ /* 0x000fe20007ffe0ff */
[----:B-1---5:R-:W-:Y:S01]  /*bdc0*/  HADD2.F32 R32, -RZ, R40.H0_H0 ;  /* 0x20000028ff207230 */ /* 0x022fe20000004100 */
[----:B------:R-:W-:Y:S01]  /*bdd0*/  IADD3 R53, P1, PT, R53, 0x600, RZ ;  /* 0x0000060035357810 */ /* 0x000fe20007f3e0ff */
[--C-:B------:R-:W-:Y:S01]  /*bde0*/  HADD2.F32 R33, -RZ, R41.reuse.H0_H0 ;  /* 0x20000029ff217230 */ /* 0x100fe20000004100 */
[----:B------:R-:W-:Y:S01]  /*bdf0*/  ISETP.NE.AND P0, PT, R35, RZ, PT ;  /* 0x000000ff2300720c */ /* 0x000fe20003f05270 */
[----:B------:R-:W-:Y:S01]  /*be00*/  HADD2.F32 R38, -RZ, R41.H1_H1 ;  /* 0x30000029ff267230 */ /* 0x000fe20000004100 */
[----:B------:R-:W-:Y:S01]  /*be10*/  IADD3 R47, P2, PT, R47, 0x600, RZ ;  /* 0x000006002f2f7810 */ /* 0x000fe20007f5e0ff */
[----:B------:R-:W-:Y:S02]  /*be20*/  HADD2.F32 R39, -RZ, R42.H0_H0 ;  /* 0x2000002aff277230 */ /* 0x000fe40000004100 */
[----:B------:R-:W-:Y:S01]  /*be30*/  FFMA.FTZ R26, R37, R32, R26 ;  /* 0x00000020251a7223 */ /* 0x000fe2000001001a */
[----:B------:R-:W-:-:S02]  /*be40*/  HADD2.F32 R40, -RZ, R40.H1_H1 ;  /* 0x30000028ff287230 */ /* 0x000fc40000004100 */
[C---:B------:R-:W-:Y:S01]  /*be50*/  FFMA.FTZ R24, R37.reuse, R33, R24 ;  /* 0x0000002125187223 */ /* 0x040fe20000010018 */
[----:B------:R-:W-:Y:S02]  /*be60*/  HADD2.F32 R42, -RZ, R42.H1_H1 ;  /* 0x3000002aff2a7230 */ /* 0x000fe40000004100 */
[C---:B------:R-:W-:Y:S01]  /*be70*/  FFMA.FTZ R21, R37.reuse, R38, R21 ;  /* 0x0000002625157223 */ /* 0x040fe20000010015 */
[--C-:B------:R-:W-:Y:S02]  /*be80*/  HADD2.F32 R41, -RZ, R43.reuse.H0_H0 ;  /* 0x2000002bff297230 */ /* 0x100fe40000004100 */
[C---:B------:R-:W-:Y:S01]  /*be90*/  FFMA.FTZ R23, R37.reuse, R40, R23 ;  /* 0x0000002825177223 */ /* 0x040fe20000010017 */
[----:B------:R-:W-:Y:S02]  /*bea0*/  HADD2.F32 R48, -RZ, R43.H1_H1 ;  /* 0x3000002bff307230 */ /* 0x000fe40000004100 */
[C---:B------:R-:W-:Y:S01]  /*beb0*/  FFMA.FTZ R22, R37.reuse, R39, R22 ;  /* 0x0000002725167223 */ /* 0x040fe20000010016 */
[C---:B------:R-:W-:Y:S01]  /*bec0*/  FFMA.FTZ R19, R37.reuse, R42, R19 ;  /* 0x0000002a25137223 */ /* 0x040fe20000010013 */
[----:B------:R-:W-:Y:S01]  /*bed0*/  FFMA.FTZ R20, R37, R41, R20 ;  /* 0x0000002925147223 */ /* 0x000fe20000010014 */
[----:B------:R-:W-:-:S02]  /*bee0*/  VIADD R52, R52, 0x4 ;  /* 0x0000000434347836 */ /* 0x000fc40000000000 */
[----:B------:R-:W-:Y:S01]  /*bef0*/  FFMA.FTZ R11, R37, R48, R11 ;  /* 0x00000030250b7223 */ /* 0x000fe2000001000b */
[----:B------:R-:W-:Y:S01]  /*bf00*/  IADD3 R34, PT, PT, R34, 0x8, RZ ;  /* 0x0000000822227810 */ /* 0x000fe20007ffe0ff */
[----:B------:R-:W-:Y:S01]  /*bf10*/  IMAD.X R60, RZ, RZ, R60, P1 ;  /* 0x000000ffff3c7224 */ /* 0x000fe200008e063c */
[----:B------:R-:W-:Y:S01]  /*bf20*/  IADD3.X R54, PT, PT, RZ, R54, RZ, P2, !PT ;  /* 0x00000036ff367210 */ /* 0x000fe200017fe4ff */
[----:B------:R-:W-:Y:S06]  /*bf30*/  @P0 BRA `(.L_x_977) ;  /* 0xfffffffc00480947 */ /* 0x000fec000383ffff */
.L_x_975:
[----:B--2---:R-:W-:Y:S05]  /*bf40*/  BSYNC.RECONVERGENT B2 ;  /* 0x0000000000027941 */ /* 0x004fea0003800200 */
.L_x_974:
[----:B------:R-:W-:-:S13]  /*bf50*/  ISETP.GE.U32.AND P0, PT, R36, 0xc, PT ;  /* 0x0000000c2400780c */ /* 0x000fda0003f06070 */
[----:B------:R-:W-:Y:S05]  /*bf60*/  @!P0 BRA `(.L_x_973) ;  /* 0x0000000800548947 */ /* 0x000fea0003800000 */
[----:B------:R-:W1:Y:S02]  /*bf70*/  LDCU UR4, c[0x0][0x40c] ;  /* 0x00008180ff0477ac */ /* 0x000e640008000800 */
[----:B-1----:R-:W-:-:S06]  /*bf80*/  UISETP.NE.AND UP0, UPT, UR4, URZ, UPT ;  /* 0x000000ff0400728c */ /* 0x002fcc000bf05270 */
[----:B------:R-:W-:-:S13]  /*bf90*/  PLOP3.LUT P1, PT, PT, PT, UP0, 0x80, 0x8 ;  /* 0x000000000008781c */ /* 0x000fda0003f2f008 */
.L_x_983:
[----:B------:R-:W-:Y:S01]  /*bfa0*/  IMAD R41, R52, 0xc0, RZ ;  /* 0x000000c034297824 */ /* 0x000fe200078e02ff */
[----:B------:R-:W-:-:S03]  /*bfb0*/  ISETP.NE.AND P0, PT, R217, RZ, PT ;  /* 0x000000ffd900720c */ /* 0x000fc60003f05270 */
[----:B------:R-:W-:-:S06]  /*bfc0*/  IMAD.WIDE.U32 R48, R41, 0x2, R6 ;  /* 0x0000000229307825 */ /* 0x000fcc00078e0006 */
        /* <DEDUP_REMOVED lines=15> */
.L_x_979:
[----:B------:R-:W-:Y:S05]  /*c0c0*/  BSYNC.RECONVERGENT B2 ;  /* 0x0000000000027941 */ /* 0x000fea0003800200 */
.L_x_978:
[C---:B-1----:R-:W-:Y:S01]  /*c0d0*/  IADD3 R33, PT, PT, R41.reuse, 0x300, RZ ;  /* 0x0000030029217810 */ /* 0x042fe20007ffe0ff */
        /* <DEDUP_REMOVED lines=9> */
[----:B------:R-:W2:Y:S01]  /*c170*/  @P0 LDG.E.128 R56, desc[UR36][R30.64] ;  /* 0x000000241e380981 */ /* 0x000ea2000c1e1d00 */
[----:B------:R-:W-:-:S03]  /*c180*/  IMAD.WIDE.U32 R32, R33, 0x2, R2 ;  /* 0x0000000221207825 */ /* 0x000fc600078e0002 */
[----:B------:R-:W1:Y:S02]  /*c190*/  LDS.128 R64, [R28] ;  /* 0x000000001c407984 */ /* 0x000e640000000c00 */
[----:B-1---5:R-:W-:Y:S02]  /*c1a0*/  HFMA2 R40, R40, 1, 1, R64 ;  /* 0x3c003c0028287831 */ /* 0x022fe40000000040 */
[----:B------:R-:W-:Y:S02]  /*c1b0*/  HADD2 R41, R41, R65 ;  /* 0x0000004129297230 */ /* 0x000fe40000000000 */
[----:B------:R-:W-:Y:S02]  /*c1c0*/  HFMA2 R42, R42, 1, 1, R66 ;  /* 0x3c003c002a2a7831 */ /* 0x000fe40000000042 */
[----:B------:R-:W-:Y:S02]  /*c1d0*/  HADD2 R43, R43, R67 ;  /* 0x000000432b2b7230 */ /* 0x000fe40000000000 */
[----:B--2---:R-:W-:-:S02]  /*c1e0*/  @P0 HFMA2 R41, R41, R57, -RZ ;  /* 0x0000003929290231 */ /* 0x004fc400001000ff */
[----:B------:R-:W-:Y:S02]  /*c1f0*/  @P0 HMUL2 R40, R40, R56 ;  /* 0x0000003828280232 */ /* 0x000fe40000000000 */
[----:B------:R-:W-:Y:S02]  /*c200*/  @P0 HFMA2 R43, R43, R59, -RZ ;  /* 0x0000003b2b2b0231 */ /* 0x000fe400001000ff */
[----:B------:R-:W-:-:S05]  /*c210*/  @P0 HMUL2 R42, R42, R58 ;  /* 0x0000003a2a2a0232 */ /* 0x000fca0000000000 */
[----:B------:R1:W-:Y:S02]  /*c220*/  STG.E.128 desc[UR36][R32.64], R40 ;  /* 0x0000002820007986 */ /* 0x0003e4000c101d24 */
.L_x_980:
[----:B-1----:R-:W5:Y:S01]  /*c230*/  LDG.E.128 R32, desc[UR36][R34.64] ;  /* 0x0000002422207981 */ /* 0x002f62000c1e1d00 */
        /* <DEDUP_REMOVED lines=13> */
.L_x_981:
[----:B-1----:R-:W5:Y:S01]  /*c310*/  LDG.E.128 R36, desc[UR36][R38.64] ;  /* 0x0000002426247981 */ /* 0x002f62000c1e1d00 */
[----:B------:R-:W-:Y:S01]  /*c320*/  IADD3 R54, PT, PT, R52, -R9, RZ ;  /* 0x8000000934367210 */ /* 0x000fe20007ffe0ff */
[--C-:B-----5:R-:W-:Y:S02]  /*c330*/  HADD2.F32 R55, -RZ, R49.reuse.H0_H0 ;  /* 0x20000031ff377230 */ /* 0x120fe40000004100 */
[----:B------:R-:W-:Y:S01]  /*c340*/  HADD2.F32 R53, -RZ, R48.H0_H0 ;  /* 0x20000030ff357230 */ /* 0x000fe20000004100 */
[----:B------:R-:W-:Y:S01]  /*c350*/  LEA R60, R54, R29, 0x1 ;  /* 0x0000001d363c7211 */ /* 0x000fe200078e08ff */
[----:B------:R-:W-:Y:S02]  /*c360*/  HADD2.F32 R54, -RZ, R49.H1_H1 ;  /* 0x30000031ff367230 */ /* 0x000fe40000004100 */
[----:B------:R-:W-:Y:S02]  /*c370*/  HADD2.F32 R49, -RZ, R50.H0_H0 ;  /* 0x20000032ff317230 */ /* 0x000fe40000004100 */
[----:B------:R-:W1:Y:S01]  /*c380*/  LDS.U16 R47, [R60] ;  /* 0x000000003c2f7984 */ /* 0x000e620000000400 */
[----:B------:R-:W-:-:S02]  /*c390*/  HADD2.F32 R48, -RZ, R48.H1_H1 ;  /* 0x30000030ff307230 */ /* 0x000fc40000004100 */
[--C-:B------:R-:W-:Y:S01]  /*c3a0*/  HADD2.F32 R57, -RZ, R51.reuse.H0_H0 ;  /* 0x20000033ff397230 */ /* 0x100fe20000004100 */
[----:B------:R-:W2:Y:S01]  /*c3b0*/  LDS.U16 R58, [R60+0x8] ;  /* 0x000008003c3a7984 */ /* 0x000ea20000000400 */
[----:B------:R-:W-:Y:S02]  /*c3c0*/  HADD2.F32 R50, -RZ, R50.H1_H1 ;  /* 0x30000032ff327230 */ /* 0x000fe40000004100 */
[----:B------:R-:W-:Y:S01]  /*c3d0*/  HADD2.F32 R56, -RZ, R51.H1_H1 ;  /* 0x30000033ff387230 */ /* 0x000fe20000004100 */
[----:B------:R-:W3:Y:S01]  /*c3e0*/  LDS.U16 R59, [R60+0x10] ;  /* 0x000010003c3b7984 */ /* 0x000ee20000000400 */
[----:B-1----:R-:W-:Y:S02]  /*c3f0*/  HADD2.F32 R47, -RZ, R47.H0_H0 ;  /* 0x2000002fff2f7230 */ /* 0x002fe40000004100 */
[----:B--2---:R-:W-:-:S03]  /*c400*/  HADD2.F32 R58, -RZ, R58.H0_H0 ;  /* 0x2000003aff3a7230 */ /* 0x004fc60000004100 */
[C---:B------:R-:W-:Y:S01]  /*c410*/  FFMA.FTZ R22, R47.reuse, R49, R22 ;  /* 0x000000312f167223 */ /* 0x040fe20000010016 */
[C---:B------:R-:W-:Y:S01]  /*c420*/  FFMA.FTZ R48, R47.reuse, R48, R23 ;  /* 0x000000302f307223 */ /* 0x040fe20000010017 */
[C---:B------:R-:W-:Y:S01]  /*c430*/  FFMA.FTZ R54, R47.reuse, R54, R21 ;  /* 0x000000362f367223 */ /* 0x040fe20000010015 */
[----:B------:R-:W-:Y:S02]  /*c440*/  HADD2.F32 R49, -RZ, R43.H0_H0 ;  /* 0x2000002bff317230 */ /* 0x000fe40000004100 */
[C---:B------:R-:W-:Y:S01]  /*c450*/  FFMA.FTZ R20, R47.reuse, R57, R20 ;  /* 0x000000392f147223 */ /* 0x040fe20000010014 */
[----:B------:R-:W-:Y:S02]  /*c460*/  HADD2.F32 R21, -RZ, R41.H0_H0 ;  /* 0x20000029ff157230 */ /* 0x000fe40000004100 */
[C---:B------:R-:W-:Y:S01]  /*c470*/  FFMA.FTZ R53, R47.reuse, R53, R26 ;  /* 0x000000352f357223 */ /* 0x040fe2000001001a */
[----:B------:R-:W-:Y:S02]  /*c480*/  HADD2.F32 R23, -RZ, R42.H0_H0 ;  /* 0x2000002aff177230 */ /* 0x000fe40000004100 */
[C---:B------:R-:W-:Y:S01]  /*c490*/  FFMA.FTZ R24, R47.reuse, R55, R24 ;  /* 0x000000372f187223 */ /* 0x040fe20000010018 */
[C---:B------:R-:W-:Y:S01]  /*c4a0*/  FFMA.FTZ R50, R47.reuse, R50, R19 ;  /* 0x000000322f327223 */ /* 0x040fe20000010013 */
        /* <DEDUP_REMOVED lines=9> */
[----:B------:R-:W-:-:S02]  /*c540*/  HADD2.F32 R43, -RZ, R43.H1_H1 ;  /* 0x3000002bff2b7230 */ /* 0x000fc40000004100 */
[C---:B------:R-:W-:Y:S01]  /*c550*/  FFMA.FTZ R19, R58.reuse, R19, R48 ;  /* 0x000000133a137223 */ /* 0x040fe20000010030 */
[----:B------:R-:W-:Y:S02]  /*c560*/  HADD2.F32 R20, -RZ, R32.H0_H0 ;  /* 0x20000020ff147230 */ /* 0x000fe40000004100 */
[C---:B------:R-:W-:Y:S01]  /*c570*/  FFMA.FTZ R41, R58.reuse, R41, R54 ;  /* 0x000000293a297223 */ /* 0x040fe20000010036 */
[----:B------:R-:W-:Y:S02]  /*c580*/  HADD2.F32 R26, -RZ, R34.H0_H0 ;  /* 0x20000022ff1a7230 */ /* 0x000fe40000004100 */
[C---:B------:R-:W-:Y:S01]  /*c590*/  FFMA.FTZ R47, R58.reuse, R47, R50 ;  /* 0x0000002f3a2f7223 */ /* 0x040fe20000010032 */
[----:B---3--:R-:W-:Y:S02]  /*c5a0*/  HADD2.F32 R59, -RZ, R59.H0_H0 ;  /* 0x2000003bff3b7230 */ /* 0x008fe40000004100 */
[----:B------:R-:W-:Y:S01]  /*c5b0*/  FFMA.FTZ R43, R58, R43, R56 ;  /* 0x0000002b3a2b7223 */ /* 0x000fe20000010038 */
[----:B------:R-:W-:-:S02]  /*c5c0*/  HADD2.F32 R32, -RZ, R32.H1_H1 ;  /* 0x30000020ff207230 */ /* 0x000fc40000004100 */
[--C-:B------:R-:W-:Y:S02]  /*c5d0*/  HADD2.F32 R22, -RZ, R33.reuse.H0_H0 ;  /* 0x20000021ff167230 */ /* 0x100fe40000004100 */
[C---:B------:R-:W-:Y:S01]  /*c5e0*/  FFMA.FTZ R62, R59.reuse, R20, R62 ;  /* 0x000000143b3e7223 */ /* 0x040fe2000001003e */
[----:B------:R-:W-:Y:S02]  /*c5f0*/  HADD2.F32 R24, -RZ, R33.H1_H1 ;  /* 0x30000021ff187230 */ /* 0x000fe40000004100 */
[C---:B------:R-:W-:Y:S01]  /*c600*/  FFMA.FTZ R19, R59.reuse, R32, R19 ;  /* 0x000000203b137223 */ /* 0x040fe20000010013 */
[----:B------:R-:W-:Y:S02]  /*c610*/  HADD2.F32 R34, -RZ, R34.H1_H1 ;  /* 0x30000022ff227230 */ /* 0x000fe40000004100 */
[C---:B------:R-:W-:Y:S01]  /*c620*/  FFMA.FTZ R33, R59.reuse, R22, R21 ;  /* 0x000000163b217223 */ /* 0x040fe20000010015 */
[--C-:B------:R-:W-:Y:S02]  /*c630*/  HADD2.F32 R40, -RZ, R35.reuse.H0_H0 ;  /* 0x20000023ff287230 */ /* 0x100fe40000004100 */
[----:B------:R-:W-:Y:S01]  /*c640*/  FFMA.FTZ R41, R59, R24, R41 ;  /* 0x000000183b297223 */ /* 0x000fe20000010029 */
[----:B------:R-:W-:-:S02]  /*c650*/  HADD2.F32 R42, -RZ, R35.H1_H1 ;  /* 0x30000023ff2a7230 */ /* 0x000fc40000004100 */
[C---:B------:R-:W-:Y:S01]  /*c660*/  FFMA.FTZ R35, R59.reuse, R26, R23 ;  /* 0x0000001a3b237223 */ /* 0x040fe20000010017 */
[C---:B------:R-:W-:Y:S01]  /*c670*/  FFMA.FTZ R47, R59.reuse, R34, R47 ;  /* 0x000000223b2f7223 */ /* 0x040fe2000001002f */
[C---:B------:R-:W-:Y:S01]  /*c680*/  FFMA.FTZ R49, R59.reuse, R40, R49 ;  /* 0x000000283b317223 */ /* 0x040fe20000010031 */
[----:B------:R-:W-:Y:S01]  /*c690*/  FFMA.FTZ R43, R59, R42, R43 ;  /* 0x0000002a3b2b7223 */ /* 0x000fe2000001002b */
[----:B------:R-:W-:Y:S06]  /*c6a0*/  @P1 BRA `(.L_x_982) ;  /* 0x0000000000301947 */ /* 0x000fec0003800000 */
[----:B------:R-:W2:Y:S04]  /*c6b0*/  @P0 LDG.E.128 R20, desc[UR36][R30.64] ;  /* 0x000000241e140981 */ /* 0x000ea8000c1e1d00 */
[----:B------:R-:W1:Y:S02]  /*c6c0*/  LDS.128 R56, [R28] ;  /* 0x000000001c387984 */ /* 0x000e640000000c00 */
[----:B-1----:R-:W-:Y:S02]  /*c6d0*/  HFMA2 R36, R36, 1, 1, R56 ;  /* 0x3c003c0024247831 */ /* 0x002fe40000000038 */
[----:B------:R-:W-:Y:S02]  /*c6e0*/  HADD2 R37, R37, R57 ;  /* 0x0000003925257230 */ /* 0x000fe40000000000 */
[----:B------:R-:W-:-:S02]  /*c6f0*/  HFMA2 R38, R38, 1, 1, R58 ;  /* 0x3c003c0026267831 */ /* 0x000fc4000000003a */
[----:B------:R-:W-:Y:S02]  /*c700*/  HADD2 R39, R39, R59 ;  /* 0x0000003b27277230 */ /* 0x000fe40000000000 */
[----:B--2---:R-:W-:Y:S02]  /*c710*/  @P0 HFMA2 R37, R37, R21, -RZ ;  /* 0x0000001525250231 */ /* 0x004fe400001000ff */
[----:B------:R-:W-:Y:S02]  /*c720*/  @P0 HMUL2 R36, R36, R20 ;  /* 0x0000001424240232 */ /* 0x000fe40000000000 */
[----:B------:R-:W-:Y:S02]  /*c730*/  @P0 HFMA2 R39, R39, R23, -RZ ;  /* 0x0000001727270231 */ /* 0x000fe400001000ff */
[----:B------:R-:W-:Y:S02]  /*c740*/  @P0 HMUL2 R38, R38, R22 ;  /* 0x0000001626260232 */ /* 0x000fe40000000000 */
[----:B------:R-:W-:-:S05]  /*c750*/  IMAD.WIDE.U32 R20, R61, 0x2, R2 ;  /* 0x000000023d147825 */ /* 0x000fca00078e0002 */
[----:B------:R1:W-:Y:S02]  /*c760*/  STG.E.128 desc[UR36][R20.64], R36 ;  /* 0x0000002414007986 */ /* 0x0003e4000c101d24 */
.L_x_982:
[----:B------:R-:W2:Y:S01]  /*c770*/  LDS.U16 R11, [R60+0x18] ;  /* 0x000018003c0b7984 */ /* 0x000ea20000000400 */
[----:B------:R-:W-:Y:S02]  /*c780*/  VIADD R52, R52, 0x10 ;  /* 0x0000001034347836 */ /* 0x000fe40000000000 */
[--C-:B------:R-:W-:Y:S02]  /*c790*/  HADD2.F32 R26, -RZ, R36.reuse.H0_H0 ;  /* 0x20000024ff1a7230 */ /* 0x100fe40000004100 */
[----:B-1----:R-:W-:Y:S01]  /*c7a0*/  HADD2.F32 R36, -RZ, R36.H1_H1 ;  /* 0x30000024ff247230 */ /* 0x002fe20000004100 */
[----:B------:R-:W-:Y:S01]  /*c7b0*/  ISETP.GE.AND P0, PT, R52, R45, PT ;  /* 0x0000002d3400720c */ /* 0x000fe20003f06270 */
[--C-:B------:R-:W-:Y:S02]  /*c7c0*/  HADD2.F32 R20, -RZ, R37.reuse.H1_H1 ;  /* 0x30000025ff147230 */ /* 0x100fe40000004100 */
[----:B------:R-:W-:Y:S02]  /*c7d0*/  HADD2.F32 R22, -RZ, R38.H0_H0 ;  /* 0x20000026ff167230 */ /* 0x000fe40000004100 */
[----:B------:R-:W-:-:S02]  /*c7e0*/  HADD2.F32 R24, -RZ, R37.H0_H0 ;  /* 0x20000025ff187230 */ /* 0x000fc40000004100 */
        /* <DEDUP_REMOVED lines=13> */
.L_x_973:
[----:B--2---:R-:W-:Y:S05]  /*c8c0*/  BSYNC.RECONVERGENT B1 ;  /* 0x0000000000017941 */ /* 0x004fea0003800200 */
.L_x_972:
[----:B------:R-:W-:Y:S01]  /*c8d0*/  ISETP.GE.AND P0, PT, R46, R25, PT ;  /* 0x000000192e00720c */ /* 0x000fe20003f06270 */
[----:B------:R-:W-:-:S12]  /*c8e0*/  BSSY.RECONVERGENT B1, `(.L_x_984) ;  /* 0x00000e0000017945 */ /* 0x000fd80003800200 */
[----:B------:R-:W-:Y:S05]  /*c8f0*/  @P0 BRA `(.L_x_985) ;  /* 0x0000000c00780947 */ /* 0x000fea0003800000 */
[----:B------:R-:W-:Y:S01]  /*c900*/  IADD3 R34, PT, PT, R46, 0x4, RZ ;  /* 0x000000042e227810 */ /* 0x000fe20007ffe0ff */
[----:B------:R-:W1:Y:S01]  /*c910*/  LDCU UR4, c[0x0][0x3f8] ;  /* 0x00007f00ff0477ac */ /* 0x000e620008000800 */
[----:B------:R-:W2:Y:S01]  /*c920*/  LDC.64 R30, c[0x0][0x458] ;  /* 0x00011600ff1e7b82 */ /* 0x000ea20000000a00 */
[----:B------:R-:W-:Y:S01]  /*c930*/  LOP3.LUT R35, RZ, R9, RZ, 0x33, !PT ;  /* 0x00000009ff237212 */ /* 0x000fe200078e33ff */
[----:B------:R-:W-:Y:S01]  /*c940*/  BSSY.RECONVERGENT B2, `(.L_x_986) ;  /* 0x000004b000027945 */ /* 0x000fe20003800200 */
[----:B------:R-:W-:-:S04]  /*c950*/  VIMNMX R33, PT, PT, R25, R34, !PT ;  /* 0x0000002219217248 */ /* 0x000fc80007fe0100 */
[----:B------:R-:W-:-:S04]  /*c960*/  IADD3 R35, PT, PT, -R0, R33, R35 ;  /* 0x0000002100237210 */ /* 0x000fc80007ffe123 */
[----:B------:R-:W-:Y:S01]  /*c970*/  LOP3.LUT P0, RZ, R35, 0x4, RZ, 0xc0, !PT ;  /* 0x0000000423ff7812 */ /* 0x000fe2000780c0ff */
[----:B-1----:R-:W-:-:S04]  /*c980*/  IMAD R32, R17, UR4, R8 ;  /* 0x0000000411207c24 */ /* 0x002fc8000f8e0208 */
[----:B------:R-:W-:Y:S01]  /*c990*/  IMAD R33, R32, 0xc0, R5 ;  /* 0x000000c020217824 */ /* 0x000fe200078e0205 */
[----:B------:R-:W-:-:S03]  /*c9a0*/  MOV R32, R46 ;  /* 0x0000002e00207202 */ /* 0x000fc60000000f00 */
[----:B--2---:R-:W-:-:S04]  /*c9b0*/  IMAD.WIDE R30, R33, 0x2, R30 ;  /* 0x00000002211e7825 */ /* 0x004fc800078e021e */
[----:B------:R-:W-:Y:S05]  /*c9c0*/  @P0 BRA `(.L_x_987) ;  /* 0x0000000400080947 */ /* 0x000fea0003800000 */
        /* <DEDUP_REMOVED lines=26> */
[----:B------:R-:W-:-:S05]  /*cb70*/  @!P2 LOP3.LUT R32, RZ, R37, RZ, 0x33, !PT ;  /* 0x00000025ff20a212 */ /* 0x000fca00078e33ff */
[----:B------:R-:W-:-:S04]  /*cb80*/  IMAD R33, R32, 0xc0, RZ ;  /* 0x000000c020217824 */ /* 0x000fc800078e02ff */
[----:B------:R-:W-:-:S05]  /*cb90*/  IMAD.WIDE.U32 R32, R33, 0x2, R6 ;  /* 0x0000000221207825 */ /* 0x000fca00078e0006 */
[----:B------:R2:W5:Y:S01]  /*cba0*/  LDG.E.128 R36, desc[UR36][R32.64] ;  /* 0x0000002420247981 */ /* 0x000562000c1e1d00 */
[----:B------:R-:W-:Y:S01]  /*cbb0*/  IMAD R40, R0, 0x2, R29 ;  /* 0x0000000200287824 */ /* 0x000fe200078e021d */
[----:B-1----:R-:W-:-:S05]  /*cbc0*/  UISETP.NE.AND UP0, UPT, UR4, URZ, UPT ;  /* 0x000000ff0400728c */ /* 0x002fca000bf05270 */
[----:B------:R-:W1:Y:S02]  /*cbd0*/  LDS.U16 R40, [R40] ;  /* 0x0000000028287984 */ /* 0x000e640000000400 */
[----:B-1----:R-:W-:Y:S02]  /*cbe0*/  HADD2.F32 R45, -RZ, R40.H0_H0 ;  /* 0x20000028ff2d7230 */ /* 0x002fe40000004100 */
[----:B--2---:R-:W-:Y:S05]  /*cbf0*/  BRA.U UP0, `(.L_x_988) ;  /* 0x0000000100387547 */ /* 0x004fea000b800000 */
        /* <DEDUP_REMOVED lines=14> */
.L_x_988:
[--C-:B-1---5:R-:W-:Y:S02]  /*cce0*/  HADD2.F32 R33, -RZ, R37.reuse.H0_H0 ;  /* 0x20000025ff217230 */ /* 0x122fe40000004100 */
[----:B------:R-:W-:Y:S02]  /*ccf0*/  HADD2.F32 R40, -RZ, R37.H1_H1 ;  /* 0x30000025ff287230 */ /* 0x000fe40000004100 */
[----:B------:R-:W-:Y:S02]  /*cd00*/  HADD2.F32 R32, -RZ, R36.H0_H0 ;  /* 0x20000024ff207230 */ /* 0x000fe40000004100 */
[C---:B------:R-:W-:Y:S01]  /*cd10*/  FFMA.FTZ R24, R45.reuse, R33, R24 ;  /* 0x000000212d187223 */ /* 0x040fe20000010018 */
        /* <DEDUP_REMOVED lines=10> */
[----:B------:R-:W-:Y:S01]  /*cdc0*/  MOV R32, R34 ;  /* 0x0000002200207202 */ /* 0x000fe20000000f00 */
[C---:B------:R-:W-:Y:S01]  /*cdd0*/  FFMA.FTZ R20, R45.reuse, R41, R20 ;  /* 0x000000292d147223 */ /* 0x040fe20000010014 */
[----:B------:R-:W-:-:S07]  /*cde0*/  FFMA.FTZ R11, R45, R42, R11 ;  /* 0x0000002a2d0b7223 */ /* 0x000fce000001000b */
.L_x_987:
[----:B------:R-:W-:Y:S05]  /*cdf0*/  BSYNC.RECONVERGENT B2 ;  /* 0x0000000000027941 */ /* 0x000fea0003800200 */
.L_x_986:
[----:B------:R-:W-:-:S13]  /*ce00*/  ISETP.GE.U32.AND P0, PT, R35, 0x4, PT ;  /* 0x000000042300780c */ /* 0x000fda0003f06070 */
[----:B------:R-:W-:Y:S05]  /*ce10*/  @!P0 BRA `(.L_x_985) ;  /* 0x0000000800308947 */ /* 0x000fea0003800000 */
[C---:B------:R-:W-:Y:S01]  /*ce20*/  LEA R34, R32.reuse, UR5, 0x1 ;  /* 0x0000000520227c11 */ /* 0x040fe2000f8e08ff */
[----:B------:R-:W-:-:S04]  /*ce30*/  IMAD R35, R32, 0xc0, RZ ;  /* 0x000000c020237824 */ /* 0x000fc800078e02ff */
[----:B------:R-:W-:Y:S01]  /*ce40*/  IMAD R33, R9, -0x2, R34 ;  /* 0xfffffffe09217824 */ /* 0x000fe200078e0222 */
[----:B------:R-:W-:-:S04]  /*ce50*/  IADD3 R34, PT, PT, R32, 0x4, RZ ;  /* 0x0000000420227810 */ /* 0x000fc80007ffe0ff */
[----:B------:R-:W-:-:S07]  /*ce60*/  IADD3 R44, PT, PT, R33, 0x8, R44 ;  /* 0x00000008212c7810 */ /* 0x000fce0007ffe02c */
.L_x_995:
[----:B------:R-:W1:Y:S01]  /*ce70*/  LDC R47, c[0x0][0x3f4] ;  /* 0x0000fd00ff2f7b82 */ /* 0x000e620000000800 */
[----:B------:R-:W-:Y:S01]  /*ce80*/  VIADD R36, R34, 0xfffffffc ;  /* 0xfffffffc22247836 */ /* 0x000fe20000000000 */
[----:B------:R-:W-:Y:S04]  /*ce90*/  BSSY.RECONVERGENT B2, `(.L_x_989) ;  /* 0x000003e000027945 */ /* 0x000fe80003800200 */
        /* <DEDUP_REMOVED lines=45> */
.L_x_991:
        /* <DEDUP_REMOVED lines=14> */
[----:B------:R-:W-:-:S02]  /*d250*/  FFMA.FTZ R20, R45, R41, R20 ;  /* 0x000000292d147223 */ /* 0x000fc40000010014 */
[----:B------:R-:W-:-:S07]  /*d260*/  FFMA.FTZ R11, R45, R42, R11 ;  /* 0x0000002a2d0b7223 */ /* 0x000fce000001000b */
.L_x_990:
[----:B------:R-:W-:Y:S05]  /*d270*/  BSYNC.RECONVERGENT B2 ;  /* 0x0000000000027941 */ /* 0x000fea0003800200 */
.L_x_989:
        /* <DEDUP_REMOVED lines=10> */
[----:B--2---:R-:W-:-:S06]  /*d320*/  VIADD R38, R36, 0xffffffe ;  /* 0x0ffffffe24267836 */ /* 0x004fcc0000000000 */
[----:B------:R-:W2:Y:S02]  /*d330*/  F2I.FTZ.U32.TRUNC.NTZ R33, R38 ;  /* 0x0000002600217305 */ /* 0x000ea4000021f000 */
[----:B--2---:R-:W-:-:S05]  /*d340*/  IADD3 R32, PT, PT, RZ, -R33, RZ ;  /* 0x80000021ff207210 */ /* 0x004fca0007ffe0ff */
[----:B------:R-:W-:Y:S01]  /*d350*/  IMAD R39, R32, R37, RZ ;  /* 0x0000002520277224 */ /* 0x000fe200078e02ff */
[----:B------:R-:W-:-:S05]  /*d360*/  MOV R32, RZ ;  /* 0x000000ff00207202 */ /* 0x000fca0000000f00 */
[----:B------:R-:W-:-:S04]  /*d370*/  IMAD.HI.U32 R32, R33, R39, R32 ;  /* 0x0000002721207227 */ /* 0x000fc800078e0020 */
[----:B------:R-:W-:Y:S02]  /*d380*/  IMAD.MOV.U32 R33, RZ, RZ, R40 ;  /* 0x000000ffff217224 */ /* 0x000fe400078e0028 */
[----:B------:R-:W2:Y:S02]  /*d390*/  LDS.U16 R40, [R44] ;  /* 0x000000002c287984 */ /* 0x000ea40000000400 */
[----:B------:R-:W-:-:S05]  /*d3a0*/  IMAD.HI.U32 R32, R32, R33, RZ ;  /* 0x0000002120207227 */ /* 0x000fca00078e00ff */
[----:B------:R-:W-:-:S05]  /*d3b0*/  IADD3 R32, PT, PT, -R32, RZ, RZ ;  /* 0x000000ff20207210 */ /* 0x000fca0007ffe1ff */
        /* <DEDUP_REMOVED lines=27> */
.L_x_994:
        /* <DEDUP_REMOVED lines=16> */
.L_x_993:
[----:B------:R-:W-:Y:S05]  /*d670*/  BSYNC.RECONVERGENT B2 ;  /* 0x0000000000027941 */ /* 0x000fea0003800200 */
.L_x_992:
[C---:B------:R-:W-:Y:S01]  /*d680*/  VIADD R32, R34.reuse, 0x4 ;  /* 0x0000000422207836 */ /* 0x040fe20000000000 */
[----:B------:R-:W-:Y:S01]  /*d690*/  IADD3 R34, PT, PT, R34, 0x8, RZ ;  /* 0x0000000822227810 */ /* 0x000fe20007ffe0ff */
[----:B------:R-:W-:Y:S01]  /*d6a0*/  VIADD R44, R44, 0x10 ;  /* 0x000000102c2c7836 */ /* 0x000fe20000000000 */
[----:B------:R-:W-:Y:S02]  /*d6b0*/  IADD3 R35, PT, PT, R35, 0x600, RZ ;  /* 0x0000060023237810 */ /* 0x000fe40007ffe0ff */
[----:B------:R-:W-:-:S13]  /*d6c0*/  ISETP.GE.AND P0, PT, R32, R25, PT ;  /* 0x000000192000720c */ /* 0x000fda0003f06270 */
[----:B------:R-:W-:Y:S05]  /*d6d0*/  @!P0 BRA `(.L_x_995) ;  /* 0xfffffff400e48947 */ /* 0x000fea000383ffff */
.L_x_985:
[----:B------:R-:W-:Y:S05]  /*d6e0*/  BSYNC.RECONVERGENT B1 ;  /* 0x0000000000017941 */ /* 0x000fea0003800200 */
.L_x_984:
[----:B------:R-:W-:-:S13]  /*d6f0*/  ISETP.NE.AND P0, PT, R0, R27, PT ;  /* 0x0000001b0000720c */ /* 0x000fda0003f05270 */
[----:B------:R-:W-:Y:S05]  /*d700*/  @P0 BRA `(.L_x_971) ;  /* 0x0000000000bc0947 */ /* 0x000fea0003800000 */
[----:B------:R-:W-:Y:S01]  /*d710*/  MOV R7, 0xc0 ;  /* 0x000000c000077802 */ /* 0x000fe20000000f00 */
[----:B------:R-:W1:Y:S04]  /*d720*/  LDCU UR4, c[0x0][0x40c] ;  /* 0x00008180ff0477ac */ /* 0x000e680008000800 */
[----:B------:R-:W-:-:S04]  /*d730*/  IMAD R7, R18, R7, -0xc0 ;  /* 0xffffff4012077424 */ /* 0x000fc800078e0207 */
[----:B------:R-:W-:-:S05]  /*d740*/  IMAD.WIDE R6, R7, 0x2, R2 ;  /* 0x0000000207067825 */ /* 0x000fca00078e0202 */
[----:B------:R2:W5:Y:S01]  /*d750*/  LDG.E.128 R32, desc[UR36][R6.64] ;  /* 0x0000002406207981 */ /* 0x000562000c1e1d00 */
[----:B------:R-:W-:Y:S01]  /*d760*/  IADD3 R18, PT, PT, R18, -R9, RZ ;  /* 0x8000000912127210 */ /* 0x000fe20007ffe0ff */
[----:B-1----:R-:W-:-:S04]  /*d770*/  UISETP.NE.AND UP0, UPT, UR4, URZ, UPT ;  /* 0x000000ff0400728c */ /* 0x002fc8000bf05270 */
[----:B------:R-:W-:-:S06]  /*d780*/  IMAD R29, R18, 0x2, R29 ;  /* 0x00000002121d7824 */ /* 0x000fcc00078e021d */
[----:B------:R-:W1:Y:S02]  /*d790*/  LDS.U16 R29, [R29+-0x2] ;  /* 0xfffffe001d1d7984 */ /* 0x000e640000000400 */
[----:B-1----:R-:W-:Y:S01]  /*d7a0*/  HADD2.F32 R25, -RZ, R29.H0_H0 ;  /* 0x2000001dff197230 */ /* 0x002fe20000004100 */
[----:B--2---:R-:W-:Y:S06]  /*d7b0*/  BRA.U UP0, `(.L_x_996) ;  /* 0x0000000100507547 */ /* 0x004fec000b800000 */
        /* <DEDUP_REMOVED lines=20> */
.L_x_996:
[----:B-1---5:R-:W-:Y:S02]  /*d900*/  HADD2.F32 R2, -RZ, R32.H0_H0 ;  /* 0x20000020ff027230 */ /* 0x022fe40000004100 */
[----:B------:R-:W-:Y:S02]  /*d910*/  HADD2.F32 R7, -RZ, R34.H0_H0 ;  /* 0x20000022ff077230 */ /* 0x000fe40000004100 */
[----:B------:R-:W-:Y:S02]  /*d920*/  HADD2.F32 R32, -RZ, R32.H1_H1 ;  /* 0x30000020ff207230 */ /* 0x000fe40000004100 */
[C---:B------:R-:W-:Y:S01]  /*d930*/  FFMA.FTZ R26, R25.reuse, R2, R26 ;  /* 0x00000002191a7223 */ /* 0x040fe2000001001a */
[--C-:B------:R-:W-:Y:S02]  /*d940*/  HADD2.F32 R3, -RZ, R33.reuse.H0_H0 ;  /* 0x20000021ff037230 */ /* 0x100fe40000004100 */
        /* <DEDUP_REMOVED lines=11> */
.L_x_971:
[----:B--2---:R-:W-:Y:S05]  /*da00*/  BSYNC.RECONVERGENT B0 ;  /* 0x0000000000007941 */ /* 0x004fea0003800200 */
.L_x_970:
[----:B------:R-:W-:Y:S01]  /*da10*/  BAR.SYNC.DEFER_BLOCKING 0x0 ;  /* 0x0000000000007b1d */ /* 0x000fe20000010000 */
[----:B------:R-:W-:-:S13]  /*da20*/  ISETP.GT.U32.AND P0, PT, R5, 0xbf, PT ;  /* 0x000000bf0500780c */ /* 0x000fda0003f04070 */
[----:B------:R-:W-:Y:S05]  /*da30*/  @P0 EXIT ;  /* 0x000000000000094d */ /* 0x000fea0003800000 */
[----:B------:R-:W2:Y:S01]  /*da40*/  S2UR UR5, SR_CgaCtaId ;  /* 0x00000000000579c3 */ /* 0x000ea20000008800 */
        /* <DEDUP_REMOVED lines=10> */
[----:B--2---:R-:W-:-:S06]  /*daf0*/  ULEA UR4, UR5, UR4, 0x18 ;  /* 0x0000000405047291 */ /* 0x004fcc000f8ec0ff */
[----:B------:R-:W-:Y:S01]  /*db00*/  LEA R0, R0, UR4, 0x1 ;  /* 0x0000000400007c11 */ /* 0x000fe2000f8e08ff */
[----:B------:R-:W-:Y:S06]  /*db10*/  @P0 BRA `(.L_x_998) ;  /* 0x0000000000140947 */ /* 0x000fec0003800000 */
[----:B0-----:R-:W-:Y:S02]  /*db20*/  F2FP.F16.F32.PACK_AB R12, R23, R26 ;  /* 0x0000001a170c723e */ /* 0x001fe400000000ff */
[----:B------:R-:W-:Y:S02]  /*db30*/  F2FP.F16.F32.PACK_AB R13, R21, R24 ;  /* 0x00000018150d723e */ /* 0x000fe400000000ff */
[----:B------:R-:W-:Y:S02]  /*db40*/  F2FP.F16.F32.PACK_AB R14, R19, R22 ;  /* 0x00000016130e723e */ /* 0x000fe400000000ff */
[----:B------:R-:W-:-:S05]  /*db50*/  F2FP.F16.F32.PACK_AB R15, R11, R20 ;  /* 0x000000140b0f723e */ /* 0x000fca00000000ff */
[----:B------:R2:W-:Y:S02]  /*db60*/  STS.128 [R0+-0x300], R12 ;  /* 0xfffd000c00007388 */ /* 0x0005e40000000c00 */
.L_x_998:
[----:B------:R-:W-:Y:S05]  /*db70*/  BSYNC.RECONVERGENT B0 ;  /* 0x0000000000007941 */ /* 0x000fea0003800200 */
.L_x_997:
[----:B------:R-:W-:Y:S06]  /*db80*/  BAR.SYNC.DEFER_BLOCKING 0x0 ;  /* 0x0000000000007b1d */ /* 0x000fec0000010000 */
[----:B------:R-:W-:Y:S04]  /*db90*/  BSSY.RECONVERGENT B0, `(.L_x_999) ;  /* 0x0000013000007945 */ /* 0x000fe80003800200 */
[----:B------:R-:W-:Y:S05]  /*dba0*/  @P1 BRA `(.L_x_1000) ;  /* 0x0000000000441947 */ /* 0x000fea0003800000 */
[----:B0-2---:R-:W0:Y:S02]  /*dbb0*/  LDS.128 R12, [R0] ;  /* 0x00000000000c7984 */ /* 0x005e240000000c00 */
[----:B0-----:R-:W-:Y:S02]  /*dbc0*/  HADD2.F32 R3, -RZ, R12.H0_H0 ;  /* 0x2000000cff037230 */ /* 0x001fe40000004100 */
[--C-:B------:R-:W-:Y:S02]  /*dbd0*/  HADD2.F32 R7, -RZ, R13.reuse.H0_H0 ;  /* 0x2000000dff077230 */ /* 0x100fe40000004100 */
[----:B------:R-:W-:Y:S02]  /*dbe0*/  HADD2.F32 R2, -RZ, R13.H1_H1 ;  /* 0x3000000dff027230 */ /* 0x000fe40000004100 */
[----:B------:R-:W-:Y:S01]  /*dbf0*/  FADD.FTZ R26, R26, R3 ;  /* 0x000000031a1a7221 */ /* 0x000fe20000010000 */
[----:B------:R-:W-:Y:S02]  /*dc00*/  HADD2.F32 R9, -RZ, R14.H0_H0 ;  /* 0x2000000eff097230 */ /* 0x000fe40000004100 */
[----:B------:R-:W-:Y:S01]  /*dc10*/  FADD.FTZ R24, R24, R7 ;  /* 0x0000000718187221 */ /* 0x000fe20000010000 */
[----:B------:R-:W-:-:S02]  /*dc20*/  HADD2.F32 R12, -RZ, R12.H1_H1 ;  /* 0x3000000cff0c7230 */ /* 0x000fc40000004100 */
[----:B------:R-:W-:Y:S01]  /*dc30*/  FADD.FTZ R21, R21, R2 ;  /* 0x0000000215157221 */ /* 0x000fe20000010000 */
[----:B------:R-:W-:Y:S02]  /*dc40*/  HADD2.F32 R14, -RZ, R14.H1_H1 ;  /* 0x3000000eff0e7230 */ /* 0x000fe40000004100 */
[----:B------:R-:W-:Y:S01]  /*dc50*/  FADD.FTZ R22, R22, R9 ;  /* 0x0000000916167221 */ /* 0x000fe20000010000 */
[--C-:B------:R-:W-:Y:S02]  /*dc60*/  HADD2.F32 R13, -RZ, R15.reuse.H0_H0 ;  /* 0x2000000fff0d7230 */ /* 0x100fe40000004100 */
[----:B------:R-:W-:Y:S01]  /*dc70*/  FADD.FTZ R23, R23, R12 ;  /* 0x0000000c17177221 */ /* 0x000fe20000010000 */
[----:B------:R-:W-:Y:S02]  /*dc80*/  HADD2.F32 R4, -RZ, R15.H1_H1 ;  /* 0x3000000fff047230 */ /* 0x000fe40000004100 */
[----:B------:R-:W-:Y:S01]  /*dc90*/  FADD.FTZ R19, R19, R14 ;  /* 0x0000000e13137221 */ /* 0x000fe20000010000 */
[----:B------:R-:W-:-:S02]  /*dca0*/  FADD.FTZ R20, R20, R13 ;  /* 0x0000000d14147221 */ /* 0x000fc40000010000 */
[----:B------:R-:W-:-:S07]  /*dcb0*/  FADD.FTZ R11, R11, R4 ;  /* 0x000000040b0b7221 */ /* 0x000fce0000010000 */
.L_x_1000:
[----:B------:R-:W-:Y:S05]  /*dcc0*/  BSYNC.RECONVERGENT B0 ;  /* 0x0000000000007941 */ /* 0x000fea0003800200 */
.L_x_999:
        /* <DEDUP_REMOVED lines=8> */
.L_x_1002:
[----:B------:R-:W-:Y:S05]  /*dd50*/  BSYNC.RECONVERGENT B0 ;  /* 0x0000000000007941 */ /* 0x000fea0003800200 */
.L_x_1001:
[----:B------:R-:W-:Y:S06]  /*dd60*/  BAR.SYNC.DEFER_BLOCKING 0x0 ;  /* 0x0000000000007b1d */ /* 0x000fec0000010000 */
[----:B------:R-:W-:Y:S04]  /*dd70*/  BSSY.RECONVERGENT B0, `(.L_x_1003) ;  /* 0x0000013000007945 */ /* 0x000fe80003800200 */
[----:B------:R-:W-:Y:S05]  /*dd80*/  @P3 BRA `(.L_x_1004) ;  /* 0x0000000000443947 */ /* 0x000fea0003800000 */
[----:B0-23--:R-:W0:Y:S02]  /*dd90*/  LDS.128 R12, [R0] ;  /* 0x00000000000c7984 */ /* 0x00de240000000c00 */
        /* <DEDUP_REMOVED lines=16> */
.L_x_1004:
[----:B------:R-:W-:Y:S05]  /*dea0*/  BSYNC.RECONVERGENT B0 ;  /* 0x0000000000007941 */ /* 0x000fea0003800200 */
.L_x_1003:
[----:B------:R-:W-:Y:S06]  /*deb0*/  BAR.SYNC.DEFER_BLOCKING 0x0 ;  /* 0x0000000000007b1d */ /* 0x000fec0000010000 */
[----:B------:R-:W-:Y:S05]  /*dec0*/  @P3 EXIT ;  /* 0x000000000000394d */ /* 0x000fea0003800000 */
[----:B------:R-:W4:Y:S02]  /*ded0*/  LDCU UR4, c[0x0][0x478] ;  /* 0x00008f00ff0477ac */ /* 0x000f240008000800 */
[----:B----4-:R-:W-:-:S09]  /*dee0*/  UISETP.NE.AND UP0, UPT, UR4, 0x2, UPT ;  /* 0x000000020400788c */ /* 0x010fd2000bf05270 */
[----:B------:R-:W-:Y:S05]  /*def0*/  BRA.U UP0, `(.L_x_1005) ;  /* 0x0000000100e07547 */ /* 0x000fea000b800000 */
[----:B------:R-:W4:Y:S01]  /*df00*/  LDC.64 R2, c[0x0][0x470] ;  /* 0x00011c00ff027b82 */ /* 0x000f220000000a00 */
[----:B------:R-:W5:Y:S01]  /*df10*/  LDCU.64 UR4, c[0x0][0x380] ;  /* 0x00007000ff0477ac */ /* 0x000f620008000a00 */
[----:B----4-:R-:W4:Y:S01]  /*df20*/  LDG.E R2, desc[UR36][R2.64] ;  /* 0x0000002402027981 */ /* 0x010f22000c1e1900 */
[----:B------:R-:W-:-:S04]  /*df30*/  IADD3 R10, PT, PT, R10, R5, RZ ;  /* 0x000000050a0a7210 */ /* 0x000fc80007ffe0ff */
[----:B-----5:R-:W-:Y:S01]  /*df40*/  IADD3 R8, P0, PT, R10, UR4, RZ ;  /* 0x000000040a087c10 */ /* 0x020fe2000ff1e0ff */
[C---:B----4-:R-:W-:Y:S01]  /*df50*/  FMUL.FTZ R20, R2.reuse, R20 ;  /* 0x0000001402147220 */ /* 0x050fe20000410000 */
[C---:B------:R-:W-:Y:S01]  /*df60*/  FMUL.FTZ R19, R2.reuse, R19 ;  /* 0x0000001302137220 */ /* 0x040fe20000410000 */
[C---:B------:R-:W-:Y:S01]  /*df70*/  FMUL.FTZ R11, R2.reuse, R11 ;  /* 0x0000000b020b7220 */ /* 0x040fe20000410000 */
[C---:B------:R-:W-:Y:S01]  /*df80*/  FMUL.FTZ R21, R2.reuse, R21 ;  /* 0x0000001502157220 */ /* 0x040fe20000410000 */
[C---:B------:R-:W-:Y:S01]  /*df90*/  FMUL.FTZ R23, R2.reuse, R23 ;  /* 0x0000001702177220 */ /* 0x040fe20000410000 */
[C---:B------:R-:W-:Y:S01]  /*dfa0*/  FMUL.FTZ R24, R2.reuse, R24 ;  /* 0x0000001802187220 */ /* 0x040fe20000410000 */
[----:B------:R-:W2:Y:S01]  /*dfb0*/  F2I.S8.NTZ R20, R20 ;  /* 0x0000001400147305 */ /* 0x000ea20000202100 */
[C---:B------:R-:W-:Y:S01]  /*dfc0*/  FMUL.FTZ R22, R2.reuse, R22 ;  /* 0x0000001602167220 */ /* 0x040fe20000410000 */
[----:B------:R-:W-:-:S06]  /*dfd0*/  FMUL.FTZ R2, R2, R26 ;  /* 0x0000001a02027220 */ /* 0x000fcc0000410000 */
[----:B------:R-:W4:Y:S01]  /*dfe0*/  F2I.S8.NTZ R19, R19 ;  /* 0x0000001300137305 */ /* 0x000f220000202100 */
[----:B--23--:R-:W-:-:S07]  /*dff0*/  PRMT R0, R20, 0x8880, RZ ;  /* 0x0000888014007816 */ /* 0x00cfce00000000ff */
[----:B------:R-:W2:Y:S01]  /*e000*/  F2I.S8.NTZ R11, R11 ;  /* 0x0000000b000b7305 */ /* 0x000ea20000202100 */
[----:B------:R-:W-:-:S04]  /*e010*/  PRMT R0, R0, 0x7710, RZ ;  /* 0x0000771000007816 */ /* 0x000fc800000000ff */
[----:B------:R-:W-:-:S03]  /*e020*/  SHF.L.U32 R0, R0, 0x10, RZ ;  /* 0x0000001000007819 */ /* 0x000fc600000006ff */
[----:B------:R-:W3:Y:S01]  /*e030*/  F2I.S8.NTZ R21, R21 ;  /* 0x0000001500157305 */ /* 0x000ee20000202100 */
[----:B----4-:R-:W-:Y:S02]  /*e040*/  PRMT R19, R19, 0x8880, RZ ;  /* 0x0000888013137816 */ /* 0x010fe400000000ff */
[----:B------:R-:W-:Y:S02]  /*e050*/  LOP3.LUT R4, R0, 0xff0000, RZ, 0xc0, !PT ;  /* 0x00ff000000047812 */ /* 0x000fe400078ec0ff */
[----:B------:R-:W-:Y:S02]  /*e060*/  PRMT R0, R19, 0x7710, RZ ;  /* 0x0000771013007816 */ /* 0x000fe400000000ff */
[----:B--2---:R-:W-:Y:S01]  /*e070*/  PRMT R3, R11, 0x8880, RZ ;  /* 0x000088800b037816 */ /* 0x004fe200000000ff */
[----:B------:R-:W2:Y:S02]  /*e080*/  F2I.S8.NTZ R23, R23 ;  /* 0x0000001700177305 */ /* 0x000ea40000202100 */
[----:B------:R-:W-:Y:S01]  /*e090*/  IMAD.SHL.U32 R0, R0, 0x100, RZ ;  /* 0x0000010000007824 */ /* 0x000fe200078e00ff */
[----:B------:R-:W-:-:S04]  /*e0a0*/  PRMT R3, R3, 0x7710, RZ ;  /* 0x0000771003037816 */ /* 0x000fc800000000ff */
[----:B------:R-:W-:Y:S01]  /*e0b0*/  PRMT R3, R4, 0x4210, R3 ;  /* 0x0000421004037816 */ /* 0x000fe20000000003 */
[----:B------:R-:W4:Y:S01]  /*e0c0*/  F2I.S8.NTZ R24, R24 ;  /* 0x0000001800187305 */ /* 0x000f220000202100 */
[----:B---3--:R-:W-:Y:S02]  /*e0d0*/  PRMT R4, R21, 0x8880, RZ ;  /* 0x0000888015047816 */ /* 0x008fe400000000ff */
[----:B------:R-:W-:Y:S02]  /*e0e0*/  LOP3.LUT R9, R3, 0xff00, R0, 0xf8, !PT ;  /* 0x0000ff0003097812 */ /* 0x000fe400078ef800 */
[----:B------:R-:W-:Y:S02]  /*e0f0*/  PRMT R4, R4, 0x7710, RZ ;  /* 0x0000771004047816 */ /* 0x000fe400000000ff */
[----:B--2---:R-:W-:Y:S01]  /*e100*/  PRMT R23, R23, 0x8880, RZ ;  /* 0x0000888017177816 */ /* 0x004fe200000000ff */
[----:B------:R-:W2:Y:S01]  /*e110*/  F2I.S8.NTZ R22, R22 ;  /* 0x0000001600167305 */ /* 0x000ea20000202100 */
[----:B------:R-:W-:-:S02]  /*e120*/  LOP3.LUT R4, R4, 0xff, RZ, 0xc0, !PT ;  /* 0x000000ff04047812 */ /* 0x000fc400078ec0ff */
[----:B------:R-:W-:Y:S02]  /*e130*/  PRMT R0, R23, 0x7710, RZ ;  /* 0x0000771017007816 */ /* 0x000fe400000000ff */
[----:B----4-:R-:W-:-:S03]  /*e140*/  PRMT R24, R24, 0x8880, RZ ;  /* 0x0000888018187816 */ /* 0x010fc600000000ff */
[----:B------:R-:W3:Y:S01]  /*e150*/  F2I.S8.NTZ R2, R2 ;  /* 0x0000000200027305 */ /* 0x000ee20000202100 */
[----:B------:R-:W-:Y:S02]  /*e160*/  LOP3.LUT R6, R0, 0xff, RZ, 0xc0, !PT ;  /* 0x000000ff00067812 */ /* 0x000fe400078ec0ff */
[----:B------:R-:W-:-:S03]  /*e170*/  PRMT R3, R24, 0x7710, RZ ;  /* 0x0000771018037816 */ /* 0x000fc600000000ff */
[----:B------:R-:W-:Y:S01]  /*e180*/  IMAD.WIDE.U32 R6, R6, 0x100, RZ ;  /* 0x0000010006067825 */ /* 0x000fe200078e00ff */
[----:B--2---:R-:W-:Y:S02]  /*e190*/  PRMT R22, R22, 0x8880, RZ ;  /* 0x0000888016167816 */ /* 0x004fe400000000ff */
[----:B------:R-:W-:Y:S02]  /*e1a0*/  LOP3.LUT R5, R3, 0xff, RZ, 0xc0, !PT ;  /* 0x000000ff03057812 */ /* 0x000fe400078ec0ff */
[----:B------:R-:W-:Y:S02]  /*e1b0*/  PRMT R0, R22, 0x7710, RZ ;  /* 0x0000771016007816 */ /* 0x000fe400000000ff */
[----:B---3--:R-:W-:Y:S01]  /*e1c0*/  PRMT R11, R2, 0x8880, RZ ;  /* 0x00008880020b7816 */ /* 0x008fe200000000ff */
        /* <DEDUP_REMOVED lines=11> */
.L_x_1005:
[----:B------:R-:W4:Y:S01]  /*e280*/  LDC.64 R2, c[0x0][0x380] ;  /* 0x0000e000ff027b82 */ /* 0x000f220000000a00 */
[----:B------:R-:W-:Y:S02]  /*e290*/  IADD3 R5, PT, PT, R10, R5, RZ ;  /* 0x000000050a057210 */ /* 0x000fe40007ffe0ff */
        /* <DEDUP_REMOVED lines=10> */
.L_x_808:
[----:B------:R-:W-:Y:S01]  /*e340*/  MOV R12, 0x10 ;  /* 0x00000010000c7802 */ /* 0x000fe20000000f00 */
[----:B------:R-:W-:Y:S01]  /*e350*/  IMAD.MOV.U32 R11, RZ, RZ, 0x1f ;  /* 0x0000001fff0b7424 */ /* 0x000fe200078e00ff */
[----:B------:R-:W-:-:S07]  /*e360*/  MOV R15, 0xffffffff ;  /* 0xffffffff000f7802 */ /* 0x000fce0000000f00 */
[----:B-1----:R-:W-:Y:S05]  /*e370*/  WARPSYNC.COLLECTIVE R15, `(.L_x_1006) ;  /* 0x000000000f087348 */ /* 0x002fea0003c00000 */
[----:B------:R0:W2:Y:S02]  /*e380*/  SHFL.BFLY P6, R14, R13, R12, R11 ;  /* 0x0c00000c0d0e7389 */ /* 0x0000a400000c000b */
[----:B012---:R-:W-:Y:S05]  /*e390*/  ENDCOLLECTIVE ;  /* 0x000000000000791b */ /* 0x007fea0003800000 */
.L_x_1006:
[----:B------:R-:W-:Y:S02]  /*e3a0*/  IMAD.MOV.U32 R12, RZ, RZ, 0x8 ;  /* 0x00000008ff0c7424 */ /* 0x000fe400078e00ff */
[----:B------:R-:W-:-:S05]  /*e3b0*/  FADD.FTZ R2, R13, R14 ;  /* 0x0000000e0d027221 */ /* 0x000fca0000010000 */
[----:B------:R-:W-:-:S07]  /*e3c0*/  MOV R13, R2 ;  /* 0x00000002000d7202 */ /* 0x000fce0000000f00 */
[----:B------:R-:W-:Y:S05]  /*e3d0*/  WARPSYNC.COLLECTIVE R15, `(.L_x_1007) ;  /* 0x000000000f087348 */ /* 0x000fea0003c00000 */
[----:B------:R0:W1:Y:S02]  /*e3e0*/  SHFL.BFLY P6, R14, R13, R12, R11 ;  /* 0x0c00000c0d0e7389 */ /* 0x00006400000c000b */
[----:B01----:R-:W-:Y:S05]  /*e3f0*/  ENDCOLLECTIVE ;  /* 0x000000000000791b */ /* 0x003fea0003800000 */
.L_x_1007:
[----:B------:R-:W-:Y:S01]  /*e400*/  MOV R12, 0x4 ;  /* 0x00000004000c7802 */ /* 0x000fe20000000f00 */
[----:B------:R-:W-:-:S05]  /*e410*/  FADD.FTZ R3, R2, R14 ;  /* 0x0000000e02037221 */ /* 0x000fca0000010000 */
[----:B------:R-:W-:-:S07]  /*e420*/  MOV R13, R3 ;  /* 0x00000003000d7202 */ /* 0x000fce0000000f00 */
[----:B------:R-:W-:Y:S05]  /*e430*/  WARPSYNC.COLLECTIVE R15, `(.L_x_1008) ;  /* 0x000000000f087348 */ /* 0x000fea0003c00000 */
[----:B------:R0:W1:Y:S02]  /*e440*/  SHFL.BFLY P6, R14, R13, R12, R11 ;  /* 0x0c00000c0d0e7389 */ /* 0x00006400000c000b */
[----:B01----:R-:W-:Y:S05]  /*e450*/  ENDCOLLECTIVE ;  /* 0x000000000000791b */ /* 0x003fea0003800000 */
.L_x_1008:
[----:B------:R-:W-:Y:S01]  /*e460*/  MOV R12, 0x2 ;  /* 0x00000002000c7802 */ /* 0x000fe20000000f00 */
[----:B------:R-:W-:-:S04]  /*e470*/  FADD.FTZ R4, R3, R14 ;  /* 0x0000000e03047221 */ /* 0x000fc80000010000 */
[----:B------:R-:W-:-:S07]  /*e480*/  IMAD.MOV.U32 R13, RZ, RZ, R4 ;  /* 0x000000ffff0d7224 */ /* 0x000fce00078e0004 */
[----:B------:R-:W-:Y:S05]  /*e490*/  WARPSYNC.COLLECTIVE R15, `(.L_x_1009) ;  /* 0x000000000f087348 */ /* 0x000fea0003c00000 */
[----:B------:R0:W1:Y:S02]  /*e4a0*/  SHFL.BFLY P6, R14, R13, R12, R11 ;  /* 0x0c00000c0d0e7389 */ /* 0x00006400000c000b */
[----:B01----:R-:W-:Y:S05]  /*e4b0*/  ENDCOLLECTIVE ;  /* 0x000000000000791b */ /* 0x003fea0003800000 */
.L_x_1009:
[----:B------:R-:W-:Y:S02]  /*e4c0*/  IMAD.MOV.U32 R12, RZ, RZ, 0x1 ;  /* 0x00000001ff0c7424 */ /* 0x000fe400078e00ff */
[----:B------:R-:W-:-:S05]  /*e4d0*/  FADD.FTZ R5, R4, R14 ;  /* 0x0000000e04057221 */ /* 0x000fca0000010000 */
[----:B------:R-:W-:-:S07]  /*e4e0*/  MOV R13, R5 ;  /* 0x00000005000d7202 */ /* 0x000fce0000000f00 */
[----:B------:R-:W-:Y:S05]  /*e4f0*/  WARPSYNC.COLLECTIVE R15, `(.L_x_1010) ;  /* 0x000000000f087348 */ /* 0x000fea0003c00000 */
[----:B------:R0:W1:Y:S02]  /*e500*/  SHFL.BFLY P6, R14, R13, R12, R11 ;  /* 0x0c00000c0d0e7389 */ /* 0x00006400000c000b */
[----:B01----:R-:W-:Y:S05]  /*e510*/  ENDCOLLECTIVE ;  /* 0x000000000000791b */ /* 0x003fea0003800000 */
.L_x_1010:
[----:B------:R-:W-:Y:S05]  /*e520*/  BRA `(.L_x_1011) ;  /* 0xffffff4800787947 */ /* 0x000fea000383ffff */
.L_x_940:
[----:B------:R-:W-:Y:S01]  /*e530*/  BSSY B1, `(.L_x_1012) ;  /* 0x0000007000017945 */ /* 0x000fe20003800000 */
[----:B------:R-:W-:Y:S01]  /*e540*/  MOV R12, 0x1 ;  /* 0x00000001000c7802 */ /* 0x000fe20000000f00 */
[----:B------:R-:W-:Y:S01]  /*e550*/  IMAD.MOV.U32 R15, RZ, RZ, -0x1 ;  /* 0xffffffffff0f7424 */ /* 0x000fe200078e00ff */
[----:B------:R-:W-:-:S07]  /*e560*/  MOV R11, 0x1f ;  /* 0x0000001f000b7802 */ /* 0x000fce0000000f00 */
[----:B------:R-:W-:Y:S05]  /*e570*/  WARPSYNC.COLLECTIVE R15, `(.L_x_1013) ;  /* 0x000000000f087348 */ /* 0x000fea0003c00000 */
[----:B------:R0:W1:Y:S02]  /*e580*/  SHFL.BFLY P6, R14, R13, R12, R11 ;  /* 0x0c00000c0d0e7389 */ /* 0x00006400000c000b */
[----:B01----:R-:W-:Y:S05]  /*e590*/  ENDCOLLECTIVE ;  /* 0x000000000000791b */ /* 0x003fea0003800000 */
.L_x_1013:
[----:B------:R-:W-:Y:S05]  /*e5a0*/  BSYNC B1 ;  /* 0x0000000000017941 */ /* 0x000fea0003800000 */
.L_x_1012:
[----:B------:R-:W-:Y:S05]  /*e5b0*/  BRA `(.L_x_1014) ;  /* 0xffffffac00ac7947 */ /* 0x000fea000383ffff */
.L_x_944:
[----:B------:R-:W-:Y:S01]  /*e5c0*/  HFMA2 R12, -RZ, RZ, 0, 9.5367431640625e-07 ;  /* 0x00000010ff0c7431 */ /* 0x000fe200000001ff */
[----:B------:R-:W-:Y:S01]  /*e5d0*/  BSSY B0, `(.L_x_1015) ;  /* 0x0000007000007945 */ /* 0x000fe20003800000 */
[----:B------:R-:W-:Y:S01]  /*e5e0*/  MOV R13, R0 ;  /* 0x00000000000d7202 */ /* 0x000fe20000000f00 */
[----:B---3--:R-:W-:Y:S01]  /*e5f0*/  IMAD.MOV.U32 R11, RZ, RZ, 0x1f ;  /* 0x0000001fff0b7424 */ /* 0x008fe200078e00ff */
[----:B------:R-:W-:-:S07]  /*e600*/  MOV R15, 0xffffffff ;  /* 0xffffffff000f7802 */ /* 0x000fce0000000f00 */
[----:B-1--4-:R-:W-:Y:S05]  /*e610*/  WARPSYNC.COLLECTIVE R15, `(.L_x_1016) ;  /* 0x000000000f087348 */ /* 0x012fea0003c00000 */
[----:B------:R0:W2:Y:S02]  /*e620*/  SHFL.BFLY P6, R14, R13, R12, R11 ;  /* 0x0c00000c0d0e7389 */ /* 0x0000a400000c000b */
[----:B012-4-:R-:W-:Y:S05]  /*e630*/  ENDCOLLECTIVE ;  /* 0x000000000000791b */ /* 0x017fea0003800000 */
.L_x_1016:
[----:B------:R-:W-:Y:S05]  /*e640*/  BSYNC B0 ;  /* 0x0000000000007941 */ /* 0x000fea0003800000 */
.L_x_1015:
[----:B------:R-:W-:Y:S01]  /*e650*/  HFMA2 R12, -RZ, RZ, 0, 4.76837158203125e-07 ;  /* 0x00000008ff0c7431 */ /* 0x000fe200000001ff */
[----:B------:R-:W-:Y:S01]  /*e660*/  FMNMX.FTZ R13, R14, R0, !PT ;  /* 0x000000000e0d7209 */ /* 0x000fe20007810000 */
[----:B------:R-:W-:Y:S01]  /*e670*/  IMAD.MOV.U32 R11, RZ, RZ, 0x1f ;  /* 0x0000001fff0b7424 */ /* 0x000fe200078e00ff */
[----:B------:R-:W-:-:S07]  /*e680*/  MOV R15, 0xffffffff ;  /* 0xffffffff000f7802 */ /* 0x000fce0000000f00 */
[----:B------:R-:W-:Y:S05]  /*e690*/  WARPSYNC.COLLECTIVE R15, `(.L_x_1017) ;  /* 0x000000000f087348 */ /* 0x000fea0003c00000 */
[----:B------:R0:W1:Y:S02]  /*e6a0*/  SHFL.BFLY P6, R14, R13, R12, R11 ;  /* 0x0c00000c0d0e7389 */ /* 0x00006400000c000b */
[----:B01----:R-:W-:Y:S05]  /*e6b0*/  ENDCOLLECTIVE ;  /* 0x000000000000791b */ /* 0x003fea0003800000 */
.L_x_1017:
[----:B------:R-:W-:Y:S01]  /*e6c0*/  IMAD.MOV.U32 R12, RZ, RZ, 0x4 ;  /* 0x00000004ff0c7424 */ /* 0x000fe200078e00ff */
[----:B------:R-:W-:-:S04]  /*e6d0*/  FMNMX.FTZ R2, R13, R14, !PT ;  /* 0x0000000e0d027209 */ /* 0x000fc80007810000 */
[----:B------:R-:W-:-:S07]  /*e6e0*/  MOV R13, R2 ;  /* 0x00000002000d7202 */ /* 0x000fce0000000f00 */
[----:B------:R-:W-:Y:S05]  /*e6f0*/  WARPSYNC.COLLECTIVE R15, `(.L_x_1018) ;  /* 0x000000000f087348 */ /* 0x000fea0003c00000 */
[----:B------:R0:W1:Y:S02]  /*e700*/  SHFL.BFLY P6, R14, R13, R12, R11 ;  /* 0x0c00000c0d0e7389 */ /* 0x00006400000c000b */
[----:B01----:R-:W-:Y:S05]  /*e710*/  ENDCOLLECTIVE ;  /* 0x000000000000791b */ /* 0x003fea0003800000 */
.L_x_1018:
[----:B------:R-:W-:Y:S01]  /*e720*/  HFMA2 R12, -RZ, RZ, 0, 1.1920928955078125e-07 ;  /* 0x00000002ff0c7431 */ /* 0x000fe200000001ff */
[----:B------:R-:W-:-:S04]  /*e730*/  FMNMX.FTZ R3, R2, R14, !PT ;  /* 0x0000000e02037209 */ /* 0x000fc80007810000 */
[----:B------:R-:W-:-:S07]  /*e740*/  MOV R13, R3 ;  /* 0x00000003000d7202 */ /* 0x000fce0000000f00 */
[----:B------:R-:W-:Y:S05]  /*e750*/  WARPSYNC.COLLECTIVE R15, `(.L_x_1019) ;  /* 0x000000000f087348 */ /* 0x000fea0003c00000 */
[----:B------:R0:W1:Y:S02]  /*e760*/  SHFL.BFLY P6, R14, R13, R12, R11 ;  /* 0x0c00000c0d0e7389 */ /* 0x00006400000c000b */
[----:B01----:R-:W-:Y:S05]  /*e770*/  ENDCOLLECTIVE ;  /* 0x000000000000791b */ /* 0x003fea0003800000 */
.L_x_1019:
[----:B------:R-:W-:Y:S05]  /*e780*/  BRA `(.L_x_1020) ;  /* 0xffffffac00f87947 */ /* 0x000fea000383ffff */
.L_x_1021:
        /* <DEDUP_REMOVED lines=15> */
.L_x_5593:


//--------------------- .text._ZN4mmha33masked_multihead_attention_kernelItLi192ELi256ELi4ELi32ELi64ELb1ELb0EEEv26Multihead_attention_paramsIT_XT5_EE --------------------------
	.section	.text._ZN4mmha33masked_multihead_attention_kernelItLi192ELi256ELi4ELi32ELi64ELb1ELb0EEEv26Multihead_attention_paramsIT_XT5_EE,"ax",@progbits
	.align	128
        .global         _ZN4mmha33masked_multihead_attention_kernelItLi192ELi256ELi4ELi32ELi64ELb1ELb0EEEv26Multihead_attention_paramsIT_XT5_EE
        .type           _ZN4mmha33masked_multihead_attention_kernelItLi192ELi256ELi4ELi32ELi64ELb1ELb0EEEv26Multihead_attention_paramsIT_XT5_EE,@function
        .size           _ZN4mmha33masked_multihead_attention_kernelItLi192ELi256ELi4ELi32ELi64ELb1ELb0EEEv26Multihead_attention_paramsIT_XT5_EE,(.L_x_5594 - _ZN4mmha33masked_multihead_attention_kernelItLi192ELi256ELi4ELi32ELi64ELb1ELb0EEEv26Multihead_attention_paramsIT_XT5_EE)
        .other          _ZN4mmha33masked_multihead_attention_kernelItLi192ELi256ELi4ELi32ELi64ELb1ELb0EEEv26Multihead_attention_paramsIT_XT5_EE,@"STO_CUDA_ENTRY STV_DEFAULT"
_ZN4mmha33masked_multihead_attention_kernelItLi192ELi256ELi4ELi32ELi64ELb1ELb0EEEv26Multihead_attention_paramsIT_XT5_EE:
.text._ZN4mmha33masked_multihead_attention_kernelItLi192ELi256ELi4ELi32ELi64ELb1ELb0EEEv26Multihead_attention_paramsIT_XT5_EE:
        /* <DEDUP_REMOVED lines=14> */
.L_x_1022:
        /* <DEDUP_REMOVED lines=8> */
[----:B------:R-:W-:Y:S01]  /*0160*/  IMAD.U32 R2, RZ, RZ, UR4 ;  /* 0x00000004ff027e24 */ /* 0x000fe2000f8e00ff */
[----:B------:R-:W-:-:S05]  /*0170*/  MOV R3, UR5 ;  /* 0x0000000500037c02 */ /* 0x000fca0008000f00 */
        /* <DEDUP_REMOVED lines=49> */
[----:B--2---:R-:W-:Y:S02]  /*0490*/  HFMA2 R4, -RZ, RZ, 0, 0 ;  /* 0x00000000ff047431 */ /* 0x004fe400000001ff */
[----:B-1----:R-:W-:-:S04]  /*04a0*/  IMAD.MOV R7, RZ, RZ, -R5 ;  /* 0x000000ffff077224 */ /* 0x002fc800078e0a05 */
[----:B------:R-:W-:-:S04]  /*04b0*/  IMAD R7, R7, R6, RZ ;  /* 0x0000000607077224 */ /* 0x000fc800078e02ff */
[----:B------:R-:W-:Y:S01]  /*04c0*/  IMAD.HI.U32 R5, R5, R7, R4 ;  /* 0x0000000705057227 */ /* 0x000fe200078e0004 */
[----:B-----5:R-:W-:-:S13]  /*04d0*/  R2UR UR44, R10 ;  /* 0x000000000a2c72ca */ /* 0x020fda00000e0000 */
[----:B------:R-:W-:-:S06]  /*04e0*/  UIADD3 UR45, UPT, UPT, UR44, -0x1, URZ ;  /* 0xffffffff2c2d7890 */ /* 0x000fcc000fffe0ff */
[----:B------:R-:W-:-:S05]  /*04f0*/  IMAD.U32 R25, RZ, RZ, UR45 ;  /* 0x0000002dff197e24 */ /* 0x000fca000f8e00ff */
[----:B------:R-:W-:-:S05]  /*0500*/  IABS R0, R25 ;  /* 0x0000001900007213 */ /* 0x000fca0000000000 */
[----:B------:R-:W-:-:S04]  /*0510*/  IMAD.HI.U32 R5, R5, R0, RZ ;  /* 0x0000000005057227 */ /* 0x000fc800078e00ff */
[----:B------:R-:W-:-:S04]  /*0520*/  IMAD.MOV R5, RZ, RZ, -R5 ;  /* 0x000000ffff057224 */ /* 0x000fc800078e0a05 */
[----:B------:R-:W-:-:S05]  /*0530*/  IMAD R5, R6, R5, R0 ;  /* 0x0000000506057224 */ /* 0x000fca00078e0200 */
[----:B------:R-:W-:-:S13]  /*0540*/  R2UR UR40, R5 ;  /* 0x00000000052872ca */ /* 0x000fda00000e0000 */
[----:B------:R-:W-:Y:S01]  /*0550*/  ISETP.GT.U32.AND P0, PT, R6, UR40, PT ;  /* 0x0000002806007c0c */ /* 0x000fe2000bf04070 */
[----:B---3--:R-:W1:-:S12]  /*0560*/  S2R R2, SR_TID.X ;  /* 0x0000000000027919 */ /* 0x008e580000002100 */
[----:B------:R-:W-:-:S04]  /*0570*/  @!P0 IADD3 R0, PT, PT, -R6, UR40, RZ ;  /* 0x0000002806008c10 */ /* 0x000fc8000fffe1ff */
[----:B------:R-:W-:Y:S01]  /*0580*/  @!P0 R2UR UR40, R0 ;  /* 0x00000000002882ca */ /* 0x000fe200000e0000 */
[----:B------:R-:W2:-:S12]  /*0590*/  S2R R5, SR_CTAID.X ;  /* 0x0000000000057919 */ /* 0x000e980000002500 */
[----:B------:R-:W-:Y:S01]  /*05a0*/  ISETP.GT.U32.AND P0, PT, R6, UR40, PT ;  /* 0x0000002806007c0c */ /* 0x000fe2000bf04070 */
[----:B0-----:R-:W-:Y:S02]  /*05b0*/  UISETP.NE.AND UP1, UPT, UR4, URZ, UPT ;  /* 0x000000ff0400728c */ /* 0x001fe4000bf25270 */
[----:B------:R-:W-:Y:S01]  /*05c0*/  UP2UR UR43, UPR, URZ, 0x4 ;  /* 0x00000004ff2b7883 */ /* 0x000fe20008000000 */
[----:B-1----:R-:W-:Y:S01]  /*05d0*/  ISETP.GT.U32.AND P3, PT, R2, 0x17, PT ;  /* 0x000000170200780c */ /* 0x002fe20003f64070 */
[----:B------:R-:W-:-:S08]  /*05e0*/  UISETP.NE.AND UP0, UPT, UR8, URZ, UPT ;  /* 0x000000ff0800728c */ /* 0x000fd0000bf05270 */
[----:B------:R-:W-:-:S04]  /*05f0*/  @!P0 IADD3 R6, PT, PT, -R6, UR40, RZ ;  /* 0x0000002806068c10 */ /* 0x000fc8000fffe1ff */
[----:B------:R-:W-:Y:S02]  /*0600*/  @!P0 R2UR UR40, R6 ;  /* 0x00000000062882ca */ /* 0x000fe400000e0000 */
[----:B------:R-:W-:Y:S01]  /*0610*/  PLOP3.LUT P0, PT, PT, PT, UP2, 0x80, 0x8 ;  /* 0x000000000008781c */ /* 0x000fe20003f0f028 */
[----:B------:R-:W-:Y:S02]  /*0620*/  UISETP.GE.AND UP2, UPT, UR45, URZ, UPT ;  /* 0x000000ff2d00728c */ /* 0x000fe4000bf46270 */
[----:B------:R-:W-:Y:S02]  /*0630*/  UIMAD UR41, UR7, UR6, UR46 ;  /* 0x00000006072972a4 */ /* 0x000fe4000f8e022e */
[----:B------:R-:W-:Y:S01]  /*0640*/  @UP1 UIMAD UR4, UR7, UR4, URZ ;  /* 0x00000004070412a4 */ /* 0x000fe2000f8e02ff */
[----:B------:R-:W-:Y:S01]  /*0650*/  IMAD.SHL.U32 R0, R2, 0x8, RZ ;  /* 0x0000000802007824 */ /* 0x000fe200078e00ff */
[----:B------:R-:W-:Y:S01]  /*0660*/  UMOV UR38, URZ ;  /* 0x000000ff00267c82 */ /* 0x000fe20008000000 */
[----:B------:R-:W-:Y:S01]  /*0670*/  @!UP1 UIMAD UR5, UR41, 0xc0, URZ ;  /* 0x000000c0290598a4 */ /* 0x000fe2000f8e02ff */
[----:B------:R-:W-:Y:S01]  /*0680*/  BSSY.RECONVERGENT B0, `(.L_x_1023) ;  /* 0x0000048000007945 */ /* 0x000fe20003800200 */
[----:B------:R-:W-:-:S02]  /*0690*/  @UP1 UIMAD UR5, UR46, 0xc0, UR4 ;  /* 0x000000c02e0518a4 */ /* 0x000fc4000f8e0204 */
[----:B------:R-:W-:Y:S02]  /*06a0*/  @!UP2 UIADD3 UR40, UPT, UPT, -UR40, URZ, URZ ;  /* 0x000000ff2828a290 */ /* 0x000fe4000fffe1ff */
[----:B------:R-:W-:Y:S02]  /*06b0*/  @!UP0 ULOP3.LUT UR40, URZ, UR8, URZ, 0x33, !UPT ;  /* 0x00000008ff288292 */ /* 0x000fe4000f8e33ff */
[----:B------:R-:W-:Y:S01]  /*06c0*/  UIMAD UR42, UR42, UR6, URZ ;  /* 0x000000062a2a72a4 */ /* 0x000fe2000f8e02ff */
[----:B------:R-:W-:Y:S02]  /*06d0*/  P2R R16, PR, RZ, 0x10 ;  /* 0x00000010ff107803 */ /* 0x000fe40000000000 */
[----:B------:R-:W-:Y:S02]  /*06e0*/  CS2R R34, SRZ ;  /* 0x0000000000227805 */ /* 0x000fe4000001ff00 */
[----:B------:R-:W-:Y:S02]  /*06f0*/  CS2R R32, SRZ ;  /* 0x0000000000207805 */ /* 0x000fe4000001ff00 */
[----:B----4-:R-:W-:Y:S01]  /*0700*/  @P0 R2UR UR38, R3 ;  /* 0x00000000032602ca */ /* 0x010fe200000e0000 */
[----:B--2---:R-:W-:Y:S01]  /*0710*/  IMAD R3, R5, 0xc0, R0 ;  /* 0x000000c005037824 */ /* 0x004fe200078e0200 */
[----:B------:R-:W-:-:S13]  /*0720*/  @P3 BRA `(.L_x_1024) ;  /* 0x0000000000f43947 */ /* 0x000fda0003800000 */
        /* <DEDUP_REMOVED lines=17> */
[--C-:B------:R-:W-:Y:S02]  /*0840*/  SHF.R.U64 R7, R20, 0x10, R21.reuse ;  /* 0x0000001014077819 */ /* 0x100fe40000001215 */
[----:B------:R-:W-:Y:S02]  /*0850*/  ISETP.NE.U32.AND P1, PT, R10, RZ, PT ;  /* 0x000000ff0a00720c */ /* 0x000fe40003f25070 */
        /* <DEDUP_REMOVED lines=8> */
[----:B------:R-:W-:Y:S01]  /*08e0*/  ISETP.NE.U32.AND P0, PT, R6, RZ, PT ;  /* 0x000000ff0600720c */ /* 0x000fe20003f05070 */
[----:B------:R-:W-:Y:S01]  /*08f0*/  IMAD.MOV.U32 R6, RZ, RZ, R7 ;  /* 0x000000ffff067224 */ /* 0x000fe200078e0007 */
[----:B------:R-:W-:Y:S02]  /*0900*/  SHF.R.U64 R7, R10, 0x7, RZ ;  /* 0x000000070a077819 */ /* 0x000fe400000012ff */
[----:B------:R-:W-:-:S02]  /*0910*/  ISETP.NE.U32.AND.EX P1, PT, RZ, RZ, PT, P1 ;  /* 0x000000ffff00720c */ /* 0x000fc40003f25110 */
[----:B------:R-:W-:Y:S02]  /*0920*/  ISETP.NE.U32.AND P2, PT, R7, RZ, PT ;  /* 0x000000ff0700720c */ /* 0x000fe40003f45070 */
[----:B------:R-:W-:Y:S02]  /*0930*/  ISETP.NE.U32.AND.EX P0, PT, RZ, RZ, PT, P0 ;  /* 0x000000ffff00720c */ /* 0x000fe40003f05100 */
[----:B------:R-:W-:Y:S02]  /*0940*/  ISETP.NE.U32.AND.EX P2, PT, RZ, RZ, PT, P2 ;  /* 0x000000ffff00720c */ /* 0x000fe40003f45120 */
[----:B------:R-:W-:Y:S01]  /*0950*/  SHF.R.S32.HI R19, RZ, 0x18, R21 ;  /* 0x00000018ff137819 */ /* 0x000fe20000011415 */
[----:B0-----:R-:W-:Y:S01]  /*0960*/  FMUL.FTZ R32, R4, R5 ;  /* 0x0000000504207220 */ /* 0x001fe20000410000 */
[----:B------:R-:W-:Y:S02]  /*0970*/  SHF.R.S32.HI R8, RZ, 0x8, R8 ;  /* 0x00000008ff087819 */ /* 0x000fe40000011408 */
[----:B------:R-:W-:-:S02]  /*0980*/  SHF.R.S32.HI R6, RZ, 0x8, R6 ;  /* 0x00000008ff067819 */ /* 0x000fc40000011406 */
        /* <DEDUP_REMOVED lines=20> */
.L_x_1025:
[----:B------:R-:W0:Y:S02]  /*0ad0*/  LDC.64 R32, c[0x0][0x388] ;  /* 0x0000e200ff207b82 */ /* 0x000e240000000a00 */
[----:B0-----:R-:W-:-:S06]  /*0ae0*/  IMAD.WIDE R32, R5, 0x2, R32 ;  /* 0x0000000205207825 */ /* 0x001fcc00078e0220 */
[----:B------:R-:W5:Y:S02]  /*0af0*/  LDG.E.128 R32, desc[UR36][R32.64] ;  /* 0x0000002420207981 */ /* 0x000f64000c1e1d00 */
.L_x_1024:
[----:B------:R-:W-:Y:S05]  /*0b00*/  BSYNC.RECONVERGENT B0 ;  /* 0x0000000000007941 */ /* 0x000fea0003800200 */
.L_x_1023:
[----:B------:R-:W0:Y:S01]  /*0b10*/  LDCU.64 UR10, c[0x0][0x3a0] ;  /* 0x00007400ff0a77ac */ /* 0x000e220008000a00 */
[----:B------:R-:W1:Y:S01]  /*0b20*/  LDC.64 R6, c[0x0][0x418] ;  /* 0x00010600ff067b82 */ /* 0x000e620000000a00 */
[----:B------:R-:W-:Y:S01]  /*0b30*/  @!P3 IMAD R8, R2, UR8, R25 ;  /* 0x000000080208bc24 */ /* 0x000fe2000f8e0219 */
[----:B------:R-:W-:Y:S01]  /*0b40*/  CS2R R26, SRZ ;  /* 0x00000000001a7805 */ /* 0x000fe2000001ff00 */
[----:B------:R-:W2:Y:S01]  /*0b50*/  LDCU.64 UR4, c[0x0][0x390] ;  /* 0x00007200ff0477ac */ /* 0x000ea20008000a00 */
[----:B------:R-:W-:Y:S02]  /*0b60*/  CS2R R24, SRZ ;  /* 0x0000000000187805 */ /* 0x000fe4000001ff00 */
[----:B------:R-:W-:Y:S02]  /*0b70*/  CS2R R30, SRZ ;  /* 0x00000000001e7805 */ /* 0x000fe4000001ff00 */
[----:B------:R-:W-:Y:S01]  /*0b80*/  @!P3 SHF.L.U32 R8, R8, 0x3, RZ ;  /* 0x000000030808b819 */ /* 0x000fe200000006ff */
[----:B------:R-:W-:Y:S01]  /*0b90*/  VOTEU.ANY UP0, P4 ;  /* 0x0000000000ff7886 */ /* 0x000fe20002000100 */
[----:B------:R-:W3:Y:S01]  /*0ba0*/  @!P3 LDC.64 R4, c[0x0][0x3b8] ;  /* 0x0000ee00ff04bb82 */ /* 0x000ee20000000a00 */
[----:B------:R-:W-:Y:S01]  /*0bb0*/  UIMAD UR41, UR41, 0xc0, URZ ;  /* 0x000000c0292978a4 */ /* 0x000fe2000f8e02ff */
[----:B------:R-:W-:-:S02]  /*0bc0*/  CS2R R28, SRZ ;  /* 0x00000000001c7805 */ /* 0x000fc4000001ff00 */
[----:B------:R-:W-:Y:S01]  /*0bd0*/  PLOP3.LUT P0, PT, PT, PT, UP0, 0x40, 0x4 ;  /* 0x000000000004781c */ /* 0x000fe20003f0e808 */
[----:B------:R-:W-:Y:S02]  /*0be0*/  UISETP.NE.AND UP1, UPT, UR9, URZ, UPT ;  /* 0x000000ff0900728c */ /* 0x000fe4000bf25270 */
[----:B------:R-:W-:Y:S01]  /*0bf0*/  @!P3 IMAD R13, R23, UR41, R8 ;  /* 0x00000029170dbc24 */ /* 0x000fe2000f8e0208 */
[----:B------:R-:W-:Y:S02]  /*0c00*/  ISETP.GT.U32.OR P0, PT, R2, 0x1f, P0 ;  /* 0x0000001f0200780c */ /* 0x000fe40000704470 */
[----:B0-----:R-:W-:Y:S02]  /*0c10*/  ISETP.NE.U32.AND P1, PT, RZ, UR10, PT ;  /* 0x0000000aff007c0c */ /* 0x001fe4000bf25070 */
[----:B--2---:R-:W-:Y:S02]  /*0c20*/  ISETP.NE.U32.AND P2, PT, RZ, UR4, PT ;  /* 0x00000004ff007c0c */ /* 0x004fe4000bf45070 */
[----:B------:R-:W-:-:S02]  /*0c30*/  ISETP.NE.AND.EX P1, PT, RZ, UR11, PT, P1 ;  /* 0x0000000bff007c0c */ /* 0x000fc4000bf25310 */
[----:B-1----:R-:W-:Y:S02]  /*0c40*/  R2UR UR4, R7 ;  /* 0x00000000070472ca */ /* 0x002fe400000e0000 */
[----:B------:R-:W-:Y:S02]  /*0c50*/  ISETP.GT.U32.OR P1, PT, R2, 0x17, !P1 ;  /* 0x000000170200780c */ /* 0x000fe40004f24470 */
[----:B------:R-:W-:Y:S01]  /*0c60*/  ISETP.NE.U32.AND P4, PT, R6, RZ, PT ;  /* 0x000000ff0600720c */ /* 0x000fe20003f85070 */
[----:B------:R-:W0:Y:S01]  /*0c70*/  @!P0 LDC.64 R10, c[0x0][0x450] ;  /* 0x00011400ff0a8b82 */ /* 0x000e220000000a00 */
[----:B------:R-:W-:Y:S01]  /*0c80*/  ISETP.NE.OR P1, PT, RZ, UR9, P1 ;  /* 0x00000009ff007c0c */ /* 0x000fe20008f25670 */
[----:B---3--:R-:W-:Y:S01]  /*0c90*/  @!P3 IMAD.WIDE R4, R13, 0x2, R4 ;  /* 0x000000020d04b825 */ /* 0x008fe200078e0204 */
[----:B------:R-:W-:-:S04]  /*0ca0*/  ISETP.NE.AND.EX P2, PT, RZ, UR5, PT, P2 ;  /* 0x00000005ff007c0c */ /* 0x000fc8000bf45320 */
[----:B------:R1:W5:Y:S01]  /*0cb0*/  @!P3 LDG.E.128 R24, desc[UR36][R4.64] ;  /* 0x000000240418b981 */ /* 0x000362000c1e1d00 */
[----:B------:R-:W-:-:S04]  /*0cc0*/  ISETP.GT.U32.OR P2, PT, R2, 0x17, !P2 ;  /* 0x000000170200780c */ /* 0x000fc80005744470 */
[----:B------:R-:W-:Y:S01]  /*0cd0*/  VOTEU.ANY UP0, P4 ;  /* 0x0000000000ff7886 */ /* 0x000fe20002000100 */
[----:B------:R-:W-:Y:S01]  /*0ce0*/  UISETP.NE.AND.EX UP0, UPT, UR4, URZ, UPT, UP0 ;  /* 0x000000ff0400728c */ /* 0x000fe2000bf05300 */
[----:B------:R-:W2:Y:S08]  /*0cf0*/  @!P1 LDC.64 R6, c[0x0][0x3a0] ;  /* 0x0000e800ff069b82 */ /* 0x000eb00000000a00 */
[----:B------:R-:W3:Y:S02]  /*0d00*/  @!P2 LDC.64 R8, c[0x0][0x390] ;  /* 0x0000e400ff08ab82 */ /* 0x000ee40000000a00 */
[----:B------:R-:W4:Y:S01]  /*0d10*/  @UP0 LDCU.64 UR4, c[0x0][0x418] ;  /* 0x00008300ff0407ac */ /* 0x000f220008000a00 */
[----:B--2---:R-:W-:-:S05]  /*0d20*/  @!P1 IMAD.WIDE.U32 R6, R3, 0x2, R6 ;  /* 0x0000000203069825 */ /* 0x004fca00078e0006 */
[----:B------:R1:W5:Y:S01]  /*0d30*/  @!P1 LDG.E.128 R28, desc[UR36][R6.64] ;  /* 0x00000024061c9981 */ /* 0x000362000c1e1d00 */
[----:B0---4-:R-:W-:Y:S05]  /*0d40*/  BRA.U UP1, `(.L_x_1026) ;  /* 0x0000000101107547 */ /* 0x011fea000b800000 */
[----:B-----5:R-:W-:Y:S02]  /*0d50*/  HFMA2 R25, R25, 1, 1, R29 ;  /* 0x3c003c0019197831 */ /* 0x020fe4000000001d */
[----:B------:R-:W-:Y:S02]  /*0d60*/  HADD2 R24, R24, R28 ;  /* 0x0000001c18187230 */ /* 0x000fe40000000000 */
[----:B------:R-:W-:Y:S02]  /*0d70*/  HFMA2 R27, R27, 1, 1, R31 ;  /* 0x3c003c001b1b7831 */ /* 0x000fe4000000001f */
[----:B------:R-:W-:-:S07]  /*0d80*/  HADD2 R26, R26, R30 ;  /* 0x0000001e1a1a7230 */ /* 0x000fce0000000000 */
.L_x_1026:
[----:B------:R-:W-:Y:S01]  /*0d90*/  VOTEU.ALL UP2, P0 ;  /* 0x0000000000ff7886 */ /* 0x000fe20000040000 */
[----:B------:R-:W-:Y:S01]  /*0da0*/  PLOP3.LUT P3, PT, PT, PT, UP0, 0x80, 0x8 ;  /* 0x000000000008781c */ /* 0x000fe20003f6f008 */
[----:B------:R-:W-:Y:S01]  /*0db0*/  @UP0 UIMAD.WIDE.U32 UR4, UR7, 0x4, UR4 ;  /* 0x00000004070408a5 */ /* 0x000fe2000f8e0004 */
[----:B------:R-:W-:Y:S02]  /*0dc0*/  CS2R R22, SRZ ;  /* 0x0000000000167805 */ /* 0x000fe4000001ff00 */
[----:B------:R-:W-:Y:S01]  /*0dd0*/  CS2R R20, SRZ ;  /* 0x0000000000147805 */ /* 0x000fe2000001ff00 */
[----:B------:R-:W-:Y:S01]  /*0de0*/  @!UP2 UIMAD UR6, UR38, UR6, URZ ;  /* 0x000000062606a2a4 */ /* 0x000fe2000f8e02ff */
[----:B-1-3--:R-:W-:Y:S01]  /*0df0*/  @!P2 IMAD.WIDE.U32 R4, R3, 0x2, R8 ;  /* 0x000000020304a825 */ /* 0x00afe200078e0008 */
[----:B------:R-:W0:Y:S01]  /*0e00*/  LDC R15, c[0x0][0x400] ;  /* 0x00010000ff0f7b82 */ /* 0x000e220000000800 */
[----:B------:R-:W-:Y:S02]  /*0e10*/  MOV R13, UR5 ;  /* 0x00000005000d7c02 */ /* 0x000fe40008000f00 */
[----:B------:R-:W-:Y:S01]  /*0e20*/  IMAD.U32 R12, RZ, RZ, UR4 ;  /* 0x00000004ff0c7e24 */ /* 0x000fe2000f8e00ff */
[----:B------:R-:W2:Y:S01]  /*0e30*/  @!P2 LDG.E.128 R20, desc[UR36][R4.64] ;  /* 0x000000240414a981 */ /* 0x000ea2000c1e1d00 */
[----:B------:R-:W-:Y:S01]  /*0e40*/  IMAD.U32 R6, RZ, RZ, UR6 ;  /* 0x00000006ff067e24 */ /* 0x000fe2000f8e00ff */
[----:B------:R-:W1:Y:S03]  /*0e50*/  LDCU.U8 UR4, c[0x0][0x404] ;  /* 0x00008080ff0477ac */ /* 0x000e660008000000 */
[----:B------:R-:W-:Y:S01]  /*0e60*/  @!P0 IMAD R7, R6, 0xc0, R3 ;  /* 0x000000c006078824 */ /* 0x000fe200078e0203 */
[----:B------:R-:W3:Y:S03]  /*0e70*/  @P3 LDG.E R12, desc[UR36][R12.64] ;  /* 0x000000240c0c3981 */ /* 0x000ee6000c1e1900 */
[----:B------:R-:W-:-:S05]  /*0e80*/  @!P0 IMAD.WIDE R6, R7, 0x2, R10 ;  /* 0x0000000207068825 */ /* 0x000fca00078e020a */
[----:B------:R-:W4:Y:S01]  /*0e90*/  @!P0 LDG.E.128 R8, desc[UR36][R6.64] ;  /* 0x0000002406088981 */ /* 0x000f22000c1e1d00 */
[----:B-1----:R-:W-:-:S04]  /*0ea0*/  ISETP.NE.AND P1, PT, RZ, UR4, PT ;  /* 0x00000004ff007c0c */ /* 0x002fc8000bf25270 */
[----:B0-----:R-:W-:Y:S01]  /*0eb0*/  ISETP.LT.OR P1, PT, R15, 0x1, P1 ;  /* 0x000000010f00780c */ /* 0x001fe20000f21670 */
        /* <DEDUP_REMOVED lines=27> */
[----:B------:R-:W-:-:S02]  /*1070*/  HADD2.F32 R17, -RZ, R34.H1_H1 ;  /* 0x30000022ff117230 */ /* 0x000fc40000004100 */
[----:B------:R-:W-:Y:S02]  /*1080*/  HADD2.F32 R21, -RZ, R26.H1_H1 ;  /* 0x3000001aff157230 */ /* 0x000fe40000004100 */
[----:B------:R-:W-:Y:S02]  /*1090*/  HADD2.F32 R15, -RZ, R34.H0_H0 ;  /* 0x20000022ff0f7230 */ /* 0x000fe40000004100 */
[----:B------:R-:W-:Y:S02]  /*10a0*/  HADD2.F32 R19, -RZ, R26.H0_H0 ;  /* 0x2000001aff137230 */ /* 0x000fe40000004100 */
[----:B------:R-:W-:Y:S02]  /*10b0*/  HADD2.F32 R23, -RZ, R35.H1_H1 ;  /* 0x30000023ff177230 */ /* 0x000fe40000004100 */
[--C-:B------:R-:W-:Y:S02]  /*10c0*/  HADD2.F32 R37, -RZ, R27.reuse.H1_H1 ;  /* 0x3000001bff257230 */ /* 0x100fe40000004100 */
        /* <DEDUP_REMOVED lines=8> */
[----:B------:R-:W-:Y:S01]  /*1150*/  I2FP.F32.S32 R0, UR4 ;  /* 0x0000000400007c45 */ /* 0x000fe20008201400 */
[----:B------:R-:W-:Y:S01]  /*1160*/  HADD2.F32 R27, -RZ, R27.H0_H0 ;  /* 0x2000001bff1b7230 */ /* 0x000fe20000004100 */
[----:B------:R-:W0:Y:S01]  /*1170*/  MUFU.EX2 R3, -R3 ;  /* 0x8000000300037308 */ /* 0x000e220000000800 */
[----:B------:R-:W-:-:S07]  /*1180*/  HADD2.F32 R35, -RZ, R35.H0_H0 ;  /* 0x20000023ff237230 */ /* 0x000fce0000004100 */
        /* <DEDUP_REMOVED lines=19> */
[C---:B-1----:R-:W-:Y:S01]  /*12c0*/  FMUL.FTZ R0, R4.reuse, R5 ;  /* 0x0000000504007220 */ /* 0x042fe20000410000 */
[----:B------:R-:W-:Y:S01]  /*12d0*/  FMUL.FTZ R7, R4, R6 ;  /* 0x0000000604077220 */ /* 0x000fe20000410000 */
[----:B------:R-:W-:-:S03]  /*12e0*/  HADD2.F32 R25, -RZ, R25.H0_H0 ;  /* 0x20000019ff197230 */ /* 0x000fc60000004100 */
[----:B------:R-:W1:Y:S01]  /*12f0*/  MUFU.COS R8, R14 ;  /* 0x0000000e00087308 */ /* 0x000e620000000000 */
[C---:B---3--:R-:W-:Y:S01]  /*1300*/  FMUL.FTZ R5, R3.reuse, R5 ;  /* 0x0000000503057220 */ /* 0x048fe20000410000 */
[C---:B------:R-:W-:Y:S01]  /*1310*/  FFMA.FTZ R0, R3.reuse, R32, -R0 ;  /* 0x0000002003007223 */ /* 0x040fe20000010800 */
[----:B------:R-:W-:Y:S02]  /*1320*/  FFMA.FTZ R7, R3, R24, -R7 ;  /* 0x0000001803077223 */ /* 0x000fe40000010807 */
[----:B------:R-:W-:-:S03]  /*1330*/  FFMA.FTZ R5, R4, R32, R5 ;  /* 0x0000002004057223 */ /* 0x000fc60000010005 */
[----:B------:R-:W2:Y:S02]  /*1340*/  MUFU.SIN R14, R9 ;  /* 0x00000009000e7308 */ /* 0x000ea40000000400 */
[----:B------:R-:W-:-:S06]  /*1350*/  F2FP.F16.F32.PACK_AB R32, R5, R0 ;  /* 0x000000000520723e */ /* 0x000fcc00000000ff */
[----:B------:R3:W4:Y:S08]  /*1360*/  MUFU.COS R12, R9 ;  /* 0x00000009000c7308 */ /* 0x0007300000000000 */
[----:B------:R-:W5:Y:S01]  /*1370*/  MUFU.SIN R20, R22 ;  /* 0x0000001600147308 */ /* 0x000f620000000400 */
[----:B---3--:R-:W-:Y:S01]  /*1380*/  FMUL.FTZ R9, R3, R6 ;  /* 0x0000000603097220 */ /* 0x008fe20000410000 */
[C---:B0-----:R-:W-:Y:S01]  /*1390*/  FMUL.FTZ R3, R10.reuse, R11 ;  /* 0x0000000b0a037220 */ /* 0x041fe20000410000 */
[----:B------:R-:W-:Y:S01]  /*13a0*/  FMUL.FTZ R6, R10, R13 ;  /* 0x0000000d0a067220 */ /* 0x000fe20000410000 */
[----:B-1----:R-:W-:Y:S01]  /*13b0*/  FMUL.FTZ R11, R8, R11 ;  /* 0x0000000b080b7220 */ /* 0x002fe20000410000 */
[----:B------:R-:W-:Y:S01]  /*13c0*/  FFMA.FTZ R24, R4, R24, R9 ;  /* 0x0000001804187223 */ /* 0x000fe20000010009 */
[C---:B------:R-:W-:Y:S01]  /*13d0*/  FMUL.FTZ R13, R8.reuse, R13 ;  /* 0x0000000d080d7220 */ /* 0x040fe20000410000 */
[C---:B------:R-:W-:Y:S01]  /*13e0*/  FFMA.FTZ R3, R8.reuse, R33, -R3 ;  /* 0x0000002108037223 */ /* 0x040fe20000010803 */
[----:B------:R-:W0:Y:S01]  /*13f0*/  MUFU.COS R18, R22 ;  /* 0x0000001600127308 */ /* 0x000e220000000000 */
        /* <DEDUP_REMOVED lines=11> */
[C---:B------:R-:W-:Y:S01]  /*14b0*/  FFMA.FTZ R34, R14.reuse, R15, R17 ;  /* 0x0000000f0e227223 */ /* 0x040fe20000010011 */
[----:B------:R-:W-:Y:S01]  /*14c0*/  FFMA.FTZ R21, R14, R19, R21 ;  /* 0x000000130e157223 */ /* 0x000fe20000010015 */
[----:B------:R-:W-:-:S02]  /*14d0*/  F2FP.F16.F32.PACK_AB R24, R24, R7 ;  /* 0x000000071818723e */ /* 0x000fc400000000ff */
[----:B------:R-:W-:Y:S01]  /*14e0*/  F2FP.F16.F32.PACK_AB R33, R4, R3 ;  /* 0x000000030421723e */ /* 0x000fe200000000ff */
[C---:B0-----:R-:W-:Y:S01]  /*14f0*/  FMUL.FTZ R23, R18.reuse, R23 ;  /* 0x0000001712177220 */ /* 0x041fe20000410000 */
[C---:B------:R-:W-:Y:S01]  /*1500*/  FMUL.FTZ R37, R18.reuse, R37 ;  /* 0x0000002512257220 */ /* 0x040fe20000410000 */
[C---:B------:R-:W-:Y:S01]  /*1510*/  FFMA.FTZ R12, R18.reuse, R27, -R12 ;  /* 0x0000001b120c7223 */ /* 0x040fe2000001080c */
[-C--:B------:R-:W-:Y:S01]  /*1520*/  FFMA.FTZ R11, R18, R35.reuse, -R11 ;  /* 0x00000023120b7223 */ /* 0x080fe2000001080b */
[C---:B------:R-:W-:Y:S01]  /*1530*/  FFMA.FTZ R10, R20.reuse, R35, R23 ;  /* 0x00000023140a7223 */ /* 0x040fe20000010017 */
[----:B------:R-:W-:Y:S01]  /*1540*/  FFMA.FTZ R27, R20, R27, R37 ;  /* 0x0000001b141b7223 */ /* 0x000fe20000010025 */
[----:B------:R-:W-:Y:S02]  /*1550*/  F2FP.F16.F32.PACK_AB R25, R25, R6 ;  /* 0x000000061919723e */ /* 0x000fe400000000ff */
[----:B------:R-:W-:Y:S02]  /*1560*/  F2FP.F16.F32.PACK_AB R34, R34, R9 ;  /* 0x000000092222723e */ /* 0x000fe400000000ff */
[----:B------:R-:W-:-:S02]  /*1570*/  F2FP.F16.F32.PACK_AB R26, R21, R8 ;  /* 0x00000008151a723e */ /* 0x000fc400000000ff */
[----:B------:R-:W-:Y:S02]  /*1580*/  F2FP.F16.F32.PACK_AB R35, R10, R11 ;  /* 0x0000000b0a23723e */ /* 0x000fe400000000ff */
[----:B------:R-:W-:Y:S01]  /*1590*/  F2FP.F16.F32.PACK_AB R27, R27, R12 ;  /* 0x0000000c1b1b723e */ /* 0x000fe200000000ff */
[----:B------:R-:W-:Y:S06]  /*15a0*/  BRA `(.L_x_1030) ;  /* 0x0000001800347947 */ /* 0x000fec0003800000 */
.L_x_1029:
[----:B------:R-:W-:-:S13]  /*15b0*/  ISETP.GE.AND P0, PT, R0, R15, PT ;  /* 0x0000000f0000720c */ /* 0x000fda0003f06270 */
[----:B------:R-:W-:Y:S05]  /*15c0*/  @P0 BRA `(.L_x_1030) ;  /* 0x00000018002c0947 */ /* 0x000fea0003800000 */
[----:B------:R-:W-:Y:S01]  /*15d0*/  I2FP.F32.U32 R15, R15 ;  /* 0x0000000f000f7245 */ /* 0x000fe20000201000 */
[C---:B------:R-:W-:Y:S01]  /*15e0*/  VIADD R5, R0.reuse, 0x2 ;  /* 0x0000000200057836 */ /* 0x040fe20000000000 */
[----:B------:R-:W-:Y:S01]  /*15f0*/  I2FP.F32.U32 R3, R0 ;  /* 0x0000000000037245 */ /* 0x000fe20000201000 */
[C---:B------:R-:W-:Y:S01]  /*1600*/  VIADD R6, R0.reuse, 0x4 ;  /* 0x0000000400067836 */ /* 0x040fe20000000000 */
[----:B------:R-:W0:Y:S01]  /*1610*/  MUFU.RCP R4, R15 ;  /* 0x0000000f00047308 */ /* 0x000e220000001000 */
[----:B------:R-:W-:Y:S01]  /*1620*/  IADD3 R0, PT, PT, R0, 0x6, RZ ;  /* 0x0000000600007810 */ /* 0x000fe20007ffe0ff */
[----:B------:R-:W-:Y:S01]  /*1630*/  UIADD3 UR4, UPT, UPT, -UR39, UR9, URZ ;  /* 0x0000000927047290 */ /* 0x000fe2000fffe1ff */
[----:B------:R-:W-:Y:S01]  /*1640*/  I2FP.F32.U32 R5, R5 ;  /* 0x0000000500057245 */ /* 0x000fe20000201000 */
[----:B------:R-:W-:Y:S01]  /*1650*/  HADD2.F32 R18, -RZ, R35.H1_H1 ;  /* 0x30000023ff127230 */ /* 0x000fe20000004100 */
[----:B------:R-:W-:Y:S02]  /*1660*/  I2FP.F32.U32 R7, R6 ;  /* 0x0000000600077245 */ /* 0x000fe40000201000 */
[----:B------:R-:W-:-:S02]  /*1670*/  I2FP.F32.U32 R9, R0 ;  /* 0x0000000000097245 */ /* 0x000fc40000201000 */
[----:B------:R-:W-:Y:S01]  /*1680*/  I2FP.F32.S32 R0, UR4 ;  /* 0x0000000400007c45 */ /* 0x000fe20008201400 */
[-C--:B0-----:R-:W-:Y:S01]  /*1690*/  FMUL.FTZ R3, R3, R4.reuse ;  /* 0x0000000403037220 */ /* 0x081fe20000410000 */
[-C--:B------:R-:W-:Y:S01]  /*16a0*/  FMUL.FTZ R5, R5, R4.reuse ;  /* 0x0000000405057220 */ /* 0x080fe20000410000 */
[-C--:B------:R-:W-:Y:S01]  /*16b0*/  FMUL.FTZ R7, R7, R4.reuse ;  /* 0x0000000407077220 */ /* 0x080fe20000410000 */
        /* <DEDUP_REMOVED lines=15> */
[----:B------:R-:W-:Y:S01]  /*17b0*/  FMUL.RZ R10, R9, 0.15915493667125701904 ;  /* 0x3e22f983090a7820 */ /* 0x000fe2000040c000 */
[--C-:B------:R-:W-:Y:S02]  /*17c0*/  HADD2.F32 R9, -RZ, R33.reuse.H1_H1 ;  /* 0x30000021ff097230 */ /* 0x100fe40000004100 */
[----:B------:R1:W2:Y:S01]  /*17d0*/  MUFU.COS R4, R3 ;  /* 0x0000000300047308 */ /* 0x0002a20000000000 */
[----:B0-----:R-:W-:Y:S01]  /*17e0*/  FMUL.FTZ R13, R0, R13 ;  /* 0x0000000d000d7220 */ /* 0x001fe20000410000 */
[--C-:B------:R-:W-:Y:S02]  /*17f0*/  HADD2.F32 R0, -RZ, R32.reuse.H1_H1 ;  /* 0x30000020ff007230 */ /* 0x100fe40000004100 */
[----:B------:R-:W-:Y:S02]  /*1800*/  HADD2.F32 R32, -RZ, R32.H0_H0 ;  /* 0x20000020ff207230 */ /* 0x000fe40000004100 */
[----:B------:R-:W-:Y:S01]  /*1810*/  FMUL.RZ R14, R13, 0.15915493667125701904 ;  /* 0x3e22f9830d0e7820 */ /* 0x000fe2000040c000 */
[----:B------:R-:W-:Y:S01]  /*1820*/  HADD2.F32 R13, -RZ, R34.H1_H1 ;  /* 0x30000022ff0d7230 */ /* 0x000fe20000004100 */
[----:B------:R-:W-:Y:S01]  /*1830*/  MUFU.SIN R8, R6 ;  /* 0x0000000600087308 */ /* 0x000fe20000000400 */
[----:B-1----:R-:W-:Y:S01]  /*1840*/  FMUL.FTZ R3, R5, R0 ;  /* 0x0000000005037220 */ /* 0x002fe20000410000 */
[----:B------:R-:W-:-:S02]  /*1850*/  HADD2.F32 R33, -RZ, R33.H0_H0 ;  /* 0x20000021ff217230 */ /* 0x000fc40000004100 */
[----:B------:R-:W-:-:S04]  /*1860*/  HADD2.F32 R34, -RZ, R34.H0_H0 ;  /* 0x20000022ff227230 */ /* 0x000fc80000004100 */
[----:B------:R-:W0:Y:S01]  /*1870*/  MUFU.SIN R12, R10 ;  /* 0x0000000a000c7308 */ /* 0x000e220000000400 */
[C---:B--2---:R-:W-:Y:S01]  /*1880*/  FMUL.FTZ R0, R4.reuse, R0 ;  /* 0x0000000004007220 */ /* 0x044fe20000410000 */
[----:B------:R-:W-:-:S03]  /*1890*/  FFMA.FTZ R3, R4, R32, -R3 ;  /* 0x0000002004037223 */ /* 0x000fc60000010803 */
[----:B------:R-:W-:-:S03]  /*18a0*/  FFMA.FTZ R32, R5, R32, R0 ;  /* 0x0000002005207223 */ /* 0x000fc60000010000 */
[----:B------:R-:W1:Y:S02]  /*18b0*/  MUFU.SIN R17, R14 ;  /* 0x0000000e00117308 */ /* 0x000e640000000400 */
[----:B------:R-:W-:-:S06]  /*18c0*/  F2FP.F16.F32.PACK_AB R32, R32, R3 ;  /* 0x000000032020723e */ /* 0x000fcc00000000ff */
[----:B------:R2:W3:Y:S01]  /*18d0*/  MUFU.COS R7, R6 ;  /* 0x0000000600077308 */ /* 0x0004e20000000000 */
[----:B0-----:R-:W-:-:S07]  /*18e0*/  FMUL.FTZ R0, R12, R13 ;  /* 0x0000000d0c007220 */ /* 0x001fce0000410000 */
[----:B------:R0:W4:Y:S01]  /*18f0*/  MUFU.COS R11, R10 ;  /* 0x0000000a000b7308 */ /* 0x0001220000000000 */
[----:B--2---:R-:W-:Y:S01]  /*1900*/  FMUL.FTZ R6, R8, R9 ;  /* 0x0000000908067220 */ /* 0x004fe20000410000 */
[----:B-1----:R-:W-:-:S06]  /*1910*/  FMUL.FTZ R4, R17, R18 ;  /* 0x0000001211047220 */ /* 0x002fcc0000410000 */
[----:B------:R-:W1:Y:S01]  /*1920*/  MUFU.COS R15, R14 ;  /* 0x0000000e000f7308 */ /* 0x000e620000000000 */
[----:B0-----:R-:W-:Y:S02]  /*1930*/  HADD2.F32 R10, -RZ, R35.H0_H0 ;  /* 0x20000023ff0a7230 */ /* 0x001fe40000004100 */
[C---:B---3--:R-:W-:Y:S01]  /*1940*/  FMUL.FTZ R9, R7.reuse, R9 ;  /* 0x0000000907097220 */ /* 0x048fe20000410000 */
[----:B------:R-:W-:-:S03]  /*1950*/  FFMA.FTZ R6, R7, R33, -R6 ;  /* 0x0000002107067223 */ /* 0x000fc60000010806 */
[----:B------:R-:W-:Y:S01]  /*1960*/  FFMA.FTZ R33, R8, R33, R9 ;  /* 0x0000002108217223 */ /* 0x000fe20000010009 */
[C---:B----4-:R-:W-:Y:S01]  /*1970*/  FMUL.FTZ R13, R11.reuse, R13 ;  /* 0x0000000d0b0d7220 */ /* 0x050fe20000410000 */
[----:B------:R-:W-:-:S03]  /*1980*/  FFMA.FTZ R0, R11, R34, -R0 ;  /* 0x000000220b007223 */ /* 0x000fc60000010800 */
[----:B------:R-:W-:Y:S01]  /*1990*/  F2FP.F16.F32.PACK_AB R33, R33, R6 ;  /* 0x000000062121723e */ /* 0x000fe200000000ff */
[----:B------:R-:W-:Y:S01]  /*19a0*/  FFMA.FTZ R13, R12, R34, R13 ;  /* 0x000000220c0d7223 */ /* 0x000fe2000001000d */
[C---:B-1----:R-:W-:Y:S01]  /*19b0*/  FMUL.FTZ R18, R15.reuse, R18 ;  /* 0x000000120f127220 */ /* 0x042fe20000410000 */
[----:B------:R-:W-:-:S03]  /*19c0*/  FFMA.FTZ R4, R15, R10, -R4 ;  /* 0x0000000a0f047223 */ /* 0x000fc60000010804 */
[----:B------:R-:W-:Y:S01]  /*19d0*/  F2FP.F16.F32.PACK_AB R34, R13, R0 ;  /* 0x000000000d22723e */ /* 0x000fe200000000ff */
[----:B------:R-:W-:-:S05]  /*19e0*/  FFMA.FTZ R35, R17, R10, R18 ;  /* 0x0000000a11237223 */ /* 0x000fca0000010012 */
[----:B------:R-:W-:Y:S01]  /*19f0*/  F2FP.F16.F32.PACK_AB R35, R35, R4 ;  /* 0x000000042323723e */ /* 0x000fe200000000ff */
[----:B------:R-:W-:Y:S06]  /*1a00*/  BRA `(.L_x_1030) ;  /* 0x00000014001c7947 */ /* 0x000fec0003800000 */
.L_x_1028:
        /* <DEDUP_REMOVED lines=13> */
[----:B0-----:R-:W-:Y:S01]  /*1ae0*/  MOV R4, RZ ;  /* 0x000000ff00047202 */ /* 0x001fe20000000f00 */
[----:B-1----:R-:W-:-:S04]  /*1af0*/  IMAD.MOV R7, RZ, RZ, -R5 ;  /* 0x000000ffff077224 */ /* 0x002fc800078e0a05 */
        /* <DEDUP_REMOVED lines=13> */
[----:B------:R-:W-:Y:S01]  /*1bd0*/  @!P2 IMAD.MOV R18, RZ, RZ, -R18 ;  /* 0x000000ffff12a224 */ /* 0x000fe200078e0a12 */
[----:B------:R-:W-:Y:S02]  /*1be0*/  @!P1 LOP3.LUT R18, RZ, R17, RZ, 0x33, !PT ;  /* 0x00000011ff129212 */ /* 0x000fe400078e33ff */
[----:B------:R-:W-:Y:S02]  /*1bf0*/  ISETP.LT.U32.AND P1, PT, R2, 0x20, !P0 ;  /* 0x000000200200780c */ /* 0x000fe40004721070 */
[----:B------:R-:W-:Y:S02]  /*1c00*/  LOP3.LUT P0, RZ, R17, 0x7, RZ, 0xc0, !PT ;  /* 0x0000000711ff7812 */ /* 0x000fe4000780c0ff */
[----:B------:R-:W-:Y:S02]  /*1c10*/  IADD3 R19, PT, PT, -R18, RZ, RZ ;  /* 0x000000ff12137210 */ /* 0x000fe40007ffe1ff */
[----:B------:R-:W-:-:S03]  /*1c20*/  P2R R22, PR, RZ, 0x2 ;  /* 0x00000002ff167803 */ /* 0x000fc60000000000 */
[----:B------:R-:W-:-:S06]  /*1c30*/  IMAD R19, R17, R19, R0 ;  /* 0x0000001311137224 */ /* 0x000fcc00078e0200 */
[----:B------:R-:W-:Y:S05]  /*1c40*/  @!P0 BRA `(.L_x_1031) ;  /* 0x0000000000408947 */ /* 0x000fea0003800000 */
[----:B------:R-:W-:Y:S01]  /*1c50*/  MOV R0, 0x0 ;  /* 0x0000000000007802 */ /* 0x000fe20000000f00 */
[----:B------:R-:W0:Y:S01]  /*1c60*/  LDCU.64 UR4, c[0x4][0xc8] ;  /* 0x01001900ff0477ac */ /* 0x000e220008000a00 */
[----:B------:R-:W-:Y:S02]  /*1c70*/  HFMA2 R13, -RZ, RZ, 0, 0 ;  /* 0x00000000ff0d7431 */ /* 0x000fe400000001ff */
[----:B------:R-:W-:Y:S01]  /*1c80*/  IMAD.MOV.U32 R8, RZ, RZ, 0x53f ;  /* 0x0000053fff087424 */ /* 0x000fe200078e00ff */
[----:B------:R1:W2:Y:S01]  /*1c90*/  LDC.64 R14, c[0x4][R0] ;  /* 0x01000000000e7b82 */ /* 0x0002a20000000a00 */
[----:B------:R-:W3:Y:S01]  /*1ca0*/  LDCU.64 UR6, c[0x4][0xd0] ;  /* 0x01001a00ff0677ac */ /* 0x000ee20008000a00 */
[----:B------:R-:W-:Y:S01]  /*1cb0*/  IMAD.MOV.U32 R12, RZ, RZ, 0x1 ;  /* 0x00000001ff0c7424 */ /* 0x000fe200078e00ff */
[----:B------:R-:W4:Y:S01]  /*1cc0*/  LDCU.64 UR8, c[0x4][0x98] ;  /* 0x01001300ff0877ac */ /* 0x000f220008000a00 */
[----:B0-----:R-:W-:Y:S02]  /*1cd0*/  IMAD.U32 R4, RZ, RZ, UR4 ;  /* 0x00000004ff047e24 */ /* 0x001fe4000f8e00ff */
[----:B------:R-:W-:Y:S01]  /*1ce0*/  IMAD.U32 R5, RZ, RZ, UR5 ;  /* 0x00000005ff057e24 */ /* 0x000fe2000f8e00ff */
[----:B---3--:R-:W-:Y:S01]  /*1cf0*/  MOV R6, UR6 ;  /* 0x0000000600067c02 */ /* 0x008fe20008000f00 */
[----:B------:R-:W-:-:S02]  /*1d00*/  IMAD.U32 R7, RZ, RZ, UR7 ;  /* 0x00000007ff077e24 */ /* 0x000fc4000f8e00ff */
[----:B----4-:R-:W-:Y:S01]  /*1d10*/  IMAD.U32 R10, RZ, RZ, UR8 ;  /* 0x00000008ff0a7e24 */ /* 0x010fe2000f8e00ff */
[----:B-1----:R-:W-:-:S07]  /*1d20*/  MOV R11, UR9 ;  /* 0x00000009000b7c02 */ /* 0x002fce0008000f00 */
[----:B------:R-:W-:-:S07]  /*1d30*/  LEPC R20, `(.L_x_1031) ;  /* 0x000000001014794e */ /* 0x000fce0000000000 */
[----:B--2---:R-:W-:Y:S05]  /*1d40*/  CALL.ABS.NOINC R14 ;  /* 0x000000000e007343 */ /* 0x004fea0003c00000 */
.L_x_1031:
[----:B------:R-:W0:Y:S01]  /*1d50*/  S2R R3, SR_CgaCtaId ;  /* 0x0000000000037919 */ /* 0x000e220000008800 */
[----:B------:R-:W1:Y:S01]  /*1d60*/  LDC R11, c[0x0][0x400] ;  /* 0x00010000ff0b7b82 */ /* 0x000e620000000800 */
[----:B------:R-:W-:Y:S02]  /*1d70*/  ISETP.NE.AND P6, PT, R22, RZ, PT ;  /* 0x000000ff1600720c */ /* 0x000fe40003fc5270 */
[----:B------:R-:W-:-:S05]  /*1d80*/  MOV R0, 0x400 ;  /* 0x0000040000007802 */ /* 0x000fca0000000f00 */
[----:B------:R-:W-:-:S05]  /*1d90*/  VIADD R0, R0, 0x410 ;  /* 0x0000041000007836 */ /* 0x000fca0000000000 */
[----:B0-----:R-:W-:-:S05]  /*1da0*/  LEA R0, R3, R0, 0x18 ;  /* 0x0000000003007211 */ /* 0x001fca00078ec0ff */
[----:B-1----:R-:W-:Y:S01]  /*1db0*/  IMAD R3, R11, 0x2, R0 ;  /* 0x000000020b037824 */ /* 0x002fe200078e0200 */
[----:B------:R-:W-:Y:S06]  /*1dc0*/  @!P6 BRA `(.L_x_1032) ;  /* 0x00000000001ce947 */ /* 0x000fec0003800000 */
[----:B------:R-:W0:Y:S01]  /*1dd0*/  LDCU UR4, c[0x0][0x40c] ;  /* 0x00008180ff0477ac */ /* 0x000e220008000800 */
[----:B------:R-:W-:-:S05]  /*1de0*/  IMAD R5, R17, R18, R19 ;  /* 0x0000001211057224 */ /* 0x000fca00078e0213 */
[----:B------:R-:W-:-:S05]  /*1df0*/  LEA R4, R5, R0, 0x1 ;  /* 0x0000000005047211 */ /* 0x000fca00078e08ff */
[----:B------:R1:W-:Y:S01]  /*1e00*/  STS.128 [R4], R32 ;  /* 0x0000002004007388 */ /* 0x0003e20000000c00 */
[----:B0-----:R-:W-:-:S13]  /*1e10*/  ISETP.NE.AND P0, PT, RZ, UR4, PT ;  /* 0x00000004ff007c0c */ /* 0x001fda000bf05270 */
[----:B------:R-:W-:-:S05]  /*1e20*/  @!P0 IMAD R5, R5, 0x2, R3 ;  /* 0x0000000205058824 */ /* 0x000fca00078e0203 */
[----:B------:R1:W-:Y:S02]  /*1e30*/  @!P0 STS.128 [R5], R24 ;  /* 0x0000001805008388 */ /* 0x0003e40000000c00 */
.L_x_1032:
        /* <DEDUP_REMOVED lines=28> */
[----:B------:R-:W-:Y:S02]  /*2000*/  BSSY.RECONVERGENT B2, `(.L_x_1037) ;  /* 0x0000070000027945 */ /* 0x000fe40003800200 */
[----:B------:R-:W-:Y:S01]  /*2010*/  IMAD R7, R17, 0x2, R6 ;  /* 0x0000000211077824 */ /* 0x000fe200078e0206 */
[----:B------:R-:W0:Y:S01]  /*2020*/  LDS.64 R20, [R6] ;  /* 0x0000000006147984 */ /* 0x000e220000000a00 */
[----:B------:R-:W-:-:S03]  /*2030*/  LEA.HI R8, R8, R9, RZ, 0x2 ;  /* 0x0000000908087211 */ /* 0x000fc600078f10ff */
[----:B------:R-:W1:Y:S01]  /*2040*/  LDS.64 R22, [R7] ;  /* 0x0000000007167984 */ /* 0x000e620000000a00 */
[----:B------:R-:W-:-:S04]  /*2050*/  SHF.L.U32 R8, R8, 0x1, RZ ;  /* 0x0000000108087819 */ /* 0x000fc800000006ff */
        /* <DEDUP_REMOVED lines=14> */
[C---:B------:R-:W-:Y:S01]  /*2140*/  VIADD R11, R13.reuse, 0x4 ;  /* 0x000000040d0b7836 */ /* 0x040fe20000000000 */
[----:B------:R0:W1:Y:S01]  /*2150*/  MUFU.RCP R12, R9 ;  /* 0x00000009000c7308 */ /* 0x0000620000001000 */
[----:B------:R-:W-:Y:S01]  /*2160*/  VIADD R14, R14, -UR39 ;  /* 0x800000270e0e7c36 */ /* 0x000fe20008000000 */
        /* <DEDUP_REMOVED lines=11> */
[----:B------:R-:W-:Y:S02]  /*2220*/  HADD2.F32 R33, -RZ, R25.H1_H1 ;  /* 0x30000019ff217230 */ /* 0x000fe40000004100 */
        /* <DEDUP_REMOVED lines=63> */
[CC--:B------:R-:W-:Y:S01]  /*2620*/  FMUL.FTZ R24, R44.reuse, R32.reuse ;  /* 0x000000202c187220 */ /* 0x0c0fe20000410000 */
        /* <DEDUP_REMOVED lines=13> */
.L_x_1038:
[----:B------:R-:W-:Y:S05]  /*2700*/  BSYNC.RECONVERGENT B2 ;  /* 0x0000000000027941 */ /* 0x000fea0003800200 */
.L_x_1037:
        /* <DEDUP_REMOVED lines=15> */
[----:B------:R0:W-:Y:S01]  /*2800*/  STS.64 [R7], R10 ;  /* 0x0000000a07007388 */ /* 0x0001e20000000a00 */
[----:B------:R-:W-:Y:S05]  /*2810*/  BRA `(.L_x_1039) ;  /* 0x0000000400207947 */ /* 0x000fea0003800000 */
.L_x_1036:
[----:B------:R-:W-:-:S04]  /*2820*/  SHF.R.S32.HI R6, RZ, 0x1f, R9 ;  /* 0x0000001fff067819 */ /* 0x000fc80000011409 */
[----:B------:R-:W-:-:S04]  /*2830*/  LEA.HI R6, R6, R9, RZ, 0x2 ;  /* 0x0000000906067211 */ /* 0x000fc800078f10ff */
[----:B------:R-:W-:-:S04]  /*2840*/  SHF.L.U32 R6, R6, 0x1, RZ ;  /* 0x0000000106067819 */ /* 0x000fc800000006ff */
[----:B------:R-:W-:-:S04]  /*2850*/  LOP3.LUT R10, R6, 0xfffffff8, RZ, 0xc0, !PT ;  /* 0xfffffff8060a7812 */ /* 0x000fc800078ec0ff */
[----:B------:R-:W-:-:S13]  /*2860*/  ISETP.GE.AND P0, PT, R10, R11, PT ;  /* 0x0000000b0a00720c */ /* 0x000fda0003f06270 */
[----:B------:R-:W-:Y:S05]  /*2870*/  @P0 BRA `(.L_x_1039) ;  /* 0x0000000400080947 */ /* 0x000fea0003800000 */
[----:B------:R-:W-:Y:S01]  /*2880*/  I2FP.F32.S32 R11, R11 ;  /* 0x0000000b000b7245 */ /* 0x000fe20000201400 */
[C---:B------:R-:W-:Y:S01]  /*2890*/  VIADD R7, R10.reuse, 0x2 ;  /* 0x000000020a077836 */ /* 0x040fe20000000000 */
[----:B------:R-:W-:Y:S01]  /*28a0*/  I2FP.F32.S32 R6, R10 ;  /* 0x0000000a00067245 */ /* 0x000fe20000201400 */
[----:B------:R-:W-:Y:S01]  /*28b0*/  HADD2.F32 R36, -RZ, R33.H1_H1 ;  /* 0x30000021ff247230 */ /* 0x000fe20000004100 */
[----:B------:R-:W0:Y:S01]  /*28c0*/  MUFU.RCP R15, R11 ;  /* 0x0000000b000f7308 */ /* 0x000e220000001000 */
[----:B------:R-:W-:Y:S01]  /*28d0*/  IADD3 R9, PT, PT, R10, 0x6, RZ ;  /* 0x000000060a097810 */ /* 0x000fe20007ffe0ff */
[----:B------:R-:W-:Y:S01]  /*28e0*/  HADD2.F32 R23, -RZ, R32.H0_H0 ;  /* 0x20000020ff177230 */ /* 0x000fe20000004100 */
[----:B------:R-:W-:Y:S01]  /*28f0*/  I2FP.F32.S32 R8, R7 ;  /* 0x0000000700087245 */ /* 0x000fe20000201400 */
[--C-:B------:R-:W-:Y:S01]  /*2900*/  HADD2.F32 R37, -RZ, R35.reuse.H1_H1 ;  /* 0x30000023ff257230 */ /* 0x100fe20000004100 */
[----:B------:R-:W-:Y:S01]  /*2910*/  I2FP.F32.S32 R9, R9 ;  /* 0x0000000900097245 */ /* 0x000fe20000201400 */
[----:B------:R-:W-:-:S02]  /*2920*/  HADD2.F32 R38, -RZ, R35.H0_H0 ;  /* 0x20000023ff267230 */ /* 0x000fc40000004100 */
[-C--:B0-----:R-:W-:Y:S01]  /*2930*/  FMUL.FTZ R6, R6, R15.reuse ;  /* 0x0000000f06067220 */ /* 0x081fe20000410000 */
[-C--:B------:R-:W-:Y:S01]  /*2940*/  FMUL.FTZ R8, R8, R15.reuse ;  /* 0x0000000f08087220 */ /* 0x080fe20000410000 */
[-C--:B------:R-:W-:Y:S02]  /*2950*/  FMUL.FTZ R9, R9, R15.reuse ;  /* 0x0000000f09097220 */ /* 0x080fe40000410000 */
[----:B------:R-:W-:Y:S01]  /*2960*/  FMUL.FTZ R7, R6, 13.28771209716796875 ;  /* 0x41549a7806077820 */ /* 0x000fe20000410000 */
[----:B------:R-:W-:Y:S02]  /*2970*/  VIADD R6, R10, 0x4 ;  /* 0x000000040a067836 */ /* 0x000fe40000000000 */
[----:B------:R-:W-:Y:S01]  /*2980*/  FMUL.FTZ R8, R8, 13.28771209716796875 ;  /* 0x41549a7808087820 */ /* 0x000fe20000410000 */
[----:B------:R-:W-:Y:S02]  /*2990*/  FMUL.FTZ R12, R9, 13.28771209716796875 ;  /* 0x41549a78090c7820 */ /* 0x000fe40000410000 */
[----:B------:R-:W-:Y:S01]  /*29a0*/  I2FP.F32.S32 R6, R6 ;  /* 0x0000000600067245 */ /* 0x000fe20000201400 */
[----:B------:R-:W0:Y:S04]  /*29b0*/  MUFU.EX2 R7, -R7 ;  /* 0x8000000700077308 */ /* 0x000e280000000800 */
[----:B------:R-:W-:-:S04]  /*29c0*/  FMUL.FTZ R6, R6, R15 ;  /* 0x0000000f06067220 */ /* 0x000fc80000410000 */
[----:B------:R-:W-:Y:S01]  /*29d0*/  FMUL.FTZ R11, R6, 13.28771209716796875 ;  /* 0x41549a78060b7820 */ /* 0x000fe20000410000 */
[----:B------:R-:W1:Y:S01]  /*29e0*/  MUFU.EX2 R13, -R8 ;  /* 0x80000008000d7308 */ /* 0x000e620000000800 */
[----:B------:R-:W-:-:S07]  /*29f0*/  I2FP.F32.S32 R6, R14 ;  /* 0x0000000e00067245 */ /* 0x000fce0000201400 */
        /* <DEDUP_REMOVED lines=42> */
.L_x_1039:
[----:B------:R-:W-:Y:S05]  /*2ca0*/  BSYNC.RECONVERGENT B1 ;  /* 0x0000000000017941 */ /* 0x000fea0003800200 */
.L_x_1035:
        /* <DEDUP_REMOVED lines=16> */
.L_x_1034:
[----:B------:R-:W-:Y:S05]  /*2db0*/  BSYNC.RECONVERGENT B0 ;  /* 0x0000000000007941 */ /* 0x000fea0003800200 */
.L_x_1033:
[----:B------:R-:W-:Y:S06]  /*2dc0*/  BAR.SYNC.DEFER_BLOCKING 0x0 ;  /* 0x0000000000007b1d */ /* 0x000fec0000010000 */
[----:B------:R-:W-:Y:S04]  /*2dd0*/  BSSY.RECONVERGENT B0, `(.L_x_1040) ;  /* 0x0000009000007945 */ /* 0x000fe80003800200 */
[----:B------:R-:W-:Y:S05]  /*2de0*/  @!P6 BRA `(.L_x_1041) ;  /* 0x00000000001ce947 */ /* 0x000fea0003800000 */
[----:B------:R-:W2:Y:S01]  /*2df0*/  LDCU UR4, c[0x0][0x40c] ;  /* 0x00008180ff0477ac */ /* 0x000ea20008000800 */
[----:B------:R-:W-:-:S04]  /*2e00*/  IMAD R17, R17, R18, R19 ;  /* 0x0000001211117224 */ /* 0x000fc800078e0213 */
[----:B------:R-:W-:-:S05]  /*2e10*/  IMAD R0, R17, 0x2, R0 ;  /* 0x0000000211007824 */ /* 0x000fca00078e0200 */
[----:B-1----:R3:W4:Y:S01]  /*2e20*/  LDS.128 R32, [R0] ;  /* 0x0000000000207984 */ /* 0x0027220000000c00 */
[----:B--2---:R-:W-:-:S13]  /*2e30*/  ISETP.NE.AND P0, PT, RZ, UR4, PT ;  /* 0x00000004ff007c0c */ /* 0x004fda000bf05270 */
[----:B------:R-:W-:-:S05]  /*2e40*/  @!P0 LEA R3, R17, R3, 0x1 ;  /* 0x0000000311038211 */ /* 0x000fca00078e08ff */
[----:B------:R3:W2:Y:S02]  /*2e50*/  @!P0 LDS.128 R24, [R3] ;  /* 0x0000000003188984 */ /* 0x0006a40000000c00 */
.L_x_1041:
[----:B------:R-:W-:Y:S05]  /*2e60*/  BSYNC.RECONVERGENT B0 ;  /* 0x0000000000007941 */ /* 0x000fea0003800200 */
.L_x_1040:
[----:B------:R-:W-:Y:S06]  /*2e70*/  BAR.SYNC.DEFER_BLOCKING 0x0 ;  /* 0x0000000000007b1d */ /* 0x000fec0000010000 */
.L_x_1030:
[----:B------:R-:W-:Y:S05]  /*2e80*/  BSYNC.RECONVERGENT B6 ;  /* 0x0000000000067941 */ /* 0x000fea0003800200 */
.L_x_1027:
[----:B------:R-:W3:Y:S01]  /*2e90*/  LDCU UR4, c[0x0][0x3f4] ;  /* 0x00007e80ff0477ac */ /* 0x000ee20008000800 */
[----:B------:R-:W-:Y:S02]  /*2ea0*/  ISETP.GT.U32.AND P0, PT, R2, 0x1f, PT ;  /* 0x0000001f0200780c */ /* 0x000fe40003f04070 */
[----:B------:R-:W-:Y:S01]  /*2eb0*/  MOV R118, 0xff7fffff ;  /* 0xff7fffff00767802 */ /* 0x000fe20000000f00 */
[----:B---3--:R-:W-:-:S04]  /*2ec0*/  IMAD.U32 R3, RZ, RZ, UR4 ;  /* 0x00000004ff037e24 */ /* 0x008fc8000f8e00ff */
[----:B------:R-:W-:-:S05]  /*2ed0*/  IMAD.MOV R0, RZ, RZ, -R3 ;  /* 0x000000ffff007224 */ /* 0x000fca00078e0a03 */
[----:B------:R-:W-:-:S04]  /*2ee0*/  VIADDMNMX R0, R0, UR44, RZ, !PT ;  /* 0x0000002c00007c46 */ /* 0x000fc8000f8001ff */
[----:B------:R-:W-:Y:S01]  /*2ef0*/  R2UR UR11, R0 ;  /* 0x00000000000b72ca */ /* 0x000fe200000e0000 */
[----:B------:R-:W-:-:S14]  /*2f00*/  @P0 BRA `(.L_x_1042) ;  /* 0x0000000400000947 */ /* 0x000fdc0003800000 */
[----:B------:R-:W3:Y:S01]  /*2f10*/  LDCU UR4, c[0x0][0x40c] ;  /* 0x00008180ff0477ac */ /* 0x000ee20008000800 */
[----:B0-----:R-:W0:Y:S01]  /*2f20*/  S2R R9, SR_CgaCtaId ;  /* 0x0000000000097919 */ /* 0x001e220000008800 */
        /* <DEDUP_REMOVED lines=9> */
[----:B------:R-:W-:-:S05]  /*2fc0*/  @!P1 VIADD R6, R10, 0x210 ;  /* 0x000002100a069836 */ /* 0x000fca0000000000 */
[----:B-1----:R-:W1:Y:S01]  /*2fd0*/  @!P0 LDC.64 R4, c[0x0][0x3b8] ;  /* 0x0000ee00ff048b82 */ /* 0x002e620000000a00 */
[----:B------:R-:W-:-:S05]  /*2fe0*/  @!P0 IMAD R7, R2, R3, UR40 ;  /* 0x0000002802078e24 */ /* 0x000fca000f8e0203 */
[----:B------:R-:W-:Y:S02]  /*2ff0*/  @!P0 SHF.L.U32 R8, R7, 0x3, RZ ;  /* 0x0000000307088819 */ /* 0x000fe400000006ff */
[C---:B0-----:R-:W-:Y:S01]  /*3000*/  LEA R7, R9.reuse, R0, 0x18 ;  /* 0x0000000009077211 */ /* 0x041fe200078ec0ff */
[--C-:B------:R-:W-:Y:S01]  /*3010*/  HADD2.F32 R0, -RZ, R13.reuse.H0_H0 ;  /* 0x2000000dff007230 */ /* 0x100fe20000004100 */
[----:B------:R-:W-:Y:S01]  /*3020*/  @!P1 LEA R9, R9, R6, 0x18 ;  /* 0x0000000609099211 */ /* 0x000fe200078ec0ff */
[----:B------:R-:W-:Y:S02]  /*3030*/  @!P0 IMAD R11, R3, UR41, R8 ;  /* 0x00000029030b8c24 */ /* 0x000fe4000f8e0208 */
[C---:B------:R-:W-:Y:S02]  /*3040*/  IMAD R7, R2.reuse, 0x10, R7 ;  /* 0x0000001002077824 */ /* 0x040fe400078e0207 */
[----:B------:R-:W-:Y:S02]  /*3050*/  @!P1 IMAD R9, R2, 0x10, R9 ;  /* 0x0000001002099824 */ /* 0x000fe400078e0209 */
[----:B------:R-:W-:Y:S01]  /*3060*/  HADD2.F32 R13, -RZ, R13.H1_H1 ;  /* 0x3000000dff0d7230 */ /* 0x000fe20000004100 */
[----:B------:R0:W-:Y:S04]  /*3070*/  STS.128 [R7], R32 ;  /* 0x0000002007007388 */ /* 0x0001e80000000c00 */
[----:B------:R0:W-:Y:S01]  /*3080*/  @!P1 STS.128 [R9], R28 ;  /* 0x0000001c09009388 */ /* 0x0001e20000000c00 */
[----:B------:R-:W-:Y:S01]  /*3090*/  FADD.FTZ R13, R0, R13 ;  /* 0x0000000d000d7221 */ /* 0x000fe20000010000 */
[----:B-1----:R-:W-:-:S05]  /*30a0*/  @!P0 IMAD.WIDE R4, R11, 0x2, R4 ;  /* 0x000000020b048825 */ /* 0x002fca00078e0204 */
        /* <DEDUP_REMOVED lines=11> */
.L_x_1239:
        /* <DEDUP_REMOVED lines=16> */
[----:B------:R-:W2:Y:S03]  /*3260*/  LDCU UR7, c[0x0][0x410] ;  /* 0x00008200ff0777ac */ /* 0x000ea60008000800 */
[----:B------:R-:W3:Y:S01]  /*3270*/  @P0 LDG.E.U16 R4, desc[UR36][R4.64] ;  /* 0x0000002404040981 */ /* 0x000ee2000c1e1500 */
[----:B------:R-:W-:Y:S01]  /*3280*/  R2UR UR5, R10 ;  /* 0x000000000a0572ca */ /* 0x000fe200000e0000 */
[----:B------:R-:W-:-:S12]  /*3290*/  UIADD3 UR4, UPT, UPT, UR44, -UR11, URZ ;  /* 0x8000000b2c047290 */ /* 0x000fd8000fffe0ff */
[----:B------:R-:W-:Y:S01]  /*32a0*/  UIADD3 UR5, UPT, UPT, UR5, 0x410, URZ ;  /* 0x0000041005057890 */ /* 0x000fe2000fffe0ff */
[----:B--2---:R-:W-:-:S03]  /*32b0*/  FMUL.FTZ R118, R14, UR7 ;  /* 0x000000070e767c20 */ /* 0x004fc60008410000 */
[----:B-1----:R-:W-:-:S04]  /*32c0*/  ULEA UR5, UR6, UR5, 0x18 ;  /* 0x0000000506057291 */ /* 0x002fc8000f8ec0ff */
[----:B------:R-:W-:Y:S01]  /*32d0*/  ULEA UR4, UR4, UR5, 0x2 ;  /* 0x0000000504047291 */ /* 0x000fe2000f8e10ff */
[----:B---3--:R-:W-:-:S05]  /*32e0*/  @P0 HADD2.F32 R7, -RZ, R4.H0_H0 ;  /* 0x20000004ff070230 */ /* 0x008fca0000004100 */
[----:B------:R-:W-:-:S05]  /*32f0*/  @P0 FADD.FTZ R118, R118, R7 ;  /* 0x0000000776760221 */ /* 0x000fca0000010000 */
[----:B------:R3:W-:Y:S02]  /*3300*/  STS [UR4+-0x4], R118 ;  /* 0xfffffc76ff007988 */ /* 0x0007e40008000804 */
.L_x_1042:
[----:B------:R-:W-:Y:S05]  /*3310*/  WARPSYNC.ALL ;  /* 0x0000000000007948 */ /* 0x000fea0003800000 */
[----:B------:R-:W5:Y:S08]  /*3320*/  S2UR UR16, SR_CgaCtaId ;  /* 0x00000000001079c3 */ /* 0x000f700000008800 */
[----:B------:R-:W-:Y:S01]  /*3330*/  BAR.SYNC.DEFER_BLOCKING 0x0 ;  /* 0x0000000000007b1d */ /* 0x000fe20000010000 */
[----:B------:R-:W-:Y:S01]  /*3340*/  IMAD.SHL.U32 R0, R2, 0x4, RZ ;  /* 0x0000000402007824 */ /* 0x000fe200078e00ff */
[----:B-1--4-:R-:W-:-:S04]  /*3350*/  SHF.R.U32.HI R34, RZ, 0x2, R2 ;  /* 0x00000002ff227819 */ /* 0x012fc80000011602 */
[----:B------:R-:W-:Y:S01]  /*3360*/  UMOV UR10, 0x400 ;  /* 0x00000400000a7882 */ /* 0x000fe20000000000 */
[----:B------:R-:W1:Y:S01]  /*3370*/  LDCU UR7, c[0x0][0x40c] ;  /* 0x00008180ff0777ac */ /* 0x000e620008000800 */
[----:B------:R-:W-:Y:S01]  /*3380*/  LOP3.LUT R0, R0, 0xc, RZ, 0xc0, !PT ;  /* 0x0000000c00007812 */ /* 0x000fe200078ec0ff */
[----:B------:R-:W-:Y:S01]  /*3390*/  UIADD3 UR4, UPT, UPT, UR10, 0x10, URZ ;  /* 0x000000100a047890 */ /* 0x000fe2000fffe0ff */
[----:B------:R-:W4:Y:S01]  /*33a0*/  LDCU UR6, c[0x0][0x3f0] ;  /* 0x00007e00ff0677ac */ /* 0x000f220008000800 */
[----:B------:R-:W0:Y:S01]  /*33b0*/  LDCU UR18, c[0x0][0x40c] ;  /* 0x00008180ff1277ac */ /* 0x000e220008000800 */
[----:B------:R-:W0:Y:S01]  /*33c0*/  LDCU UR22, c[0x0][0x3f4] ;  /* 0x00007e80ff1677ac */ /* 0x000e220008000800 */
[----:B-----5:R-:W-:Y:S02]  /*33d0*/  ULEA UR4, UR16, UR4, 0x18 ;  /* 0x0000000410047291 */ /* 0x020fe4000f8ec0ff */
[----:B-1----:R-:W-:Y:S01]  /*33e0*/  UISETP.NE.AND UP0, UPT, UR7, URZ, UPT ;  /* 0x000000ff0700728c */ /* 0x002fe2000bf05270 */
[----:B------:R-:W1:Y:S01]  /*33f0*/  LDCU UR19, c[0x0][0x410] ;  /* 0x00008200ff1377ac */ /* 0x000e620008000800 */
[----:B----4-:R-:W-:-:S05]  /*3400*/  UIMAD UR6, UR42, UR6, UR46 ;  /* 0x000000062a0672a4 */ /* 0x010fca000f8e022e */
[----:B------:R-:W4:Y:S01]  /*3410*/  LDS R116, [R0+UR4] ;  /* 0x0000000400747984 */ /* 0x000f220008000800 */
[----:B------:R-:W0:Y:S03]  /*3420*/  LDCU.64 UR8, c[0x0][0x3b8] ;  /* 0x00007700ff0877ac */ /* 0x000e260008000a00 */
[----:B------:R-:W0:Y:S01]  /*3430*/  LDS R117, [R0+UR4+0x10] ;  /* 0x0000100400757984 */ /* 0x000e220008000800 */
[----:B------:R-:W0:Y:S03]  /*3440*/  LDCU.64 UR20, c[0x0][0x438] ;  /* 0x00008700ff1477ac */ /* 0x000e260008000a00 */
[----:B------:R-:W0:Y:S01]  /*3450*/  LDS R115, [R0+UR4+0x20] ;  /* 0x0000200400737984 */ /* 0x000e220008000800 */
[----:B------:R-:W0:Y:S03]  /*3460*/  LDCU.64 UR14, c[0x0][0x448] ;  /* 0x00008900ff0e77ac */ /* 0x000e260008000a00 */
[----:B------:R-:W0:Y:S01]  /*3470*/  LDS R114, [R0+UR4+0x30] ;  /* 0x0000300400727984 */ /* 0x000e220008000800 */
[----:B------:R-:W-:-:S03]  /*3480*/  UIMAD UR6, UR6, 0xc0, URZ ;  /* 0x000000c0060678a4 */ /* 0x000fc6000f8e02ff */
[----:B------:R-:W0:Y:S04]  /*3490*/  LDS R113, [R0+UR4+0x40] ;  /* 0x0000400400717984 */ /* 0x000e280008000800 */
        /* <DEDUP_REMOVED lines=26> */
[----:B------:R5:W0:Y:S01]  /*3640*/  LDS R87, [R0+UR4+0x1f0] ;  /* 0x0001f00400577984 */ /* 0x000a220008000800 */
[----:B------:R-:W-:-:S04]  /*3650*/  UIADD3 UR4, UPT, UPT, UR45, 0x7, -UR11 ;  /* 0x000000072d047890 */ /* 0x000fc8000fffe80b */
[----:B------:R-:W-:Y:S01]  /*3660*/  USHF.R.S32.HI UR5, URZ, 0x1f, UR4 ;  /* 0x0000001fff057899 */ /* 0x000fe20008011404 */
[----:B-----5:R-:W-:-:S03]  /*3670*/  SHF.L.U32 R0, R2, 0x1, RZ ;  /* 0x0000000102007819 */ /* 0x020fc600000006ff */
[----:B------:R-:W-:Y:S01]  /*3680*/  ULEA.HI UR5, UR5, UR4, URZ, 0x3 ;  /* 0x0000000405057291 */ /* 0x000fe2000f8f18ff */
[----:B------:R-:W-:-:S03]  /*3690*/  LOP3.LUT R14, R0, 0x6, RZ, 0xc0, !PT ;  /* 0x00000006000e7812 */ /* 0x000fc600078ec0ff */
[----:B------:R-:W-:-:S06]  /*36a0*/  ULOP3.LUT UR5, UR5, 0xfffffff8, URZ, 0xc0, !UPT ;  /* 0xfffffff805057892 */ /* 0x000fcc000f8ec0ff */
[----:B------:R-:W-:Y:S01]  /*36b0*/  ISETP.GE.AND P0, PT, R34, UR5, PT ;  /* 0x0000000522007c0c */ /* 0x000fe2000bf06270 */
[----:B-1--4-:R-:W-:-:S12]  /*36c0*/  BRA.U UP0, `(.L_x_1044) ;  /* 0x00000001008c7547 */ /* 0x012fd8000b800000 */
[----:B------:R-:W-:-:S04]  /*36d0*/  UIADD3 UR4, UPT, UPT, UR10, 0x210, URZ ;  /* 0x000002100a047890 */ /* 0x000fc8000fffe0ff */
[----:B------:R-:W-:-:S06]  /*36e0*/  ULEA UR4, UR16, UR4, 0x18 ;  /* 0x0000000410047291 */ /* 0x000fcc000f8ec0ff */
[----:B------:R-:W-:-:S05]  /*36f0*/  LEA R11, R14, UR4, 0x1 ;  /* 0x000000040e0b7c11 */ /* 0x000fca000f8e08ff */
[----:B------:R1:W4:Y:S04]  /*3700*/  LDS R84, [R11] ;  /* 0x000000000b547984 */ /* 0x0003280000000800 */
        /* <DEDUP_REMOVED lines=10> */
[----:B------:R1:W1:Y:S04]  /*37b0*/  LDS R75, [R11+0xb0] ;  /* 0x0000b0000b4b7984 */ /* 0x0002680000000800 */
        /* <DEDUP_REMOVED lines=8> */
[----:B0-----:R0:W0:Y:S04]  /*3840*/  LDS R4, [R11+0x140] ;  /* 0x000140000b047984 */ /* 0x0010280000000800 */
        /* <DEDUP_REMOVED lines=10> */
[----:B-1--4-:R0:W0:Y:S02]  /*38f0*/  LDS R21, [R11+0x1f0] ;  /* 0x0001f0000b157984 */ /* 0x0120240000000800 */
.L_x_1044:
[----:B------:R-:W-:Y:S04]  /*3900*/  BSSY B0, `(.L_x_1045) ;  /* 0x0000444000007945 */ /* 0x000fe80003800000 */
[----:B------:R-:W-:Y:S05]  /*3910*/  @P0 BRA `(.L_x_1046) ;  /* 0x0000004400080947 */ /* 0x000fea0003800000 */
[----:B------:R-:W-:Y:S01]  /*3920*/  IABS R22, R3 ;  /* 0x0000000300167213 */ /* 0x000fe20000000000 */
[----:B------:R-:W1:Y:S01]  /*3930*/  LDCU UR4, c[0x0][0x3f8] ;  /* 0x00007f00ff0477ac */ /* 0x000e620008000800 */
[----:B------:R-:W4:Y:S01]  /*3940*/  S2UR UR7, SR_CTAID.Y ;  /* 0x00000000000779c3 */ /* 0x000f220000002600 */
[----:B------:R-:W-:Y:S01]  /*3950*/  VIADD R30, R34, UR11 ;  /* 0x0000000b221e7c36 */ /* 0x000fe20008000000 */
[----:B0-----:R-:W0:Y:S01]  /*3960*/  I2F.RP R11, R22 ;  /* 0x00000016000b7306 */ /* 0x001e220000209400 */
[----:B------:R-:W5:Y:S01]  /*3970*/  LDCU UR17, c[0x0][0x440] ;  /* 0x00008800ff1177ac */ /* 0x000f620008000800 */
[C-C-:B--2---:R-:W-:Y:S02]  /*3980*/  IMAD R26, R3.reuse, UR41, R14.reuse ;  /* 0x00000029031a7c24 */ /* 0x144fe4000f8e020e */
[C---:B------:R-:W-:Y:S01]  /*3990*/  IMAD R27, R3.reuse, UR6, R14 ;  /* 0x00000006031b7c24 */ /* 0x040fe2000f8e020e */
[----:B------:R-:W2:Y:S01]  /*39a0*/  LDCU.64 UR12, c[0x0][0x420] ;  /* 0x00008400ff0c77ac */ /* 0x000ea20008000a00 */
[----:B------:R-:W3:Y:S01]  /*39b0*/  LDC.64 R122, c[0x0][0x450] ;  /* 0x00011400ff7a7b82 */ /* 0x000ee20000000a00 */
[----:B------:R-:W-:Y:S01]  /*39c0*/  IMAD.U32 R31, RZ, RZ, UR5 ;  /* 0x00000005ff1f7e24 */ /* 0x000fe2000f8e00ff */
[----:B------:R-:W-:Y:S01]  /*39d0*/  SHF.R.S32.HI R32, RZ, 0x1f, R26 ;  /* 0x0000001fff207819 */ /* 0x000fe2000001141a */
[----:B------:R-:W-:Y:S01]  /*39e0*/  IMAD R28, R3, 0xc0, RZ ;  /* 0x000000c0031c7824 */ /* 0x000fe200078e02ff */
[----:B------:R-:W-:-:S02]  /*39f0*/  SHF.R.S32.HI R33, RZ, 0x1f, R27 ;  /* 0x0000001fff217819 */ /* 0x000fc4000001141b */
[----:B------:R-:W-:Y:S01]  /*3a00*/  IADD3 R31, PT, PT, R31, UR11, RZ ;  /* 0x0000000b1f1f7c10 */ /* 0x000fe2000fffe0ff */
[----:B0-----:R-:W0:Y:S01]  /*3a10*/  MUFU.RCP R11, R11 ;  /* 0x0000000b000b7308 */ /* 0x001e220000001000 */
[----:B-1----:R-:W-:Y:S01]  /*3a20*/  UIMAD UR4, UR38, UR4, UR46 ;  /* 0x00000004260472a4 */ /* 0x002fe2000f8e022e */
[----:B-----5:R-:W-:Y:S01]  /*3a30*/  MOV R29, UR17 ;  /* 0x00000011001d7c02 */ /* 0x020fe20008000f00 */
[----:B----4-:R-:W-:Y:S01]  /*3a40*/  IMAD R15, R3, UR7, RZ ;  /* 0x00000007030f7c24 */ /* 0x010fe2000f8e02ff */
[----:B------:R-:W-:Y:S01]  /*3a50*/  UIMAD UR7, UR46, UR17, UR45 ;  /* 0x000000112e0772a4 */ /* 0x000fe2000f8e022d */
[----:B--2---:R-:W-:-:S03]  /*3a60*/  ISETP.NE.U32.AND P0, PT, RZ, UR12, PT ;  /* 0x0000000cff007c0c */ /* 0x004fc6000bf05070 */
[----:B------:R-:W-:Y:S02]  /*3a70*/  SHF.R.S32.HI R25, RZ, 0x1f, R15 ;  /* 0x0000001fff197819 */ /* 0x000fe4000001140f */
[--C-:B------:R-:W-:Y:S01]  /*3a80*/  IADD3 R24, P1, P2, R15, UR12, R30.reuse ;  /* 0x0000000c0f187c10 */ /* 0x100fe2000fa3e01e */
[----:B------:R-:W-:Y:S01]  /*3a90*/  IMAD R29, R29, UR7, R30 ;  /* 0x000000071d1d7c24 */ /* 0x000fe2000f8e021e */
[----:B------:R-:W-:Y:S01]  /*3aa0*/  ISETP.NE.AND.EX P0, PT, RZ, UR13, PT, P0 ;  /* 0x0000000dff007c0c */ /* 0x000fe2000bf05300 */
[----:B0-----:R-:W-:Y:S01]  /*3ab0*/  VIADD R12, R11, 0xffffffe ;  /* 0x0ffffffe0b0c7836 */ /* 0x001fe20000000000 */
[----:B------:R-:W-:Y:S01]  /*3ac0*/  MOV R11, UR4 ;  /* 0x00000004000b7c02 */ /* 0x000fe20008000f00 */
[----:B------:R-:W-:Y:S01]  /*3ad0*/  UIADD3 UR4, UPT, UPT, UR10, 0x410, URZ ;  /* 0x000004100a047890 */ /* 0x000fe2000fffe0ff */
[----:B------:R-:W-:Y:S01]  /*3ae0*/  IADD3.X R25, PT, PT, R25, UR13, RZ, P1, P2 ;  /* 0x0000000d19197c10 */ /* 0x000fe20008fe44ff */
[----:B------:R0:W1:Y:S01]  /*3af0*/  F2I.FTZ.U32.TRUNC.NTZ R13, R12 ;  /* 0x0000000c000d7305 */ /* 0x000062000021f000 */
[----:B------:R-:W-:Y:S01]  /*3b00*/  VIADD R30, R30, 0x1 ;  /* 0x000000011e1e7836 */ /* 0x000fe20000000000 */
[----:B------:R-:W-:Y:S01]  /*3b10*/  ULEA UR4, UR16, UR4, 0x18 ;  /* 0x0000000410047291 */ /* 0x000fe2000f8ec0ff */
[----:B------:R-:W-:-:S04]  /*3b20*/  IMAD R11, R11, 0xc0, R14 ;  /* 0x000000c00b0b7824 */ /* 0x000fc800078e020e */
[----:B---3--:R-:W-:Y:S01]  /*3b30*/  IMAD.WIDE R122, R11, 0x2, R122 ;  /* 0x000000020b7a7825 */ /* 0x008fe200078e027a */
[----:B------:R-:W-:-:S03]  /*3b40*/  LEA R34, R34, UR4, 0x2 ;  /* 0x0000000422227c11 */ /* 0x000fc6000f8e10ff */
[----:B0-----:R-:W-:Y:S02]  /*3b50*/  IMAD.MOV.U32 R12, RZ, RZ, RZ ;  /* 0x000000ffff0c7224 */ /* 0x001fe400078e00ff */
[----:B-1----:R-:W-:-:S04]  /*3b60*/  IMAD.MOV R23, RZ, RZ, -R13 ;  /* 0x000000ffff177224 */ /* 0x002fc800078e0a0d */
[----:B------:R-:W-:-:S04]  /*3b70*/  IMAD R23, R23, R22, RZ ;  /* 0x0000001617177224 */ /* 0x000fc800078e02ff */
[----:B------:R-:W-:-:S07]  /*3b80*/  IMAD.HI.U32 R23, R13, R23, R12 ;  /* 0x000000170d177227 */ /* 0x000fce00078e000c */
.L_x_1175:
[----:B------:R-:W2:Y:S01]  /*3b90*/  @P0 LDG.E.U8 R12, desc[UR36][R24.64] ;  /* 0x00000024180c0981 */ /* 0x000ea2000c1e1100 */
[----:B------:R-:W-:Y:S01]  /*3ba0*/  VIADD R35, R30, 0xffffffff ;  /* 0xffffffff1e237836 */ /* 0x000fe20000000000 */
[----:B------:R-:W-:Y:S01]  /*3bb0*/  MOV R36, UR44 ;  /* 0x0000002c00247c02 */ /* 0x000fe20008000f00 */
[----:B------:R-:W-:Y:S01]  /*3bc0*/  IMAD.U32 R3, RZ, RZ, UR22 ;  /* 0x00000016ff037e24 */ /* 0x000fe2000f8e00ff */
[----:B------:R-:W-:Y:S02]  /*3bd0*/  BSSY.RECONVERGENT B1, `(.L_x_1047) ;  /* 0x000002c000017945 */ /* 0x000fe40003800200 */
[----:B------:R-:W-:Y:S01]  /*3be0*/  IABS R124, R35 ;  /* 0x00000023007c7213 */ /* 0x000fe20000000000 */
[----:B------:R-:W-:Y:S01]  /*3bf0*/  VIADD R36, R36, 0xffffffff ;  /* 0xffffffff24247836 */ /* 0x000fe20000000000 */
[----:B0-----:R-:W-:Y:S02]  /*3c00*/  IABS R13, R3 ;  /* 0x00000003000d7213 */ /* 0x001fe40000000000 */
[----:B------:R-:W-:Y:S01]  /*3c10*/  ISETP.GE.AND P3, PT, R35, RZ, PT ;  /* 0x000000ff2300720c */ /* 0x000fe20003f66270 */
[----:B------:R-:W-:Y:S01]  /*3c20*/  IMAD.HI.U32 R11, R23, R124, RZ ;  /* 0x0000007c170b7227 */ /* 0x000fe200078e00ff */
[----:B------:R-:W-:-:S04]  /*3c30*/  ISETP.NE.AND P4, PT, R3, RZ, PT ;  /* 0x000000ff0300720c */ /* 0x000fc80003f85270 */
[----:B------:R-:W-:-:S05]  /*3c40*/  IADD3 R11, PT, PT, -R11, RZ, RZ ;  /* 0x000000ff0b0b7210 */ /* 0x000fca0007ffe1ff */
[----:B------:R-:W-:-:S05]  /*3c50*/  IMAD R124, R13, R11, R124 ;  /* 0x0000000b0d7c7224 */ /* 0x000fca00078e027c */
[----:B------:R-:W-:-:S13]  /*3c60*/  ISETP.GT.U32.AND P1, PT, R22, R124, PT ;  /* 0x0000007c1600720c */ /* 0x000fda0003f24070 */
[----:B------:R-:W-:-:S05]  /*3c70*/  @!P1 IMAD.IADD R124, R124, 0x1, -R13 ;  /* 0x000000017c7c9824 */ /* 0x000fca00078e0a0d */
[----:B------:R-:W-:-:S13]  /*3c80*/  ISETP.GT.U32.AND P1, PT, R22, R124, PT ;  /* 0x0000007c1600720c */ /* 0x000fda0003f24070 */
[----:B------:R-:W-:Y:S01]  /*3c90*/  @!P1 IMAD.IADD R124, R124, 0x1, -R13 ;  /* 0x000000017c7c9824 */ /* 0x000fe200078e0a0d */
[----:B------:R-:W-:-:S03]  /*3ca0*/  ISETP.GE.AND P1, PT, R35, R36, PT ;  /* 0x000000242300720c */ /* 0x000fc60003f26270 */
[----:B------:R-:W-:Y:S01]  /*3cb0*/  @!P3 IMAD.MOV R124, RZ, RZ, -R124 ;  /* 0x000000ffff7cb224 */ /* 0x000fe200078e0a7c */
[----:B------:R-:W-:Y:S02]  /*3cc0*/  @!P4 LOP3.LUT R124, RZ, R3, RZ, 0x33, !PT ;  /* 0x00000003ff7cc212 */ /* 0x000fe400078e33ff */
[----:B--2---:R-:W-:Y:S02]  /*3cd0*/  ISETP.NE.AND P2, PT, R12, RZ, P0 ;  /* 0x000000ff0c00720c */ /* 0x004fe40000745270 */
[----:B------:R-:W-:-:S05]  /*3ce0*/  SHF.L.U32 R12, R124, 0x3, RZ ;  /* 0x000000037c0c7819 */ /* 0x000fca00000006ff */
[----:B------:R-:W-:Y:S06]  /*3cf0*/  @P1 BRA `(.L_x_1048) ;  /* 0x0000000000641947 */ /* 0x000fec0003800000 */
[----:B------:R-:W-:Y:S01]  /*3d00*/  ISETP.GE.AND P1, PT, R12, R28, PT ;  /* 0x0000001c0c00720c */ /* 0x000fe20003f26270 */
[----:B------:R-:W-:Y:S01]  /*3d10*/  BSSY.RECONVERGENT B2, `(.L_x_1049) ;  /* 0x0000008000027945 */ /* 0x000fe20003800200 */
[----:B------:R-:W-:-:S11]  /*3d20*/  IMAD.MOV.U32 R37, RZ, RZ, RZ ;  /* 0x000000ffff257224 */ /* 0x000fd600078e00ff */
[----:B------:R-:W-:Y:S05]  /*3d30*/  @P1 BRA `(.L_x_1050) ;  /* 0x0000000000141947 */ /* 0x000fea0003800000 */
[----:B------:R-:W-:-:S05]  /*3d40*/  IADD3 R11, P3, PT, R27, R12, RZ ;  /* 0x0000000c1b0b7210 */ /* 0x000fca0007f7e0ff */
[----:B------:R-:W-:Y:S01]  /*3d50*/  IMAD.X R13, RZ, RZ, R33, P3 ;  /* 0x000000ffff0d7224 */ /* 0x000fe200018e0621 */
[----:B------:R-:W-:-:S04]  /*3d60*/  LEA R14, P3, R11, UR8, 0x1 ;  /* 0x000000080b0e7c11 */ /* 0x000fc8000f8608ff */
[----:B------:R-:W-:-:S05]  /*3d70*/  LEA.HI.X R15, R11, UR9, R13, 0x1, P3 ;  /* 0x000000090b0f7c11 */ /* 0x000fca00098f0c0d */
[----:B------:R0:W5:Y:S04]  /*3d80*/  LDG.E R37, desc[UR36][R14.64] ;  /* 0x000000240e257981 */ /* 0x000168000c1e1900 */
.L_x_1050:
[----:B------:R-:W-:Y:S05]  /*3d90*/  BSYNC.RECONVERGENT B2 ;  /* 0x0000000000027941 */ /* 0x000fea0003800200 */
.L_x_1049:
[----:B------:R-:W-:-:S09]  /*3da0*/  UISETP.NE.AND UP0, UPT, UR18, URZ, UPT ;  /* 0x000000ff1200728c */ /* 0x000fd2000bf05270 */
[----:B------:R-:W-:Y:S05]  /*3db0*/  BRA.U UP0, `(.L_x_1048) ;  /* 0x0000000100347547 */ /* 0x000fea000b800000 */
[----:B0-----:R-:W0:Y:S01]  /*3dc0*/  @!P1 LDC.64 R14, c[0x0][0x3b8] ;  /* 0x0000ee00ff0e9b82 */ /* 0x001e220000000a00 */
[----:B------:R-:W-:-:S13]  /*3dd0*/  ISETP.NE.AND P3, PT, R16, RZ, PT ;  /* 0x000000ff1000720c */ /* 0x000fda0003f65270 */
[----:B------:R-:W-:Y:S01]  /*3de0*/  VOTEU.ANY UP0, P3 ;  /* 0x0000000000ff7886 */ /* 0x000fe20001800100 */
[----:B------:R-:W-:Y:S02]  /*3df0*/  PLOP3.LUT P5, PT, PT, PT, UP0, 0x80, 0x8 ;  /* 0x000000000008781c */ /* 0x000fe40003faf008 */
[----:B------:R-:W-:-:S04]  /*3e00*/  @!P1 IADD3 R11, P3, PT, R26, R12, RZ ;  /* 0x0000000c1a0b9210 */ /* 0x000fc80007f7e0ff */
[----:B------:R-:W-:Y:S02]  /*3e10*/  @!P1 IADD3.X R13, PT, PT, RZ, R32, RZ, P3, !PT ;  /* 0x00000020ff0d9210 */ /* 0x000fe40001ffe4ff */
[----:B0-----:R-:W-:-:S04]  /*3e20*/  @!P1 LEA R14, P4, R11, R14, 0x1 ;  /* 0x0000000e0b0e9211 */ /* 0x001fc800078808ff */
[----:B------:R-:W-:Y:S02]  /*3e30*/  @!P1 LEA.HI.X R15, R11, R15, R13, 0x1, P4 ;  /* 0x0000000f0b0f9211 */ /* 0x000fe400020f0c0d */
[----:B------:R-:W2:Y:S01]  /*3e40*/  @P5 LDG.E R11, desc[UR36][R122.64] ;  /* 0x000000247a0b5981 */ /* 0x000ea2000c1e1900 */
[----:B------:R-:W-:Y:S01]  /*3e50*/  PLOP3.LUT P3, PT, PT, PT, UP0, 0x80, 0x8 ;  /* 0x000000000008781c */ /* 0x000fe20003f6f008 */
[----:B-----5:R-:W-:-:S12]  /*3e60*/  HFMA2 R37, R37, 1, 1, R84 ;  /* 0x3c003c0025257831 */ /* 0x020fd80000000054 */
[----:B--2---:R-:W-:-:S05]  /*3e70*/  @P3 HMUL2 R37, R37, R11 ;  /* 0x0000000b25253232 */ /* 0x004fca0000000000 */
[----:B------:R1:W-:Y:S02]  /*3e80*/  @!P1 STG.E desc[UR36][R14.64], R37 ;  /* 0x000000250e009986 */ /* 0x0003e4000c101924 */
.L_x_1048:
[----:B------:R-:W-:Y:S05]  /*3e90*/  BSYNC.RECONVERGENT B1 ;  /* 0x0000000000017941 */ /* 0x000fea0003800200 */
.L_x_1047:
[----:B------:R-:W-:Y:S01]  /*3ea0*/  ISETP.GE.AND P1, PT, R35, R36, PT ;  /* 0x000000242300720c */ /* 0x000fe20003f26270 */
[----:B------:R-:W-:Y:S01]  /*3eb0*/  BSSY.RECONVERGENT B1, `(.L_x_1051) ;  /* 0x0000038000017945 */ /* 0x000fe20003800200 */
[----:B------:R-:W-:-:S11]  /*3ec0*/  IMAD.IADD R124, R124, 0x1, R3 ;  /* 0x000000017c7c7824 */ /* 0x000fd600078e0203 */
[----:B------:R-:W-:Y:S05]  /*3ed0*/  @P1 BRA `(.L_x_1052) ;  /* 0x0000000000d41947 */ /* 0x000fea0003800000 */
[----:B------:R-:W-:Y:S01]  /*3ee0*/  IMAD.SHL.U32 R121, R124, 0x8, RZ ;  /* 0x000000087c797824 */ /* 0x000fe200078e00ff */
[----:B------:R-:W-:Y:S01]  /*3ef0*/  BSSY.RECONVERGENT B2, `(.L_x_1053) ;  /* 0x0000009000027945 */ /* 0x000fe20003800200 */
[----:B------:R-:W-:-:S03]  /*3f00*/  MOV R38, RZ ;  /* 0x000000ff00267202 */ /* 0x000fc60000000f00 */
[----:B------:R-:W-:-:S13]  /*3f10*/  ISETP.GE.AND P3, PT, R121, R28, PT ;  /* 0x0000001c7900720c */ /* 0x000fda0003f66270 */
[----:B------:R-:W-:Y:S05]  /*3f20*/  @P3 BRA `(.L_x_1054) ;  /* 0x0000000000143947 */ /* 0x000fea0003800000 */
[----:B------:R-:W-:-:S04]  /*3f30*/  IADD3 R11, P4, PT, R27, R121, RZ ;  /* 0x000000791b0b7210 */ /* 0x000fc80007f9e0ff */
[----:B------:R-:W-:Y:S02]  /*3f40*/  LEA.HI.X.SX32 R38, R121, R33, 0x1, P4 ;  /* 0x0000002179267211 */ /* 0x000fe400020f0eff */
[----:B01----:R-:W-:-:S04]  /*3f50*/  LEA R14, P4, R11, UR8, 0x1 ;  /* 0x000000080b0e7c11 */ /* 0x003fc8000f8808ff */
[----:B------:R-:W-:-:S05]  /*3f60*/  LEA.HI.X R15, R11, UR9, R38, 0x1, P4 ;  /* 0x000000090b0f7c11 */ /* 0x000fca000a0f0c26 */
[----:B------:R2:W5:Y:S04]  /*3f70*/  LDG.E R38, desc[UR36][R14.64] ;  /* 0x000000240e267981 */ /* 0x000568000c1e1900 */
.L_x_1054:
[----:B------:R-:W-:Y:S05]  /*3f80*/  BSYNC.RECONVERGENT B2 ;  /* 0x0000000000027941 */ /* 0x000fea0003800200 */
.L_x_1053:
[----:B------:R-:W-:-:S09]  /*3f90*/  UISETP.NE.AND UP0, UPT, UR18, URZ, UPT ;  /* 0x000000ff1200728c */ /* 0x000fd2000bf05270 */
[----:B------:R-:W-:Y:S05]  /*3fa0*/  BRA.U UP0, `(.L_x_1055) ;  /* 0x0000000100347547 */ /* 0x000fea000b800000 */
[----:B------:R-:W-:Y:S01]  /*3fb0*/  ISETP.NE.AND P4, PT, R16, RZ, PT ;  /* 0x000000ff1000720c */ /* 0x000fe20003f85270 */
[----:B012---:R-:W0:-:S12]  /*3fc0*/  @!P3 LDC.64 R14, c[0x0][0x3b8] ;  /* 0x0000ee00ff0ebb82 */ /* 0x007e180000000a00 */
[----:B------:R-:W-:Y:S01]  /*3fd0*/  VOTEU.ANY UP0, P4 ;  /* 0x0000000000ff7886 */ /* 0x000fe20002000100 */
[----:B------:R-:W-:-:S13]  /*3fe0*/  PLOP3.LUT P4, PT, PT, PT, UP0, 0x80, 0x8 ;  /* 0x000000000008781c */ /* 0x000fda0003f8f008 */
[----:B------:R-:W2:Y:S01]  /*3ff0*/  @P4 LDG.E R11, desc[UR36][R122.64+0x10] ;  /* 0x000010247a0b4981 */ /* 0x000ea2000c1e1900 */
[----:B------:R-:W-:Y:S01]  /*4000*/  @!P3 IADD3 R13, P4, PT, R26, R121, RZ ;  /* 0x000000791a0db210 */ /* 0x000fe20007f9e0ff */
[----:B-----5:R-:W-:-:S03]  /*4010*/  HADD2 R38, R38, R85 ;  /* 0x0000005526267230 */ /* 0x020fc60000000000 */
[----:B------:R-:W-:Y:S02]  /*4020*/  @!P3 LEA.HI.X.SX32 R120, R121, R32, 0x1, P4 ;  /* 0x000000207978b211 */ /* 0x000fe400020f0eff */
[----:B0-----:R-:W-:-:S04]  /*4030*/  @!P3 LEA R14, P4, R13, R14, 0x1 ;  /* 0x0000000e0d0eb211 */ /* 0x001fc800078808ff */
[----:B------:R-:W-:Y:S02]  /*4040*/  @!P3 LEA.HI.X R15, R13, R15, R120, 0x1, P4 ;  /* 0x0000000f0d0fb211 */ /* 0x000fe400020f0c78 */
[----:B------:R-:W-:-:S13]  /*4050*/  PLOP3.LUT P4, PT, PT, PT, UP0, 0x80, 0x8 ;  /* 0x000000000008781c */ /* 0x000fda0003f8f008 */
[----:B--2---:R-:W-:-:S05]  /*4060*/  @P4 HFMA2 R38, R38, R11, -RZ ;  /* 0x0000000b26264231 */ /* 0x004fca00001000ff */
[----:B------:R3:W-:Y:S02]  /*4070*/  @!P3 STG.E desc[UR36][R14.64], R38 ;  /* 0x000000260e00b986 */ /* 0x0007e4000c101924 */
.L_x_1055:
[----:B------:R-:W-:Y:S01]  /*4080*/  IMAD R13, R3, 0x10, R12 ;  /* 0x00000010030d7824 */ /* 0x000fe200078e020c */
[----:B------:R-:W-:Y:S01]  /*4090*/  BSSY.RECONVERGENT B2, `(.L_x_1056) ;  /* 0x0000009000027945 */ /* 0x000fe20003800200 */
[----:B------:R-:W-:-:S03]  /*40a0*/  IMAD.MOV.U32 R120, RZ, RZ, RZ ;  /* 0x000000ffff787224 */ /* 0x000fc600078e00ff */
[----:B------:R-:W-:-:S13]  /*40b0*/  ISETP.GE.AND P3, PT, R13, R28, PT ;  /* 0x0000001c0d00720c */ /* 0x000fda0003f66270 */
[----:B------:R-:W-:Y:S05]  /*40c0*/  @P3 BRA `(.L_x_1057) ;  /* 0x0000000000143947 */ /* 0x000fea0003800000 */
[----:B------:R-:W-:-:S04]  /*40d0*/  IADD3 R11, P3, PT, R27, R13, RZ ;  /* 0x0000000d1b0b7210 */ /* 0x000fc80007f7e0ff */
[----:B0123--:R-:W-:Y:S02]  /*40e0*/  LEA.HI.X.SX32 R14, R13, R33, 0x1, P3 ;  /* 0x000000210d0e7211 */ /* 0x00ffe400018f0eff */
[----:B------:R-:W-:-:S04]  /*40f0*/  LEA R120, P3, R11, UR8, 0x1 ;  /* 0x000000080b787c11 */ /* 0x000fc8000f8608ff */
[----:B------:R-:W-:-:S05]  /*4100*/  LEA.HI.X R121, R11, UR9, R14, 0x1, P3 ;  /* 0x000000090b797c11 */ /* 0x000fca00098f0c0e */
[----:B------:R4:W5:Y:S04]  /*4110*/  LDG.E R120, desc[UR36][R120.64] ;  /* 0x0000002478787981 */ /* 0x000968000c1e1900 */
.L_x_1057:
[----:B------:R-:W-:Y:S05]  /*4120*/  BSYNC.RECONVERGENT B2 ;  /* 0x0000000000027941 */ /* 0x000fea0003800200 */
.L_x_1056:
[----:B------:R-:W-:-:S09]  /*4130*/  UISETP.NE.AND UP0, UPT, UR18, URZ, UPT ;  /* 0x000000ff1200728c */ /* 0x000fd2000bf05270 */
[----:B------:R-:W-:Y:S05]  /*4140*/  BRA.U UP0, `(.L_x_1052) ;  /* 0x0000000100387547 */ /* 0x000fea000b800000 */
[----:B------:R-:W-:-:S13]  /*4150*/  ISETP.NE.AND P3, PT, R16, RZ, PT ;  /* 0x000000ff1000720c */ /* 0x000fda0003f65270 */
[----:B------:R-:W-:Y:S01]  /*4160*/  VOTEU.ANY UP0, P3 ;  /* 0x0000000000ff7886 */ /* 0x000fe20001800100 */
[----:B------:R-:W-:Y:S02]  /*4170*/  ISETP.GE.AND P3, PT, R13, R28, PT ;  /* 0x0000001c0d00720c */ /* 0x000fe40003f66270 */
[----:B------:R-:W-:-:S11]  /*4180*/  PLOP3.LUT P4, PT, PT, PT, UP0, 0x80, 0x8 ;  /* 0x000000000008781c */ /* 0x000fd60003f8f008 */
[----:B0123--:R-:W0:Y:S01]  /*4190*/  @!P3 LDC.64 R14, c[0x0][0x3b8] ;  /* 0x0000ee00ff0ebb82 */ /* 0x00fe220000000a00 */
[----:B------:R-:W-:-:S04]  /*41a0*/  @!P3 IADD3 R11, P5, PT, R26, R13, RZ ;  /* 0x0000000d1a0bb210 */ /* 0x000fc80007fbe0ff */
[----:B------:R-:W-:Y:S02]  /*41b0*/  @!P3 LEA.HI.X.SX32 R13, R13, R32, 0x1, P5 ;  /* 0x000000200d0db211 */ /* 0x000fe400028f0eff */
[----:B0-----:R-:W-:-:S04]  /*41c0*/  @!P3 LEA R14, P5, R11, R14, 0x1 ;  /* 0x0000000e0b0eb211 */ /* 0x001fc800078a08ff */
[----:B------:R-:W-:Y:S02]  /*41d0*/  @!P3 LEA.HI.X R15, R11, R15, R13, 0x1, P5 ;  /* 0x0000000f0b0fb211 */ /* 0x000fe400028f0c0d */
[----:B------:R-:W2:Y:S01]  /*41e0*/  @P4 LDG.E R11, desc[UR36][R122.64+0x20] ;  /* 0x000020247a0b4981 */ /* 0x000ea2000c1e1900 */
[----:B------:R-:W-:Y:S01]  /*41f0*/  PLOP3.LUT P4, PT, PT, PT, UP0, 0x80, 0x8 ;  /* 0x000000000008781c */ /* 0x000fe20003f8f008 */
[----:B-----5:R-:W-:-:S12]  /*4200*/  HADD2 R120, R120, R83 ;  /* 0x0000005378787230 */ /* 0x020fd80000000000 */
[----:B--2---:R-:W-:-:S05]  /*4210*/  @P4 HMUL2 R120, R120, R11 ;  /* 0x0000000b78784232 */ /* 0x004fca0000000000 */
[----:B------:R0:W-:Y:S02]  /*4220*/  @!P3 STG.E desc[UR36][R14.64], R120 ;  /* 0x000000780e00b986 */ /* 0x0001e4000c101924 */
.L_x_1052:
[----:B------:R-:W-:Y:S05]  /*4230*/  BSYNC.RECONVERGENT B1 ;  /* 0x0000000000017941 */ /* 0x000fea0003800200 */
.L_x_1051:
[----:B------:R-:W-:Y:S04]  /*4240*/  BSSY.RECONVERGENT B1, `(.L_x_1058) ;  /* 0x000003a000017945 */ /* 0x000fe80003800200 */
[----:B------:R-:W-:Y:S05]  /*4250*/  @P1 BRA `(.L_x_1059) ;  /* 0x0000000000e01947 */ /* 0x000fea0003800000 */
[----:B------:R-:W-:Y:S01]  /*4260*/  LEA R13, R3, R124, 0x1 ;  /* 0x0000007c030d7211 */ /* 0x000fe200078e08ff */
[----:B------:R-:W-:Y:S01]  /*4270*/  BSSY.RECONVERGENT B2, `(.L_x_1060) ;  /* 0x000000a000027945 */ /* 0x000fe20003800200 */
[----:B------:R-:W-:-:S03]  /*4280*/  IMAD.MOV.U32 R39, RZ, RZ, RZ ;  /* 0x000000ffff277224 */ /* 0x000fc600078e00ff */
[----:B------:R-:W-:-:S05]  /*4290*/  IMAD.SHL.U32 R13, R13, 0x8, RZ ;  /* 0x000000080d0d7824 */ /* 0x000fca00078e00ff */
[----:B------:R-:W-:-:S13]  /*42a0*/  ISETP.GE.AND P3, PT, R13, R28, PT ;  /* 0x0000001c0d00720c */ /* 0x000fda0003f66270 */
[----:B------:R-:W-:Y:S05]  /*42b0*/  @P3 BRA `(.L_x_1061) ;  /* 0x0000000000143947 */ /* 0x000fea0003800000 */
[----:B------:R-:W-:-:S04]  /*42c0*/  IADD3 R11, P3, PT, R27, R13, RZ ;  /* 0x0000000d1b0b7210 */ /* 0x000fc80007f7e0ff */
[----:B0123--:R-:W-:Y:S02]  /*42d0*/  LEA.HI.X.SX32 R15, R13, R33, 0x1, P3 ;  /* 0x000000210d0f7211 */ /* 0x00ffe400018f0eff */
[----:B------:R-:W-:-:S04]  /*42e0*/  LEA R14, P3, R11, UR8, 0x1 ;  /* 0x000000080b0e7c11 */ /* 0x000fc8000f8608ff */
[----:B------:R-:W-:-:S05]  /*42f0*/  LEA.HI.X R15, R11, UR9, R15, 0x1, P3 ;  /* 0x000000090b0f7c11 */ /* 0x000fca00098f0c0f */
[----:B------:R0:W5:Y:S04]  /*4300*/  LDG.E R39, desc[UR36][R14.64] ;  /* 0x000000240e277981 */ /* 0x000168000c1e1900 */
.L_x_1061:
[----:B------:R-:W-:Y:S05]  /*4310*/  BSYNC.RECONVERGENT B2 ;  /* 0x0000000000027941 */ /* 0x000fea0003800200 */
.L_x_1060:
        /* <DEDUP_REMOVED lines=13> */
[----:B-----5:R-:W-:-:S12]  /*43f0*/  HFMA2 R39, R39, 1, 1, R82 ;  /* 0x3c003c0027277831 */ /* 0x020fd80000000052 */
[----:B--2---:R-:W-:-:S05]  /*4400*/  @P4 HMUL2 R39, R39, R11 ;  /* 0x0000000b27274232 */ /* 0x004fca0000000000 */
[----:B------:R0:W-:Y:S02]  /*4410*/  @!P3 STG.E desc[UR36][R14.64], R39 ;  /* 0x000000270e00b986 */ /* 0x0001e4000c101924 */
.L_x_1062:
[----:B------:R-:W-:Y:S05]  /*4420*/  @P1 BRA `(.L_x_1059) ;  /* 0x00000000006c1947 */ /* 0x000fea0003800000 */
[----:B------:R-:W-:Y:S01]  /*4430*/  LEA R13, R3, R12, 0x5 ;  /* 0x0000000c030d7211 */ /* 0x000fe200078e28ff */
[----:B------:R-:W-:Y:S01]  /*4440*/  BSSY.RECONVERGENT B2, `(.L_x_1063) ;  /* 0x0000009000027945 */ /* 0x000fe20003800200 */
[----:B------:R-:W-:Y:S02]  /*4450*/  IMAD.MOV.U32 R40, RZ, RZ, RZ ;  /* 0x000000ffff287224 */ /* 0x000fe400078e00ff */
[----:B------:R-:W-:-:S13]  /*4460*/  ISETP.GE.AND P3, PT, R13, R28, PT ;  /* 0x0000001c0d00720c */ /* 0x000fda0003f66270 */
[----:B------:R-:W-:Y:S05]  /*4470*/  @P3 BRA `(.L_x_1064) ;  /* 0x0000000000143947 */ /* 0x000fea0003800000 */
[----:B------:R-:W-:-:S04]  /*4480*/  IADD3 R11, P3, PT, R27, R13, RZ ;  /* 0x0000000d1b0b7210 */ /* 0x000fc80007f7e0ff */
[----:B------:R-:W-:Y:S02]  /*4490*/  LEA.HI.X.SX32 R40, R13, R33, 0x1, P3 ;  /* 0x000000210d287211 */ /* 0x000fe400018f0eff */
[----:B0123--:R-:W-:-:S04]  /*44a0*/  LEA R14, P3, R11, UR8, 0x1 ;  /* 0x000000080b0e7c11 */ /* 0x00ffc8000f8608ff */
[----:B------:R-:W-:-:S05]  /*44b0*/  LEA.HI.X R15, R11, UR9, R40, 0x1, P3 ;  /* 0x000000090b0f7c11 */ /* 0x000fca00098f0c28 */
[----:B------:R0:W5:Y:S04]  /*44c0*/  LDG.E R40, desc[UR36][R14.64] ;  /* 0x000000240e287981 */ /* 0x000168000c1e1900 */
.L_x_1064:
[----:B------:R-:W-:Y:S05]  /*44d0*/  BSYNC.RECONVERGENT B2 ;  /* 0x0000000000027941 */ /* 0x000fea0003800200 */
.L_x_1063:
        /* <DEDUP_REMOVED lines=14> */
[----:B--2---:R-:W-:-:S05]  /*45c0*/  @P4 HFMA2 R40, R40, R11, -RZ ;  /* 0x0000000b28284231 */ /* 0x004fca00001000ff */
[----:B------:R0:W-:Y:S02]  /*45d0*/  @!P3 STG.E desc[UR36][R14.64], R40 ;  /* 0x000000280e00b986 */ /* 0x0001e4000c101924 */
.L_x_1059:
[----:B------:R-:W-:Y:S05]  /*45e0*/  BSYNC.RECONVERGENT B1 ;  /* 0x0000000000017941 */ /* 0x000fea0003800200 */
.L_x_1058:
        /* <DEDUP_REMOVED lines=8> */
[----:B------:R-:W-:-:S04]  /*4670*/  IADD3 R11, P4, PT, R27, R13, RZ ;  /* 0x0000000d1b0b7210 */ /* 0x000fc80007f9e0ff */
[----:B0123--:R-:W-:Y:S02]  /*4680*/  LEA.HI.X.SX32 R15, R13, R33, 0x1, P4 ;  /* 0x000000210d0f7211 */ /* 0x00ffe400020f0eff */
[----:B------:R-:W-:-:S04]  /*4690*/  LEA R14, P4, R11, UR8, 0x1 ;  /* 0x000000080b0e7c11 */ /* 0x000fc8000f8808ff */
[----:B------:R-:W-:-:S05]  /*46a0*/  LEA.HI.X R15, R11, UR9, R15, 0x1, P4 ;  /* 0x000000090b0f7c11 */ /* 0x000fca000a0f0c0f */
[----:B------:R0:W5:Y:S04]  /*46b0*/  LDG.E R41, desc[UR36][R14.64] ;  /* 0x000000240e297981 */ /* 0x000168000c1e1900 */
.L_x_1068:
[----:B------:R-:W-:Y:S05]  /*46c0*/  BSYNC.RECONVERGENT B2 ;  /* 0x0000000000027941 */ /* 0x000fea0003800200 */
.L_x_1067:
[----:B------:R-:W-:-:S09]  /*46d0*/  UISETP.NE.AND UP0, UPT, UR18, URZ, UPT ;  /* 0x000000ff1200728c */ /* 0x000fd2000bf05270 */
[----:B------:R-:W-:Y:S05]  /*46e0*/  BRA.U UP0, `(.L_x_1066) ;  /* 0x0000000100347547 */ /* 0x000fea000b800000 */
[----:B0123--:R-:W0:Y:S01]  /*46f0*/  @!P3 LDC.64 R14, c[0x0][0x3b8] ;  /* 0x0000ee00ff0ebb82 */ /* 0x00fe220000000a00 */
[----:B------:R-:W-:Y:S02]  /*4700*/  ISETP.NE.AND P4, PT, R16, RZ, PT ;  /* 0x000000ff1000720c */ /* 0x000fe40003f85270 */
[----:B------:R-:W-:-:S04]  /*4710*/  @!P3 IADD3 R11, P5, PT, R26, R13, RZ ;  /* 0x0000000d1a0bb210 */ /* 0x000fc80007fbe0ff */
[----:B------:R-:W-:-:S07]  /*4720*/  @!P3 LEA.HI.X.SX32 R13, R13, R32, 0x1, P5 ;  /* 0x000000200d0db211 */ /* 0x000fce00028f0eff */
[----:B------:R-:W-:Y:S01]  /*4730*/  VOTEU.ANY UP0, P4 ;  /* 0x0000000000ff7886 */ /* 0x000fe20002000100 */
[----:B------:R-:W-:Y:S02]  /*4740*/  PLOP3.LUT P4, PT, PT, PT, UP0, 0x80, 0x8 ;  /* 0x000000000008781c */ /* 0x000fe40003f8f008 */
[----:B0-----:R-:W-:-:S04]  /*4750*/  @!P3 LEA R14, P5, R11, R14, 0x1 ;  /* 0x0000000e0b0eb211 */ /* 0x001fc800078a08ff */
[----:B------:R-:W-:-:S07]  /*4760*/  @!P3 LEA.HI.X R15, R11, R15, R13, 0x1, P5 ;  /* 0x0000000f0b0fb211 */ /* 0x000fce00028f0c0d */
[----:B------:R-:W2:Y:S01]  /*4770*/  @P4 LDG.E R11, desc[UR36][R122.64+0x50] ;  /* 0x000050247a0b4981 */ /* 0x000ea2000c1e1900 */
[----:B------:R-:W-:Y:S01]  /*4780*/  PLOP3.LUT P4, PT, PT, PT, UP0, 0x80, 0x8 ;  /* 0x000000000008781c */ /* 0x000fe20003f8f008 */
[----:B-----5:R-:W-:-:S12]  /*4790*/  HADD2 R41, R41, R80 ;  /* 0x0000005029297230 */ /* 0x020fd80000000000 */
[----:B--2---:R-:W-:-:S05]  /*47a0*/  @P4 HMUL2 R41, R41, R11 ;  /* 0x0000000b29294232 */ /* 0x004fca0000000000 */
[----:B------:R0:W-:Y:S02]  /*47b0*/  @!P3 STG.E desc[UR36][R14.64], R41 ;  /* 0x000000290e00b986 */ /* 0x0001e4000c101924 */
.L_x_1066:
[----:B------:R-:W-:Y:S05]  /*47c0*/  BSYNC.RECONVERGENT B1 ;  /* 0x0000000000017941 */ /* 0x000fea0003800200 */
.L_x_1065:
        /* <DEDUP_REMOVED lines=13> */
.L_x_1072:
[----:B------:R-:W-:Y:S05]  /*48a0*/  BSYNC.RECONVERGENT B2 ;  /* 0x0000000000027941 */ /* 0x000fea0003800200 */
.L_x_1071:
        /* <DEDUP_REMOVED lines=12> */
[----:B-----5:R-:W-:-:S12]  /*4970*/  HFMA2 R42, R42, 1, 1, R79 ;  /* 0x3c003c002a2a7831 */ /* 0x020fd8000000004f */
[----:B--2---:R-:W-:-:S05]  /*4980*/  @P4 HMUL2 R42, R42, R11 ;  /* 0x0000000b2a2a4232 */ /* 0x004fca0000000000 */
[----:B------:R0:W-:Y:S02]  /*4990*/  @!P3 STG.E desc[UR36][R14.64], R42 ;  /* 0x0000002a0e00b986 */ /* 0x0001e4000c101924 */
.L_x_1070:
[----:B------:R-:W-:Y:S05]  /*49a0*/  BSYNC.RECONVERGENT B1 ;  /* 0x0000000000017941 */ /* 0x000fea0003800200 */
.L_x_1069:
        /* <DEDUP_REMOVED lines=13> */
.L_x_1076:
[----:B------:R-:W-:Y:S05]  /*4a80*/  BSYNC.RECONVERGENT B2 ;  /* 0x0000000000027941 */ /* 0x000fea0003800200 */
.L_x_1075:
[----:B------:R-:W-:-:S09]  /*4a90*/  UISETP.NE.AND UP0, UPT, UR18, URZ, UPT ;  /* 0x000000ff1200728c */ /* 0x000fd2000bf05270 */
[----:B------:R-:W-:Y:S05]  /*4aa0*/  BRA.U UP0, `(.L_x_1077) ;  /* 0x0000000100347547 */ /* 0x000fea000b800000 */
[----:B------:R-:W-:Y:S01]  /*4ab0*/  ISETP.NE.AND P4, PT, R16, RZ, PT ;  /* 0x000000ff1000720c */ /* 0x000fe20003f85270 */
[----:B0123--:R-:W0:-:S12]  /*4ac0*/  @!P3 LDC.64 R14, c[0x0][0x3b8] ;  /* 0x0000ee00ff0ebb82 */ /* 0x00fe180000000a00 */
        /* <DEDUP_REMOVED lines=11> */
.L_x_1077:
[----:B------:R-:W-:Y:S01]  /*4b80*/  IMAD R13, R3, 0x40, R12 ;  /* 0x00000040030d7824 */ /* 0x000fe200078e020c */
[----:B------:R-:W-:Y:S01]  /*4b90*/  BSSY.RECONVERGENT B2, `(.L_x_1078) ;  /* 0x0000009000027945 */ /* 0x000fe20003800200 */
[----:B------:R-:W-:-:S03]  /*4ba0*/  MOV R119, RZ ;  /* 0x000000ff00777202 */ /* 0x000fc60000000f00 */
[----:B------:R-:W-:-:S13]  /*4bb0*/  ISETP.GE.AND P3, PT, R13, R28, PT ;  /* 0x0000001c0d00720c */ /* 0x000fda0003f66270 */
[----:B------:R-:W-:Y:S05]  /*4bc0*/  @P3 BRA `(.L_x_1079) ;  /* 0x0000000000143947 */ /* 0x000fea0003800000 */
[----:B------:R-:W-:-:S04]  /*4bd0*/  IADD3 R11, P3, PT, R27, R13, RZ ;  /* 0x0000000d1b0b7210 */ /* 0x000fc80007f7e0ff */
[----:B0123--:R-:W-:Y:S02]  /*4be0*/  LEA.HI.X.SX32 R15, R13, R33, 0x1, P3 ;  /* 0x000000210d0f7211 */ /* 0x00ffe400018f0eff */
[----:B------:R-:W-:-:S04]  /*4bf0*/  LEA R14, P3, R11, UR8, 0x1 ;  /* 0x000000080b0e7c11 */ /* 0x000fc8000f8608ff */
[----:B------:R-:W-:-:S05]  /*4c00*/  LEA.HI.X R15, R11, UR9, R15, 0x1, P3 ;  /* 0x000000090b0f7c11 */ /* 0x000fca00098f0c0f */
[----:B------:R0:W5:Y:S04]  /*4c10*/  LDG.E R119, desc[UR36][R14.64] ;  /* 0x000000240e777981 */ /* 0x000168000c1e1900 */
.L_x_1079:
[----:B------:R-:W-:Y:S05]  /*4c20*/  BSYNC.RECONVERGENT B2 ;  /* 0x0000000000027941 */ /* 0x000fea0003800200 */
.L_x_1078:
        /* <DEDUP_REMOVED lines=16> */
.L_x_1074:
[----:B------:R-:W-:Y:S05]  /*4d30*/  BSYNC.RECONVERGENT B1 ;  /* 0x0000000000017941 */ /* 0x000fea0003800200 */
.L_x_1073:
[----:B------:R-:W-:Y:S01]  /*4d40*/  BSSY.RECONVERGENT B1, `(.L_x_1080) ;  /* 0x000001d000017945 */ /* 0x000fe20003800200 */
[----:B------:R-:W-:-:S03]  /*4d50*/  IMAD R124, R3, 0x2, R124 ;  /* 0x00000002037c7824 */ /* 0x000fc600078e027c */
        /* <DEDUP_REMOVED lines=8> */
[----:B0123--:R-:W-:-:S04]  /*4de0*/  LEA R14, P4, R11, UR8, 0x1 ;  /* 0x000000080b0e7c11 */ /* 0x00ffc8000f8808ff */
[----:B------:R-:W-:-:S05]  /*4df0*/  LEA.HI.X R15, R11, UR9, R44, 0x1, P4 ;  /* 0x000000090b0f7c11 */ /* 0x000fca000a0f0c2c */
[----:B------:R0:W5:Y:S04]  /*4e00*/  LDG.E R44, desc[UR36][R14.64] ;  /* 0x000000240e2c7981 */ /* 0x000168000c1e1900 */
.L_x_1083:
[----:B------:R-:W-:Y:S05]  /*4e10*/  BSYNC.RECONVERGENT B2 ;  /* 0x0000000000027941 */ /* 0x000fea0003800200 */
.L_x_1082:
        /* <DEDUP_REMOVED lines=15> */
.L_x_1081:
[----:B------:R-:W-:Y:S05]  /*4f10*/  BSYNC.RECONVERGENT B1 ;  /* 0x0000000000017941 */ /* 0x000fea0003800200 */
.L_x_1080:
[----:B------:R-:W-:Y:S01]  /*4f20*/  BSSY.RECONVERGENT B1, `(.L_x_1084) ;  /* 0x000001d000017945 */ /* 0x000fe20003800200 */
[----:B------:R-:W-:-:S03]  /*4f30*/  IMAD.IADD R124, R124, 0x1, R3 ;  /* 0x000000017c7c7824 */ /* 0x000fc600078e0203 */
[----:B------:R-:W-:Y:S05]  /*4f40*/  @P1 BRA `(.L_x_1085) ;  /* 0x0000000000681947 */ /* 0x000fea0003800000 */
[----:B------:R-:W-:Y:S01]  /*4f50*/  IMAD.SHL.U32 R13, R124, 0x8, RZ ;  /* 0x000000087c0d7824 */ /* 0x000fe200078e00ff */
        /* <DEDUP_REMOVED lines=9> */
.L_x_1087:
[----:B------:R-:W-:Y:S05]  /*4ff0*/  BSYNC.RECONVERGENT B2 ;  /* 0x0000000000027941 */ /* 0x000fea0003800200 */
.L_x_1086:
        /* <DEDUP_REMOVED lines=13> */
[----:B--2---:R-:W-:-:S05]  /*50d0*/  @P4 HFMA2 R45, R45, R11, -RZ ;  /* 0x0000000b2d2d4231 */ /* 0x004fca00001000ff */
[----:B------:R0:W-:Y:S02]  /*50e0*/  @!P3 STG.E desc[UR36][R14.64], R45 ;  /* 0x0000002d0e00b986 */ /* 0x0001e4000c101924 */
.L_x_1085:
[----:B------:R-:W-:Y:S05]  /*50f0*/  BSYNC.RECONVERGENT B1 ;  /* 0x0000000000017941 */ /* 0x000fea0003800200 */
.L_x_1084:
        /* <DEDUP_REMOVED lines=13> */
.L_x_1091:
[----:B------:R-:W-:Y:S05]  /*51d0*/  BSYNC.RECONVERGENT B2 ;  /* 0x0000000000027941 */ /* 0x000fea0003800200 */
.L_x_1090:
        /* <DEDUP_REMOVED lines=15> */
.L_x_1089:
[----:B------:R-:W-:Y:S05]  /*52d0*/  BSYNC.RECONVERGENT B1 ;  /* 0x0000000000017941 */ /* 0x000fea0003800200 */
.L_x_1088:
[----:B------:R-:W-:Y:S01]  /*52e0*/  BSSY.RECONVERGENT B1, `(.L_x_1092) ;  /* 0x000001d000017945 */ /* 0x000fe20003800200 */
[----:B------:R-:W-:-:S03]  /*52f0*/  IMAD.IADD R124, R124, 0x1, R3 ;  /* 0x000000017c7c7824 */ /* 0x000fc600078e0203 */
[----:B------:R-:W-:Y:S05]  /*5300*/  @P1 BRA `(.L_x_1093) ;  /* 0x0000000000681947 */ /* 0x000fea0003800000 */
[----:B------:R-:W-:Y:S01]  /*5310*/  IMAD.SHL.U32 R13, R124, 0x8, RZ ;  /* 0x000000087c0d7824 */ /* 0x000fe200078e00ff */
[----:B------:R-:W-:Y:S01]  /*5320*/  BSSY.RECONVERGENT B2, `(.L_x_1094) ;  /* 0x0000009000027945 */ /* 0x000fe20003800200 */
[----:B------:R-:W-:-:S03]  /*5330*/  HFMA2 R47, -RZ, RZ, 0, 0 ;  /* 0x00000000ff2f7431 */ /* 0x000fc600000001ff */
[----:B------:R-:W-:-:S13]  /*5340*/  ISETP.GE.AND P3, PT, R13, R28, PT ;  /* 0x0000001c0d00720c */ /* 0x000fda0003f66270 */
[----:B------:R-:W-:Y:S05]  /*5350*/  @P3 BRA `(.L_x_1095) ;  /* 0x0000000000143947 */ /* 0x000fea0003800000 */
[----:B------:R-:W-:-:S04]  /*5360*/  IADD3 R11, P4, PT, R27, R13, RZ ;  /* 0x0000000d1b0b7210 */ /* 0x000fc80007f9e0ff */
[----:B0123--:R-:W-:Y:S02]  /*5370*/  LEA.HI.X.SX32 R15, R13, R33, 0x1, P4 ;  /* 0x000000210d0f7211 */ /* 0x00ffe400020f0eff */
[----:B------:R-:W-:-:S04]  /*5380*/  LEA R14, P4, R11, UR8, 0x1 ;  /* 0x000000080b0e7c11 */ /* 0x000fc8000f8808ff */
[----:B------:R-:W-:-:S05]  /*5390*/  LEA.HI.X R15, R11, UR9, R15, 0x1, P4 ;  /* 0x000000090b0f7c11 */ /* 0x000fca000a0f0c0f */
[----:B------:R0:W5:Y:S04]  /*53a0*/  LDG.E R47, desc[UR36][R14.64] ;  /* 0x000000240e2f7981 */ /* 0x000168000c1e1900 */
.L_x_1095:
[----:B------:R-:W-:Y:S05]  /*53b0*/  BSYNC.RECONVERGENT B2 ;  /* 0x0000000000027941 */ /* 0x000fea0003800200 */
.L_x_1094:
        /* <DEDUP_REMOVED lines=15> */
.L_x_1093:
[----:B------:R-:W-:Y:S05]  /*54b0*/  BSYNC.RECONVERGENT B1 ;  /* 0x0000000000017941 */ /* 0x000fea0003800200 */
.L_x_1092:
        /* <DEDUP_REMOVED lines=13> */
.L_x_1099:
[----:B------:R-:W-:Y:S05]  /*5590*/  BSYNC.RECONVERGENT B2 ;  /* 0x0000000000027941 */ /* 0x000fea0003800200 */
.L_x_1098:
        /* <DEDUP_REMOVED lines=15> */
.L_x_1097:
[----:B------:R-:W-:Y:S05]  /*5690*/  BSYNC.RECONVERGENT B1 ;  /* 0x0000000000017941 */ /* 0x000fea0003800200 */
.L_x_1096:
        /* <DEDUP_REMOVED lines=13> */
.L_x_1103:
[----:B------:R-:W-:Y:S05]  /*5770*/  BSYNC.RECONVERGENT B2 ;  /* 0x0000000000027941 */ /* 0x000fea0003800200 */
.L_x_1102:
        /* <DEDUP_REMOVED lines=15> */
.L_x_1101:
[----:B------:R-:W-:Y:S05]  /*5870*/  BSYNC.RECONVERGENT B1 ;  /* 0x0000000000017941 */ /* 0x000fea0003800200 */
.L_x_1100:
        /* <DEDUP_REMOVED lines=13> */
.L_x_1107:
[----:B------:R-:W-:Y:S05]  /*5950*/  BSYNC.RECONVERGENT B2 ;  /* 0x0000000000027941 */ /* 0x000fea0003800200 */
.L_x_1106:
        /* <DEDUP_REMOVED lines=15> */
.L_x_1105:
[----:B------:R-:W-:Y:S05]  /*5a50*/  BSYNC.RECONVERGENT B1 ;  /* 0x0000000000017941 */ /* 0x000fea0003800200 */
.L_x_1104:
[----:B------:R-:W-:Y:S01]  /*5a60*/  BSSY.RECONVERGENT B1, `(.L_x_1108) ;  /* 0x000001c000017945 */ /* 0x000fe20003800200 */
[----:B----4-:R-:W-:-:S03]  /*5a70*/  IMAD R121, R3, 0x80, R12 ;  /* 0x0000008003797824 */ /* 0x010fc600078e020c */
[----:B------:R-:W-:Y:S05]  /*5a80*/  @P1 BRA `(.L_x_1109) ;  /* 0x0000000000641947 */ /* 0x000fea0003800000 */
[----:B------:R-:W-:Y:S01]  /*5a90*/  ISETP.GE.AND P3, PT, R121, R28, PT ;  /* 0x0000001c7900720c */ /* 0x000fe20003f66270 */
[----:B------:R-:W-:Y:S01]  /*5aa0*/  BSSY.RECONVERGENT B2, `(.L_x_1110) ;  /* 0x0000008000027945 */ /* 0x000fe20003800200 */
[----:B------:R-:W-:-:S11]  /*5ab0*/  IMAD.MOV.U32 R51, RZ, RZ, RZ ;  /* 0x000000ffff337224 */ /* 0x000fd600078e00ff */
[----:B------:R-:W-:Y:S05]  /*5ac0*/  @P3 BRA `(.L_x_1111) ;  /* 0x0000000000143947 */ /* 0x000fea0003800000 */
[----:B------:R-:W-:-:S04]  /*5ad0*/  IADD3 R11, P4, PT, R27, R121, RZ ;  /* 0x000000791b0b7210 */ /* 0x000fc80007f9e0ff */
[----:B0123--:R-:W-:Y:S02]  /*5ae0*/  LEA.HI.X.SX32 R14, R121, R33, 0x1, P4 ;  /* 0x00000021790e7211 */ /* 0x00ffe400020f0eff */
[----:B------:R-:W-:-:S04]  /*5af0*/  LEA R12, P4, R11, UR8, 0x1 ;  /* 0x000000080b0c7c11 */ /* 0x000fc8000f8808ff */
[----:B------:R-:W-:-:S05]  /*5b00*/  LEA.HI.X R13, R11, UR9, R14, 0x1, P4 ;  /* 0x000000090b0d7c11 */ /* 0x000fca000a0f0c0e */
[----:B------:R4:W5:Y:S04]  /*5b10*/  LDG.E R51, desc[UR36][R12.64] ;  /* 0x000000240c337981 */ /* 0x000968000c1e1900 */
.L_x_1111:
[----:B------:R-:W-:Y:S05]  /*5b20*/  BSYNC.RECONVERGENT B2 ;  /* 0x0000000000027941 */ /* 0x000fea0003800200 */
.L_x_1110:
[----:B------:R-:W-:-:S09]  /*5b30*/  UISETP.NE.AND UP0, UPT, UR18, URZ, UPT ;  /* 0x000000ff1200728c */ /* 0x000fd2000bf05270 */
[----:B------:R-:W-:Y:S05]  /*5b40*/  BRA.U UP0, `(.L_x_1109) ;  /* 0x0000000100347547 */ /* 0x000fea000b800000 */
[----:B------:R-:W-:Y:S01]  /*5b50*/  ISETP.NE.AND P4, PT, R16, RZ, PT ;  /* 0x000000ff1000720c */ /* 0x000fe20003f85270 */
[----:B0123--:R-:W0:-:S12]  /*5b60*/  @!P3 LDC.64 R14, c[0x0][0x3b8] ;  /* 0x0000ee00ff0ebb82 */ /* 0x00fe180000000a00 */
[----:B------:R-:W-:Y:S01]  /*5b70*/  VOTEU.ANY UP0, P4 ;  /* 0x0000000000ff7886 */ /* 0x000fe20002000100 */
[----:B------:R-:W-:-:S13]  /*5b80*/  PLOP3.LUT P4, PT, PT, PT, UP0, 0x80, 0x8 ;  /* 0x000000000008781c */ /* 0x000fda0003f8f008 */
[----:B----4-:R-:W2:Y:S01]  /*5b90*/  @P4 LDG.E R12, desc[UR36][R122.64+0x100] ;  /* 0x000100247a0c4981 */ /* 0x010ea2000c1e1900 */
[----:B------:R-:W-:Y:S01]  /*5ba0*/  @!P3 IADD3 R11, P4, PT, R26, R121, RZ ;  /* 0x000000791a0bb210 */ /* 0x000fe20007f9e0ff */
[----:B-----5:R-:W-:-:S03]  /*5bb0*/  HFMA2 R51, R51, 1, 1, R68 ;  /* 0x3c003c0033337831 */ /* 0x020fc60000000044 */
[----:B------:R-:W-:Y:S02]  /*5bc0*/  @!P3 LEA.HI.X.SX32 R121, R121, R32, 0x1, P4 ;  /* 0x000000207979b211 */ /* 0x000fe400020f0eff */
[----:B0-----:R-:W-:-:S04]  /*5bd0*/  @!P3 LEA R14, P4, R11, R14, 0x1 ;  /* 0x0000000e0b0eb211 */ /* 0x001fc800078808ff */
[----:B------:R-:W-:Y:S02]  /*5be0*/  @!P3 LEA.HI.X R15, R11, R15, R121, 0x1, P4 ;  /* 0x0000000f0b0fb211 */ /* 0x000fe400020f0c79 */
[----:B------:R-:W-:-:S13]  /*5bf0*/  PLOP3.LUT P4, PT, PT, PT, UP0, 0x80, 0x8 ;  /* 0x000000000008781c */ /* 0x000fda0003f8f008 */
[----:B--2---:R-:W-:-:S05]  /*5c00*/  @P4 HMUL2 R51, R51, R12 ;  /* 0x0000000c33334232 */ /* 0x004fca0000000000 */
[----:B------:R0:W-:Y:S02]  /*5c10*/  @!P3 STG.E desc[UR36][R14.64], R51 ;  /* 0x000000330e00b986 */ /* 0x0001e4000c101924 */
.L_x_1109:
[----:B------:R-:W-:Y:S05]  /*5c20*/  BSYNC.RECONVERGENT B1 ;  /* 0x0000000000017941 */ /* 0x000fea0003800200 */
.L_x_1108:
[----:B------:R-:W-:Y:S01]  /*5c30*/  BSSY.RECONVERGENT B1, `(.L_x_1112) ;  /* 0x000001d000017945 */ /* 0x000fe20003800200 */
[----:B------:R-:W-:-:S03]  /*5c40*/  LEA R124, R3, R124, 0x1 ;  /* 0x0000007c037c7211 */ /* 0x000fc600078e08ff */
[----:B------:R-:W-:Y:S05]  /*5c50*/  @P1 BRA `(.L_x_1113) ;  /* 0x0000000000681947 */ /* 0x000fea0003800000 */
[----:B------:R-:W-:Y:S01]  /*5c60*/  IMAD.SHL.U32 R121, R124, 0x8, RZ ;  /* 0x000000087c797824 */ /* 0x000fe200078e00ff */
[----:B------:R-:W-:Y:S01]  /*5c70*/  BSSY.RECONVERGENT B2, `(.L_x_1114) ;  /* 0x0000009000027945 */ /* 0x000fe20003800200 */
[----:B------:R-:W-:-:S03]  /*5c80*/  IMAD.MOV.U32 R52, RZ, RZ, RZ ;  /* 0x000000ffff347224 */ /* 0x000fc600078e00ff */
[----:B------:R-:W-:-:S13]  /*5c90*/  ISETP.GE.AND P3, PT, R121, R28, PT ;  /* 0x0000001c7900720c */ /* 0x000fda0003f66270 */
[----:B------:R-:W-:Y:S05]  /*5ca0*/  @P3 BRA `(.L_x_1115) ;  /* 0x0000000000143947 */ /* 0x000fea0003800000 */
[----:B------:R-:W-:-:S04]  /*5cb0*/  IADD3 R11, P4, PT, R27, R121, RZ ;  /* 0x000000791b0b7210 */ /* 0x000fc80007f9e0ff */
[----:B0123--:R-:W-:Y:S02]  /*5cc0*/  LEA.HI.X.SX32 R14, R121, R33, 0x1, P4 ;  /* 0x00000021790e7211 */ /* 0x00ffe400020f0eff */
[----:B----4-:R-:W-:-:S04]  /*5cd0*/  LEA R12, P4, R11, UR8, 0x1 ;  /* 0x000000080b0c7c11 */ /* 0x010fc8000f8808ff */
[----:B------:R-:W-:-:S05]  /*5ce0*/  LEA.HI.X R13, R11, UR9, R14, 0x1, P4 ;  /* 0x000000090b0d7c11 */ /* 0x000fca000a0f0c0e */
[----:B------:R0:W5:Y:S04]  /*5cf0*/  LDG.E R52, desc[UR36][R12.64] ;  /* 0x000000240c347981 */ /* 0x000168000c1e1900 */
.L_x_1115:
[----:B------:R-:W-:Y:S05]  /*5d00*/  BSYNC.RECONVERGENT B2 ;  /* 0x0000000000027941 */ /* 0x000fea0003800200 */
.L_x_1114:
[----:B------:R-:W-:-:S09]  /*5d10*/  UISETP.NE.AND UP0, UPT, UR18, URZ, UPT ;  /* 0x000000ff1200728c */ /* 0x000fd2000bf05270 */
[----:B------:R-:W-:Y:S05]  /*5d20*/  BRA.U UP0, `(.L_x_1113) ;  /* 0x0000000100347547 */ /* 0x000fea000b800000 */
[----:B------:R-:W-:Y:S01]  /*5d30*/  ISETP.NE.AND P4, PT, R16, RZ, PT ;  /* 0x000000ff1000720c */ /* 0x000fe20003f85270 */
[----:B0123--:R-:W0:-:S12]  /*5d40*/  @!P3 LDC.64 R14, c[0x0][0x3b8] ;  /* 0x0000ee00ff0ebb82 */ /* 0x00fe180000000a00 */
[----:B------:R-:W-:Y:S01]  /*5d50*/  VOTEU.ANY UP0, P4 ;  /* 0x0000000000ff7886 */ /* 0x000fe20002000100 */
[----:B------:R-:W-:-:S13]  /*5d60*/  PLOP3.LUT P4, PT, PT, PT, UP0, 0x80, 0x8 ;  /* 0x000000000008781c */ /* 0x000fda0003f8f008 */
[----:B------:R-:W2:Y:S01]  /*5d70*/  @P4 LDG.E R11, desc[UR36][R122.64+0x110] ;  /* 0x000110247a0b4981 */ /* 0x000ea2000c1e1900 */
[----:B----4-:R-:W-:Y:S01]  /*5d80*/  @!P3 IADD3 R12, P4, PT, R26, R121, RZ ;  /* 0x000000791a0cb210 */ /* 0x010fe20007f9e0ff */
[----:B-----5:R-:W-:-:S03]  /*5d90*/  HADD2 R52, R52, R69 ;  /* 0x0000004534347230 */ /* 0x020fc60000000000 */
[----:B------:R-:W-:Y:S02]  /*5da0*/  @!P3 LEA.HI.X.SX32 R121, R121, R32, 0x1, P4 ;  /* 0x000000207979b211 */ /* 0x000fe400020f0eff */
[----:B0-----:R-:W-:-:S04]  /*5db0*/  @!P3 LEA R14, P4, R12, R14, 0x1 ;  /* 0x0000000e0c0eb211 */ /* 0x001fc800078808ff */
[----:B------:R-:W-:Y:S02]  /*5dc0*/  @!P3 LEA.HI.X R15, R12, R15, R121, 0x1, P4 ;  /* 0x0000000f0c0fb211 */ /* 0x000fe400020f0c79 */
[----:B------:R-:W-:-:S13]  /*5dd0*/  PLOP3.LUT P4, PT, PT, PT, UP0, 0x80, 0x8 ;  /* 0x000000000008781c */ /* 0x000fda0003f8f008 */
[----:B--2---:R-:W-:-:S05]  /*5de0*/  @P4 HFMA2 R52, R52, R11, -RZ ;  /* 0x0000000b34344231 */ /* 0x004fca00001000ff */
[----:B------:R0:W-:Y:S02]  /*5df0*/  @!P3 STG.E desc[UR36][R14.64], R52 ;  /* 0x000000340e00b986 */ /* 0x0001e4000c101924 */
.L_x_1113:
[----:B------:R-:W-:Y:S05]  /*5e00*/  BSYNC.RECONVERGENT B1 ;  /* 0x0000000000017941 */ /* 0x000fea0003800200 */
.L_x_1112:
[----:B------:R-:W-:Y:S01]  /*5e10*/  BSSY.RECONVERGENT B1, `(.L_x_1116) ;  /* 0x000001d000017945 */ /* 0x000fe20003800200 */
[----:B------:R-:W-:-:S03]  /*5e20*/  IADD3 R124, PT, PT, R124, R3, RZ ;  /* 0x000000037c7c7210 */ /* 0x000fc60007ffe0ff */
        /* <DEDUP_REMOVED lines=11> */
.L_x_1119:
[----:B------:R-:W-:Y:S05]  /*5ee0*/  BSYNC.RECONVERGENT B2 ;  /* 0x0000000000027941 */ /* 0x000fea0003800200 */
.L_x_1118:
        /* <DEDUP_REMOVED lines=8> */
[----:B-----5:R-:W-:-:S03]  /*5f70*/  HADD2 R53, R53, R66 ;  /* 0x0000004235357230 */ /* 0x020fc60000000000 */
[----:B------:R-:W-:Y:S02]  /*5f80*/  @!P3 LEA.HI.X.SX32 R121, R121, R32, 0x1, P4 ;  /* 0x000000207979b211 */ /* 0x000fe400020f0eff */
[----:B0-----:R-:W-:-:S04]  /*5f90*/  @!P3 LEA R14, P4, R11, R14, 0x1 ;  /* 0x0000000e0b0eb211 */ /* 0x001fc800078808ff */
[----:B------:R-:W-:Y:S02]  /*5fa0*/  @!P3 LEA.HI.X R15, R11, R15, R121, 0x1, P4 ;  /* 0x0000000f0b0fb211 */ /* 0x000fe400020f0c79 */
[----:B------:R-:W-:-:S13]  /*5fb0*/  PLOP3.LUT P4, PT, PT, PT, UP0, 0x80, 0x8 ;  /* 0x000000000008781c */ /* 0x000fda0003f8f008 */
[----:B--2---:R-:W-:-:S05]  /*5fc0*/  @P4 HMUL2 R53, R53, R12 ;  /* 0x0000000c35354232 */ /* 0x004fca0000000000 */
[----:B------:R0:W-:Y:S02]  /*5fd0*/  @!P3 STG.E desc[UR36][R14.64], R53 ;  /* 0x000000350e00b986 */ /* 0x0001e4000c101924 */
.L_x_1117:
[----:B------:R-:W-:Y:S05]  /*5fe0*/  BSYNC.RECONVERGENT B1 ;  /* 0x0000000000017941 */ /* 0x000fea0003800200 */
.L_x_1116:
        /* <DEDUP_REMOVED lines=13> */
.L_x_1123:
[----:B------:R-:W-:Y:S05]  /*60c0*/  BSYNC.RECONVERGENT B2 ;  /* 0x0000000000027941 */ /* 0x000fea0003800200 */
.L_x_1122:
        /* <DEDUP_REMOVED lines=15> */
.L_x_1121:
[----:B------:R-:W-:Y:S05]  /*61c0*/  BSYNC.RECONVERGENT B1 ;  /* 0x0000000000017941 */ /* 0x000fea0003800200 */
.L_x_1120:
        /* <DEDUP_REMOVED lines=13> */
.L_x_1127:
[----:B------:R-:W-:Y:S05]  /*62a0*/  BSYNC.RECONVERGENT B2 ;  /* 0x0000000000027941 */ /* 0x000fea0003800200 */
.L_x_1126:
        /* <DEDUP_REMOVED lines=15> */
.L_x_1125:
[----:B------:R-:W-:Y:S05]  /*63a0*/  BSYNC.RECONVERGENT B1 ;  /* 0x0000000000017941 */ /* 0x000fea0003800200 */
.L_x_1124:
        /* <DEDUP_REMOVED lines=13> */
.L_x_1131:
[----:B------:R-:W-:Y:S05]  /*6480*/  BSYNC.RECONVERGENT B2 ;  /* 0x0000000000027941 */ /* 0x000fea0003800200 */
.L_x_1130:
        /* <DEDUP_REMOVED lines=13> */
[----:B--2---:R-:W-:-:S05]  /*6560*/  @P4 HMUL2 R54, R54, R11 ;  /* 0x0000000b36364232 */ /* 0x004fca0000000000 */
[----:B------:R0:W-:Y:S02]  /*6570*/  @!P3 STG.E desc[UR36][R14.64], R54 ;  /* 0x000000360e00b986 */ /* 0x0001e4000c101924 */
.L_x_1129:
[----:B------:R-:W-:Y:S05]  /*6580*/  BSYNC.RECONVERGENT B1 ;  /* 0x0000000000017941 */ /* 0x000fea0003800200 */
.L_x_1128:
        /* <DEDUP_REMOVED lines=13> */
.L_x_1135:
[----:B------:R-:W-:Y:S05]  /*6660*/  BSYNC.RECONVERGENT B2 ;  /* 0x0000000000027941 */ /* 0x000fea0003800200 */
.L_x_1134:
        /* <DEDUP_REMOVED lines=15> */
.L_x_1133:
[----:B------:R-:W-:Y:S05]  /*6760*/  BSYNC.RECONVERGENT B1 ;  /* 0x0000000000017941 */ /* 0x000fea0003800200 */
.L_x_1132:
        /* <DEDUP_REMOVED lines=13> */
.L_x_1139:
[----:B------:R-:W-:Y:S05]  /*6840*/  BSYNC.RECONVERGENT B2 ;  /* 0x0000000000027941 */ /* 0x000fea0003800200 */
.L_x_1138:
        /* <DEDUP_REMOVED lines=15> */
.L_x_1137:
[----:B------:R-:W-:Y:S05]  /*6940*/  BSYNC.RECONVERGENT B1 ;  /* 0x0000000000017941 */ /* 0x000fea0003800200 */
.L_x_1136:
        /* <DEDUP_REMOVED lines=13> */
.L_x_1143:
[----:B------:R-:W-:Y:S05]  /*6a20*/  BSYNC.RECONVERGENT B2 ;  /* 0x0000000000027941 */ /* 0x000fea0003800200 */
.L_x_1142:
        /* <DEDUP_REMOVED lines=15> */
.L_x_1141:
[----:B------:R-:W-:Y:S05]  /*6b20*/  BSYNC.RECONVERGENT B1 ;  /* 0x0000000000017941 */ /* 0x000fea0003800200 */
.L_x_1140:
        /* <DEDUP_REMOVED lines=13> */
.L_x_1147:
[----:B------:R-:W-:Y:S05]  /*6c00*/  BSYNC.RECONVERGENT B2 ;  /* 0x0000000000027941 */ /* 0x000fea0003800200 */
.L_x_1146:
        /* <DEDUP_REMOVED lines=8> */
[----:B-----5:R-:W-:-:S03]  /*6c90*/  HFMA2 R58, R58, 1, 1, R9 ;  /* 0x3c003c003a3a7831 */ /* 0x020fc60000000009 */
[----:B------:R-:W-:Y:S02]  /*6ca0*/  @!P3 LEA.HI.X.SX32 R121, R121, R32, 0x1, P4 ;  /* 0x000000207979b211 */ /* 0x000fe400020f0eff */
[----:B0-----:R-:W-:-:S04]  /*6cb0*/  @!P3 LEA R14, P4, R12, R14, 0x1 ;  /* 0x0000000e0c0eb211 */ /* 0x001fc800078808ff */
[----:B------:R-:W-:Y:S02]  /*6cc0*/  @!P3 LEA.HI.X R15, R12, R15, R121, 0x1, P4 ;  /* 0x0000000f0c0fb211 */ /* 0x000fe400020f0c79 */
[----:B------:R-:W-:-:S13]  /*6cd0*/  PLOP3.LUT P4, PT, PT, PT, UP0, 0x80, 0x8 ;  /* 0x000000000008781c */ /* 0x000fda0003f8f008 */
[----:B--2---:R-:W-:-:S05]  /*6ce0*/  @P4 HMUL2 R58, R58, R11 ;  /* 0x0000000b3a3a4232 */ /* 0x004fca0000000000 */
[----:B------:R0:W-:Y:S02]  /*6cf0*/  @!P3 STG.E desc[UR36][R14.64], R58 ;  /* 0x0000003a0e00b986 */ /* 0x0001e4000c101924 */
.L_x_1145:
[----:B------:R-:W-:Y:S05]  /*6d00*/  BSYNC.RECONVERGENT B1 ;  /* 0x0000000000017941 */ /* 0x000fea0003800200 */
.L_x_1144:
        /* <DEDUP_REMOVED lines=13> */
.L_x_1151:
[----:B------:R-:W-:Y:S05]  /*6de0*/  BSYNC.RECONVERGENT B2 ;  /* 0x0000000000027941 */ /* 0x000fea0003800200 */
.L_x_1150:
        /* <DEDUP_REMOVED lines=15> */
.L_x_1149:
[----:B------:R-:W-:Y:S05]  /*6ee0*/  BSYNC.RECONVERGENT B1 ;  /* 0x0000000000017941 */ /* 0x000fea0003800200 */
.L_x_1148:
        /* <DEDUP_REMOVED lines=13> */
.L_x_1155:
[----:B------:R-:W-:Y:S05]  /*6fc0*/  BSYNC.RECONVERGENT B2 ;  /* 0x0000000000027941 */ /* 0x000fea0003800200 */
.L_x_1154:
        /* <DEDUP_REMOVED lines=15> */
.L_x_1153:
[----:B------:R-:W-:Y:S05]  /*70c0*/  BSYNC.RECONVERGENT B1 ;  /* 0x0000000000017941 */ /* 0x000fea0003800200 */
.L_x_1152:
        /* <DEDUP_REMOVED lines=13> */
.L_x_1159:
[----:B------:R-:W-:Y:S05]  /*71a0*/  BSYNC.RECONVERGENT B2 ;  /* 0x0000000000027941 */ /* 0x000fea0003800200 */
.L_x_1158:
        /* <DEDUP_REMOVED lines=15> */
.L_x_1157:
[----:B------:R-:W-:Y:S05]  /*72a0*/  BSYNC.RECONVERGENT B1 ;  /* 0x0000000000017941 */ /* 0x000fea0003800200 */
.L_x_1156:
        /* <DEDUP_REMOVED lines=13> */
.L_x_1163:
[----:B------:R-:W-:Y:S05]  /*7380*/  BSYNC.RECONVERGENT B2 ;  /* 0x0000000000027941 */ /* 0x000fea0003800200 */
.L_x_1162:
        /* <DEDUP_REMOVED lines=15> */
.L_x_1161:
[----:B------:R-:W-:Y:S05]  /*7480*/  BSYNC.RECONVERGENT B1 ;  /* 0x0000000000017941 */ /* 0x000fea0003800200 */
.L_x_1160:
        /* <DEDUP_REMOVED lines=13> */
.L_x_1167:
[----:B------:R-:W-:Y:S05]  /*7560*/  BSYNC.RECONVERGENT B2 ;  /* 0x0000000000027941 */ /* 0x000fea0003800200 */
.L_x_1166:
        /* <DEDUP_REMOVED lines=15> */
.L_x_1165:
[----:B------:R-:W-:Y:S05]  /*7660*/  BSYNC.RECONVERGENT B1 ;  /* 0x0000000000017941 */ /* 0x000fea0003800200 */
.L_x_1164:
[----:B------:R-:W-:Y:S04]  /*7670*/  BSSY.RECONVERGENT B1, `(.L_x_1168) ;  /* 0x000001d000017945 */ /* 0x000fe80003800200 */
[----:B------:R-:W-:Y:S05]  /*7680*/  @P1 BRA `(.L_x_1169) ;  /* 0x00000000006c1947 */ /* 0x000fea0003800000 */
[----:B------:R-:W-:Y:S01]  /*7690*/  IADD3 R11, PT, PT, R124, R3, RZ ;  /* 0x000000037c0b7210 */ /* 0x000fe20007ffe0ff */
[----:B------:R-:W-:Y:S01]  /*76a0*/  BSSY.RECONVERGENT B2, `(.L_x_1170) ;  /* 0x000000a000027945 */ /* 0x000fe20003800200 */
[----:B------:R-:W-:-:S03]  /*76b0*/  IMAD.MOV.U32 R62, RZ, RZ, RZ ;  /* 0x000000ffff3e7224 */ /* 0x000fc600078e00ff */
[----:B------:R-:W-:-:S05]  /*76c0*/  IMAD.SHL.U32 R11, R11, 0x8, RZ ;  /* 0x000000080b0b7824 */ /* 0x000fca00078e00ff */
[----:B------:R-:W-:-:S13]  /*76d0*/  ISETP.GE.AND P1, PT, R11, R28, PT ;  /* 0x0000001c0b00720c */ /* 0x000fda0003f26270 */
[----:B------:R-:W-:Y:S05]  /*76e0*/  @P1 BRA `(.L_x_1171) ;  /* 0x0000000000141947 */ /* 0x000fea0003800000 */
[----:B0---4-:R-:W-:-:S04]  /*76f0*/  IADD3 R13, P3, PT, R27, R11, RZ ;  /* 0x0000000b1b0d7210 */ /* 0x011fc80007f7e0ff */
[----:B-123--:R-:W-:Y:S02]  /*7700*/  LEA.HI.X.SX32 R14, R11, R33, 0x1, P3 ;  /* 0x000000210b0e7211 */ /* 0x00efe400018f0eff */
[----:B------:R-:W-:-:S04]  /*7710*/  LEA R12, P3, R13, UR8, 0x1 ;  /* 0x000000080d0c7c11 */ /* 0x000fc8000f8608ff */
[----:B------:R-:W-:-:S05]  /*7720*/  LEA.HI.X R13, R13, UR9, R14, 0x1, P3 ;  /* 0x000000090d0d7c11 */ /* 0x000fca00098f0c0e */
[----:B------:R0:W5:Y:S04]  /*7730*/  LDG.E R62, desc[UR36][R12.64] ;  /* 0x000000240c3e7981 */ /* 0x000168000c1e1900 */
.L_x_1171:
[----:B------:R-:W-:Y:S05]  /*7740*/  BSYNC.RECONVERGENT B2 ;  /* 0x0000000000027941 */ /* 0x000fea0003800200 */
.L_x_1170:
[----:B------:R-:W-:-:S09]  /*7750*/  UISETP.NE.AND UP0, UPT, UR18, URZ, UPT ;  /* 0x000000ff1200728c */ /* 0x000fd2000bf05270 */
[----:B------:R-:W-:Y:S05]  /*7760*/  BRA.U UP0, `(.L_x_1169) ;  /* 0x0000000100347547 */ /* 0x000fea000b800000 */
[----:B------:R-:W-:Y:S01]  /*7770*/  ISETP.NE.AND P3, PT, R16, RZ, PT ;  /* 0x000000ff1000720c */ /* 0x000fe20003f65270 */
[----:B0123--:R-:W0:-:S12]  /*7780*/  @!P1 LDC.64 R14, c[0x0][0x3b8] ;  /* 0x0000ee00ff0e9b82 */ /* 0x00fe180000000a00 */
[----:B------:R-:W-:Y:S01]  /*7790*/  VOTEU.ANY UP0, P3 ;  /* 0x0000000000ff7886 */ /* 0x000fe20001800100 */
[----:B------:R-:W-:-:S13]  /*77a0*/  PLOP3.LUT P3, PT, PT, PT, UP0, 0x80, 0x8 ;  /* 0x000000000008781c */ /* 0x000fda0003f6f008 */
[----:B----4-:R-:W2:Y:S01]  /*77b0*/  @P3 LDG.E R13, desc[UR36][R122.64+0x1f0] ;  /* 0x0001f0247a0d3981 */ /* 0x010ea2000c1e1900 */
[----:B------:R-:W-:Y:S01]  /*77c0*/  PLOP3.LUT P4, PT, PT, PT, UP0, 0x80, 0x8 ;  /* 0x000000000008781c */ /* 0x000fe20003f8f008 */
[----:B-----5:R-:W-:Y:S01]  /*77d0*/  HFMA2 R62, R62, 1, 1, R21 ;  /* 0x3c003c003e3e7831 */ /* 0x020fe20000000015 */
[----:B------:R-:W-:-:S04]  /*77e0*/  @!P1 IADD3 R12, P3, PT, R26, R11, RZ ;  /* 0x0000000b1a0c9210 */ /* 0x000fc80007f7e0ff */
[----:B------:R-:W-:Y:S02]  /*77f0*/  @!P1 LEA.HI.X.SX32 R11, R11, R32, 0x1, P3 ;  /* 0x000000200b0b9211 */ /* 0x000fe400018f0eff */
[----:B0-----:R-:W-:-:S04]  /*7800*/  @!P1 LEA R14, P3, R12, R14, 0x1 ;  /* 0x0000000e0c0e9211 */ /* 0x001fc800078608ff */
[----:B------:R-:W-:Y:S01]  /*7810*/  @!P1 LEA.HI.X R15, R12, R15, R11, 0x1, P3 ;  /* 0x0000000f0c0f9211 */ /* 0x000fe200018f0c0b */
[----:B--2---:R-:W-:-:S05]  /*7820*/  @P4 HMUL2 R62, R62, R13 ;  /* 0x0000000d3e3e4232 */ /* 0x004fca0000000000 */
[----:B------:R0:W-:Y:S03]  /*7830*/  @!P1 STG.E desc[UR36][R14.64], R62 ;  /* 0x0000003e0e009986 */ /* 0x0001e6000c101924 */
.L_x_1169:
[----:B------:R-:W-:Y:S05]  /*7840*/  BSYNC.RECONVERGENT B1 ;  /* 0x0000000000017941 */ /* 0x000fea0003800200 */
.L_x_1168:
        /* <DEDUP_REMOVED lines=33> */
[----:B------:R-:W-:-:S05]  /*7a60*/  HFMA2 R11, R87, R62, R11 ;  /* 0x0000003e570b7231 */ /* 0x000fca000000000b */
[--C-:B0---4-:R-:W-:Y:S02]  /*7a70*/  HADD2.F32 R13, -RZ, R11.reuse.H0_H0 ;  /* 0x2000000bff0d7230 */ /* 0x111fe40000004100 */
[----:B------:R-:W-:-:S05]  /*7a80*/  HADD2.F32 R12, -RZ, R11.H1_H1 ;  /* 0x3000000bff0c7230 */ /* 0x000fca0000004100 */
[----:B------:R-:W-:Y:S01]  /*7a90*/  FADD.FTZ R13, R13, R12 ;  /* 0x0000000c0d0d7221 */ /* 0x000fe20000010000 */
[----:B------:R-:W-:Y:S06]  /*7aa0*/  BRA.DIV UR4, `(.L_x_1172) ;  /* 0x0000005204987947 */ /* 0x000fec000b800000 */
[----:B-123--:R-:W0:Y:S02]  /*7ab0*/  SHFL.BFLY PT, R14, R13, 0x2, 0x1f ;  /* 0x0c401f000d0e7f89 */ /* 0x00ee2400000e0000 */
[----:B0-----:R-:W-:-:S05]  /*7ac0*/  FADD.FTZ R13, R13, R14 ;  /* 0x0000000e0d0d7221 */ /* 0x001fca0000010000 */
[----:B------:R0:W1:Y:S02]  /*7ad0*/  SHFL.BFLY PT, R14, R13, 0x1, 0x1f ;  /* 0x0c201f000d0e7f89 */ /* 0x00006400000e0000 */
.L_x_1243:
[----:B------:R-:W-:Y:S01]  /*7ae0*/  ISETP.GE.OR P1, PT, R35, R36, P1 ;  /* 0x000000242300720c */ /* 0x000fe20000f26670 */
[----:B-1----:R-:W-:Y:S01]  /*7af0*/  FADD.FTZ R11, R13, R14 ;  /* 0x0000000e0d0b7221 */ /* 0x002fe20000010000 */
[----:B------:R-:W-:Y:S03]  /*7b00*/  BSSY.RECONVERGENT B1, `(.L_x_1173) ;  /* 0x000001b000017945 */ /* 0x000fe60003800200 */
[----:B------:R-:W-:-:S08]  /*7b10*/  FMUL.FTZ R11, R11, UR19 ;  /* 0x000000130b0b7c20 */ /* 0x000fd00008410000 */
[----:B------:R-:W-:Y:S05]  /*7b20*/  @P1 BRA `(.L_x_1174) ;  /* 0x0000000000601947 */ /* 0x000fea0003800000 */
[----:B------:R-:W-:-:S04]  /*7b30*/  ISETP.NE.U32.AND P1, PT, RZ, UR20, PT ;  /* 0x00000014ff007c0c */ /* 0x000fc8000bf25070 */
[----:B------:R-:W-:Y:S02]  /*7b40*/  ISETP.NE.AND.EX P3, PT, RZ, UR21, PT, P1 ;  /* 0x00000015ff007c0c */ /* 0x000fe4000bf65310 */
[----:B------:R-:W-:-:S04]  /*7b50*/  ISETP.NE.U32.AND P1, PT, RZ, UR14, PT ;  /* 0x0000000eff007c0c */ /* 0x000fc8000bf25070 */
[----:B------:R-:W-:-:S07]  /*7b60*/  ISETP.NE.AND.EX P1, PT, RZ, UR15, PT, P1 ;  /* 0x0000000fff007c0c */ /* 0x000fce000bf25310 */
[----:B0-----:R-:W0:Y:S06]  /*7b70*/  @P3 LDC.64 R12, c[0x0][0x438] ;  /* 0x00010e00ff0c3b82 */ /* 0x001e2c0000000a00 */
[----:B------:R-:W1:Y:S02]  /*7b80*/  @P1 S2R R121, SR_CTAID.X ;  /* 0x0000000000791919 */ /* 0x000e640000002500 */
[----:B------:R-:W2:Y:S08]  /*7b90*/  @P1 LDC R36, c[0x0][0x408] ;  /* 0x00010200ff241b82 */ /* 0x000eb00000000800 */
[----:B------:R-:W2:Y:S01]  /*7ba0*/  @P1 LDC R125, c[0x0][0x430] ;  /* 0x00010c00ff7d1b82 */ /* 0x000ea20000000800 */
[----:B0-----:R-:W-:-:S07]  /*7bb0*/  @P3 IMAD.WIDE R14, R29, 0x2, R12 ;  /* 0x000000021d0e3825 */ /* 0x001fce00078e020c */
[----:B------:R-:W1:Y:S01]  /*7bc0*/  @P1 LDC.64 R12, c[0x0][0x448] ;  /* 0x00011200ff0c1b82 */ /* 0x000e620000000a00 */
[----:B------:R-:W3:Y:S01]  /*7bd0*/  @P3 LDG.E.U16 R14, desc[UR36][R14.64] ;  /* 0x000000240e0e3981 */ /* 0x000ee2000c1e1500 */
[----:B--2---:R-:W-:Y:S01]  /*7be0*/  @P1 IADD3 R36, PT, PT, R36, R125, RZ ;  /* 0x0000007d24241210 */ /* 0x004fe20007ffe0ff */
[----:B-1----:R-:W-:-:S06]  /*7bf0*/  @P1 IMAD.WIDE.U32 R12, R121, 0x2, R12 ;  /* 0x00000002790c1825 */ /* 0x002fcc00078e000c */
[----:B------:R-:W2:Y:S01]  /*7c00*/  @P1 LDG.E.U16 R12, desc[UR36][R12.64] ;  /* 0x000000240c0c1981 */ /* 0x000ea2000c1e1500 */
[----:B------:R-:W-:-:S04]  /*7c10*/  @P1 ISETP.GE.AND P4, PT, R35, R36, PT ;  /* 0x000000242300120c */ /* 0x000fc80003f86270 */
[----:B------:R-:W-:-:S04]  /*7c20*/  @P1 SEL R35, RZ, UR39, P4 ;  /* 0x00000027ff231c07 */ /* 0x000fc8000a000000 */
[----:B------:R-:W-:Y:S01]  /*7c30*/  @P1 IADD3 R35, PT, PT, R30, -UR44, R35 ;  /* 0x8000002c1e231c10 */ /* 0x000fe2000fffe023 */
[----:B---3--:R-:W-:-:S03]  /*7c40*/  @P3 HADD2.F32 R36, -RZ, R14.H0_H0 ;  /* 0x2000000eff243230 */ /* 0x008fc60000004100 */
[----:B------:R-:W-:Y:S02]  /*7c50*/  @P1 I2FP.F32.S32 R14, R35 ;  /* 0x00000023000e1245 */ /* 0x000fe40000201400 */
[----:B------:R-:W-:Y:S01]  /*7c60*/  @P3 FADD.FTZ R11, R11, R36 ;  /* 0x000000240b0b3221 */ /* 0x000fe20000010000 */
[----:B--2---:R-:W-:-:S05]  /*7c70*/  @P1 HADD2.F32 R15, -RZ, R12.H0_H0 ;  /* 0x2000000cff0f1230 */ /* 0x004fca0000004100 */
[----:B------:R-:W-:-:S05]  /*7c80*/  @P1 FFMA.FTZ R11, R14, R15, R11 ;  /* 0x0000000f0e0b1223 */ /* 0x000fca000001000b */
[----:B------:R1:W-:Y:S01]  /*7c90*/  STS [R34], R11 ;  /* 0x0000000b22007388 */ /* 0x0003e20000000800 */
[----:B------:R-:W-:-:S07]  /*7ca0*/  @!P2 FMNMX.FTZ R118, R118, R11, !PT ;  /* 0x0000000b7676a209 */ /* 0x000fce0007810000 */
.L_x_1174:
[----:B------:R-:W-:Y:S05]  /*7cb0*/  BSYNC.RECONVERGENT B1 ;  /* 0x0000000000017941 */ /* 0x000fea0003800200 */
.L_x_1173:
[----:B------:R-:W-:Y:S01]  /*7cc0*/  VIADD R12, R30, 0xf ;  /* 0x0000000f1e0c7836 */ /* 0x000fe20000000000 */
[----:B------:R-:W-:Y:S01]  /*7cd0*/  IADD3 R24, P2, PT, R24, 0x10, RZ ;  /* 0x0000001018187810 */ /* 0x000fe20007f5e0ff */
[----:B------:R-:W-:Y:S01]  /*7ce0*/  VIADD R30, R30, 0x10 ;  /* 0x000000101e1e7836 */ /* 0x000fe20000000000 */
[----:B-1----:R-:W-:Y:S01]  /*7cf0*/  IADD3 R34, PT, PT, R34, 0x40, RZ ;  /* 0x0000004022227810 */ /* 0x002fe20007ffe0ff */
[----:B------:R-:W-:Y:S01]  /*7d00*/  VIADD R29, R29, 0x10 ;  /* 0x000000101d1d7836 */ /* 0x000fe20000000000 */
[----:B------:R-:W-:Y:S01]  /*7d10*/  ISETP.GE.AND P1, PT, R12, R31, PT ;  /* 0x0000001f0c00720c */ /* 0x000fe20003f26270 */
[----:B------:R-:W-:-:S12]  /*7d20*/  IMAD.X R25, RZ, RZ, R25, P2 ;  /* 0x000000ffff197224 */ /* 0x000fd800010e0619 */
[----:B------:R-:W-:Y:S05]  /*7d30*/  @!P1 BRA `(.L_x_1175) ;  /* 0xffffffbc00949947 */ /* 0x000fea000383ffff */
.L_x_1046:
[----:B0-----:R-:W-:Y:S05]  /*7d40*/  BSYNC B0 ;  /* 0x0000000000007941 */ /* 0x001fea0003800000 */
.L_x_1045:
[----:B------:R-:W-:-:S03]  /*7d50*/  UMOV UR4, 0xffffffff ;  /* 0xffffffff00047882 */ /* 0x000fc60000000000 */
[----:B------:R-:W-:Y:S05]  /*7d60*/  BRA.DIV UR4, `(.L_x_1176) ;  /* 0x0000005204287947 */ /* 0x000fea000b800000 */
[----:B------:R-:W0:Y:S02]  /*7d70*/  SHFL.BFLY PT, R14, R118, 0x10, 0x1f ;  /* 0x0e001f00760e7f89 */ /* 0x000e2400000e0000 */
[----:B0-----:R-:W-:-:S05]  /*7d80*/  FMNMX.FTZ R13, R14, R118, !PT ;  /* 0x000000760e0d7209 */ /* 0x001fca0007810000 */
[----:B------:R-:W0:Y:S02]  /*7d90*/  SHFL.BFLY PT, R14, R13, 0x8, 0x1f ;  /* 0x0d001f000d0e7f89 */ /* 0x000e2400000e0000 */
[----:B0-----:R-:W-:-:S05]  /*7da0*/  FMNMX.FTZ R0, R13, R14, !PT ;  /* 0x0000000e0d007209 */ /* 0x001fca0007810000 */
[----:B------:R0:W1:Y:S02]  /*7db0*/  SHFL.BFLY PT, R14, R0, 0x4, 0x1f ;  /* 0x0c801f00000e7f89 */ /* 0x00006400000e0000 */
.L_x_1248:
[----:B------:R-:W4:Y:S01]  /*7dc0*/  S2R R13, SR_CgaCtaId ;  /* 0x00000000000d7919 */ /* 0x000f220000008800 */
[----:B------:R-:W-:Y:S01]  /*7dd0*/  LOP3.LUT P0, R7, R2, 0x1f, RZ, 0xc0, !PT ;  /* 0x0000001f02077812 */ /* 0x000fe2000780c0ff */
[----:B------:R-:W-:Y:S05]  /*7de0*/  WARPSYNC.ALL ;  /* 0x0000000000007948 */ /* 0x000fea0003800000 */
[----:B------:R-:W-:Y:S02]  /*7df0*/  MOV R12, 0x400 ;  /* 0x00000400000c7802 */ /* 0x000fe40000000f00 */
[----:B-1----:R-:W-:Y:S02]  /*7e00*/  FMNMX.FTZ R5, R0, R14, !PT ;  /* 0x0000000e00057209 */ /* 0x002fe40007810000 */
[----:B----4-:R-:W-:-:S04]  /*7e10*/  LEA R4, R13, R12, 0x18 ;  /* 0x0000000c0d047211 */ /* 0x010fc800078ec0ff */
[----:B0-----:R-:W-:-:S05]  /*7e20*/  @!P0 LEA.HI R0, R2, R4, RZ, 0x1d ;  /* 0x0000000402008211 */ /* 0x001fca00078fe8ff */
[----:B------:R0:W-:Y:S01]  /*7e30*/  @!P0 STS [R0], R5 ;  /* 0x0000000500008388 */ /* 0x0001e20000000800 */
[----:B------:R-:W-:Y:S01]  /*7e40*/  BAR.SYNC.DEFER_BLOCKING 0x0 ;  /* 0x0000000000007b1d */ /* 0x000fe20000010000 */
[C---:B------:R-:W-:Y:S01]  /*7e50*/  ISETP.GT.U32.AND P0, PT, R7.reuse, 0x1, PT ;  /* 0x000000010700780c */ /* 0x040fe20003f04070 */
[----:B------:R-:W-:Y:S01]  /*7e60*/  IMAD.MOV.U32 R9, RZ, RZ, -0x800001 ;  /* 0xff7fffffff097424 */ /* 0x000fe200078e00ff */
[----:B0-----:R-:W-:Y:S01]  /*7e70*/  LEA R0, R7, R4, 0x2 ;  /* 0x0000000407007211 */ /* 0x001fe200078e10ff */
[----:B------:R-:W-:Y:S02]  /*7e80*/  VIADD R5, R2, UR11 ;  /* 0x0000000b02057c36 */ /* 0x000fe40008000000 */
[----:B------:R-:W-:Y:S01]  /*7e90*/  HFMA2 R8, -RZ, RZ, 0, 0 ;  /* 0x00000000ff087431 */ /* 0x000fe200000001ff */
[----:B------:R-:W-:Y:S07]  /*7ea0*/  BSSY.RECONVERGENT B0, `(.L_x_1177) ;  /* 0x0000150000007945 */ /* 0x000fee0003800200 */
[----:B------:R-:W0:Y:S01]  /*7eb0*/  @!P0 LDS R9, [R0] ;  /* 0x0000000000098984 */ /* 0x000e220000000800 */
[----:B------:R-:W-:-:S03]  /*7ec0*/  ISETP.GE.AND P0, PT, R5, UR44, PT ;  /* 0x0000002c05007c0c */ /* 0x000fc6000bf06270 */
[----:B0-----:R-:W0:Y:S02]  /*7ed0*/  SHFL.BFLY PT, R6, R9, 0x1, 0x1f ;  /* 0x0c201f0009067f89 */ /* 0x001e2400000e0000 */
[----:B0-----:R-:W-:-:S06]  /*7ee0*/  FMNMX.FTZ R6, R6, R9, !PT ;  /* 0x0000000906067209 */ /* 0x001fcc0007810000 */
[----:B------:R-:W0:Y:S02]  /*7ef0*/  SHFL.IDX PT, R6, R6, RZ, 0x1f ;  /* 0x00001fff06067589 */ /* 0x000e2400000e0000 */
[----:B------:R-:W-:Y:S05]  /*7f00*/  @P0 BRA `(.L_x_1178) ;  /* 0x0000001400240947 */ /* 0x000fea0003800000 */
[----:B------:R-:W1:Y:S02]  /*7f10*/  LDC.64 R10, c[0x0][0x420] ;  /* 0x00010800ff0a7b82 */ /* 0x000e640000000a00 */
[----:B-1----:R-:W-:-:S04]  /*7f20*/  ISETP.NE.U32.AND P0, PT, R10, RZ, PT ;  /* 0x000000ff0a00720c */ /* 0x002fc80003f05070 */
[----:B------:R-:W-:-:S13]  /*7f30*/  ISETP.NE.AND.EX P0, PT, R11, RZ, PT, P0 ;  /* 0x000000ff0b00720c */ /* 0x000fda0003f05300 */
[----:B------:R-:W-:Y:S05]  /*7f40*/  @P0 BRA `(.L_x_1179) ;  /* 0x0000000c00940947 */ /* 0x000fea0003800000 */
[----:B------:R-:W-:Y:S01]  /*7f50*/  IMAD.MOV.U32 R10, RZ, RZ, 0x40 ;  /* 0x00000040ff0a7424 */ /* 0x000fe200078e00ff */
[----:B------:R-:W-:Y:S01]  /*7f60*/  LOP3.LUT R8, RZ, R2, RZ, 0x33, !PT ;  /* 0x00000002ff087212 */ /* 0x000fe200078e33ff */
[----:B------:R-:W-:Y:S01]  /*7f70*/  BSSY.RECONVERGENT B1, `(.L_x_1180) ;  /* 0x000001c000017945 */ /* 0x000fe20003800200 */
[----:B------:R-:W-:Y:S02]  /*7f80*/  MOV R9, R5 ;  /* 0x0000000500097202 */ /* 0x000fe40000000f00 */
[----:B------:R-:W-:-:S04]  /*7f90*/  VIADDMNMX R3, R5, R10, UR44, !PT ;  /* 0x0000002c05037e46 */ /* 0x000fc8000f80010a */
[----:B------:R-:W-:-:S04]  /*7fa0*/  IADD3 R3, PT, PT, R3, -UR11, R8 ;  /* 0x8000000b03037c10 */ /* 0x000fc8000fffe008 */
[C---:B------:R-:W-:Y:S02]  /*7fb0*/  LOP3.LUT R8, R3.reuse, 0xc0, RZ, 0xc0, !PT ;  /* 0x000000c003087812 */ /* 0x040fe400078ec0ff */
[----:B------:R-:W-:Y:S02]  /*7fc0*/  ISETP.GE.U32.AND P1, PT, R3, 0xc0, PT ;  /* 0x000000c00300780c */ /* 0x000fe40003f26070 */
[----:B------:R-:W-:Y:S01]  /*7fd0*/  ISETP.NE.AND P0, PT, R8, 0xc0, PT ;  /* 0x000000c00800780c */ /* 0x000fe20003f05270 */
[----:B------:R-:W-:-:S12]  /*7fe0*/  IMAD.MOV.U32 R8, RZ, RZ, RZ ;  /* 0x000000ffff087224 */ /* 0x000fd800078e00ff */
[----:B------:R-:W-:Y:S05]  /*7ff0*/  @!P0 BRA `(.L_x_1181) ;  /* 0x00000000004c8947 */ /* 0x000fea0003800000 */
[----:B------:R-:W-:Y:S01]  /*8000*/  VIADD R8, R12, 0x410 ;  /* 0x000004100c087836 */ /* 0x000fe20000000000 */
[----:B------:R-:W-:Y:S02]  /*8010*/  LEA.HI R3, R3, 0x1, RZ, 0x1a ;  /* 0x0000000103037811 */ /* 0x000fe400078fd0ff */
[----:B------:R-:W-:Y:S02]  /*8020*/  MOV R9, R5 ;  /* 0x0000000500097202 */ /* 0x000fe40000000f00 */
[----:B------:R-:W-:Y:S01]  /*8030*/  LEA R11, R13, R8, 0x18 ;  /* 0x000000080d0b7211 */ /* 0x000fe200078ec0ff */
[----:B------:R-:W-:Y:S01]  /*8040*/  IMAD.MOV.U32 R8, RZ, RZ, RZ ;  /* 0x000000ffff087224 */ /* 0x000fe200078e00ff */
[----:B------:R-:W-:-:S03]  /*8050*/  LOP3.LUT R3, R3, 0x3, RZ, 0xc0, !PT ;  /* 0x0000000303037812 */ /* 0x000fc600078ec0ff */
[----:B------:R-:W-:Y:S02]  /*8060*/  IMAD R10, R2, 0x4, R11 ;  /* 0x00000004020a7824 */ /* 0x000fe400078e020b */
[----:B------:R-:W-:-:S07]  /*8070*/  IMAD.MOV R3, RZ, RZ, -R3 ;  /* 0x000000ffff037224 */ /* 0x000fce00078e0a03 */
.L_x_1182:
[----:B------:R-:W0:Y:S01]  /*8080*/  LDS R11, [R10] ;  /* 0x000000000a0b7984 */ /* 0x000e220000000800 */
[----:B------:R-:W-:Y:S01]  /*8090*/  IADD3 R3, PT, PT, R3, 0x1, RZ ;  /* 0x0000000103037810 */ /* 0x000fe20007ffe0ff */
[----:B------:R-:W-:-:S03]  /*80a0*/  VIADD R9, R9, 0x40 ;  /* 0x0000004009097836 */ /* 0x000fc60000000000 */
        /* <DEDUP_REMOVED lines=8> */
.L_x_1181:
[----:B------:R-:W-:Y:S05]  /*8130*/  BSYNC.RECONVERGENT B1 ;  /* 0x0000000000017941 */ /* 0x000fea0003800200 */
.L_x_1180:
        /* <DEDUP_REMOVED lines=12> */
[----:B------:R-:W-:-:S03]  /*8200*/  PLOP3.LUT P0, PT, PT, PT, PT, 0x8, 0x80 ;  /* 0x000000000080781c */ /* 0x000fc60003f0e170 */
[----:B------:R-:W-:-:S10]  /*8210*/  VIADD R10, R10, 0xfffffd00 ;  /* 0xfffffd000a0a7836 */ /* 0x000fd40000000000 */
.L_x_1185:
[----:B------:R-:W0:Y:S01]  /*8220*/  LDS R11, [R3+-0x200] ;  /* 0xfffe0000030b7984 */ /* 0x000e220000000800 */
[----:B------:R-:W-:-:S03]  /*8230*/  IADD3 R9, PT, PT, R9, 0x400, RZ ;  /* 0x0000040009097810 */ /* 0x000fc60007ffe0ff */
[----:B------:R-:W1:Y:S01]  /*8240*/  LDS R13, [R3+-0x100] ;  /* 0xffff0000030d7984 */ /* 0x000e620000000800 */
[----:B------:R-:W-:-:S03]  /*8250*/  ISETP.GE.AND P1, PT, R9, R10, PT ;  /* 0x0000000a0900720c */ /* 0x000fc60003f26270 */
[----:B------:R-:W4:Y:S04]  /*8260*/  LDS R15, [R3] ;  /* 0x00000000030f7984 */ /* 0x000f280000000800 */
[----:B------:R-:W5:Y:S04]  /*8270*/  LDS R17, [R3+0x100] ;  /* 0x0001000003117984 */ /* 0x000f680000000800 */
[----:B------:R-:W3:Y:S04]  /*8280*/  LDS R19, [R3+0x200] ;  /* 0x0002000003137984 */ /* 0x000ee80000000800 */
[----:B------:R-:W3:Y:S04]  /*8290*/  LDS R21, [R3+0x300] ;  /* 0x0003000003157984 */ /* 0x000ee80000000800 */
[----:B------:R-:W3:Y:S04]  /*82a0*/  LDS R23, [R3+0x400] ;  /* 0x0004000003177984 */ /* 0x000ee80000000800 */
[----:B--2---:R-:W2:Y:S04]  /*82b0*/  LDS R25, [R3+0x500] ;  /* 0x0005000003197984 */ /* 0x004ea80000000800 */
[----:B------:R-:W2:Y:S04]  /*82c0*/  LDS R27, [R3+0x600] ;  /* 0x00060000031b7984 */ /* 0x000ea80000000800 */
[----:B------:R-:W2:Y:S01]  /*82d0*/  LDS R29, [R3+0x700] ;  /* 0x00070000031d7984 */ /* 0x000ea20000000800 */
[----:B0-----:R-:W-:-:S03]  /*82e0*/  FADD.FTZ R11, -R6, R11 ;  /* 0x0000000b060b7221 */ /* 0x001fc60000010100 */
[----:B------:R-:W0:Y:S01]  /*82f0*/  LDS R31, [R3+0x800] ;  /* 0x00080000031f7984 */ /* 0x000e220000000800 */
[----:B------:R-:W-:Y:S01]  /*8300*/  FMUL.FTZ R11, R11, 1.4426950216293334961 ;  /* 0x3fb8aa3b0b0b7820 */ /* 0x000fe20000410000 */
[C---:B-1----:R-:W-:Y:S02]  /*8310*/  FADD.FTZ R13, -R6.reuse, R13 ;  /* 0x0000000d060d7221 */ /* 0x042fe40000010100 */
[----:B------:R-:W1:Y:S01]  /*8320*/  LDS R33, [R3+0x900] ;  /* 0x0009000003217984 */ /* 0x000e620000000800 */
[C---:B----4-:R-:W-:Y:S01]  /*8330*/  FADD.FTZ R15, -R6.reuse, R15 ;  /* 0x0000000f060f7221 */ /* 0x050fe20000010100 */
[----:B------:R-:W-:Y:S02]  /*8340*/  FMUL.FTZ R13, R13, 1.4426950216293334961 ;  /* 0x3fb8aa3b0d0d7820 */ /* 0x000fe40000410000 */
[----:B------:R-:W4:Y:S01]  /*8350*/  LDS R35, [R3+0xa00] ;  /* 0x000a000003237984 */ /* 0x000f220000000800 */
[----:B------:R-:W2:Y:S01]  /*8360*/  MUFU.EX2 R11, R11 ;  /* 0x0000000b000b7308 */ /* 0x000ea20000000800 */
[----:B------:R-:W-:Y:S01]  /*8370*/  FMUL.FTZ R15, R15, 1.4426950216293334961 ;  /* 0x3fb8aa3b0f0f7820 */ /* 0x000fe20000410000 */
[C---:B-----5:R-:W-:Y:S01]  /*8380*/  FADD.FTZ R17, -R6.reuse, R17 ;  /* 0x0000001106117221 */ /* 0x060fe20000010100 */
[----:B------:R-:W5:Y:S01]  /*8390*/  LDS R37, [R3+0xb00] ;  /* 0x000b000003257984 */ /* 0x000f620000000800 */
[----:B---3--:R-:W-:-:S02]  /*83a0*/  FADD.FTZ R19, -R6, R19 ;  /* 0x0000001306137221 */ /* 0x008fc40000010100 */
[----:B------:R-:W-:Y:S01]  /*83b0*/  FMUL.FTZ R17, R17, 1.4426950216293334961 ;  /* 0x3fb8aa3b11117820 */ /* 0x000fe20000410000 */
[----:B------:R-:W3:Y:S01]  /*83c0*/  LDS R39, [R3+0xc00] ;  /* 0x000c000003277984 */ /* 0x000ee20000000800 */
[----:B------:R-:W0:Y:S01]  /*83d0*/  MUFU.EX2 R13, R13 ;  /* 0x0000000d000d7308 */ /* 0x000e220000000800 */
[----:B------:R-:W-:Y:S01]  /*83e0*/  FMUL.FTZ R19, R19, 1.4426950216293334961 ;  /* 0x3fb8aa3b13137820 */ /* 0x000fe20000410000 */
[C---:B------:R-:W-:Y:S01]  /*83f0*/  FADD.FTZ R21, -R6.reuse, R21 ;  /* 0x0000001506157221 */ /* 0x040fe20000010100 */
[----:B------:R-:W3:Y:S01]  /*8400*/  LDS R41, [R3+0xd00] ;  /* 0x000d000003297984 */ /* 0x000ee20000000800 */
[C---:B------:R-:W-:Y:S02]  /*8410*/  FADD.FTZ R23, -R6.reuse, R23 ;  /* 0x0000001706177221 */ /* 0x040fe40000010100 */
[----:B------:R-:W-:Y:S02]  /*8420*/  FMUL.FTZ R21, R21, 1.4426950216293334961 ;  /* 0x3fb8aa3b15157820 */ /* 0x000fe40000410000 */
[----:B------:R-:W1:Y:S01]  /*8430*/  MUFU.EX2 R15, R15 ;  /* 0x0000000f000f7308 */ /* 0x000e620000000800 */
[----:B--2---:R-:W-:Y:S01]  /*8440*/  FADD.FTZ R8, R11, R8 ;  /* 0x000000080b087221 */ /* 0x004fe20000010000 */
        /* <DEDUP_REMOVED lines=10> */
[----:B------:R-:W-:Y:S02]  /*84f0*/  FADD.FTZ R31, -R6, R31 ;  /* 0x0000001f061f7221 */ /* 0x000fe40000010100 */
[----:B------:R-:W-:Y:S01]  /*8500*/  FMUL.FTZ R29, R29, 1.4426950216293334961 ;  /* 0x3fb8aa3b1d1d7820 */ /* 0x000fe20000410000 */
[----:B------:R-:W0:Y:S01]  /*8510*/  MUFU.EX2 R19, R19 ;  /* 0x0000001300137308 */ /* 0x000e220000000800 */
[----:B-1----:R-:W-:Y:S01]  /*8520*/  FADD.FTZ R8, R8, R15 ;  /* 0x0000000f08087221 */ /* 0x002fe20000010000 */
[----:B------:R-:W-:Y:S01]  /*8530*/  FMUL.FTZ R31, R31, 1.4426950216293334961 ;  /* 0x3fb8aa3b1f1f7820 */ /* 0x000fe20000410000 */
[----:B------:R-:W-:Y:S01]  /*8540*/  FADD.FTZ R33, -R6, R33 ;  /* 0x0000002106217221 */ /* 0x000fe20000010100 */
[----:B------:R-:W-:Y:S03]  /*8550*/  STS [R3], R15 ;  /* 0x0000000f03007388 */ /* 0x000fe60000000800 */
[----:B------:R-:W-:Y:S01]  /*8560*/  FMUL.FTZ R33, R33, 1.4426950216293334961 ;  /* 0x3fb8aa3b21217820 */ /* 0x000fe20000410000 */
[----:B------:R-:W1:Y:S01]  /*8570*/  MUFU.EX2 R21, R21 ;  /* 0x0000001500157308 */ /* 0x000e620000000800 */
[----:B--2---:R-:W-:Y:S01]  /*8580*/  FADD.FTZ R8, R8, R17 ;  /* 0x0000001108087221 */ /* 0x004fe20000010000 */
[C---:B----4-:R-:W-:Y:S01]  /*8590*/  FADD.FTZ R35, -R6.reuse, R35 ;  /* 0x0000002306237221 */ /* 0x050fe20000010100 */
[----:B-----5:R-:W-:Y:S01]  /*85a0*/  FADD.FTZ R37, -R6, R37 ;  /* 0x0000002506257221 */ /* 0x020fe20000010100 */
[----:B------:R-:W-:Y:S02]  /*85b0*/  STS [R3+0x100], R17 ;  /* 0x0001001103007388 */ /* 0x000fe40000000800 */
[----:B------:R-:W-:Y:S01]  /*85c0*/  FMUL.FTZ R35, R35, 1.4426950216293334961 ;  /* 0x3fb8aa3b23237820 */ /* 0x000fe20000410000 */
[----:B------:R-:W-:Y:S01]  /*85d0*/  FMUL.FTZ R37, R37, 1.4426950216293334961 ;  /* 0x3fb8aa3b25257820 */ /* 0x000fe20000410000 */
[----:B------:R-:W2:Y:S01]  /*85e0*/  MUFU.EX2 R23, R23 ;  /* 0x0000001700177308 */ /* 0x000ea20000000800 */
[----:B0-----:R-:W-:Y:S01]  /*85f0*/  FADD.FTZ R8, R8, R19 ;  /* 0x0000001308087221 */ /* 0x001fe20000010000 */
[C---:B---3--:R-:W-:Y:S01]  /*8600*/  FADD.FTZ R39, -R6.reuse, R39 ;  /* 0x0000002706277221 */ /* 0x048fe20000010100 */
[----:B------:R-:W-:Y:S01]  /*8610*/  FADD.FTZ R41, -R6, R41 ;  /* 0x0000002906297221 */ /* 0x000fe20000010100 */
        /* <DEDUP_REMOVED lines=34> */
[----:B0-----:R-:W-:Y:S01]  /*8840*/  VIADD R3, R3, 0x1000 ;  /* 0x0000100003037836 */ /* 0x001fe20000000000 */
[----:B------:R-:W-:Y:S06]  /*8850*/  @!P1 BRA `(.L_x_1185) ;  /* 0xfffffff800709947 */ /* 0x000fec000383ffff */
.L_x_1184:
[----:B------:R-:W-:Y:S05]  /*8860*/  BSYNC.RECONVERGENT B1 ;  /* 0x0000000000017941 */ /* 0x000fea0003800200 */
.L_x_1183:
[----:B------:R-:W-:Y:S01]  /*8870*/  IADD3 R10, PT, PT, -R9, UR44, RZ ;  /* 0x0000002c090a7c10 */ /* 0x000fe2000fffe1ff */
[----:B------:R-:W-:Y:S03]  /*8880*/  BSSY.RECONVERGENT B1, `(.L_x_1186) ;  /* 0x0000036000017945 */ /* 0x000fe60003800200 */
[----:B------:R-:W-:-:S13]  /*8890*/  ISETP.GT.AND P1, PT, R10, 0x100, PT ;  /* 0x000001000a00780c */ /* 0x000fda0003f24270 */
[----:B------:R-:W-:Y:S05]  /*88a0*/  @!P1 BRA `(.L_x_1187) ;  /* 0x0000000000cc9947 */ /* 0x000fea0003800000 */
[----:B------:R-:W0:Y:S01]  /*88b0*/  LDS R11, [R3+-0x200] ;  /* 0xfffe0000030b7984 */ /* 0x000e220000000800 */
[----:B------:R-:W-:Y:S01]  /*88c0*/  PLOP3.LUT P0, PT, PT, PT, PT, 0x8, 0x80 ;  /* 0x000000000080781c */ /* 0x000fe20003f0e170 */
[----:B------:R-:W-:Y:S02]  /*88d0*/  VIADD R9, R9, 0x200 ;  /* 0x0000020009097836 */ /* 0x000fe40000000000 */
[----:B------:R-:W1:Y:S04]  /*88e0*/  LDS R13, [R3+-0x100] ;  /* 0xffff0000030d7984 */ /* 0x000e680000000800 */
[----:B------:R-:W4:Y:S04]  /*88f0*/  LDS R15, [R3] ;  /* 0x00000000030f7984 */ /* 0x000f280000000800 */
[----:B------:R-:W5:Y:S04]  /*8900*/  LDS R17, [R3+0x100] ;  /* 0x0001000003117984 */ /* 0x000f680000000800 */
[----:B------:R-:W3:Y:S04]  /*8910*/  LDS R19, [R3+0x200] ;  /* 0x0002000003137984 */ /* 0x000ee80000000800 */
[----:B------:R-:W3:Y:S04]  /*8920*/  LDS R21, [R3+0x300] ;  /* 0x0003000003157984 */ /* 0x000ee80000000800 */
[----:B------:R-:W3:Y:S04]  /*8930*/  LDS R23, [R3+0x400] ;  /* 0x0004000003177984 */ /* 0x000ee80000000800 */
[----:B--2---:R-:W2:Y:S01]  /*8940*/  LDS R25, [R3+0x500] ;  /* 0x0005000003197984 */ /* 0x004ea20000000800 */
[----:B0-----:R-:W-:-:S04]  /*8950*/  FADD.FTZ R11, -R6, R11 ;  /* 0x0000000b060b7221 */ /* 0x001fc80000010100 */
[----:B------:R-:W-:Y:S01]  /*8960*/  FMUL.FTZ R11, R11, 1.4426950216293334961 ;  /* 0x3fb8aa3b0b0b7820 */ /* 0x000fe20000410000 */
[C---:B-1----:R-:W-:Y:S01]  /*8970*/  FADD.FTZ R13, -R6.reuse, R13 ;  /* 0x0000000d060d7221 */ /* 0x042fe20000010100 */
[----:B----4-:R-:W-:-:S03]  /*8980*/  FADD.FTZ R15, -R6, R15 ;  /* 0x0000000f060f7221 */ /* 0x010fc60000010100 */
[----:B------:R-:W-:Y:S01]  /*8990*/  FMUL.FTZ R13, R13, 1.4426950216293334961 ;  /* 0x3fb8aa3b0d0d7820 */ /* 0x000fe20000410000 */
[----:B------:R-:W0:Y:S01]  /*89a0*/  MUFU.EX2 R11, R11 ;  /* 0x0000000b000b7308 */ /* 0x000e220000000800 */
[----:B------:R-:W-:Y:S01]  /*89b0*/  FMUL.FTZ R15, R15, 1.4426950216293334961 ;  /* 0x3fb8aa3b0f0f7820 */ /* 0x000fe20000410000 */
[C---:B-----5:R-:W-:Y:S01]  /*89c0*/  FADD.FTZ R17, -R6.reuse, R17 ;  /* 0x0000001106117221 */ /* 0x060fe20000010100 */
[----:B---3--:R-:W-:-:S03]  /*89d0*/  FADD.FTZ R19, -R6, R19 ;  /* 0x0000001306137221 */ /* 0x008fc60000010100 */
[----:B------:R-:W-:Y:S02]  /*89e0*/  FMUL.FTZ R17, R17, 1.4426950216293334961 ;  /* 0x3fb8aa3b11117820 */ /* 0x000fe40000410000 */
[----:B------:R-:W1:Y:S01]  /*89f0*/  MUFU.EX2 R13, R13 ;  /* 0x0000000d000d7308 */ /* 0x000e620000000800 */
[----:B------:R-:W-:Y:S01]  /*8a00*/  FMUL.FTZ R19, R19, 1.4426950216293334961 ;  /* 0x3fb8aa3b13137820 */ /* 0x000fe20000410000 */
[C---:B------:R-:W-:Y:S01]  /*8a10*/  FADD.FTZ R21, -R6.reuse, R21 ;  /* 0x0000001506157221 */ /* 0x040fe20000010100 */
[----:B------:R-:W-:-:S03]  /*8a20*/  FADD.FTZ R23, -R6, R23 ;  /* 0x0000001706177221 */ /* 0x000fc60000010100 */
[----:B------:R-:W-:Y:S02]  /*8a30*/  FMUL.FTZ R21, R21, 1.4426950216293334961 ;  /* 0x3fb8aa3b15157820 */ /* 0x000fe40000410000 */
[----:B------:R-:W3:Y:S01]  /*8a40*/  MUFU.EX2 R15, R15 ;  /* 0x0000000f000f7308 */ /* 0x000ee20000000800 */
[----:B0-----:R-:W-:Y:S01]  /*8a50*/  FADD.FTZ R8, R8, R11 ;  /* 0x0000000b08087221 */ /* 0x001fe20000010000 */
[----:B--2---:R-:W-:Y:S01]  /*8a60*/  FADD.FTZ R25, -R6, R25 ;  /* 0x0000001906197221 */ /* 0x004fe20000010100 */
[----:B------:R-:W-:Y:S01]  /*8a70*/  FMUL.FTZ R23, R23, 1.4426950216293334961 ;  /* 0x3fb8aa3b17177820 */ /* 0x000fe20000410000 */
[----:B------:R-:W-:Y:S02]  /*8a80*/  STS [R3+-0x200], R11 ;  /* 0xfffe000b03007388 */ /* 0x000fe40000000800 */
[----:B------:R-:W-:Y:S02]  /*8a90*/  FMUL.FTZ R25, R25, 1.4426950216293334961 ;  /* 0x3fb8aa3b19197820 */ /* 0x000fe40000410000 */
[----:B------:R-:W0:Y:S01]  /*8aa0*/  MUFU.EX2 R17, R17 ;  /* 0x0000001100117308 */ /* 0x000e220000000800 */
[----:B-1----:R-:W-:Y:S01]  /*8ab0*/  FADD.FTZ R8, R8, R13 ;  /* 0x0000000d08087221 */ /* 0x002fe20000010000 */
        /* <DEDUP_REMOVED lines=18> */
.L_x_1187:
[----:B------:R-:W-:Y:S05]  /*8be0*/  BSYNC.RECONVERGENT B1 ;  /* 0x0000000000017941 */ /* 0x000fea0003800200 */
.L_x_1186:
[----:B------:R-:W-:-:S13]  /*8bf0*/  ISETP.LT.OR P0, PT, R9, UR44, P0 ;  /* 0x0000002c09007c0c */ /* 0x000fda0008701670 */
[----:B------:R-:W-:Y:S05]  /*8c00*/  @!P0 BRA `(.L_x_1178) ;  /* 0x0000000400e48947 */ /* 0x000fea0003800000 */
[----:B------:R-:W0:Y:S04]  /*8c10*/  LDS R9, [R3+-0x200] ;  /* 0xfffe000003097984 */ /* 0x000e280000000800 */
[----:B------:R-:W1:Y:S04]  /*8c20*/  LDS R11, [R3+-0x100] ;  /* 0xffff0000030b7984 */ /* 0x000e680000000800 */
[----:B------:R-:W4:Y:S04]  /*8c30*/  LDS R13, [R3] ;  /* 0x00000000030d7984 */ /* 0x000f280000000800 */
[----:B------:R-:W5:Y:S01]  /*8c40*/  LDS R15, [R3+0x100] ;  /* 0x00010000030f7984 */ /* 0x000f620000000800 */
[C---:B0-----:R-:W-:Y:S01]  /*8c50*/  FADD.FTZ R9, -R6.reuse, R9 ;  /* 0x0000000906097221 */ /* 0x041fe20000010100 */
[----:B-1----:R-:W-:-:S03]  /*8c60*/  FADD.FTZ R11, -R6, R11 ;  /* 0x0000000b060b7221 */ /* 0x002fc60000010100 */
[----:B------:R-:W-:Y:S01]  /*8c70*/  FMUL.FTZ R9, R9, 1.4426950216293334961 ;  /* 0x3fb8aa3b09097820 */ /* 0x000fe20000410000 */
[----:B----4-:R-:W-:Y:S01]  /*8c80*/  FADD.FTZ R13, -R6, R13 ;  /* 0x0000000d060d7221 */ /* 0x010fe20000010100 */
[----:B------:R-:W-:-:S04]  /*8c90*/  FMUL.FTZ R11, R11, 1.4426950216293334961 ;  /* 0x3fb8aa3b0b0b7820 */ /* 0x000fc80000410000 */
[----:B------:R-:W0:Y:S01]  /*8ca0*/  MUFU.EX2 R9, R9 ;  /* 0x0000000900097308 */ /* 0x000e220000000800 */
[----:B-----5:R-:W-:Y:S01]  /*8cb0*/  FADD.FTZ R15, -R6, R15 ;  /* 0x0000000f060f7221 */ /* 0x020fe20000010100 */
[----:B------:R-:W-:-:S03]  /*8cc0*/  FMUL.FTZ R13, R13, 1.4426950216293334961 ;  /* 0x3fb8aa3b0d0d7820 */ /* 0x000fc60000410000 */
[----:B------:R-:W-:-:S03]  /*8cd0*/  FMUL.FTZ R15, R15, 1.4426950216293334961 ;  /* 0x3fb8aa3b0f0f7820 */ /* 0x000fc60000410000 */
[----:B------:R-:W1:Y:S08]  /*8ce0*/  MUFU.EX2 R11, R11 ;  /* 0x0000000b000b7308 */ /* 0x000e700000000800 */
[----:B------:R-:W4:Y:S01]  /*8cf0*/  MUFU.EX2 R13, R13 ;  /* 0x0000000d000d7308 */ /* 0x000f220000000800 */
[----:B0-----:R0:W-:Y:S01]  /*8d00*/  STS [R3+-0x200], R9 ;  /* 0xfffe000903007388 */ /* 0x0011e20000000800 */
[----:B------:R-:W-:-:S06]  /*8d10*/  FADD.FTZ R8, R8, R9 ;  /* 0x0000000908087221 */ /* 0x000fcc0000010000 */
[----:B------:R-:W5:Y:S01]  /*8d20*/  MUFU.EX2 R15, R15 ;  /* 0x0000000f000f7308 */ /* 0x000f620000000800 */
[----:B-1----:R0:W-:Y:S01]  /*8d30*/  STS [R3+-0x100], R11 ;  /* 0xffff000b03007388 */ /* 0x0021e20000000800 */
[----:B------:R-:W-:-:S03]  /*8d40*/  FADD.FTZ R8, R8, R11 ;  /* 0x0000000b08087221 */ /* 0x000fc60000010000 */
[----:B----4-:R0:W-:Y:S01]  /*8d50*/  STS [R3], R13 ;  /* 0x0000000d03007388 */ /* 0x0101e20000000800 */
[----:B------:R-:W-:-:S03]  /*8d60*/  FADD.FTZ R8, R8, R13 ;  /* 0x0000000d08087221 */ /* 0x000fc60000010000 */
[----:B-----5:R0:W-:Y:S01]  /*8d70*/  STS [R3+0x100], R15 ;  /* 0x0001000f03007388 */ /* 0x0201e20000000800 */
[----:B------:R-:W-:Y:S01]  /*8d80*/  FADD.FTZ R8, R8, R15 ;  /* 0x0000000f08087221 */ /* 0x000fe20000010000 */
[----:B------:R-:W-:Y:S06]  /*8d90*/  BRA `(.L_x_1178) ;  /* 0x0000000400807947 */ /* 0x000fec0003800000 */
.L_x_1179:
[----:B------:R-:W-:Y:S01]  /*8da0*/  IMAD.MOV.U32 R8, RZ, RZ, 0x40 ;  /* 0x00000040ff087424 */ /* 0x000fe200078e00ff */
[----:B------:R-:W1:Y:S01]  /*8db0*/  S2UR UR4, SR_CTAID.Y ;  /* 0x00000000000479c3 */ /* 0x000e620000002600 */
[----:B------:R-:W-:Y:S01]  /*8dc0*/  LOP3.LUT R9, RZ, R2, RZ, 0x33, !PT ;  /* 0x00000002ff097212 */ /* 0x000fe200078e33ff */
[----:B------:R-:W-:Y:S02]  /*8dd0*/  BSSY.RECONVERGENT B1, `(.L_x_1188) ;  /* 0x0000025000017945 */ /* 0x000fe40003800200 */
[----:B------:R-:W-:-:S04]  /*8de0*/  VIADDMNMX R8, R5, R8, UR44, !PT ;  /* 0x0000002c05087e46 */ /* 0x000fc8000f800108 */
[----:B------:R-:W-:-:S04]  /*8df0*/  IADD3 R9, PT, PT, R8, -UR11, R9 ;  /* 0x8000000b08097c10 */ /* 0x000fc8000fffe009 */
[C---:B------:R-:W-:Y:S02]  /*8e00*/  LOP3.LUT R8, R9.reuse, 0xc0, RZ, 0xc0, !PT ;  /* 0x000000c009087812 */ /* 0x040fe400078ec0ff */
[----:B------:R-:W-:Y:S02]  /*8e10*/  ISETP.GE.U32.AND P0, PT, R9, 0xc0, PT ;  /* 0x000000c00900780c */ /* 0x000fe40003f06070 */
[----:B------:R-:W-:Y:S01]  /*8e20*/  ISETP.NE.AND P1, PT, R8, 0xc0, PT ;  /* 0x000000c00800780c */ /* 0x000fe20003f25270 */
[----:B------:R-:W-:Y:S02]  /*8e30*/  IMAD.MOV.U32 R8, RZ, RZ, RZ ;  /* 0x000000ffff087224 */ /* 0x000fe400078e00ff */
[----:B-1----:R-:W-:Y:S01]  /*8e40*/  IMAD R18, R3, UR4, RZ ;  /* 0x0000000403127c24 */ /* 0x002fe2000f8e02ff */
[----:B------:R-:W-:-:S04]  /*8e50*/  MOV R3, R5 ;  /* 0x0000000500037202 */ /* 0x000fc80000000f00 */
[----:B------:R-:W-:-:S05]  /*8e60*/  SHF.R.S32.HI R20, RZ, 0x1f, R18 ;  /* 0x0000001fff147819 */ /* 0x000fca0000011412 */
[----:B------:R-:W-:Y:S05]  /*8e70*/  @!P1 BRA `(.L_x_1189) ;  /* 0x0000000000689947 */ /* 0x000fea0003800000 */
[----:B------:R-:W-:Y:S01]  /*8e80*/  VIADD R12, R12, 0x410 ;  /* 0x000004100c0c7836 */ /* 0x000fe20000000000 */
[----:B------:R-:W-:Y:S01]  /*8e90*/  LEA.HI R3, R9, 0x1, RZ, 0x1a ;  /* 0x0000000109037811 */ /* 0x000fe200078fd0ff */
[----:B------:R-:W-:Y:S01]  /*8ea0*/  IMAD.MOV.U32 R8, RZ, RZ, RZ ;  /* 0x000000ffff087224 */ /* 0x000fe200078e00ff */
[----:B------:R-:W-:Y:S02]  /*8eb0*/  IADD3 R10, P1, P2, R18, R10, R5 ;  /* 0x0000000a120a7210 */ /* 0x000fe40007a3e005 */
[----:B------:R-:W-:Y:S02]  /*8ec0*/  LEA R13, R13, R12, 0x18 ;  /* 0x0000000c0d0d7211 */ /* 0x000fe400078ec0ff */
[----:B------:R-:W-:Y:S02]  /*8ed0*/  LOP3.LUT R9, R3, 0x3, RZ, 0xc0, !PT ;  /* 0x0000000303097812 */ /* 0x000fe400078ec0ff */
[----:B------:R-:W-:Y:S01]  /*8ee0*/  IADD3.X R11, PT, PT, R20, R11, RZ, P1, P2 ;  /* 0x0000000b140b7210 */ /* 0x000fe20000fe44ff */
[----:B------:R-:W-:Y:S01]  /*8ef0*/  IMAD R12, R2, 0x4, R13 ;  /* 0x00000004020c7824 */ /* 0x000fe200078e020d */
[----:B------:R-:W-:Y:S01]  /*8f00*/  MOV R3, R5 ;  /* 0x0000000500037202 */ /* 0x000fe20000000f00 */
[----:B------:R-:W-:-:S07]  /*8f10*/  IMAD.MOV R9, RZ, RZ, -R9 ;  /* 0x000000ffff097224 */ /* 0x000fce00078e0a09 */
.L_x_1190:
[----:B------:R1:W4:Y:S01]  /*8f20*/  LDG.E.U8 R13, desc[UR36][R10.64] ;  /* 0x000000240a0d7981 */ /* 0x000322000c1e1100 */
[----:B------:R-:W-:Y:S02]  /*8f30*/  VIADD R9, R9, 0x1 ;  /* 0x0000000109097836 */ /* 0x000fe40000000000 */
[----:B------:R-:W-:Y:S01]  /*8f40*/  VIADD R3, R3, 0x40 ;  /* 0x0000004003037836 */ /* 0x000fe20000000000 */
[----:B-1----:R-:W-:-:S04]  /*8f50*/  IADD3 R10, P2, PT, R10, 0x40, RZ ;  /* 0x000000400a0a7810 */ /* 0x002fc80007f5e0ff */
[----:B------:R-:W-:Y:S02]  /*8f60*/  IADD3.X R11, PT, PT, RZ, R11, RZ, P2, !PT ;  /* 0x0000000bff0b7210 */ /* 0x000fe400017fe4ff */
[----:B----4-:R-:W-:-:S13]  /*8f70*/  ISETP.NE.AND P1, PT, R13, RZ, PT ;  /* 0x000000ff0d00720c */ /* 0x010fda0003f25270 */
[----:B------:R-:W0:Y:S02]  /*8f80*/  @!P1 LDS R13, [R12] ;  /* 0x000000000c0d9984 */ /* 0x000e240000000800 */
[----:B0-----:R-:W-:Y:S01]  /*8f90*/  @!P1 FADD.FTZ R14, -R6, R13 ;  /* 0x0000000d060e9221 */ /* 0x001fe20000010100 */
[----:B------:R-:W-:-:S03]  /*8fa0*/  HFMA2 R13, -RZ, RZ, 0, 0 ;  /* 0x00000000ff0d7431 */ /* 0x000fc600000001ff */
[----:B------:R-:W-:-:S04]  /*8fb0*/  @!P1 FMUL.FTZ R14, R14, 1.4426950216293334961 ;  /* 0x3fb8aa3b0e0e9820 */ /* 0x000fc80000410000 */
[----:B------:R-:W0:Y:S01]  /*8fc0*/  @!P1 MUFU.EX2 R13, R14 ;  /* 0x0000000e000d9308 */ /* 0x000e220000000800 */
[----:B------:R-:W-:Y:S01]  /*8fd0*/  ISETP.NE.AND P1, PT, R9, RZ, PT ;  /* 0x000000ff0900720c */ /* 0x000fe20003f25270 */
[----:B0-----:R0:W-:Y:S01]  /*8fe0*/  STS [R12], R13 ;  /* 0x0000000d0c007388 */ /* 0x0011e20000000800 */
[----:B------:R-:W-:Y:S01]  /*8ff0*/  FADD.FTZ R8, R13, R8 ;  /* 0x000000080d087221 */ /* 0x000fe20000010000 */
[----:B0-----:R-:W-:-:S10]  /*9000*/  VIADD R12, R12, 0x100 ;  /* 0x000001000c0c7836 */ /* 0x001fd40000000000 */
[----:B------:R-:W-:Y:S05]  /*9010*/  @P1 BRA `(.L_x_1190) ;  /* 0xfffffffc00c01947 */ /* 0x000fea000383ffff */
.L_x_1189:
[----:B------:R-:W-:Y:S05]  /*9020*/  BSYNC.RECONVERGENT B1 ;  /* 0x0000000000017941 */ /* 0x000fea0003800200 */
.L_x_1188:
[----:B------:R-:W-:Y:S05]  /*9030*/  @!P0 BRA `(.L_x_1178) ;  /* 0x0000000000d88947 */ /* 0x000fea0003800000 */
[----:B------:R-:W1:Y:S01]  /*9040*/  S2R R12, SR_CgaCtaId ;  /* 0x00000000000c7919 */ /* 0x000e620000008800 */
[----:B------:R-:W4:Y:S01]  /*9050*/  LDCU.64 UR8, c[0x0][0x420] ;  /* 0x00008400ff0877ac */ /* 0x000f220008000a00 */
[----:B------:R-:W-:Y:S01]  /*9060*/  MOV R9, 0x400 ;  /* 0x0000040000097802 */ /* 0x000fe20000000f00 */
[----:B------:R-:W-:-:S04]  /*9070*/  USHF.L.U32 UR4, UR11, 0x2, URZ ;  /* 0x000000020b047899 */ /* 0x000fc800080006ff */
[----:B------:R-:W-:Y:S02]  /*9080*/  VIADD R11, R9, 0x410 ;  /* 0x00000410090b7836 */ /* 0x000fe40000000000 */
[----:B------:R-:W-:Y:S02]  /*9090*/  LEA R9, R3, -UR4, 0x2 ;  /* 0x8000000403097c11 */ /* 0x000fe4000f8e10ff */
[----:B----4-:R-:W-:-:S04]  /*90a0*/  IADD3 R10, P0, P1, R18, UR8, R3 ;  /* 0x00000008120a7c10 */ /* 0x010fc8000f91e003 */
[----:B------:R-:W-:Y:S02]  /*90b0*/  IADD3 R10, P2, PT, R10, 0x80, RZ ;  /* 0x000000800a0a7810 */ /* 0x000fe40007f5e0ff */
[----:B-1----:R-:W-:Y:S02]  /*90c0*/  LEA R12, R12, R11, 0x18 ;  /* 0x0000000b0c0c7211 */ /* 0x002fe400078ec0ff */
[----:B------:R-:W-:Y:S02]  /*90d0*/  IADD3.X R11, PT, PT, R20, UR9, RZ, P0, P1 ;  /* 0x00000009140b7c10 */ /* 0x000fe400087e24ff */
[----:B------:R-:W-:Y:S02]  /*90e0*/  IADD3 R9, PT, PT, R9, 0x200, R12 ;  /* 0x0000020009097810 */ /* 0x000fe40007ffe00c */
[----:B------:R-:W-:-:S07]  /*90f0*/  IADD3.X R11, PT, PT, RZ, R11, RZ, P2, !PT ;  /* 0x0000000bff0b7210 */ /* 0x000fce00017fe4ff */
.L_x_1191:
[----:B------:R-:W4:Y:S04]  /*9100*/  LDG.E.U8 R13, desc[UR36][R10.64+-0x80] ;  /* 0xffff80240a0d7981 */ /* 0x000f28000c1e1100 */
[----:B------:R-:W5:Y:S04]  /*9110*/  LDG.E.U8 R12, desc[UR36][R10.64+-0x40] ;  /* 0xffffc0240a0c7981 */ /* 0x000f68000c1e1100 */
[----:B------:R-:W2:Y:S04]  /*9120*/  LDG.E.U8 R14, desc[UR36][R10.64] ;  /* 0x000000240a0e7981 */ /* 0x000ea8000c1e1100 */
[----:B------:R-:W3:Y:S01]  /*9130*/  LDG.E.U8 R17, desc[UR36][R10.64+0x40] ;  /* 0x000040240a117981 */ /* 0x000ee2000c1e1100 */
[----:B------:R-:W-:Y:S01]  /*9140*/  MOV R18, RZ ;  /* 0x000000ff00127202 */ /* 0x000fe20000000f00 */
[----:B------:R-:W-:-:S02]  /*9150*/  IMAD.MOV.U32 R20, RZ, RZ, RZ ;  /* 0x000000ffff147224 */ /* 0x000fc400078e00ff */
[----:B------:R-:W-:Y:S01]  /*9160*/  VIADD R3, R3, 0x100 ;  /* 0x0000010003037836 */ /* 0x000fe20000000000 */
[----:B----4-:R-:W-:Y:S02]  /*9170*/  ISETP.NE.AND P0, PT, R13, RZ, PT ;  /* 0x000000ff0d00720c */ /* 0x010fe40003f05270 */
[----:B-----5:R-:W-:Y:S01]  /*9180*/  ISETP.NE.AND P1, PT, R12, RZ, PT ;  /* 0x000000ff0c00720c */ /* 0x020fe20003f25270 */
[----:B------:R-:W-:Y:S01]  /*9190*/  IMAD.MOV.U32 R12, RZ, RZ, RZ ;  /* 0x000000ffff0c7224 */ /* 0x000fe200078e00ff */
[----:B--2---:R-:W-:Y:S01]  /*91a0*/  ISETP.NE.AND P2, PT, R14, RZ, PT ;  /* 0x000000ff0e00720c */ /* 0x004fe20003f45270 */
[----:B------:R-:W-:Y:S01]  /*91b0*/  IMAD.MOV.U32 R14, RZ, RZ, RZ ;  /* 0x000000ffff0e7224 */ /* 0x000fe200078e00ff */
[----:B---3--:R-:W-:-:S07]  /*91c0*/  ISETP.NE.AND P3, PT, R17, RZ, PT ;  /* 0x000000ff1100720c */ /* 0x008fce0003f65270 */
[----:B------:R-:W0:Y:S04]  /*91d0*/  @!P0 LDS R13, [R9+-0x200] ;  /* 0xfffe0000090d8984 */ /* 0x000e280000000800 */
[----:B------:R-:W1:Y:S04]  /*91e0*/  @!P1 LDS R15, [R9+-0x100] ;  /* 0xffff0000090f9984 */ /* 0x000e680000000800 */
[----:B------:R-:W2:Y:S04]  /*91f0*/  @!P2 LDS R17, [R9] ;  /* 0x000000000911a984 */ /* 0x000ea80000000800 */
[----:B------:R-:W3:Y:S01]  /*9200*/  @!P3 LDS R19, [R9+0x100] ;  /* 0x000100000913b984 */ /* 0x000ee20000000800 */
[----:B0-----:R-:W-:-:S04]  /*9210*/  @!P0 FADD.FTZ R13, -R6, R13 ;  /* 0x0000000d060d8221 */ /* 0x001fc80000010100 */
[----:B------:R-:W-:Y:S01]  /*9220*/  @!P0 FMUL.FTZ R13, R13, 1.4426950216293334961 ;  /* 0x3fb8aa3b0d0d8820 */ /* 0x000fe20000410000 */
[----:B-1----:R-:W-:-:S03]  /*9230*/  @!P1 FADD.FTZ R15, -R6, R15 ;  /* 0x0000000f060f9221 */ /* 0x002fc60000010100 */
[----:B------:R-:W0:Y:S01]  /*9240*/  @!P0 MUFU.EX2 R12, R13 ;  /* 0x0000000d000c8308 */ /* 0x000e220000000800 */
[----:B------:R-:W-:Y:S01]  /*9250*/  @!P1 FMUL.FTZ R15, R15, 1.4426950216293334961 ;  /* 0x3fb8aa3b0f0f9820 */ /* 0x000fe20000410000 */
[C---:B--2---:R-:W-:Y:S01]  /*9260*/  @!P2 FADD.FTZ R17, -R6.reuse, R17 ;  /* 0x000000110611a221 */ /* 0x044fe20000010100 */
[----:B------:R-:W-:Y:S01]  /*9270*/  ISETP.GE.AND P0, PT, R3, UR44, PT ;  /* 0x0000002c03007c0c */ /* 0x000fe2000bf06270 */
[----:B---3--:R-:W-:Y:S02]  /*9280*/  @!P3 FADD.FTZ R19, -R6, R19 ;  /* 0x000000130613b221 */ /* 0x008fe40000010100 */
[----:B------:R-:W-:Y:S02]  /*9290*/  @!P2 FMUL.FTZ R17, R17, 1.4426950216293334961 ;  /* 0x3fb8aa3b1111a820 */ /* 0x000fe40000410000 */
        /* <DEDUP_REMOVED lines=16> */
.L_x_1178:
[----:B------:R-:W-:Y:S05]  /*93a0*/  BSYNC.RECONVERGENT B0 ;  /* 0x0000000000007941 */ /* 0x000fea0003800200 */
.L_x_1177:
[----:B0-----:R-:W0:Y:S01]  /*93b0*/  SHFL.BFLY PT, R3, R8, 0x10, 0x1f ;  /* 0x0e001f0008037f89 */ /* 0x001e2200000e0000 */
[C---:B------:R-:W-:Y:S01]  /*93c0*/  ISETP.NE.AND P0, PT, R7.reuse, RZ, PT ;  /* 0x000000ff0700720c */ /* 0x040fe20003f05270 */
[----:B------:R-:W1:Y:S01]  /*93d0*/  LDCU UR4, c[0x0][0x3f4] ;  /* 0x00007e80ff0477ac */ /* 0x000e620008000800 */
[----:B------:R-:W-:Y:S01]  /*93e0*/  SHF.R.U32.HI R33, RZ, 0x5, R2 ;  /* 0x00000005ff217819 */ /* 0x000fe20000011602 */
[----:B------:R-:W4:Y:S01]  /*93f0*/  S2UR UR13, SR_CTAID.X ;  /* 0x00000000000d79c3 */ /* 0x000f220000002500 */
[----:B------:R-:W-:Y:S01]  /*9400*/  ISETP.GT.U32.AND P1, PT, R7, 0x1, PT ;  /* 0x000000010700780c */ /* 0x000fe20003f24070 */
[----:B------:R-:W5:Y:S08]  /*9410*/  LDCU.U8 UR12, c[0x0][0x48c] ;  /* 0x00009180ff0c77ac */ /* 0x000f700008000000 */
[----:B------:R-:W-:Y:S01]  /*9420*/  @!P0 IMAD R4, R33, 0x4, R4 ;  /* 0x0000000421048824 */ /* 0x000fe200078e0204 */
[----:B-1----:R-:W-:Y:S01]  /*9430*/  UIADD3 UR4, UPT, UPT, UR4, 0x4, URZ ;  /* 0x0000000404047890 */ /* 0x002fe2000fffe0ff */
        /* <DEDUP_REMOVED lines=21> */
[----:B0-----:R-:W-:-:S06]  /*9590*/  FADD.FTZ R6, R6, R11 ;  /* 0x0000000b06067221 */ /* 0x001fcc0000010000 */
[----:B------:R-:W0:Y:S02]  /*95a0*/  SHFL.IDX PT, R6, R6, RZ, 0x1f ;  /* 0x00001fff06067589 */ /* 0x000e2400000e0000 */
[----:B0-----:R-:W-:-:S04]  /*95b0*/  FADD.FTZ R3, R6, 9.9999999747524270788e-07 ;  /* 0x358637bd06037421 */ /* 0x001fc80000010000 */
[----:B------:R0:W1:Y:S01]  /*95c0*/  MUFU.RCP R13, R3 ;  /* 0x00000003000d7308 */ /* 0x0000620000001000 */
[----:B----4-:R-:W-:Y:S05]  /*95d0*/  @!P0 BRA `(.L_x_1192) ;  /* 0x0000000000248947 */ /* 0x010fea0003800000 */
[----:B------:R-:W4:Y:S01]  /*95e0*/  S2UR UR5, SR_CTAID.Y ;  /* 0x00000000000579c3 */ /* 0x000f220000002600 */
[----:B------:R-:W4:Y:S01]  /*95f0*/  LDCU UR8, c[0x0][0x3f8] ;  /* 0x00007f00ff0877ac */ /* 0x000f220008000800 */
[----:B------:R-:W5:Y:S01]  /*9600*/  LDCU UR4, c[0x0][0x488] ;  /* 0x00009100ff0477ac */ /* 0x000f620008000800 */
[----:B------:R-:W5:Y:S01]  /*9610*/  LDCU UR9, c[0x0][0x40c] ;  /* 0x00008180ff0977ac */ /* 0x000f620008000800 */
[----:B------:R-:W2:Y:S01]  /*9620*/  LDCU UR10, c[0x0][0x3f4] ;  /* 0x00007e80ff0a77ac */ /* 0x000ea20008000800 */
[----:B----4-:R-:W-:-:S04]  /*9630*/  UIMAD UR5, UR5, UR8, UR13 ;  /* 0x00000008050572a4 */ /* 0x010fc8000f8e020d */
[----:B-----5:R-:W-:-:S04]  /*9640*/  UIMAD UR4, UR5, UR4, UR9 ;  /* 0x00000004050472a4 */ /* 0x020fc8000f8e0209 */
[----:B--2---:R-:W-:-:S04]  /*9650*/  UIMAD UR4, UR4, UR10, URZ ;  /* 0x0000000a040472a4 */ /* 0x004fc8000f8e02ff */
[----:B------:R-:W-:-:S12]  /*9660*/  USHF.R.S32.HI UR5, URZ, 0x1f, UR4 ;  /* 0x0000001fff057899 */ /* 0x000fd80008011404 */
.L_x_1192:
[----:B------:R-:W-:Y:S04]  /*9670*/  BSSY.RECONVERGENT B0, `(.L_x_1193) ;  /* 0x0000064000007945 */ /* 0x000fe80003800200 */
[----:B------:R-:W-:Y:S05]  /*9680*/  @P1 BRA `(.L_x_1194) ;  /* 0x0000000400881947 */ /* 0x000fea0003800000 */
[----:B------:R-:W-:Y:S01]  /*9690*/  HFMA2 R0, -RZ, RZ, 0, 3.814697265625e-06 ;  /* 0x00000040ff007431 */ /* 0x000fe200000001ff */
        /* <DEDUP_REMOVED lines=9> */
[----:B------:R-:W4:Y:S01]  /*9730*/  LDCU.64 UR14, c[0x0][0x480] ;  /* 0x00009000ff0e77ac */ /* 0x000f220008000a00 */
[----:B------:R-:W-:Y:S02]  /*9740*/  LEA.HI R0, R0, 0x1, RZ, 0x1a ;  /* 0x0000000100007811 */ /* 0x000fe400078fd0ff */
[----:B------:R-:W-:Y:S01]  /*9750*/  IADD3 R9, P2, PT, R5, UR4, RZ ;  /* 0x0000000405097c10 */ /* 0x000fe2000ff5e0ff */
[----:B------:R-:W-:Y:S02]  /*9760*/  UMOV UR8, 0x400 ;  /* 0x0000040000087882 */ /* 0x000fe40000000000 */
[C---:B------:R-:W-:Y:S01]  /*9770*/  IMAD.SHL.U32 R3, R0.reuse, 0x40, RZ ;  /* 0x0000004000037824 */ /* 0x040fe200078e00ff */
[----:B------:R-:W-:Y:S01]  /*9780*/  UIADD3 UR8, UPT, UPT, UR8, 0x410, URZ ;  /* 0x0000041008087890 */ /* 0x000fe2000fffe0ff */
[----:B------:R-:W-:Y:S01]  /*9790*/  LOP3.LUT R0, R0, 0x3, RZ, 0xc0, !PT ;  /* 0x0000000300007812 */ /* 0x000fe200078ec0ff */
[----:B------:R-:W-:-:S02]  /*97a0*/  IMAD.X R6, RZ, RZ, UR5, P2 ;  /* 0x00000005ff067e24 */ /* 0x000fc400090e06ff */
[----:B------:R-:W-:Y:S02]  /*97b0*/  LOP3.LUT R4, R3, 0xc0, RZ, 0xc0, !PT ;  /* 0x000000c003047812 */ /* 0x000fe400078ec0ff */
[----:B------:R-:W-:Y:S02]  /*97c0*/  LEA R3, R2, UR7, 0x1 ;  /* 0x0000000702037c11 */ /* 0x000fe4000f8e08ff */
[----:B------:R-:W-:Y:S01]  /*97d0*/  IADD3 R5, PT, PT, R5, R4, RZ ;  /* 0x0000000405057210 */ /* 0x000fe20007ffe0ff */
[----:B------:R-:W-:Y:S01]  /*97e0*/  IMAD.MOV R4, RZ, RZ, -R0 ;  /* 0x000000ffff047224 */ /* 0x000fe200078e0a00 */
[----:B----4-:R-:W-:-:S04]  /*97f0*/  LEA R8, P2, R9, UR14, 0x2 ;  /* 0x0000000e09087c11 */ /* 0x010fc8000f8410ff */
[----:B------:R-:W-:Y:S01]  /*9800*/  LEA.HI.X R9, R9, UR15, R6, 0x2, P2 ;  /* 0x0000000f09097c11 */ /* 0x000fe200090f1406 */
[----:B0-----:R-:W-:-:S06]  /*9810*/  ULEA UR8, UR9, UR8, 0x18 ;  /* 0x0000000809087291 */ /* 0x001fcc000f8ec0ff */
[----:B------:R-:W-:Y:S01]  /*9820*/  VIADD R3, R3, UR8 ;  /* 0x0000000803037c36 */ /* 0x000fe20008000000 */
[----:B------:R-:W-:-:S07]  /*9830*/  LEA R0, R2, UR8, 0x2 ;  /* 0x0000000802007c11 */ /* 0x000fce000f8e10ff */
.L_x_1197:
[----:B----4-:R0:W1:Y:S01]  /*9840*/  LDS R6, [R0] ;  /* 0x0000000000067984 */ /* 0x0100620000000800 */
[----:B------:R-:W-:Y:S01]  /*9850*/  @P0 IMAD.MOV.U32 R7, RZ, RZ, R9 ;  /* 0x000000ffff070224 */ /* 0x000fe200078e0009 */
[----:B------:R-:W-:-:S04]  /*9860*/  IADD3 R4, PT, PT, R4, 0x1, RZ ;  /* 0x0000000104047810 */ /* 0x000fc80007ffe0ff */
[----:B------:R-:W-:Y:S01]  /*9870*/  ISETP.NE.AND P3, PT, R4, RZ, PT ;  /* 0x000000ff0400720c */ /* 0x000fe20003f65270 */
[----:B0-----:R-:W-:Y:S02]  /*9880*/  VIADD R0, R0, 0x100 ;  /* 0x0000010000007836 */ /* 0x001fe40000000000 */
[----:B-1----:R-:W-:-:S05]  /*9890*/  FMUL.FTZ R11, R6, R13 ;  /* 0x0000000d060b7220 */ /* 0x002fca0000410000 */
[----:B------:R-:W-:-:S04]  /*98a0*/  F2FP.F16.F32.PACK_AB R6, RZ, R11 ;  /* 0x0000000bff06723e */ /* 0x000fc800000000ff */
[----:B------:R-:W-:Y:S02]  /*98b0*/  PRMT R10, R6, 0x7610, R10 ;  /* 0x00007610060a7816 */ /* 0x000fe4000000000a */
[----:B------:R-:W-:Y:S02]  /*98c0*/  @P0 MOV R6, R8 ;  /* 0x0000000800060202 */ /* 0x000fe40000000f00 */
[----:B------:R-:W-:Y:S01]  /*98d0*/  IADD3 R8, P2, PT, R8, 0x100, RZ ;  /* 0x0000010008087810 */ /* 0x000fe20007f5e0ff */
[----:B------:R0:W-:Y:S03]  /*98e0*/  STS.U16 [R3], R10 ;  /* 0x0000000a03007388 */ /* 0x0001e60000000400 */
[----:B------:R-:W-:Y:S01]  /*98f0*/  IADD3.X R9, PT, PT, RZ, R9, RZ, P2, !PT ;  /* 0x00000009ff097210 */ /* 0x000fe200017fe4ff */
[----:B------:R4:W-:Y:S01]  /*9900*/  @P0 STG.E desc[UR36][R6.64], R11 ;  /* 0x0000000b06000986 */ /* 0x0009e2000c101924 */
[----:B0-----:R-:W-:Y:S01]  /*9910*/  VIADD R3, R3, 0x80 ;  /* 0x0000008003037836 */ /* 0x001fe20000000000 */
[----:B------:R-:W-:Y:S06]  /*9920*/  @P3 BRA `(.L_x_1197) ;  /* 0xfffffffc00c43947 */ /* 0x000fec000383ffff */
.L_x_1196:
[----:B------:R-:W-:Y:S05]  /*9930*/  BSYNC.RECONVERGENT B1 ;  /* 0x0000000000017941 */ /* 0x000fea0003800200 */
.L_x_1195:
[----:B------:R-:W-:Y:S05]  /*9940*/  @!P1 BRA `(.L_x_1194) ;  /* 0x0000000000d89947 */ /* 0x000fea0003800000 */
[----:B----4-:R-:W0:Y:S01]  /*9950*/  S2R R7, SR_CgaCtaId ;  /* 0x0000000000077919 */ /* 0x010e220000008800 */
[----:B------:R-:W4:Y:S01]  /*9960*/  LDCU.64 UR14, c[0x0][0x480] ;  /* 0x00009000ff0e77ac */ /* 0x000f220008000a00 */
        /* <DEDUP_REMOVED lines=11> */
[----:B----4-:R-:W-:Y:S02]  /*9a20*/  LEA R8, P3, R6, UR14, 0x2 ;  /* 0x0000000e06087c11 */ /* 0x010fe4000f8610ff */
[----:B0-----:R-:W-:Y:S02]  /*9a30*/  LEA R4, R7, R4, 0x18 ;  /* 0x0000000407047211 */ /* 0x001fe400078ec0ff */
[----:B------:R-:W-:Y:S02]  /*9a40*/  IADD3.X R7, PT, PT, RZ, UR5, RZ, P2, !PT ;  /* 0x00000005ff077c10 */ /* 0x000fe400097fe4ff */
[----:B------:R-:W-:-:S02]  /*9a50*/  IADD3 R8, P2, PT, R8, 0x200, RZ ;  /* 0x0000020008087810 */ /* 0x000fc40007f5e0ff */
[----:B------:R-:W-:Y:S02]  /*9a60*/  LEA.HI.X R7, R6, UR15, R7, 0x2, P3 ;  /* 0x0000000f06077c11 */ /* 0x000fe400098f1407 */
[--C-:B------:R-:W-:Y:S02]  /*9a70*/  IADD3 R0, PT, PT, R0, 0x200, R4.reuse ;  /* 0x0000020000007810 */ /* 0x100fe40007ffe004 */
[----:B------:R-:W-:Y:S01]  /*9a80*/  IADD3 R3, PT, PT, R3, 0x100, R4 ;  /* 0x0000010003037810 */ /* 0x000fe20007ffe004 */
[----:B------:R-:W-:-:S07]  /*9a90*/  IMAD.X R9, RZ, RZ, R7, P2 ;  /* 0x000000ffff097224 */ /* 0x000fce00010e0607 */
.L_x_1198:
[----:B------:R-:W1:Y:S01]  /*9aa0*/  LDS R4, [R0+-0x200] ;  /* 0xfffe000000047984 */ /* 0x000e620000000800 */
[----:B------:R-:W-:-:S04]  /*9ab0*/  IADD3 R5, PT, PT, R5, 0x100, RZ ;  /* 0x0000010005057810 */ /* 0x000fc80007ffe0ff */
[----:B------:R-:W-:Y:S01]  /*9ac0*/  ISETP.GE.AND P2, PT, R5, UR44, PT ;  /* 0x0000002c05007c0c */ /* 0x000fe2000bf46270 */
[----:B-1----:R-:W-:-:S05]  /*9ad0*/  FMUL.FTZ R11, R4, R13 ;  /* 0x0000000d040b7220 */ /* 0x002fca0000410000 */
        /* <DEDUP_REMOVED lines=29> */
.L_x_1194:
[----:B------:R-:W-:Y:S05]  /*9cb0*/  BSYNC.RECONVERGENT B0 ;  /* 0x0000000000007941 */ /* 0x000fea0003800200 */
.L_x_1193:
[----:B------:R-:W5:Y:S01]  /*9cc0*/  S2R R35, SR_CgaCtaId ;  /* 0x0000000000237919 */ /* 0x000f620000008800 */
[----:B------:R-:W-:Y:S01]  /*9cd0*/  UIADD3 UR14, UPT, UPT, UR44, -0x1, URZ ;  /* 0xffffffff2c0e7890 */ /* 0x000fe2000fffe0ff */
[----:B------:R-:W1:Y:S01]  /*9ce0*/  S2UR UR5, SR_CTAID.Y ;  /* 0x00000000000579c3 */ /* 0x000e620000002600 */
[----:B------:R-:W2:Y:S01]  /*9cf0*/  LDCU UR15, c[0x0][0x40c] ;  /* 0x00008180ff0f77ac */ /* 0x000ea20008000800 */
[----:B------:R-:W-:Y:S01]  /*9d00*/  MOV R8, 0x400 ;  /* 0x0000040000087802 */ /* 0x000fe20000000f00 */
[----:B------:R-:W-:Y:S01]  /*9d10*/  BSSY.RECONVERGENT B0, `(.L_x_1199) ;  /* 0x0000024000007945 */ /* 0x000fe20003800200 */
[C---:B------:R-:W-:Y:S01]  /*9d20*/  SHF.L.U32 R0, R2.reuse, 0x4, RZ ;  /* 0x0000000402007819 */ /* 0x040fe200000006ff */
[----:B------:R-:W-:Y:S01]  /*9d30*/  ULEA.HI UR4, UR14, UR14, URZ, 0x1 ;  /* 0x0000000e0e047291 */ /* 0x000fe2000f8f08ff */
[----:B0-----:R-:W-:Y:S01]  /*9d40*/  SHF.L.U32 R3, R2, 0x3, RZ ;  /* 0x0000000302037819 */ /* 0x001fe200000006ff */
[----:B------:R-:W1:Y:S01]  /*9d50*/  LDCU UR10, c[0x0][0x3f8] ;  /* 0x00007f00ff0a77ac */ /* 0x000e620008000800 */
[----:B------:R-:W-:Y:S01]  /*9d60*/  VIADD R4, R8, 0x210 ;  /* 0x0000021008047836 */ /* 0x000fe20000000000 */
[----:B------:R-:W-:-:S02]  /*9d70*/  LOP3.LUT R0, R0, 0x1f0, RZ, 0xc0, !PT ;  /* 0x000001f000007812 */ /* 0x000fc400078ec0ff */
[----:B----4-:R-:W-:Y:S01]  /*9d80*/  CS2R R6, SRZ ;  /* 0x0000000000067805 */ /* 0x010fe2000001ff00 */
[----:B------:R-:W-:Y:S01]  /*9d90*/  ULOP3.LUT UR4, UR4, 0xfffffffe, URZ, 0xc0, !UPT ;  /* 0xfffffffe04047892 */ /* 0x000fe2000f8ec0ff */
[----:B------:R-:W0:Y:S03]  /*9da0*/  LDCU UR12, c[0x0][0x3f4] ;  /* 0x00007e80ff0c77ac */ /* 0x000e260008000800 */
[----:B------:R-:W-:-:S06]  /*9db0*/  UIADD3 UR4, UPT, UPT, UR14, -UR4, URZ ;  /* 0x800000040e047290 */ /* 0x000fcc000fffe0ff */
[----:B------:R-:W-:Y:S01]  /*9dc0*/  ISETP.NE.AND P0, PT, R33, UR4, PT ;  /* 0x0000000421007c0c */ /* 0x000fe2000bf05270 */
[----:B-1----:R-:W-:-:S03]  /*9dd0*/  UIMAD UR5, UR5, UR10, UR13 ;  /* 0x0000000a050572a4 */ /* 0x002fc6000f8e020d */
[----:B--2---:R-:W-:Y:S02]  /*9de0*/  ISETP.NE.OR P0, PT, RZ, UR15, P0 ;  /* 0x0000000fff007c0c */ /* 0x004fe40008705670 */
[----:B-----5:R-:W-:Y:S01]  /*9df0*/  LEA R5, R35, R4, 0x18 ;  /* 0x0000000423057211 */ /* 0x020fe200078ec0ff */
[----:B0-----:R-:W-:-:S04]  /*9e00*/  IMAD.U32 R9, RZ, RZ, UR12 ;  /* 0x0000000cff097e24 */ /* 0x001fc8000f8e00ff */
[----:B------:R-:W-:Y:S01]  /*9e10*/  IMAD.IADD R34, R5, 0x1, R0 ;  /* 0x0000000105227824 */ /* 0x000fe200078e0200 */
[----:B------:R-:W-:Y:S02]  /*9e20*/  LOP3.LUT R0, R3, 0xf8, RZ, 0xc0, !PT ;  /* 0x000000f803007812 */ /* 0x000fe400078ec0ff */
[----:B------:R-:W-:Y:S02]  /*9e30*/  CS2R R4, SRZ ;  /* 0x0000000000047805 */ /* 0x000fe4000001ff00 */
[----:B------:R-:W-:Y:S02]  /*9e40*/  MOV R3, UR5 ;  /* 0x0000000500037c02 */ /* 0x000fe40008000f00 */
[----:B------:R-:W-:Y:S01]  /*9e50*/  ISETP.GT.U32.OR P0, PT, R0, 0xbf, P0 ;  /* 0x000000bf0000780c */ /* 0x000fe20000704470 */
[----:B------:R-:W-:Y:S02]  /*9e60*/  IMAD R13, R9, UR6, R0 ;  /* 0x00000006090d7c24 */ /* 0x000fe4000f8e0200 */
[----:B------:R-:W-:-:S04]  /*9e70*/  IMAD R3, R3, 0xc0, RZ ;  /* 0x000000c003037824 */ /* 0x000fc800078e02ff */
[----:B------:R-:W-:-:S06]  /*9e80*/  IMAD R11, R3, UR12, R0 ;  /* 0x0000000c030b7c24 */ /* 0x000fcc000f8e0200 */
        /* <DEDUP_REMOVED lines=11> */
.L_x_1201:
[----:B-----5:R0:W-:Y:S02]  /*9f40*/  STS.128 [R34], R4 ;  /* 0x0000000422007388 */ /* 0x0201e40000000c00 */
.L_x_1200:
[----:B------:R-:W-:Y:S05]  /*9f50*/  BSYNC.RECONVERGENT B0 ;  /* 0x0000000000007941 */ /* 0x000fea0003800200 */
.L_x_1199:
        /* <DEDUP_REMOVED lines=30> */
[----:B------:R-:W-:Y:S01]  /*a140*/  MOV R17, RZ ;  /* 0x000000ff00117202 */ /* 0x000fe20000000f00 */
[----:B------:R-:W-:Y:S01]  /*a150*/  IMAD.U32 R9, RZ, RZ, UR6 ;  /* 0x00000006ff097e24 */ /* 0x000fe2000f8e00ff */
[----:B------:R-:W-:-:S02]  /*a160*/  LOP3.LUT R8, R42, 0x6, RZ, 0xc0, !PT ;  /* 0x000000062a087812 */ /* 0x000fc400078ec0ff */
[----:B------:R-:W-:Y:S02]  /*a170*/  CS2R R22, SRZ ;  /* 0x0000000000167805 */ /* 0x000fe4000001ff00 */
[----:B------:R-:W-:Y:S01]  /*a180*/  CS2R R24, SRZ ;  /* 0x0000000000187805 */ /* 0x000fe2000001ff00 */
[----:B------:R-:W-:Y:S01]  /*a190*/  IMAD R9, R9, 0xc0, R0 ;  /* 0x000000c009097824 */ /* 0x000fe200078e0200 */
[----:B------:R-:W-:Y:S02]  /*a1a0*/  ISETP.NE.AND P0, PT, R8, 0x6, PT ;  /* 0x000000060800780c */ /* 0x000fe40003f05270 */
[----:B------:R-:W-:Y:S01]  /*a1b0*/  CS2R R26, SRZ ;  /* 0x00000000001a7805 */ /* 0x000fe2000001ff00 */
[----:B--2---:R-:W-:-:S10]  /*a1c0*/  IMAD.WIDE R38, R9, 0x2, R38 ;  /* 0x0000000209267825 */ /* 0x004fd400078e0226 */
[----:B------:R-:W-:Y:S05]  /*a1d0*/  @!P0 BRA `(.L_x_1207) ;  /* 0x0000000400108947 */ /* 0x000fea0003800000 */
[----:B------:R-:W2:Y:S01]  /*a1e0*/  LDCU.64 UR8, c[0x0][0x3c0] ;  /* 0x00007800ff0877ac */ /* 0x000ea20008000a00 */
[----:B------:R-:W-:Y:S01]  /*a1f0*/  IMAD R8, R37, 0xc0, RZ ;  /* 0x000000c025087824 */ /* 0x000fe200078e02ff */
[----:B------:R-:W-:Y:S01]  /*a200*/  MOV R41, R37 ;  /* 0x0000002500297202 */ /* 0x000fe20000000f00 */
[----:B------:R-:W-:Y:S02]  /*a210*/  IMAD.MOV.U32 R36, RZ, RZ, RZ ;  /* 0x000000ffff247224 */ /* 0x000fe400078e00ff */
[----:B------:R-:W-:-:S04]  /*a220*/  IMAD.WIDE.U32 R8, R8, 0x2, RZ ;  /* 0x0000000208087825 */ /* 0x000fc800078e00ff */
[----:B------:R-:W-:-:S04]  /*a230*/  IMAD.WIDE R10, R11, 0x2, R8 ;  /* 0x000000020b0a7825 */ /* 0x000fc800078e0208 */
[----:B------:R-:W-:Y:S01]  /*a240*/  IMAD.WIDE R8, R13, 0x2, R8 ;  /* 0x000000020d087825 */ /* 0x000fe200078e0208 */
[----:B--2---:R-:W-:Y:S02]  /*a250*/  IADD3 R48, P0, PT, R10, UR8, RZ ;  /* 0x000000080a307c10 */ /* 0x004fe4000ff1e0ff */
[----:B------:R-:W-:Y:S02]  /*a260*/  LEA.HI R10, R42, 0x1, RZ, 0x1f ;  /* 0x000000012a0a7811 */ /* 0x000fe400078ff8ff */
[----:B------:R-:W-:Y:S02]  /*a270*/  IADD3 R46, P1, PT, R8, UR8, RZ ;  /* 0x00000008082e7c10 */ /* 0x000fe4000ff3e0ff */
[----:B------:R-:W-:Y:S02]  /*a280*/  LEA R8, R33, UR7, 0x1 ;  /* 0x0000000721087c11 */ /* 0x000fe4000f8e08ff */
[----:B------:R-:W-:Y:S02]  /*a290*/  LOP3.LUT R10, R10, 0x3, RZ, 0xc0, !PT ;  /* 0x000000030a0a7812 */ /* 0x000fe400078ec0ff */
[----:B------:R-:W-:Y:S01]  /*a2a0*/  IADD3.X R49, PT, PT, R11, UR9, RZ, P0, !PT ;  /* 0x000000090b317c10 */ /* 0x000fe200087fe4ff */
[----:B------:R-:W-:Y:S01]  /*a2b0*/  IMAD.IADD R43, R35, 0x1, R8 ;  /* 0x00000001232b7824 */ /* 0x000fe200078e0208 */
[----:B------:R-:W-:-:S02]  /*a2c0*/  IADD3.X R47, PT, PT, R9, UR9, RZ, P1, !PT ;  /* 0x00000009092f7c10 */ /* 0x000fc40008ffe4ff */
[----:B------:R-:W-:-:S07]  /*a2d0*/  IADD3 R44, PT, PT, -R10, RZ, RZ ;  /* 0x000000ff0a2c7210 */ /* 0x000fce0007ffe1ff */
.L_x_1209:
[----:B------:R-:W-:Y:S01]  /*a2e0*/  IMAD.MOV.U32 R8, RZ, RZ, R46 ;  /* 0x000000ffff087224 */ /* 0x000fe200078e002e */
[----:B------:R-:W-:Y:S01]  /*a2f0*/  MOV R9, R47 ;  /* 0x0000002f00097202 */ /* 0x000fe20000000f00 */
[----:B------:R-:W2:Y:S05]  /*a300*/  LDS.U16 R12, [R43] ;  /* 0x000000002b0c7984 */ /* 0x000eaa0000000400 */
[----:B------:R-:W5:Y:S01]  /*a310*/  LDG.E.128 R8, desc[UR36][R8.64] ;  /* 0x0000002408087981 */ /* 0x000f62000c1e1d00 */
[----:B------:R-:W-:Y:S01]  /*a320*/  UISETP.NE.AND UP0, UPT, UR15, URZ, UPT ;  /* 0x000000ff0f00728c */ /* 0x000fe2000bf05270 */
[----:B--2---:R-:W-:-:S08]  /*a330*/  HADD2.F32 R45, -RZ, R12.H0_H0 ;  /* 0x2000000cff2d7230 */ /* 0x004fd00000004100 */
[----:B------:R-:W-:Y:S05]  /*a340*/  BRA.U UP0, `(.L_x_1208) ;  /* 0x0000000100507547 */ /* 0x000fea000b800000 */
[----:B------:R-:W-:Y:S01]  /*a350*/  ISETP.NE.AND P0, PT, R16, RZ, PT ;  /* 0x000000ff1000720c */ /* 0x000fe20003f05270 */
[----:B------:R-:W2:-:S12]  /*a360*/  LDS.128 R28, [R34] ;  /* 0x00000000221c7984 */ /* 0x000e980000000c00 */
[----:B------:R-:W-:Y:S01]  /*a370*/  VOTEU.ANY UP0, P0 ;  /* 0x0000000000ff7886 */ /* 0x000fe20000000100 */
[----:B------:R-:W-:-:S13]  /*a380*/  PLOP3.LUT P0, PT, PT, PT, UP0, 0x80, 0x8 ;  /* 0x000000000008781c */ /* 0x000fda0003f0f008 */
[----:B------:R-:W4:Y:S01]  /*a390*/  @P0 LDG.E.128 R12, desc[UR36][R38.64] ;  /* 0x00000024260c0981 */ /* 0x000f22000c1e1d00 */
[----:B------:R-:W-:Y:S02]  /*a3a0*/  PLOP3.LUT P1, PT, PT, PT, UP0, 0x80, 0x8 ;  /* 0x000000000008781c */ /* 0x000fe40003f2f008 */
[----:B------:R-:W-:Y:S02]  /*a3b0*/  PLOP3.LUT P3, PT, PT, PT, UP0, 0x80, 0x8 ;  /* 0x000000000008781c */ /* 0x000fe40003f6f008 */
[----:B------:R-:W-:Y:S02]  /*a3c0*/  PLOP3.LUT P0, PT, PT, PT, UP0, 0x80, 0x8 ;  /* 0x000000000008781c */ /* 0x000fe40003f0f008 */
[----:B------:R-:W-:Y:S01]  /*a3d0*/  PLOP3.LUT P2, PT, PT, PT, UP0, 0x80, 0x8 ;  /* 0x000000000008781c */ /* 0x000fe20003f4f008 */
[----:B--2--5:R-:W-:Y:S02]  /*a3e0*/  HFMA2 R8, R8, 1, 1, R28 ;  /* 0x3c003c0008087831 */ /* 0x024fe4000000001c */
[----:B------:R-:W-:-:S02]  /*a3f0*/  HADD2 R9, R9, R29 ;  /* 0x0000001d09097230 */ /* 0x000fc40000000000 */
[----:B------:R-:W-:Y:S02]  /*a400*/  HFMA2 R10, R10, 1, 1, R30 ;  /* 0x3c003c000a0a7831 */ /* 0x000fe4000000001e */
[----:B------:R-:W-:Y:S02]  /*a410*/  HADD2 R11, R11, R31 ;  /* 0x0000001f0b0b7230 */ /* 0x000fe40000000000 */
[----:B----4-:R-:W-:Y:S02]  /*a420*/  @P1 HFMA2 R9, R9, R13, -RZ ;  /* 0x0000000d09091231 */ /* 0x010fe400001000ff */
[----:B------:R-:W-:Y:S02]  /*a430*/  @P0 HMUL2 R8, R8, R12 ;  /* 0x0000000c08080232 */ /* 0x000fe40000000000 */
[----:B------:R-:W-:Y:S02]  /*a440*/  @P3 HFMA2 R11, R11, R15, -RZ ;  /* 0x0000000f0b0b3231 */ /* 0x000fe400001000ff */
[----:B------:R-:W-:-:S02]  /*a450*/  @P2 HMUL2 R10, R10, R14 ;  /* 0x0000000e0a0a2232 */ /* 0x000fc40000000000 */
[----:B------:R-:W-:Y:S01]  /*a460*/  IMAD.MOV.U32 R12, RZ, RZ, R48 ;  /* 0x000000ffff0c7224 */ /* 0x000fe200078e0030 */
[----:B------:R-:W-:-:S05]  /*a470*/  MOV R13, R49 ;  /* 0x00000031000d7202 */ /* 0x000fca0000000f00 */
[----:B------:R2:W-:Y:S02]  /*a480*/  STG.E.128 desc[UR36][R12.64], R8 ;  /* 0x000000080c007986 */ /* 0x0005e4000c101d24 */
.L_x_1208:
        /* <DEDUP_REMOVED lines=25> */
.L_x_1207:
[----:B-1----:R-:W-:Y:S05]  /*a620*/  BSYNC.RECONVERGENT B2 ;  /* 0x0000000000027941 */ /* 0x002fea0003800200 */
.L_x_1206:
[----:B------:R-:W-:-:S13]  /*a630*/  ISETP.GE.U32.AND P0, PT, R42, 0x6, PT ;  /* 0x000000062a00780c */ /* 0x000fda0003f06070 */
[----:B------:R-:W-:Y:S05]  /*a640*/  @!P0 BRA `(.L_x_1205) ;  /* 0x0000000800b48947 */ /* 0x000fea0003800000 */
[----:B------:R-:W1:Y:S02]  /*a650*/  LDCU UR5, c[0x0][0x40c] ;  /* 0x00008180ff0577ac */ /* 0x000e640008000800 */
[----:B-1----:R-:W-:-:S06]  /*a660*/  UISETP.NE.AND UP0, UPT, UR5, URZ, UPT ;  /* 0x000000ff0500728c */ /* 0x002fcc000bf05270 */
[----:B------:R-:W-:-:S13]  /*a670*/  PLOP3.LUT P0, PT, PT, PT, UP0, 0x80, 0x8 ;  /* 0x000000000008781c */ /* 0x000fda0003f0f008 */
.L_x_1215:
[----:B------:R-:W-:Y:S01]  /*a680*/  IMAD R43, R41, 0xc0, RZ ;  /* 0x000000c0292b7824 */ /* 0x000fe200078e02ff */
[----:B------:R-:W-:-:S03]  /*a690*/  ISETP.NE.AND P5, PT, R16, RZ, PT ;  /* 0x000000ff1000720c */ /* 0x000fc60003fa5270 */
[----:B------:R-:W-:-:S06]  /*a6a0*/  IMAD.WIDE.U32 R8, R43, 0x2, R20 ;  /* 0x000000022b087825 */ /* 0x000fcc00078e0014 */
[----:B------:R-:W5:Y:S01]  /*a6b0*/  LDG.E.128 R8, desc[UR36][R8.64] ;  /* 0x0000002408087981 */ /* 0x000f62000c1e1d00 */
[----:B------:R-:W-:Y:S04]  /*a6c0*/  BSSY.RECONVERGENT B2, `(.L_x_1210) ;  /* 0x0000014000027945 */ /* 0x000fe80003800200 */
[----:B------:R-:W-:Y:S05]  /*a6d0*/  @P0 BRA `(.L_x_1211) ;  /* 0x0000000000480947 */ /* 0x000fea0003800000 */
[----:B------:R-:W-:Y:S01]  /*a6e0*/  VOTEU.ANY UP0, P5 ;  /* 0x0000000000ff7886 */ /* 0x000fe20002800100 */
[----:B------:R-:W-:Y:S01]  /*a6f0*/  PLOP3.LUT P0, PT, PT, PT, UP0, 0x80, 0x8 ;  /* 0x000000000008781c */ /* 0x000fe20003f0f008 */
[----:B------:R-:W1:-:S12]  /*a700*/  LDS.128 R12, [R34] ;  /* 0x00000000220c7984 */ /* 0x000e580000000c00 */
        /* <DEDUP_REMOVED lines=15> */
.L_x_1211:
[----:B------:R-:W-:Y:S05]  /*a800*/  BSYNC.RECONVERGENT B2 ;  /* 0x0000000000027941 */ /* 0x000fea0003800200 */
.L_x_1210:
[C---:B------:R-:W-:Y:S01]  /*a810*/  IADD3 R51, PT, PT, R43.reuse, 0x180, RZ ;  /* 0x000001802b337810 */ /* 0x040fe20007ffe0ff */
[----:B------:R-:W-:Y:S01]  /*a820*/  UISETP.NE.AND UP0, UPT, UR12, URZ, UPT ;  /* 0x000000ff0c00728c */ /* 0x000fe2000bf05270 */
[C---:B------:R-:W-:Y:S01]  /*a830*/  VIADD R55, R43.reuse, 0x300 ;  /* 0x000003002b377836 */ /* 0x040fe20000000000 */
[----:B------:R-:W-:Y:S02]  /*a840*/  IADD3 R43, PT, PT, R43, 0x480, RZ ;  /* 0x000004802b2b7810 */ /* 0x000fe40007ffe0ff */
[--C-:B-1----:R-:W-:Y:S02]  /*a850*/  IMAD.WIDE.U32 R12, R51, 0x2, R20.reuse ;  /* 0x00000002330c7825 */ /* 0x102fe400078e0014 */
[----:B------:R-:W-:Y:S02]  /*a860*/  PLOP3.LUT P0, PT, PT, PT, UP0, 0x80, 0x8 ;  /* 0x000000000008781c */ /* 0x000fe40003f0f008 */
[--C-:B------:R-:W-:Y:S02]  /*a870*/  IMAD.WIDE.U32 R48, R55, 0x2, R20.reuse ;  /* 0x0000000237307825 */ /* 0x100fe400078e0014 */
[----:B------:R-:W5:Y:S02]  /*a880*/  LDG.E.128 R12, desc[UR36][R12.64] ;  /* 0x000000240c0c7981 */ /* 0x000f64000c1e1d00 */
[----:B------:R-:W-:-:S07]  /*a890*/  IMAD.WIDE.U32 R52, R43, 0x2, R20 ;  /* 0x000000022b347825 */ /* 0x000fce00078e0014 */
        /* <DEDUP_REMOVED lines=16> */
[----:B------:R-:W-:-:S02]  /*a9a0*/  @P3 HMUL2 R14, R14, R30 ;  /* 0x0000001e0e0e3232 */ /* 0x000fc40000000000 */
[----:B------:R-:W-:-:S05]  /*a9b0*/  IMAD.WIDE.U32 R28, R51, 0x2, R18 ;  /* 0x00000002331c7825 */ /* 0x000fca00078e0012 */
[----:B------:R1:W-:Y:S02]  /*a9c0*/  STG.E.128 desc[UR36][R28.64], R12 ;  /* 0x0000000c1c007986 */ /* 0x0003e4000c101d24 */
.L_x_1212:
[----:B-1----:R1:W5:Y:S01]  /*a9d0*/  LDG.E.128 R28, desc[UR36][R48.64] ;  /* 0x00000024301c7981 */ /* 0x002362000c1e1d00 */
        /* <DEDUP_REMOVED lines=19> */
.L_x_1213:
[----:B-1----:R-:W-:Y:S01]  /*ab10*/  VIADD R49, R41, -UR11 ;  /* 0x8000000b29317c36 */ /* 0x002fe20008000000 */
[----:B--2---:R1:W5:Y:S02]  /*ab20*/  LDG.E.128 R44, desc[UR36][R52.64] ;  /* 0x00000024342c7981 */ /* 0x004364000c1e1d00 */
[--C-:B-----5:R-:W-:Y:S02]  /*ab30*/  HADD2.F32 R51, -RZ, R9.reuse.H0_H0 ;  /* 0x20000009ff337230 */ /* 0x120fe40000004100 */
[----:B------:R-:W-:Y:S01]  /*ab40*/  HADD2.F32 R48, -RZ, R9.H1_H1 ;  /* 0x30000009ff307230 */ /* 0x000fe20000004100 */
[----:B------:R-:W-:Y:S01]  /*ab50*/  LEA R56, R49, R32, 0x1 ;  /* 0x0000002031387211 */ /* 0x000fe200078e08ff */
[--C-:B------:R-:W-:Y:S02]  /*ab60*/  HADD2.F32 R9, -RZ, R10.reuse.H0_H0 ;  /* 0x2000000aff097230 */ /* 0x100fe40000004100 */
[----:B------:R-:W-:Y:S02]  /*ab70*/  HADD2.F32 R10, -RZ, R10.H1_H1 ;  /* 0x3000000aff0a7230 */ /* 0x000fe40000004100 */
[----:B------:R-:W2:Y:S01]  /*ab80*/  LDS.U16 R42, [R56] ;  /* 0x00000000382a7984 */ /* 0x000ea20000000400 */
[----:B------:R-:W-:-:S02]  /*ab90*/  HADD2.F32 R50, -RZ, R11.H1_H1 ;  /* 0x3000000bff327230 */ /* 0x000fc40000004100 */
[----:B-1----:R-:W-:Y:S01]  /*aba0*/  HADD2.F32 R53, -RZ, R11.H0_H0 ;  /* 0x2000000bff357230 */ /* 0x002fe20000004100 */
[----:B------:R-:W1:Y:S01]  /*abb0*/  LDS.U16 R54, [R56+0x4] ;  /* 0x0000040038367984 */ /* 0x000e620000000400 */
[----:B------:R-:W-:-:S03]  /*abc0*/  HADD2.F32 R11, -RZ, R12.H1_H1 ;  /* 0x3000000cff0b7230 */ /* 0x000fc60000004100 */
[----:B------:R-:W4:Y:S01]  /*abd0*/  LDS.U16 R55, [R56+0x8] ;  /* 0x0000080038377984 */ /* 0x000f220000000400 */
[----:B--2---:R-:W-:Y:S02]  /*abe0*/  HADD2.F32 R49, -RZ, R42.H0_H0 ;  /* 0x2000002aff317230 */ /* 0x004fe40000004100 */
[--C-:B------:R-:W-:Y:S02]  /*abf0*/  HADD2.F32 R42, -RZ, R8.reuse.H0_H0 ;  /* 0x20000008ff2a7230 */ /* 0x100fe40000004100 */
[----:B------:R-:W-:Y:S02]  /*ac00*/  HADD2.F32 R8, -RZ, R8.H1_H1 ;  /* 0x30000008ff087230 */ /* 0x000fe40000004100 */
[C---:B------:R-:W-:Y:S01]  /*ac10*/  FFMA.FTZ R48, R49.reuse, R48, R23 ;  /* 0x0000003031307223 */ /* 0x040fe20000010017 */
[C---:B------:R-:W-:Y:S01]  /*ac20*/  FFMA.FTZ R10, R49.reuse, R10, R25 ;  /* 0x0000000a310a7223 */ /* 0x040fe20000010019 */
[----:B-1----:R-:W-:Y:S02]  /*ac30*/  HADD2.F32 R54, -RZ, R54.H0_H0 ;  /* 0x20000036ff367230 */ /* 0x002fe40000004100 */
[C---:B------:R-:W-:Y:S01]  /*ac40*/  FFMA.FTZ R50, R49.reuse, R50, R27 ;  /* 0x0000003231327223 */ /* 0x040fe2000001001b */
[----:B------:R-:W-:Y:S01]  /*ac50*/  FFMA.FTZ R8, R49, R8, R17 ;  /* 0x0000000831087223 */ /* 0x000fe20000010011 */
[----:B------:R-:W-:-:S02]  /*ac60*/  HADD2.F32 R17, -RZ, R13.H0_H0 ;  /* 0x2000000dff117230 */ /* 0x000fc40000004100 */
[C---:B------:R-:W-:Y:S01]  /*ac70*/  FFMA.FTZ R22, R49.reuse, R51, R22 ;  /* 0x0000003331167223 */ /* 0x040fe20000010016 */
[--C-:B------:R-:W-:Y:S02]  /*ac80*/  HADD2.F32 R23, -RZ, R14.reuse.H0_H0 ;  /* 0x2000000eff177230 */ /* 0x100fe40000004100 */
[C---:B------:R-:W-:Y:S01]  /*ac90*/  FFMA.FTZ R24, R49.reuse, R9, R24 ;  /* 0x0000000931187223 */ /* 0x040fe20000010018 */
[----:B------:R-:W-:Y:S02]  /*aca0*/  HADD2.F32 R25, -RZ, R14.H1_H1 ;  /* 0x3000000eff197230 */ /* 0x000fe40000004100 */
        /* <DEDUP_REMOVED lines=9> */
[C---:B------:R-:W-:Y:S01]  /*ad40*/  FFMA.FTZ R25, R54.reuse, R25, R10 ;  /* 0x0000001936197223 */ /* 0x040fe2000001000a */
[----:B------:R-:W-:Y:S02]  /*ad50*/  HADD2.F32 R8, -RZ, R28.H0_H0 ;  /* 0x2000001cff087230 */ /* 0x000fe40000004100 */
[----:B------:R-:W-:Y:S01]  /*ad60*/  FFMA.FTZ R36, R54, R9, R57 ;  /* 0x0000000936247223 */ /* 0x000fe20000010039 */
[----:B------:R-:W-:-:S02]  /*ad70*/  HADD2.F32 R14, -RZ, R30.H0_H0 ;  /* 0x2000001eff0e7230 */ /* 0x000fc40000004100 */
[C---:B------:R-:W-:Y:S01]  /*ad80*/  FFMA.FTZ R13, R54.reuse, R13, R48 ;  /* 0x0000000d360d7223 */ /* 0x040fe20000010030 */
[----:B----4-:R-:W-:Y:S02]  /*ad90*/  HADD2.F32 R55, -RZ, R55.H0_H0 ;  /* 0x20000037ff377230 */ /* 0x010fe40000004100 */
[C---:B------:R-:W-:Y:S01]  /*ada0*/  FFMA.FTZ R27, R54.reuse, R27, R26 ;  /* 0x0000001b361b7223 */ /* 0x040fe2000001001a */
[----:B------:R-:W-:Y:S02]  /*adb0*/  HADD2.F32 R28, -RZ, R28.H1_H1 ;  /* 0x3000001cff1c7230 */ /* 0x000fe40000004100 */
[----:B------:R-:W-:Y:S01]  /*adc0*/  FFMA.FTZ R15, R54, R15, R50 ;  /* 0x0000000f360f7223 */ /* 0x000fe20000010032 */
        /* <DEDUP_REMOVED lines=32> */
.L_x_1214:
[----:B-1----:R-:W1:Y:S01]  /*afd0*/  LDS.U16 R8, [R56+0xc] ;  /* 0x00000c0038087984 */ /* 0x002e620000000400 */
[----:B------:R-:W-:Y:S02]  /*afe0*/  VIADD R41, R41, 0x8 ;  /* 0x0000000829297836 */ /* 0x000fe40000000000 */
[--C-:B------:R-:W-:Y:S02]  /*aff0*/  HADD2.F32 R11, -RZ, R45.reuse.H0_H0 ;  /* 0x2000002dff0b7230 */ /* 0x100fe40000004100 */
[--C-:B------:R-:W-:Y:S01]  /*b000*/  HADD2.F32 R9, -RZ, R44.reuse.H0_H0 ;  /* 0x2000002cff097230 */ /* 0x100fe20000004100 */
[----:B------:R-:W-:Y:S01]  /*b010*/  ISETP.GE.AND P1, PT, R41, R40, PT ;  /* 0x000000282900720c */ /* 0x000fe20003f26270 */
[----:B------:R-:W-:Y:S02]  /*b020*/  HADD2.F32 R17, -RZ, R44.H1_H1 ;  /* 0x3000002cff117230 */ /* 0x000fe40000004100 */
[----:B------:R-:W-:Y:S02]  /*b030*/  HADD2.F32 R23, -RZ, R45.H1_H1 ;  /* 0x3000002dff177230 */ /* 0x000fe40000004100 */
[----:B------:R-:W-:-:S02]  /*b040*/  HADD2.F32 R13, -RZ, R46.H0_H0 ;  /* 0x2000002eff0d7230 */ /* 0x000fc40000004100 */
[----:B------:R-:W-:Y:S02]  /*b050*/  HADD2.F32 R25, -RZ, R46.H1_H1 ;  /* 0x3000002eff197230 */ /* 0x000fe40000004100 */
[--C-:B------:R-:W-:Y:S02]  /*b060*/  HADD2.F32 R15, -RZ, R47.reuse.H0_H0 ;  /* 0x2000002fff0f7230 */ /* 0x100fe40000004100 */
[----:B------:R-:W-:Y:S02]  /*b070*/  HADD2.F32 R27, -RZ, R47.H1_H1 ;  /* 0x3000002fff1b7230 */ /* 0x000fe40000004100 */
[----:B-1----:R-:W-:-:S05]  /*b080*/  HADD2.F32 R8, -RZ, R8.H0_H0 ;  /* 0x20000008ff087230 */ /* 0x002fca0000004100 */
        /* <DEDUP_REMOVED lines=9> */
.L_x_1205:
[----:B-1----:R-:W-:Y:S05]  /*b120*/  BSYNC.RECONVERGENT B1 ;  /* 0x0000000000017941 */ /* 0x002fea0003800200 */
.L_x_1204:
        /* <DEDUP_REMOVED lines=9> */
[----:B------:R-:W-:Y:S02]  /*b1c0*/  IADD3 R29, PT, PT, -R33, UR6, R8 ;  /* 0x00000006211d7c10 */ /* 0x000fe4000fffe108 */
[----:B------:R-:W-:Y:S02]  /*b1d0*/  MOV R8, R37 ;  /* 0x0000002500087202 */ /* 0x000fe40000000f00 */
[----:B------:R-:W-:Y:S01]  /*b1e0*/  LOP3.LUT P0, RZ, R29, 0x2, RZ, 0xc0, !PT ;  /* 0x000000021dff7812 */ /* 0x000fe2000780c0ff */
[----:B-1----:R-:W-:-:S06]  /*b1f0*/  UIMAD UR5, UR38, UR5, UR13 ;  /* 0x00000005260572a4 */ /* 0x002fcc000f8e020d */
[----:B------:R-:W-:-:S04]  /*b200*/  IMAD.U32 R9, RZ, RZ, UR5 ;  /* 0x00000005ff097e24 */ /* 0x000fc8000f8e00ff */
[----:B------:R-:W-:-:S04]  /*b210*/  IMAD R9, R9, 0xc0, R0 ;  /* 0x000000c009097824 */ /* 0x000fc800078e0200 */
        /* <DEDUP_REMOVED lines=30> */
[----:B------:R-:W-:-:S06]  /*b400*/  IMAD.WIDE.U32 R8, R9, 0x2, R20 ;  /* 0x0000000209087825 */ /* 0x000fcc00078e0014 */
[----:B------:R-:W5:Y:S01]  /*b410*/  LDG.E.128 R8, desc[UR36][R8.64] ;  /* 0x0000002408087981 */ /* 0x000f62000c1e1d00 */
[----:B------:R-:W-:Y:S01]  /*b420*/  LEA R14, R33, R32, 0x1 ;  /* 0x00000020210e7211 */ /* 0x000fe200078e08ff */
[----:B-1----:R-:W-:-:S05]  /*b430*/  UISETP.NE.AND UP0, UPT, UR5, URZ, UPT ;  /* 0x000000ff0500728c */ /* 0x002fca000bf05270 */
[----:B------:R-:W1:Y:S02]  /*b440*/  LDS.U16 R14, [R14] ;  /* 0x000000000e0e7984 */ /* 0x000e640000000400 */
[----:B-1----:R-:W-:Y:S02]  /*b450*/  HADD2.F32 R31, -RZ, R14.H0_H0 ;  /* 0x2000000eff1f7230 */ /* 0x002fe40000004100 */
[----:B------:R-:W-:Y:S05]  /*b460*/  BRA.U UP0, `(.L_x_1220) ;  /* 0x0000000100507547 */ /* 0x000fea000b800000 */
        /* <DEDUP_REMOVED lines=20> */
.L_x_1220:
[--C-:B-1---5:R-:W-:Y:S02]  /*b5b0*/  HADD2.F32 R14, -RZ, R8.reuse.H0_H0 ;  /* 0x20000008ff0e7230 */ /* 0x122fe40000004100 */
[--C-:B------:R-:W-:Y:S02]  /*b5c0*/  HADD2.F32 R15, -RZ, R9.reuse.H0_H0 ;  /* 0x20000009ff0f7230 */ /* 0x100fe40000004100 */
[----:B------:R-:W-:Y:S02]  /*b5d0*/  HADD2.F32 R30, -RZ, R9.H1_H1 ;  /* 0x30000009ff1e7230 */ /* 0x000fe40000004100 */
[C---:B------:R-:W-:Y:S01]  /*b5e0*/  FFMA.FTZ R36, R31.reuse, R14, R36 ;  /* 0x0000000e1f247223 */ /* 0x040fe20000010024 */
[----:B------:R-:W-:Y:S02]  /*b5f0*/  HADD2.F32 R8, -RZ, R8.H1_H1 ;  /* 0x30000008ff087230 */ /* 0x000fe40000004100 */
[----:B------:R-:W-:Y:S01]  /*b600*/  FFMA.FTZ R22, R31, R15, R22 ;  /* 0x0000000f1f167223 */ /* 0x000fe20000010016 */
[----:B------:R-:W-:-:S02]  /*b610*/  HADD2.F32 R9, -RZ, R10.H0_H0 ;  /* 0x2000000aff097230 */ /* 0x000fc40000004100 */
[C---:B------:R-:W-:Y:S01]  /*b620*/  FFMA.FTZ R23, R31.reuse, R30, R23 ;  /* 0x0000001e1f177223 */ /* 0x040fe20000010017 */
[----:B------:R-:W-:Y:S02]  /*b630*/  HADD2.F32 R10, -RZ, R10.H1_H1 ;  /* 0x3000000aff0a7230 */ /* 0x000fe40000004100 */
[C---:B------:R-:W-:Y:S01]  /*b640*/  FFMA.FTZ R17, R31.reuse, R8, R17 ;  /* 0x000000081f117223 */ /* 0x040fe20000010011 */
[--C-:B------:R-:W-:Y:S02]  /*b650*/  HADD2.F32 R37, -RZ, R11.reuse.H0_H0 ;  /* 0x2000000bff257230 */ /* 0x100fe40000004100 */
[C---:B------:R-:W-:Y:S01]  /*b660*/  FFMA.FTZ R24, R31.reuse, R9, R24 ;  /* 0x000000091f187223 */ /* 0x040fe20000010018 */
[----:B------:R-:W-:Y:S02]  /*b670*/  HADD2.F32 R38, -RZ, R11.H1_H1 ;  /* 0x3000000bff267230 */ /* 0x000fe40000004100 */
[----:B------:R-:W-:Y:S01]  /*b680*/  FFMA.FTZ R25, R31, R10, R25 ;  /* 0x0000000a1f197223 */ /* 0x000fe20000010019 */
[----:B------:R-:W-:-:S02]  /*b690*/  IMAD.MOV.U32 R8, RZ, RZ, R28 ;  /* 0x000000ffff087224 */ /* 0x000fc400078e001c */
[C---:B------:R-:W-:Y:S01]  /*b6a0*/  FFMA.FTZ R26, R31.reuse, R37, R26 ;  /* 0x000000251f1a7223 */ /* 0x040fe2000001001a */
[----:B------:R-:W-:-:S07]  /*b6b0*/  FFMA.FTZ R27, R31, R38, R27 ;  /* 0x000000261f1b7223 */ /* 0x000fce000001001b */
.L_x_1219:
[----:B------:R-:W-:Y:S05]  /*b6c0*/  BSYNC.RECONVERGENT B2 ;  /* 0x0000000000027941 */ /* 0x000fea0003800200 */
.L_x_1218:
[----:B------:R-:W-:-:S13]  /*b6d0*/  ISETP.GE.U32.AND P0, PT, R29, 0x2, PT ;  /* 0x000000021d00780c */ /* 0x000fda0003f06070 */
[----:B------:R-:W-:Y:S05]  /*b6e0*/  @!P0 BRA `(.L_x_1217) ;  /* 0x0000000800648947 */ /* 0x000fea0003800000 */
[C---:B------:R-:W-:Y:S01]  /*b6f0*/  LEA R9, R8.reuse, UR7, 0x1 ;  /* 0x0000000708097c11 */ /* 0x040fe2000f8e08ff */
[C---:B------:R-:W-:Y:S01]  /*b700*/  VIADD R28, R8.reuse, 0x2 ;  /* 0x00000002081c7836 */ /* 0x040fe20000000000 */
[----:B------:R-:W-:Y:S01]  /*b710*/  MOV R10, UR11 ;  /* 0x0000000b000a7c02 */ /* 0x000fe20008000f00 */
[----:B------:R-:W-:-:S04]  /*b720*/  IMAD R29, R8, 0xc0, RZ ;  /* 0x000000c0081d7824 */ /* 0x000fc800078e02ff */
[----:B------:R-:W-:-:S05]  /*b730*/  IMAD R10, R10, -0x2, R9 ;  /* 0xfffffffe0a0a7824 */ /* 0x000fca00078e0209 */
[----:B------:R-:W-:-:S07]  /*b740*/  IADD3 R35, PT, PT, R10, 0x4, R35 ;  /* 0x000000040a237810 */ /* 0x000fce0007ffe023 */
.L_x_1227:
        /* <DEDUP_REMOVED lines=13> */
[----:B------:R-:W2:Y:S04]  /*b820*/  LDS.U16 R14, [R35+-0x4] ;  /* 0xfffffc00230e7984 */ /* 0x000ea80000000400 */
[----:B------:R-:W4:Y:S02]  /*b830*/  F2I.FTZ.U32.TRUNC.NTZ R9, R15 ;  /* 0x0000000f00097305 */ /* 0x000f24000021f000 */
[----:B----4-:R-:W-:-:S05]  /*b840*/  IADD3 R8, PT, PT, RZ, -R9, RZ ;  /* 0x80000009ff087210 */ /* 0x010fca0007ffe0ff */
        /* <DEDUP_REMOVED lines=14> */
[----:B------:R-:W-:-:S06]  /*b930*/  IMAD.WIDE.U32 R8, R9, 0x2, R20 ;  /* 0x0000000209087825 */ /* 0x000fcc00078e0014 */
[----:B------:R-:W5:Y:S01]  /*b940*/  LDG.E.128 R8, desc[UR36][R8.64] ;  /* 0x0000002408087981 */ /* 0x000f62000c1e1d00 */
[----:B-1----:R-:W-:Y:S01]  /*b950*/  UISETP.NE.AND UP0, UPT, UR5, URZ, UPT ;  /* 0x000000ff0500728c */ /* 0x002fe2000bf05270 */
[----:B--2---:R-:W-:-:S08]  /*b960*/  HADD2.F32 R31, -RZ, R14.H0_H0 ;  /* 0x2000000eff1f7230 */ /* 0x004fd00000004100 */
[----:B------:R-:W-:Y:S05]  /*b970*/  BRA.U UP0, `(.L_x_1223) ;  /* 0x00000001004c7547 */ /* 0x000fea000b800000 */
        /* <DEDUP_REMOVED lines=19> */
.L_x_1223:
        /* <DEDUP_REMOVED lines=16> */
.L_x_1222:
[----:B------:R-:W-:Y:S05]  /*bbb0*/  BSYNC.RECONVERGENT B2 ;  /* 0x0000000000027941 */ /* 0x000fea0003800200 */
.L_x_1221:
        /* <DEDUP_REMOVED lines=11> */
[----:B------:R2:W4:Y:S02]  /*bc70*/  F2I.FTZ.U32.TRUNC.NTZ R9, R14 ;  /* 0x0000000e00097305 */ /* 0x000524000021f000 */
[----:B--2---:R-:W2:Y:S01]  /*bc80*/  LDS.U16 R14, [R35] ;  /* 0x00000000230e7984 */ /* 0x004ea20000000400 */
        /* <DEDUP_REMOVED lines=40> */
.L_x_1226:
        /* <DEDUP_REMOVED lines=16> */
.L_x_1225:
[----:B------:R-:W-:Y:S05]  /*c010*/  BSYNC.RECONVERGENT B2 ;  /* 0x0000000000027941 */ /* 0x000fea0003800200 */
.L_x_1224:
[C---:B------:R-:W-:Y:S01]  /*c020*/  IADD3 R8, PT, PT, R28.reuse, 0x2, RZ ;  /* 0x000000021c087810 */ /* 0x040fe20007ffe0ff */
[----:B------:R-:W-:Y:S01]  /*c030*/  VIADD R28, R28, 0x4 ;  /* 0x000000041c1c7836 */ /* 0x000fe20000000000 */
[----:B------:R-:W-:Y:S01]  /*c040*/  IADD3 R29, PT, PT, R29, 0x300, RZ ;  /* 0x000003001d1d7810 */ /* 0x000fe20007ffe0ff */
[----:B------:R-:W-:Y:S01]  /*c050*/  VIADD R35, R35, 0x8 ;  /* 0x0000000823237836 */ /* 0x000fe20000000000 */
[----:B------:R-:W-:-:S13]  /*c060*/  ISETP.GE.AND P0, PT, R8, UR14, PT ;  /* 0x0000000e08007c0c */ /* 0x000fda000bf06270 */
[----:B------:R-:W-:Y:S05]  /*c070*/  @!P0 BRA `(.L_x_1227) ;  /* 0xfffffff400b48947 */ /* 0x000fea000383ffff */
.L_x_1217:
[----:B------:R-:W-:Y:S05]  /*c080*/  BSYNC.RECONVERGENT B1 ;  /* 0x0000000000017941 */ /* 0x000fea0003800200 */
.L_x_1216:
[----:B------:R-:W-:-:S13]  /*c090*/  ISETP.NE.AND P0, PT, R33, UR4, PT ;  /* 0x0000000421007c0c */ /* 0x000fda000bf05270 */
[----:B------:R-:W-:Y:S05]  /*c0a0*/  @P0 BRA `(.L_x_1203) ;  /* 0x0000000000d40947 */ /* 0x000fea0003800000 */
[----:B------:R-:W-:Y:S02]  /*c0b0*/  UMOV UR5, 0xc0 ;  /* 0x000000c000057882 */ /* 0x000fe40000000000 */
[----:B------:R-:W-:-:S06]  /*c0c0*/  UIMAD UR5, UR44, UR5, -0xc0 ;  /* 0xffffff402c0574a4 */ /* 0x000fcc000f8e0205 */
[----:B------:R-:W-:-:S05]  /*c0d0*/  MOV R9, UR5 ;  /* 0x0000000500097c02 */ /* 0x000fca0008000f00 */
[----:B------:R-:W-:-:S06]  /*c0e0*/  IMAD.WIDE R8, R9, 0x2, R18 ;  /* 0x0000000209087825 */ /* 0x000fcc00078e0212 */
[----:B------:R-:W5:Y:S01]  /*c0f0*/  LDG.E.128 R8, desc[UR36][R8.64] ;  /* 0x0000002408087981 */ /* 0x000f62000c1e1d00 */
[----:B------:R-:W-:-:S06]  /*c100*/  UIADD3 UR5, UPT, UPT, UR44, -UR11, URZ ;  /* 0x8000000b2c057290 */ /* 0x000fcc000fffe0ff */
[----:B------:R-:W-:-:S05]  /*c110*/  IMAD.U32 R13, RZ, RZ, UR5 ;  /* 0x00000005ff0d7e24 */ /* 0x000fca000f8e00ff */
[----:B------:R-:W-:Y:S01]  /*c120*/  LEA R32, R13, R32, 0x1 ;  /* 0x000000200d207211 */ /* 0x000fe200078e08ff */
[----:B------:R-:W1:Y:S05]  /*c130*/  LDCU UR5, c[0x0][0x40c] ;  /* 0x00008180ff0577ac */ /* 0x000e6a0008000800 */
[----:B------:R-:W2:Y:S01]  /*c140*/  LDS.U16 R32, [R32+-0x2] ;  /* 0xfffffe0020207984 */ /* 0x000ea20000000400 */
[----:B-1----:R-:W-:Y:S01]  /*c150*/  UISETP.NE.AND UP0, UPT, UR5, URZ, UPT ;  /* 0x000000ff0500728c */ /* 0x002fe2000bf05270 */
[----:B--2---:R-:W-:-:S08]  /*c160*/  HADD2.F32 R21, -RZ, R32.H0_H0 ;  /* 0x20000020ff157230 */ /* 0x004fd00000004100 */
[----:B------:R-:W-:Y:S05]  /*c170*/  BRA.U UP0, `(.L_x_1228) ;  /* 0x0000000100607547 */ /* 0x000fea000b800000 */
[----:B------:R-:W1:Y:S02]  /*c180*/  LDCU.64 UR8, c[0x0][0x460] ;  /* 0x00008c00ff0877ac */ /* 0x000e640008000a00 */
[----:B-1----:R-:W-:-:S04]  /*c190*/  ISETP.NE.U32.AND P0, PT, RZ, UR8, PT ;  /* 0x00000008ff007c0c */ /* 0x002fc8000bf05070 */
[----:B------:R-:W-:-:S13]  /*c1a0*/  ISETP.NE.AND.EX P0, PT, RZ, UR9, PT, P0 ;  /* 0x00000009ff007c0c */ /* 0x000fda000bf05300 */
[----:B------:R-:W-:Y:S01]  /*c1b0*/  VOTEU.ANY UP0, P0 ;  /* 0x0000000000ff7886 */ /* 0x000fe20000000100 */
[----:B------:R-:W-:-:S04]  /*c1c0*/  PLOP3.LUT P0, PT, PT, PT, UP0, 0x80, 0x8 ;  /* 0x000000000008781c */ /* 0x000fc80003f0f008 */
[----:B------:R-:W1:Y:S09]  /*c1d0*/  @UP0 LDCU UR5, c[0x0][0x3f8] ;  /* 0x00007f00ff0507ac */ /* 0x000e720008000800 */
[----:B------:R-:W2:Y:S01]  /*c1e0*/  @P0 LDC.64 R12, c[0x0][0x458] ;  /* 0x00011600ff0c0b82 */ /* 0x000ea20000000a00 */
[----:B-1----:R-:W-:-:S06]  /*c1f0*/  @UP0 UIMAD UR5, UR38, UR5, UR13 ;  /* 0x00000005260502a4 */ /* 0x002fcc000f8e020d */
[----:B------:R-:W-:-:S04]  /*c200*/  IMAD.U32 R15, RZ, RZ, UR5 ;  /* 0x00000005ff0f7e24 */ /* 0x000fc8000f8e00ff */
[----:B------:R-:W-:-:S04]  /*c210*/  @P0 IMAD R15, R15, 0xc0, R0 ;  /* 0x000000c00f0f0824 */ /* 0x000fc800078e0200 */
[----:B--2---:R-:W-:-:S06]  /*c220*/  @P0 IMAD.WIDE R12, R15, 0x2, R12 ;  /* 0x000000020f0c0825 */ /* 0x004fcc00078e020c */
        /* <DEDUP_REMOVED lines=13> */
.L_x_1228:
[----:B0----5:R-:W-:Y:S02]  /*c300*/  HADD2.F32 R4, -RZ, R8.H0_H0 ;  /* 0x20000008ff047230 */ /* 0x021fe40000004100 */
[--C-:B------:R-:W-:Y:S02]  /*c310*/  HADD2.F32 R5, -RZ, R9.reuse.H0_H0 ;  /* 0x20000009ff057230 */ /* 0x100fe40000004100 */
[----:B------:R-:W-:Y:S02]  /*c320*/  HADD2.F32 R6, -RZ, R9.H1_H1 ;  /* 0x30000009ff067230 */ /* 0x000fe40000004100 */
[C---:B------:R-:W-:Y:S01]  /*c330*/  FFMA.FTZ R36, R21.reuse, R4, R36 ;  /* 0x0000000415247223 */ /* 0x040fe20000010024 */
[----:B------:R-:W-:Y:S02]  /*c340*/  HADD2.F32 R7, -RZ, R10.H0_H0 ;  /* 0x2000000aff077230 */ /* 0x000fe40000004100 */
[----:B------:R-:W-:Y:S01]  /*c350*/  FFMA.FTZ R22, R21, R5, R22 ;  /* 0x0000000515167223 */ /* 0x000fe20000010016 */
[----:B-1----:R-:W-:-:S02]  /*c360*/  HADD2.F32 R8, -RZ, R8.H1_H1 ;  /* 0x30000008ff087230 */ /* 0x002fc40000004100 */
        /* <DEDUP_REMOVED lines=9> */
.L_x_1203:
[----:B-1----:R-:W-:Y:S05]  /*c400*/  BSYNC.RECONVERGENT B0 ;  /* 0x0000000000007941 */ /* 0x002fea0003800200 */
.L_x_1202:
[----:B------:R-:W-:Y:S01]  /*c410*/  BAR.SYNC.DEFER_BLOCKING 0x0 ;  /* 0x0000000000007b1d */ /* 0x000fe20000010000 */
[----:B------:R-:W-:-:S13]  /*c420*/  ISETP.GT.U32.AND P0, PT, R0, 0xbf, PT ;  /* 0x000000bf0000780c */ /* 0x000fda0003f04070 */
[----:B------:R-:W-:Y:S05]  /*c430*/  @P0 EXIT ;  /* 0x000000000000094d */ /* 0x000fea0003800000 */
[----:B------:R-:W1:Y:S01]  /*c440*/  S2UR UR5, SR_CgaCtaId ;  /* 0x00000000000579c3 */ /* 0x000e620000008800 */
[C---:B0-----:R-:W-:Y:S01]  /*c450*/  LOP3.LUT R4, R2.reuse, 0x3e0, RZ, 0xc0, !PT ;  /* 0x000003e002047812 */ /* 0x041fe200078ec0ff */
[----:B------:R-:W-:Y:S01]  /*c460*/  UMOV UR4, 0x400 ;  /* 0x0000040000047882 */ /* 0x000fe20000000000 */
[----:B------:R-:W-:Y:S01]  /*c470*/  ISETP.GT.U32.AND P1, PT, R2, 0x1f, PT ;  /* 0x0000001f0200780c */ /* 0x000fe20003f24070 */
[----:B------:R-:W-:Y:S01]  /*c480*/  UIADD3 UR4, UPT, UPT, UR4, 0x410, URZ ;  /* 0x0000041004047890 */ /* 0x000fe2000fffe0ff */
[----:B------:R-:W-:Y:S01]  /*c490*/  ISETP.NE.AND P0, PT, R4, 0x20, PT ;  /* 0x000000200400780c */ /* 0x000fe20003f05270 */
[----:B------:R-:W-:Y:S02]  /*c4a0*/  BSSY.RECONVERGENT B0, `(.L_x_1229) ;  /* 0x0000009000007945 */ /* 0x000fe40003800200 */
        /* <DEDUP_REMOVED lines=8> */
.L_x_1230:
[----:B------:R-:W-:Y:S05]  /*c530*/  BSYNC.RECONVERGENT B0 ;  /* 0x0000000000007941 */ /* 0x000fea0003800200 */
.L_x_1229:
        /* <DEDUP_REMOVED lines=20> */
.L_x_1232:
[----:B------:R-:W-:Y:S05]  /*c680*/  BSYNC.RECONVERGENT B0 ;  /* 0x0000000000007941 */ /* 0x000fea0003800200 */
.L_x_1231:
[----:B------:R-:W-:Y:S06]  /*c690*/  BAR.SYNC.DEFER_BLOCKING 0x0 ;  /* 0x0000000000007b1d */ /* 0x000fec0000010000 */
[----:B------:R-:W-:Y:S05]  /*c6a0*/  @P1 EXIT ;  /* 0x000000000000194d */ /* 0x000fea0003800000 */
[----:B------:R-:W1:Y:S02]  /*c6b0*/  LDCU UR4, c[0x0][0x478] ;  /* 0x00008f00ff0477ac */ /* 0x000e640008000800 */
[----:B-1----:R-:W-:-:S09]  /*c6c0*/  UISETP.NE.AND UP0, UPT, UR4, 0x2, UPT ;  /* 0x000000020400788c */ /* 0x002fd2000bf05270 */
[----:B------:R-:W-:Y:S05]  /*c6d0*/  BRA.U UP0, `(.L_x_1233) ;  /* 0x0000000100e07547 */ /* 0x000fea000b800000 */
[----:B0-----:R-:W0:Y:S01]  /*c6e0*/  LDC.64 R4, c[0x0][0x470] ;  /* 0x00011c00ff047b82 */ /* 0x001e220000000a00 */
[----:B------:R-:W-:Y:S01]  /*c6f0*/  IADD3 R9, PT, PT, R3, R0, RZ ;  /* 0x0000000003097210 */ /* 0x000fe20007ffe0ff */
[----:B------:R-:W1:Y:S01]  /*c700*/  LDCU.64 UR4, c[0x0][0x380] ;  /* 0x00007000ff0477ac */ /* 0x000e620008000a00 */
[----:B0-----:R-:W2:Y:S02]  /*c710*/  LDG.E R4, desc[UR36][R4.64] ;  /* 0x0000002404047981 */ /* 0x001ea4000c1e1900 */
[----:B-1----:R-:W-:-:S04]  /*c720*/  IADD3 R8, P0, PT, R9, UR4, RZ ;  /* 0x0000000409087c10 */ /* 0x002fc8000ff1e0ff */
[----:B------:R-:W-:Y:S01]  /*c730*/  LEA.HI.X.SX32 R9, R9, UR5, 0x1, P0 ;  /* 0x0000000509097c11 */ /* 0x000fe200080f0eff */
[C---:B--2---:R-:W-:Y:S01]  /*c740*/  FMUL.FTZ R26, R4.reuse, R26 ;  /* 0x0000001a041a7220 */ /* 0x044fe20000410000 */
        /* <DEDUP_REMOVED lines=14> */
[----:B------:R-:W-:Y:S01]  /*c830*/  IMAD.U32 R5, R2, 0x10000, RZ ;  /* 0x0001000002057824 */ /* 0x000fe200078e00ff */
[----:B------:R-:W-:-:S04]  /*c840*/  PRMT R0, R25, 0x7710, RZ ;  /* 0x0000771019007816 */ /* 0x000fc800000000ff */
[----:B------:R-:W-:Y:S02]  /*c850*/  LOP3.LUT R5, R5, 0xff0000, RZ, 0xc0, !PT ;  /* 0x00ff000005057812 */ /* 0x000fe400078ec0ff */
[----:B------:R-:W2:Y:S01]  /*c860*/  F2I.S8.NTZ R22, R22 ;  /* 0x0000001600167305 */ /* 0x000ea20000202100 */
[----:B0-----:R-:W-:Y:S01]  /*c870*/  PRMT R6, R27, 0x8880, RZ ;  /* 0x000088801b067816 */ /* 0x001fe200000000ff */
[----:B------:R-:W-:-:S03]  /*c880*/  IMAD.SHL.U32 R0, R0, 0x100, RZ ;  /* 0x0000010000007824 */ /* 0x000fc600078e00ff */
[----:B------:R-:W-:Y:S02]  /*c890*/  PRMT R2, R6, 0x7710, RZ ;  /* 0x0000771006027816 */ /* 0x000fe400000000ff */
[----:B-1----:R-:W-:Y:S01]  /*c8a0*/  PRMT R17, R17, 0x8880, RZ ;  /* 0x0000888011117816 */ /* 0x002fe200000000ff */
[----:B------:R-:W0:Y:S01]  /*c8b0*/  F2I.S8.NTZ R23, R23 ;  /* 0x0000001700177305 */ /* 0x000e220000202100 */
[----:B------:R-:W-:-:S04]  /*c8c0*/  PRMT R13, R5, 0x4210, R2 ;  /* 0x00004210050d7816 */ /* 0x000fc80000000002 */
[----:B------:R-:W-:Y:S02]  /*c8d0*/  LOP3.LUT R13, R13, 0xff00, R0, 0xf8, !PT ;  /* 0x0000ff000d0d7812 */ /* 0x000fe400078ef800 */
[----:B--2---:R-:W-:Y:S01]  /*c8e0*/  PRMT R2, R22, 0x8880, RZ ;  /* 0x0000888016027816 */ /* 0x004fe200000000ff */
[----:B------:R-:W1:Y:S01]  /*c8f0*/  F2I.S8.NTZ R24, R24 ;  /* 0x0000001800187305 */ /* 0x000e620000202100 */
[----:B------:R-:W-:Y:S02]  /*c900*/  PRMT R0, R17, 0x7710, RZ ;  /* 0x0000771011007816 */ /* 0x000fe400000000ff */
[----:B------:R-:W-:Y:S02]  /*c910*/  PRMT R2, R2, 0x7710, RZ ;  /* 0x0000771002027816 */ /* 0x000fe400000000ff */
[----:B------:R-:W-:Y:S02]  /*c920*/  LOP3.LUT R6, R0, 0xff, RZ, 0xc0, !PT ;  /* 0x000000ff00067812 */ /* 0x000fe400078ec0ff */
[----:B0-----:R-:W-:Y:S01]  /*c930*/  PRMT R3, R23, 0x8880, RZ ;  /* 0x0000888017037816 */ /* 0x001fe200000000ff */
[----:B------:R-:W0:Y:S01]  /*c940*/  F2I.S8.NTZ R4, R4 ;  /* 0x0000000400047305 */ /* 0x000e220000202100 */
[----:B------:R-:W-:Y:S01]  /*c950*/  LOP3.LUT R5, R2, 0xff, RZ, 0xc0, !PT ;  /* 0x000000ff02057812 */ /* 0x000fe200078ec0ff */
[----:B------:R-:W-:Y:S01]  /*c960*/  IMAD.WIDE.U32 R6, R6, 0x100, RZ ;  /* 0x0000010006067825 */ /* 0x000fe200078e00ff */
[----:B------:R-:W-:-:S02]  /*c970*/  PRMT R3, R3, 0x7710, RZ ;  /* 0x0000771003037816 */ /* 0x000fc400000000ff */
[----:B-1----:R-:W-:Y:S02]  /*c980*/  PRMT R24, R24, 0x8880, RZ ;  /* 0x0000888018187816 */ /* 0x002fe400000000ff */
[----:B------:R-:W-:Y:S02]  /*c990*/  LOP3.LUT R3, R3, 0xff, RZ, 0xc0, !PT ;  /* 0x000000ff03037812 */ /* 0x000fe400078ec0ff */
[----:B------:R-:W-:-:S03]  /*c9a0*/  PRMT R0, R24, 0x7710, RZ ;  /* 0x0000771018007816 */ /* 0x000fc600000000ff */
[----:B------:R-:W-:Y:S01]  /*c9b0*/  IMAD.WIDE.U32 R2, R3, 0x1000000, RZ ;  /* 0x0100000003027825 */ /* 0x000fe200078e00ff */
[----:B0-----:R-:W-:Y:S02]  /*c9c0*/  PRMT R10, R4, 0x8880, RZ ;  /* 0x00008880040a7816 */ /* 0x001fe400000000ff */
[----:B------:R-:W-:Y:S01]  /*c9d0*/  LOP3.LUT R13, R13, 0xff, R0, 0xf8, !PT ;  /* 0x000000ff0d0d7812 */ /* 0x000fe200078ef800 */
[----:B------:R-:W-:Y:S01]  /*c9e0*/  IMAD.WIDE.U32 R4, R5, 0x10000, RZ ;  /* 0x0001000005047825 */ /* 0x000fe200078e00ff */
[----:B------:R-:W-:Y:S02]  /*c9f0*/  PRMT R0, R10, 0x7710, RZ ;  /* 0x000077100a007816 */ /* 0x000fe400000000ff */
[----:B------:R-:W-:Y:S02]  /*ca00*/  LOP3.LUT R11, R6, R2, R4, 0xfe, !PT ;  /* 0x00000002060b7212 */ /* 0x000fe400078efe04 */
[----:B------:R-:W-:Y:S02]  /*ca10*/  LOP3.LUT R3, R5, R13, R3, 0xfe, !PT ;  /* 0x0000000d05037212 */ /* 0x000fe400078efe03 */
[----:B------:R-:W-:-:S02]  /*ca20*/  LOP3.LUT R2, R11, 0xff, R0, 0xf8, !PT ;  /* 0x000000ff0b027812 */ /* 0x000fc400078ef800 */
[----:B------:R-:W-:-:S05]  /*ca30*/  LOP3.LUT R3, R3, R7, RZ, 0xfc, !PT ;  /* 0x0000000703037212 */ /* 0x000fca00078efcff */
[----:B------:R-:W-:Y:S01]  /*ca40*/  STG.E.64 desc[UR36][R8.64], R2 ;  /* 0x0000000208007986 */ /* 0x000fe2000c101b24 */
[----:B------:R-:W-:Y:S05]  /*ca50*/  EXIT ;  /* 0x000000000000794d */ /* 0x000fea0003800000 */
.L_x_1233:
[----:B0-----:R-:W0:Y:S01]  /*ca60*/  LDC.64 R4, c[0x0][0x380] ;  /* 0x0000e000ff047b82 */ /* 0x001e220000000a00 */
[----:B------:R-:W-:Y:S02]  /*ca70*/  IADD3 R3, PT, PT, R3, R0, RZ ;  /* 0x0000000003037210 */ /* 0x000fe40007ffe0ff */
[----:B------:R-:W-:Y:S02]  /*ca80*/  F2FP.F16.F32.PACK_AB R17, R17, R36 ;  /* 0x000000241111723e */ /* 0x000fe400000000ff */
[----:B------:R-:W-:Y:S02]  /*ca90*/  F2FP.F16.F32.PACK_AB R23, R23, R22 ;  /* 0x000000161717723e */ /* 0x000fe400000000ff */
[----:B------:R-:W-:Y:S02]  /*caa0*/  F2FP.F16.F32.PACK_AB R25, R25, R24 ;  /* 0x000000181919723e */ /* 0x000fe400000000ff */
[----:B------:R-:W-:Y:S01]  /*cab0*/  F2FP.F16.F32.PACK_AB R27, R27, R26 ;  /* 0x0000001a1b1b723e */ /* 0x000fe200000000ff */
[----:B0-----:R-:W-:-:S05]  /*cac0*/  IMAD.WIDE R2, R3, 0x2, R4 ;  /* 0x0000000203027825 */ /* 0x001fca00078e0204 */
[----:B------:R-:W-:Y:S04]  /*cad0*/  STG.E desc[UR36][R2.64], R17 ;  /* 0x0000001102007986 */ /* 0x000fe8000c101924 */
[----:B------:R-:W-:Y:S04]  /*cae0*/  STG.E desc[UR36][R2.64+0x4], R23 ;  /* 0x0000041702007986 */ /* 0x000fe8000c101924 */
[----:B------:R-:W-:Y:S04]  /*caf0*/  STG.E desc[UR36][R2.64+0x8], R25 ;  /* 0x0000081902007986 */ /* 0x000fe8000c101924 */
[----:B------:R-:W-:Y:S01]  /*cb00*/  STG.E desc[UR36][R2.64+0xc], R27 ;  /* 0x00000c1b02007986 */ /* 0x000fe2000c101924 */
[----:B------:R-:W-:Y:S05]  /*cb10*/  EXIT ;  /* 0x000000000000794d */ /* 0x000fea0003800000 */
.L_x_1043:
[----:B------:R-:W-:Y:S01]  /*cb20*/  IMAD.MOV.U32 R12, RZ, RZ, 0x10 ;  /* 0x00000010ff0c7424 */ /* 0x000fe200078e00ff */
[----:B------:R-:W-:Y:S01]  /*cb30*/  MOV R11, 0x1f ;  /* 0x0000001f000b7802 */ /* 0x000fe20000000f00 */
[----:B------:R-:W-:-:S07]  /*cb40*/  IMAD.MOV.U32 R15, RZ, RZ, -0x1 ;  /* 0xffffffffff0f7424 */ /* 0x000fce00078e00ff */
[----:B0-----:R-:W-:Y:S05]  /*cb50*/  WARPSYNC.COLLECTIVE R15, `(.L_x_1234) ;  /* 0x000000000f087348 */ /* 0x001fea0003c00000 */
[----:B------:R1:W2:Y:S02]  /*cb60*/  SHFL.BFLY P6, R14, R13, R12, R11 ;  /* 0x0c00000c0d0e7389 */ /* 0x0002a400000c000b */
[----:B012---:R-:W-:Y:S05]  /*cb70*/  ENDCOLLECTIVE ;  /* 0x000000000000791b */ /* 0x007fea0003800000 */
.L_x_1234:
[----:B------:R-:W-:Y:S02]  /*cb80*/  IMAD.MOV.U32 R12, RZ, RZ, 0x8 ;  /* 0x00000008ff0c7424 */ /* 0x000fe400078e00ff */
[----:B------:R-:W-:-:S05]  /*cb90*/  FADD.FTZ R0, R13, R14 ;  /* 0x0000000e0d007221 */ /* 0x000fca0000010000 */
[----:B------:R-:W-:-:S07]  /*cba0*/  MOV R13, R0 ;  /* 0x00000000000d7202 */ /* 0x000fce0000000f00 */
[----:B------:R-:W-:Y:S05]  /*cbb0*/  WARPSYNC.COLLECTIVE R15, `(.L_x_1235) ;  /* 0x000000000f087348 */ /* 0x000fea0003c00000 */
[----:B------:R0:W1:Y:S02]  /*cbc0*/  SHFL.BFLY P6, R14, R13, R12, R11 ;  /* 0x0c00000c0d0e7389 */ /* 0x00006400000c000b */
[----:B01----:R-:W-:Y:S05]  /*cbd0*/  ENDCOLLECTIVE ;  /* 0x000000000000791b */ /* 0x003fea0003800000 */
.L_x_1235:
[----:B------:R-:W-:Y:S02]  /*cbe0*/  IMAD.MOV.U32 R12, RZ, RZ, 0x4 ;  /* 0x00000004ff0c7424 */ /* 0x000fe400078e00ff */
[----:B------:R-:W-:-:S05]  /*cbf0*/  FADD.FTZ R4, R0, R14 ;  /* 0x0000000e00047221 */ /* 0x000fca0000010000 */
[----:B------:R-:W-:-:S07]  /*cc00*/  MOV R13, R4 ;  /* 0x00000004000d7202 */ /* 0x000fce0000000f00 */
[----:B------:R-:W-:Y:S05]  /*cc10*/  WARPSYNC.COLLECTIVE R15, `(.L_x_1236) ;  /* 0x000000000f087348 */ /* 0x000fea0003c00000 */
[----:B------:R0:W1:Y:S02]  /*cc20*/  SHFL.BFLY P6, R14, R13, R12, R11 ;  /* 0x0c00000c0d0e7389 */ /* 0x00006400000c000b */
[----:B01----:R-:W-:Y:S05]  /*cc30*/  ENDCOLLECTIVE ;  /* 0x000000000000791b */ /* 0x003fea0003800000 */
.L_x_1236:
[----:B------:R-:W-:Y:S02]  /*cc40*/  IMAD.MOV.U32 R12, RZ, RZ, 0x2 ;  /* 0x00000002ff0c7424 */ /* 0x000fe400078e00ff */
[----:B------:R-:W-:-:S05]  /*cc50*/  FADD.FTZ R5, R4, R14 ;  /* 0x0000000e04057221 */ /* 0x000fca0000010000 */
[----:B------:R-:W-:-:S07]  /*cc60*/  MOV R13, R5 ;  /* 0x00000005000d7202 */ /* 0x000fce0000000f00 */
[----:B------:R-:W-:Y:S05]  /*cc70*/  WARPSYNC.COLLECTIVE R15, `(.L_x_1237) ;  /* 0x000000000f087348 */ /* 0x000fea0003c00000 */
[----:B------:R0:W1:Y:S02]  /*cc80*/  SHFL.BFLY P6, R14, R13, R12, R11 ;  /* 0x0c00000c0d0e7389 */ /* 0x00006400000c000b */
[----:B01----:R-:W-:Y:S05]  /*cc90*/  ENDCOLLECTIVE ;  /* 0x000000000000791b */ /* 0x003fea0003800000 */
.L_x_1237:
[----:B------:R-:W-:Y:S02]  /*cca0*/  IMAD.MOV.U32 R12, RZ, RZ, 0x1 ;  /* 0x00000001ff0c7424 */ /* 0x000fe400078e00ff */
[----:B------:R-:W-:-:S05]  /*ccb0*/  FADD.FTZ R6, R5, R14 ;  /* 0x0000000e05067221 */ /* 0x000fca0000010000 */
[----:B------:R-:W-:-:S07]  /*ccc0*/  MOV R13, R6 ;  /* 0x00000006000d7202 */ /* 0x000fce0000000f00 */
[----:B------:R-:W-:Y:S05]  /*ccd0*/  WARPSYNC.COLLECTIVE R15, `(.L_x_1238) ;  /* 0x000000000f087348 */ /* 0x000fea0003c00000 */
[----:B------:R0:W1:Y:S02]  /*cce0*/  SHFL.BFLY P6, R14, R13, R12, R11 ;  /* 0x0c00000c0d0e7389 */ /* 0x00006400000c000b */
[----:B01----:R-:W-:Y:S05]  /*ccf0*/  ENDCOLLECTIVE ;  /* 0x000000000000791b */ /* 0x003fea0003800000 */
.L_x_1238:
[----:B------:R-:W-:Y:S05]  /*cd00*/  BRA `(.L_x_1239) ;  /* 0xffffff6400147947 */ /* 0x000fea000383ffff */
.L_x_1172:
[----:B------:R-:W-:Y:S01]  /*cd10*/  BSSY B1, `(.L_x_1240) ;  /* 0x0000007000017945 */ /* 0x000fe20003800000 */
[----:B------:R-:W-:Y:S01]  /*cd20*/  MOV R12, 0x2 ;  /* 0x00000002000c7802 */ /* 0x000fe20000000f00 */
[----:B------:R-:W-:Y:S01]  /*cd30*/  IMAD.MOV.U32 R11, RZ, RZ, 0x1f ;  /* 0x0000001fff0b7424 */ /* 0x000fe200078e00ff */
[----:B-123--:R-:W-:-:S07]  /*cd40*/  MOV R15, 0xffffffff ;  /* 0xffffffff000f7802 */ /* 0x00efce0000000f00 */
[----:B------:R-:W-:Y:S05]  /*cd50*/  WARPSYNC.COLLECTIVE R15, `(.L_x_1241) ;  /* 0x000000000f087348 */ /* 0x000fea0003c00000 */
[----:B------:R0:W1:Y:S02]  /*cd60*/  SHFL.BFLY P6, R14, R13, R12, R11 ;  /* 0x0c00000c0d0e7389 */ /* 0x00006400000c000b */
[----:B01----:R-:W-:Y:S05]  /*cd70*/  ENDCOLLECTIVE ;  /* 0x000000000000791b */ /* 0x003fea0003800000 */
.L_x_1241:
[----:B------:R-:W-:Y:S05]  /*cd80*/  BSYNC B1 ;  /* 0x0000000000017941 */ /* 0x000fea0003800000 */
.L_x_1240:
[----:B------:R-:W-:Y:S02]  /*cd90*/  HFMA2 R11, -RZ, RZ, 0, 1.847743988037109375e-06 ;  /* 0x0000001fff0b7431 */ /* 0x000fe400000001ff */
[----:B------:R-:W-:Y:S01]  /*cda0*/  FADD.FTZ R13, R13, R14 ;  /* 0x0000000e0d0d7221 */ /* 0x000fe20000010000 */
[----:B------:R-:W-:Y:S02]  /*cdb0*/  IMAD.MOV.U32 R12, RZ, RZ, 0x1 ;  /* 0x00000001ff0c7424 */ /* 0x000fe400078e00ff */
[----:B------:R-:W-:-:S07]  /*cdc0*/  IMAD.MOV.U32 R15, RZ, RZ, -0x1 ;  /* 0xffffffffff0f7424 */ /* 0x000fce00078e00ff */
[----:B------:R-:W-:Y:S05]  /*cdd0*/  WARPSYNC.COLLECTIVE R15, `(.L_x_1242) ;  /* 0x000000000f087348 */ /* 0x000fea0003c00000 */
[----:B------:R0:W1:Y:S02]  /*cde0*/  SHFL.BFLY P6, R14, R13, R12, R11 ;  /* 0x0c00000c0d0e7389 */ /* 0x00006400000c000b */
[----:B01----:R-:W-:Y:S05]  /*cdf0*/  ENDCOLLECTIVE ;  /* 0x000000000000791b */ /* 0x003fea0003800000 */
.L_x_1242:
[----:B------:R-:W-:Y:S05]  /*ce00*/  BRA `(.L_x_1243) ;  /* 0xffffffac00347947 */ /* 0x000fea000383ffff */
.L_x_1176:
[----:B------:R-:W-:Y:S01]  /*ce10*/  HFMA2 R11, -RZ, RZ, 0, 1.847743988037109375e-06 ;  /* 0x0000001fff0b7431 */ /* 0x000fe200000001ff */
[----:B------:R-:W-:Y:S01]  /*ce20*/  BSSY B0, `(.L_x_1244) ;  /* 0x0000007000007945 */ /* 0x000fe20003800000 */
[----:B------:R-:W-:Y:S01]  /*ce30*/  MOV R13, R118 ;  /* 0x00000076000d7202 */ /* 0x000fe20000000f00 */
[----:B------:R-:W-:Y:S02]  /*ce40*/  IMAD.MOV.U32 R12, RZ, RZ, 0x10 ;  /* 0x00000010ff0c7424 */ /* 0x000fe400078e00ff */
[----:B------:R-:W-:-:S07]  /*ce50*/  IMAD.MOV.U32 R15, RZ, RZ, -0x1 ;  /* 0xffffffffff0f7424 */ /* 0x000fce00078e00ff */
[----:B--23--:R-:W-:Y:S05]  /*ce60*/  WARPSYNC.COLLECTIVE R15, `(.L_x_1245) ;  /* 0x000000000f087348 */ /* 0x00cfea0003c00000 */
[----:B------:R0:W1:Y:S02]  /*ce70*/  SHFL.BFLY P6, R14, R13, R12, R11 ;  /* 0x0c00000c0d0e7389 */ /* 0x00006400000c000b */
[----:B0123--:R-:W-:Y:S05]  /*ce80*/  ENDCOLLECTIVE ;  /* 0x000000000000791b */ /* 0x00ffea0003800000 */
.L_x_1245:
[----:B------:R-:W-:Y:S05]  /*ce90*/  BSYNC B0 ;  /* 0x0000000000007941 */ /* 0x000fea0003800000 */
.L_x_1244:
[----:B------:R-:W-:Y:S01]  /*cea0*/  FMNMX.FTZ R13, R14, R118, !PT ;  /* 0x000000760e0d7209 */ /* 0x000fe20007810000 */
[----:B------:R-:W-:Y:S01]  /*ceb0*/  IMAD.MOV.U32 R11, RZ, RZ, 0x1f ;  /* 0x0000001fff0b7424 */ /* 0x000fe200078e00ff */
[----:B------:R-:W-:Y:S02]  /*cec0*/  MOV R12, 0x8 ;  /* 0x00000008000c7802 */ /* 0x000fe40000000f00 */
[----:B------:R-:W-:-:S07]  /*ced0*/  MOV R15, 0xffffffff ;  /* 0xffffffff000f7802 */ /* 0x000fce0000000f00 */
[----:B------:R-:W-:Y:S05]  /*cee0*/  WARPSYNC.COLLECTIVE R15, `(.L_x_1246) ;  /* 0x000000000f087348 */ /* 0x000fea0003c00000 */
[----:B------:R0:W1:Y:S02]  /*cef0*/  SHFL.BFLY P6, R14, R13, R12, R11 ;  /* 0x0c00000c0d0e7389 */ /* 0x00006400000c000b */
[----:B01----:R-:W-:Y:S05]  /*cf00*/  ENDCOLLECTIVE ;  /* 0x000000000000791b */ /* 0x003fea0003800000 */
.L_x_1246:
[----:B------:R-:W-:Y:S01]  /*cf10*/  HFMA2 R12, -RZ, RZ, 0, 2.384185791015625e-07 ;  /* 0x00000004ff0c7431 */ /* 0x000fe200000001ff */
[----:B------:R-:W-:-:S05]  /*cf20*/  FMNMX.FTZ R0, R13, R14, !PT ;  /* 0x0000000e0d007209 */ /* 0x000fca0007810000 */
[----:B------:R-:W-:-:S07]  /*cf30*/  IMAD.MOV.U32 R13, RZ, RZ, R0 ;  /* 0x000000ffff0d7224 */ /* 0x000fce00078e0000 */
[----:B------:R-:W-:Y:S05]  /*cf40*/  WARPSYNC.COLLECTIVE R15, `(.L_x_1247) ;  /* 0x000000000f087348 */ /* 0x000fea0003c00000 */
[----:B------:R0:W1:Y:S02]  /*cf50*/  SHFL.BFLY P6, R14, R13, R12, R11 ;  /* 0x0c00000c0d0e7389 */ /* 0x00006400000c000b */
[----:B01----:R-:W-:Y:S05]  /*cf60*/  ENDCOLLECTIVE ;  /* 0x000000000000791b */ /* 0x003fea0003800000 */
.L_x_1247:
[----:B------:R-:W-:Y:S05]  /*cf70*/  BRA `(.L_x_1248) ;  /* 0xffffffac00907947 */ /* 0x000fea000383ffff */
.L_x_1249:
        /* <DEDUP_REMOVED lines=16> */
.L_x_5594:


//--------------------- .text._ZN4mmha33masked_multihead_attention_kernelIfLi192ELi256ELi1ELi64ELi256ELb1ELb1EEEv26Multihead_attention_paramsIT_XT5_EE --------------------------
	.section	.text._ZN4mmha33masked_multihead_attention_kernelIfLi192ELi256ELi1ELi64ELi256ELb1ELb1EEEv26Multihead_attention_paramsIT_XT5_EE,"ax",@progbits
	.align	128
        .global         _ZN4mmha33masked_multihead_attention_kernelIfLi192ELi256ELi1ELi64ELi256ELb1ELb1EEEv26Multihead_attention_paramsIT_XT5_EE
        .type           _ZN4mmha33masked_multihead_attention_kernelIfLi192ELi256ELi1ELi64ELi256ELb1ELb1EEEv26Multihead_attention_paramsIT_XT5_EE,@function
        .size           _ZN4mmha33masked_multihead_attention_kernelIfLi192ELi256ELi1ELi64ELi256ELb1ELb1EEEv26Multihead_attention_paramsIT_XT5_EE,(.L_x_5595 - _ZN4mmha33masked_multihead_attention_kernelIfLi192ELi256ELi1ELi64ELi256ELb1ELb1EEEv26Multihead_attention_paramsIT_XT5_EE)
        .other          _ZN4mmha33masked_multihead_attention_kernelIfLi192ELi256ELi1ELi64ELi256ELb1ELb1EEEv26Multihead_attention_paramsIT_XT5_EE,@"STO_CUDA_ENTRY STV_DEFAULT"
_ZN4mmha33masked_multihead_attention_kernelIfLi192ELi256ELi1ELi64ELi256ELb1ELb1EEEv26Multihead_attention_paramsIT_XT5_EE:
.text._ZN4mmha33masked_multihead_attention_kernelIfLi192ELi256ELi1ELi64ELi256ELb1ELb1EEEv26Multihead_attention_paramsIT_XT5_EE:
        /* <DEDUP_REMOVED lines=13> */
.L_x_1250:
[----:B------:R-:W1:Y:S01]  /*00d0*/  LDCU UR7, c[0x0][0x3f0] ;  /* 0x00007e00ff0777ac */ /* 0x000e620008000800 */
[----:B------:R-:W2:Y:S01]  /*00e0*/  LDC.64 R2, c[0x0][0x498] ;  /* 0x00012600ff027b82 */ /* 0x000ea20000000a00 */
[----:B------:R-:W3:Y:S07]  /*00f0*/  LDCU UR11, c[0x0][0x3f4] ;  /* 0x00007e80ff0b77ac */ /* 0x000eee0008000800 */
[----:B------:R-:W4:Y:S01]  /*0100*/  LDC R14, c[0x0][0x40c] ;  /* 0x00010300ff0e7b82 */ /* 0x000f220000000800 */
[----:B------:R-:W3:Y:S07]  /*0110*/  S2R R22, SR_TID.X ;  /* 0x0000000000167919 */ /* 0x000eee0000002100 */
[----:B------:R-:W-:Y:S01]  /*0120*/  S2UR UR43, SR_CTAID.X ;  /* 0x00000000002b79c3 */ /* 0x000fe20000002500 */
[----:B-1----:R-:W-:-:S05]  /*0130*/  IMAD.U32 R0, RZ, RZ, UR7 ;  /* 0x00000007ff007e24 */ /* 0x002fca000f8e00ff */
[----:B------:R-:W-:Y:S01]  /*0140*/  IABS R7, R0 ;  /* 0x0000000000077213 */ /* 0x000fe20000000000 */
[----:B--2---:R-:W-:Y:S01]  /*0150*/  IMAD.WIDE.U32 R2, R17, 0x4, R2 ;  /* 0x0000000411027825 */ /* 0x004fe200078e0002 */
[----:B------:R-:W1:Y:S02]  /*0160*/  LDC.64 R18, c[0x0][0x418] ;  /* 0x00010600ff127b82 */ /* 0x000e640000000a00 */
[----:B------:R-:W2:Y:S08]  /*0170*/  I2F.RP R0, R7 ;  /* 0x0000000700007306 */ /* 0x000eb00000209400 */
[----:B--2---:R-:W2:Y:S02]  /*0180*/  MUFU.RCP R0, R0 ;  /* 0x0000000000007308 */ /* 0x004ea40000001000 */
[----:B--2---:R-:W-:Y:S01]  /*0190*/  VIADD R4, R0, 0xffffffe ;  /* 0x0ffffffe00047836 */ /* 0x004fe20000000000 */
[----:B------:R-:W-:-:S05]  /*01a0*/  IABS R0, R17 ;  /* 0x0000001100007213 */ /* 0x000fca0000000000 */
[----:B------:R2:W0:Y:S02]  /*01b0*/  F2I.FTZ.U32.TRUNC.NTZ R5, R4 ;  /* 0x0000000400057305 */ /* 0x000424000021f000 */
[----:B--2---:R-:W-:Y:S02]  /*01c0*/  HFMA2 R4, -RZ, RZ, 0, 0 ;  /* 0x00000000ff047431 */ /* 0x004fe400000001ff */
[----:B0-----:R-:W-:-:S04]  /*01d0*/  IMAD.MOV R6, RZ, RZ, -R5 ;  /* 0x000000ffff067224 */ /* 0x001fc800078e0a05 */
[----:B------:R-:W-:Y:S02]  /*01e0*/  IMAD R9, R6, R7, RZ ;  /* 0x0000000706097224 */ /* 0x000fe400078e02ff */
[----:B------:R0:W2:Y:S02]  /*01f0*/  LDG.E R6, desc[UR36][R2.64] ;  /* 0x0000002402067981 */ /* 0x0000a4000c1e1900 */
[----:B------:R-:W-:Y:S02]  /*0200*/  IMAD.HI.U32 R5, R5, R9, R4 ;  /* 0x0000000905057227 */ /* 0x000fe400078e0004 */
[----:B------:R-:W3:Y:S04]  /*0210*/  LDC.64 R8, c[0x0][0x460] ;  /* 0x00011800ff087b82 */ /* 0x000ee80000000a00 */
[----:B------:R-:W-:-:S05]  /*0220*/  IMAD.HI.U32 R5, R5, R0, RZ ;  /* 0x0000000005057227 */ /* 0x000fca00078e00ff */
[----:B------:R-:W-:-:S13]  /*0230*/  R2UR UR6, R5 ;  /* 0x00000000050672ca */ /* 0x000fda00000e0000 */
[----:B------:R-:W-:-:S04]  /*0240*/  IMAD R4, RZ, RZ, -UR6 ;  /* 0x80000006ff047e24 */ /* 0x000fc8000f8e02ff */
[----:B------:R-:W-:-:S05]  /*0250*/  IMAD R0, R7, R4, R0 ;  /* 0x0000000407007224 */ /* 0x000fca00078e0200 */
[----:B------:R-:W-:Y:S01]  /*0260*/  ISETP.GT.U32.AND P0, PT, R7, R0, PT ;  /* 0x000000000700720c */ /* 0x000fe20003f04070 */
[----:B------:R-:W-:-:S12]  /*0270*/  IMAD.U32 R4, RZ, RZ, UR6 ;  /* 0x00000006ff047e24 */ /* 0x000fd8000f8e00ff */
[----:B------:R-:W-:Y:S02]  /*0280*/  @!P0 VIADD R4, R4, 0x1 ;  /* 0x0000000104048836 */ /* 0x000fe40000000000 */
[----:B------:R-:W-:-:S03]  /*0290*/  @!P0 IMAD.IADD R0, R0, 0x1, -R7 ;  /* 0x0000000100008824 */ /* 0x000fc600078e0a07 */
[----:B------:R-:W-:Y:S02]  /*02a0*/  @!P0 R2UR UR6, R4 ;  /* 0x00000000040682ca */ /* 0x000fe400000e0000 */
[----:B---3--:R-:W-:-:S04]  /*02b0*/  ISETP.NE.U32.AND P0, PT, R8, RZ, PT ;  /* 0x000000ff0800720c */ /* 0x008fc80003f05070 */
[----:B------:R-:W-:Y:S02]  /*02c0*/  ISETP.NE.AND.EX P0, PT, R9, RZ, PT, P0 ;  /* 0x000000ff0900720c */ /* 0x000fe40003f05300 */
[----:B------:R-:W-:Y:S02]  /*02d0*/  ISETP.GE.U32.AND P1, PT, R0, R7, PT ;  /* 0x000000070000720c */ /* 0x000fe40003f26070 */
[----:B----4-:R-:W-:-:S03]  /*02e0*/  ISETP.EQ.AND P2, PT, R14, RZ, P0 ;  /* 0x000000ff0e00720c */ /* 0x010fc60000742270 */
[----:B------:R-:W-:Y:S02]  /*02f0*/  IMAD.U32 R0, RZ, RZ, UR6 ;  /* 0x00000006ff007e24 */ /* 0x000fe4000f8e00ff */
[----:B------:R-:W-:-:S06]  /*0300*/  IMAD.U32 R15, RZ, RZ, UR11 ;  /* 0x0000000bff0f7e24 */ /* 0x000fcc000f8e00ff */
[----:B------:R-:W-:Y:S02]  /*0310*/  @P1 IADD3 R0, PT, PT, R0, 0x1, RZ ;  /* 0x0000000100001810 */ /* 0x000fe40007ffe0ff */
[----:B------:R-:W-:Y:S01]  /*0320*/  VOTEU.ANY UP2, P2 ;  /* 0x0000000000ff7886 */ /* 0x000fe20001040100 */
[----:B------:R-:W-:Y:S01]  /*0330*/  UP2UR UR8, UPR, URZ, 0x4 ;  /* 0x00000004ff087883 */ /* 0x000fe20008000000 */
[----:B------:R-:W-:Y:S02]  /*0340*/  @P1 R2UR UR6, R0 ;  /* 0x00000000000612ca */ /* 0x000fe400000e0000 */
[----:B0-----:R-:W-:Y:S01]  /*0350*/  LOP3.LUT R3, R17, UR7, RZ, 0x3c, !PT ;  /* 0x0000000711037c12 */ /* 0x001fe2000f8e3cff */
[----:B------:R-:W0:Y:S02]  /*0360*/  @UP2 LDCU.64 UR4, c[0x0][0x460] ;  /* 0x00008c00ff0427ac */ /* 0x000e240008000a00 */
[----:B------:R-:W-:Y:S01]  /*0370*/  IMAD.U32 R0, RZ, RZ, UR8 ;  /* 0x00000008ff007e24 */ /* 0x000fe2000f8e00ff */
[----:B------:R-:W-:-:S04]  /*0380*/  IABS R0, R15 ;  /* 0x0000000f00007213 */ /* 0x000fc80000000000 */
[----:B------:R-:W-:-:S13]  /*0390*/  R2UR UR10, R0 ;  /* 0x00000000000a72ca */ /* 0x000fda00000e0000 */
[----:B------:R-:W3:Y:S01]  /*03a0*/  I2F.RP R0, UR10 ;  /* 0x0000000a00007d06 */ /* 0x000ee20008209400 */
[----:B------:R-:W-:-:S07]  /*03b0*/  ISETP.GE.AND P0, PT, R3, RZ, PT ;  /* 0x000000ff0300720c */ /* 0x000fce0003f06270 */
[----:B---3--:R-:W3:Y:S01]  /*03c0*/  MUFU.RCP R0, R0 ;  /* 0x0000000000007308 */ /* 0x008ee20000001000 */
[----:B------:R-:W-:-:S05]  /*03d0*/  UISETP.NE.AND UP0, UPT, UR7, URZ, UPT ;  /* 0x000000ff0700728c */ /* 0x000fca000bf05270 */
[----:B------:R-:W-:Y:S01]  /*03e0*/  VOTEU.ANY UP1, P0 ;  /* 0x0000000000ff7886 */ /* 0x000fe20000020100 */
[----:B------:R-:W-:-:S04]  /*03f0*/  UMOV UR42, UR6 ;  /* 0x00000006002a7c82 */ /* 0x000fc80008000000 */
[----:B------:R-:W-:Y:S01]  /*0400*/  @!UP1 UIADD3 UR42, UPT, UPT, -UR42, URZ, URZ ;  /* 0x000000ff2a2a9290 */ /* 0x000fe2000fffe1ff */
[----:B---3--:R-:W-:Y:S01]  /*0410*/  VIADD R3, R0, 0xffffffe ;  /* 0x0ffffffe00037836 */ /* 0x008fe20000000000 */
[----:B------:R-:W-:-:S05]  /*0420*/  @!UP0 ULOP3.LUT UR42, URZ, UR7, URZ, 0x33, !UPT ;  /* 0x00000007ff2a8292 */ /* 0x000fca000f8e33ff */
[----:B------:R-:W3:Y:S01]  /*0430*/  F2I.FTZ.U32.TRUNC.NTZ R3, R3 ;  /* 0x0000000300037305 */ /* 0x000ee2000021f000 */
[----:B0-----:R-:W-:Y:S01]  /*0440*/  @UP2 UIMAD.WIDE UR4, UR42, 0x4, UR4 ;  /* 0x000000042a0428a5 */ /* 0x001fe2000f8e0204 */
[----:B------:R-:W-:-:S05]  /*0450*/  PLOP3.LUT P0, PT, PT, PT, UP2, 0x80, 0x8 ;  /* 0x000000000008781c */ /* 0x000fca0003f0f028 */
[----:B------:R-:W-:Y:S02]  /*0460*/  IMAD.U32 R5, RZ, RZ, UR5 ;  /* 0x00000005ff057e24 */ /* 0x000fe4000f8e00ff */
[----:B------:R-:W-:Y:S01]  /*0470*/  IMAD.U32 R4, RZ, RZ, UR4 ;  /* 0x00000004ff047e24 */ /* 0x000fe2000f8e00ff */
[----:B---3--:R-:W-:-:S05]  /*0480*/  R2UR UR5, R3 ;  /* 0x00000000030572ca */ /* 0x008fca00000e0000 */
[----:B------:R0:W5:Y:S01]  /*0490*/  @P0 LDG.E R10, desc[UR36][R4.64] ;  /* 0x00000024040a0981 */ /* 0x000162000c1e1900 */
[----:B------:R-:W-:-:S07]  /*04a0*/  UMOV UR4, URZ ;  /* 0x000000ff00047c82 */ /* 0x000fce0008000000 */
[----:B------:R-:W-:-:S04]  /*04b0*/  UIADD3 UR6, UPT, UPT, URZ, -UR5, URZ ;  /* 0x80000005ff067290 */ /* 0x000fc8000fffe0ff */
[----:B------:R-:W-:-:S04]  /*04c0*/  UIMAD UR6, UR6, UR10, URZ ;  /* 0x0000000a060672a4 */ /* 0x000fc8000f8e02ff */
[----:B------:R-:W-:Y:S01]  /*04d0*/  UIMAD.WIDE.U32 UR4, UR5, UR6, UR4 ;  /* 0x00000006050472a5 */ /* 0x000fe2000f8e0004 */
[----:B------:R-:W3:Y:S01]  /*04e0*/  S2UR UR8, SR_CTAID.Y ;  /* 0x00000000000879c3 */ /* 0x000ee20000002600 */
[C---:B------:R-:W-:Y:S01]  /*04f0*/  ISETP.GT.U32.AND P4, PT, R22.reuse, 0x2f, PT ;  /* 0x0000002f1600780c */ /* 0x040fe20003f84070 */
[----:B------:R-:W-:Y:S01]  /*0500*/  UMOV UR39, URZ ;  /* 0x000000ff00277c82 */ /* 0x000fe20008000000 */
[----:B------:R-:W-:Y:S01]  /*0510*/  BSSY.RECONVERGENT B0, `(.L_x_1251) ;  /* 0x0000034000007945 */ /* 0x000fe20003800200 */
[----:B------:R-:W-:Y:S02]  /*0520*/  P2R R2, PR, RZ, 0x4 ;  /* 0x00000004ff027803 */ /* 0x000fe40000000000 */
[----:B------:R-:W-:Y:S02]  /*0530*/  CS2R R30, SRZ ;  /* 0x00000000001e7805 */ /* 0x000fe4000001ff00 */
[----:B------:R-:W-:Y:S02]  /*0540*/  CS2R R28, SRZ ;  /* 0x00000000001c7805 */ /* 0x000fe4000001ff00 */
[----:B------:R-:W-:-:S02]  /*0550*/  SHF.L.U32 R0, R22, 0x2, RZ ;  /* 0x0000000216007819 */ /* 0x000fc400000006ff */
[----:B--2---:R-:W-:-:S13]  /*0560*/  R2UR UR41, R6 ;  /* 0x00000000062972ca */ /* 0x004fda00000e0000 */
[----:B------:R-:W-:-:S06]  /*0570*/  UIADD3 UR40, UPT, UPT, UR41, -0x1, URZ ;  /* 0xffffffff29287890 */ /* 0x000fcc000fffe0ff */
[----:B0-----:R-:W-:-:S04]  /*0580*/  IABS R4, UR40 ;  /* 0x0000002800047c13 */ /* 0x001fc80008000000 */
[----:B------:R-:W-:-:S13]  /*0590*/  R2UR UR7, R4 ;  /* 0x00000000040772ca */ /* 0x000fda00000e0000 */
[----:B------:R-:W-:-:S04]  /*05a0*/  UIMAD.WIDE.U32 UR4, UR5, UR7, URZ ;  /* 0x00000007050472a5 */ /* 0x000fc8000f8e00ff */
[----:B------:R-:W-:-:S04]  /*05b0*/  UIADD3 UR6, UPT, UPT, -UR5, URZ, URZ ;  /* 0x000000ff05067290 */ /* 0x000fc8000fffe1ff */
[----:B------:R-:W-:Y:S02]  /*05c0*/  UIMAD UR6, UR10, UR6, UR7 ;  /* 0x000000060a0672a4 */ /* 0x000fe4000f8e0207 */
[----:B------:R-:W-:Y:S02]  /*05d0*/  UISETP.GE.AND UP3, UPT, UR40, URZ, UPT ;  /* 0x000000ff2800728c */ /* 0x000fe4000bf66270 */
[----:B------:R-:W-:Y:S01]  /*05e0*/  UISETP.GT.U32.AND UP0, UPT, UR10, UR6, UPT ;  /* 0x000000060a00728c */ /* 0x000fe2000bf04070 */
[----:B------:R-:W0:Y:S01]  /*05f0*/  LDCU UR5, c[0x0][0x3e8] ;  /* 0x00007d00ff0577ac */ /* 0x000e220008000800 */
[----:B------:R-:W3:Y:S09]  /*0600*/  LDCU UR7, c[0x0][0x3f8] ;  /* 0x00007f00ff0777ac */ /* 0x000ef20008000800 */
[----:B------:R-:W-:-:S04]  /*0610*/  @!UP0 UIADD3 UR6, UPT, UPT, UR6, -UR10, URZ ;  /* 0x8000000a06068290 */ /* 0x000fc8000fffe0ff */
[----:B------:R-:W-:Y:S02]  /*0620*/  UISETP.GT.U32.AND UP2, UPT, UR10, UR6, UPT ;  /* 0x000000060a00728c */ /* 0x000fe4000bf44070 */
[----:B------:R-:W-:-:S09]  /*0630*/  UISETP.NE.AND UP0, UPT, UR11, URZ, UPT ;  /* 0x000000ff0b00728c */ /* 0x000fd2000bf05270 */
[----:B------:R-:W-:-:S07]  /*0640*/  @!UP2 UIADD3 UR6, UPT, UPT, UR6, -UR10, URZ ;  /* 0x8000000a0606a290 */ /* 0x000fce000fffe0ff */
[----:B------:R-:W-:Y:S02]  /*0650*/  UMOV UR12, UR6 ;  /* 0x00000006000c7c82 */ /* 0x000fe40008000000 */
[----:B------:R-:W-:Y:S02]  /*0660*/  @!UP3 UIADD3 UR12, UPT, UPT, -UR12, URZ, URZ ;  /* 0x000000ff0c0cb290 */ /* 0x000fe4000fffe1ff */
[----:B------:R-:W-:-:S06]  /*0670*/  @!UP0 ULOP3.LUT UR12, URZ, UR11, URZ, 0x33, !UPT ;  /* 0x0000000bff0c8292 */ /* 0x000fcc000f8e33ff */
[----:B------:R-:W-:Y:S01]  /*0680*/  IMAD.U32 R40, RZ, RZ, UR12 ;  /* 0x0000000cff287e24 */ /* 0x000fe2000f8e00ff */
[----:B0-----:R-:W-:-:S04]  /*0690*/  UISETP.NE.AND UP1, UPT, UR5, URZ, UPT ;  /* 0x000000ff0500728c */ /* 0x001fc8000bf25270 */
[----:B------:R0:W-:Y:S01]  /*06a0*/  STL [R1+0x78c], R40 ;  /* 0x00078c2801007387 */ /* 0x0001e20000100800 */
[----:B---3--:R-:W-:Y:S02]  /*06b0*/  UIMAD UR4, UR8, UR7, UR43 ;  /* 0x00000007080472a4 */ /* 0x008fe4000f8e022b */
[----:B------:R-:W-:-:S04]  /*06c0*/  UIMAD UR42, UR42, UR7, URZ ;  /* 0x000000072a2a72a4 */ /* 0x000fc8000f8e02ff */
[----:B------:R-:W-:Y:S02]  /*06d0*/  @UP1 UIMAD UR5, UR8, UR5, URZ ;  /* 0x00000005080512a4 */ /* 0x000fe4000f8e02ff */
[----:B------:R-:W-:Y:S02]  /*06e0*/  @!UP1 UIMAD UR9, UR4, 0xc0, URZ ;  /* 0x000000c0040998a4 */ /* 0x000fe4000f8e02ff */
[----:B------:R-:W-:Y:S01]  /*06f0*/  @UP1 UIMAD UR9, UR43, 0xc0, UR5 ;  /* 0x000000c02b0918a4 */ /* 0x000fe2000f8e0205 */
[----:B01----:R-:W-:Y:S11]  /*0700*/  @P4 BRA `(.L_x_1252) ;  /* 0x0000000000504947 */ /* 0x003ff60003800000 */
[----:B------:R-:W0:Y:S01]  /*0710*/  LDC R3, c[0x0][0x478] ;  /* 0x00011e00ff037b82 */ /* 0x000e220000000800 */
[----:B------:R-:W-:Y:S01]  /*0720*/  VIADD R13, R0, UR9 ;  /* 0x00000009000d7c36 */ /* 0x000fe20008000000 */
[----:B0-----:R-:W-:-:S13]  /*0730*/  ISETP.NE.AND P0, PT, R3, 0x2, PT ;  /* 0x000000020300780c */ /* 0x001fda0003f05270 */
[----:B------:R-:W0:Y:S08]  /*0740*/  @!P0 LDC.64 R8, c[0x0][0x388] ;  /* 0x0000e200ff088b82 */ /* 0x000e300000000a00 */
[----:B------:R-:W1:Y:S08]  /*0750*/  @!P0 LDC.64 R4, c[0x0][0x468] ;  /* 0x00011a00ff048b82 */ /* 0x000e700000000a00 */
[----:B------:R-:W2:Y:S01]  /*0760*/  @P0 LDC.64 R6, c[0x0][0x388] ;  /* 0x0000e200ff060b82 */ /* 0x000ea20000000a00 */
[----:B0-----:R-:W-:-:S04]  /*0770*/  @!P0 IADD3 R8, P1, PT, R13, R8, RZ ;  /* 0x000000080d088210 */ /* 0x001fc80007f3e0ff */
[C---:B------:R-:W-:Y:S01]  /*0780*/  @!P0 LEA.HI.X.SX32 R9, R13.reuse, R9, 0x1, P1 ;  /* 0x000000090d098211 */ /* 0x040fe200008f0eff */
[----:B-1----:R-:W3:Y:S04]  /*0790*/  @!P0 LDG.E R4, desc[UR36][R4.64] ;  /* 0x0000002404048981 */ /* 0x002ee8000c1e1900 */
[----:B------:R-:W4:Y:S01]  /*07a0*/  @!P0 LDG.E R8, desc[UR36][R8.64] ;  /* 0x0000002408088981 */ /* 0x000f22000c1e1900 */
[----:B--2---:R-:W-:Y:S01]  /*07b0*/  @P0 IMAD.WIDE R6, R13, 0x4, R6 ;  /* 0x000000040d060825 */ /* 0x004fe200078e0206 */
[----:B----4-:R-:W3:Y:S08]  /*07c0*/  @!P0 I2F.S8 R3, R8 ;  /* 0x0000000800038306 */ /* 0x010ef00000001400 */
[----:B------:R-:W0:Y:S08]  /*07d0*/  @!P0 I2F.S8 R29, R8.B1 ;  /* 0x10000008001d8306 */ /* 0x000e300000001400 */
[----:B------:R-:W1:Y:S08]  /*07e0*/  @!P0 I2F.S8 R11, R8.B2 ;  /* 0x20000008000b8306 */ /* 0x000e700000001400 */
[----:B------:R-:W2:Y:S01]  /*07f0*/  @!P0 I2F.S8 R31, R8.B3 ;  /* 0x30000008001f8306 */ /* 0x000ea20000001400 */
[C---:B---3--:R-:W-:Y:S01]  /*0800*/  @!P0 FMUL.FTZ R28, R4.reuse, R3 ;  /* 0x00000003041c8220 */ /* 0x048fe20000410000 */
[C---:B0-----:R-:W-:Y:S01]  /*0810*/  @!P0 FMUL.FTZ R29, R4.reuse, R29 ;  /* 0x0000001d041d8220 */ /* 0x041fe20000410000 */
[C---:B-1----:R-:W-:Y:S01]  /*0820*/  @!P0 FMUL.FTZ R30, R4.reuse, R11 ;  /* 0x0000000b041e8220 */ /* 0x042fe20000410000 */
[----:B--2---:R-:W-:-:S06]  /*0830*/  @!P0 FMUL.FTZ R31, R4, R31 ;  /* 0x0000001f041f8220 */ /* 0x004fcc0000410000 */
[----:B------:R0:W5:Y:S02]  /*0840*/  @P0 LDG.E.128 R28, desc[UR36][R6.64] ;  /* 0x00000024061c0981 */ /* 0x000164000c1e1d00 */
.L_x_1252:
[----:B------:R-:W-:Y:S05]  /*0850*/  BSYNC.RECONVERGENT B0 ;  /* 0x0000000000007941 */ /* 0x000fea0003800200 */
.L_x_1251:
[----:B------:R-:W1:Y:S01]  /*0860*/  LDCU.64 UR10, c[0x0][0x3a0] ;  /* 0x00007400ff0a77ac */ /* 0x000e620008000a00 */
[----:B------:R-:W-:Y:S01]  /*0870*/  ISETP.NE.U32.AND P0, PT, R18, RZ, PT ;  /* 0x000000ff1200720c */ /* 0x000fe20003f05070 */
[----:B------:R-:W2:Y:S01]  /*0880*/  @!P4 LDC.64 R4, c[0x0][0x3b8] ;  /* 0x0000ee00ff04cb82 */ /* 0x000ea20000000a00 */
[----:B------:R-:W-:Y:S01]  /*0890*/  @!P4 IMAD R3, R22, R15, UR40 ;  /* 0x000000281603ce24 */ /* 0x000fe2000f8e020f */
[----:B------:R-:W3:Y:S01]  /*08a0*/  LDCU.64 UR8, c[0x0][0x390] ;  /* 0x00007200ff0877ac */ /* 0x000ee20008000a00 */
[----:B------:R-:W-:Y:S02]  /*08b0*/  ISETP.NE.AND.EX P0, PT, R19, RZ, PT, P0 ;  /* 0x000000ff1300720c */ /* 0x000fe40003f05300 */
[----:B------:R-:W-:Y:S01]  /*08c0*/  CS2R R34, SRZ ;  /* 0x0000000000227805 */ /* 0x000fe2000001ff00 */
[----:B------:R-:W4:Y:S01]  /*08d0*/  S2R R19, SR_CTAID.X ;  /* 0x0000000000137919 */ /* 0x000f220000002500 */
[----:B------:R-:W-:Y:S01]  /*08e0*/  VOTEU.ANY UP0, P2 ;  /* 0x0000000000ff7886 */ /* 0x000fe20001000100 */
[----:B------:R-:W-:Y:S01]  /*08f0*/  PLOP3.LUT P5, PT, PT, PT, UP0, 0x80, 0x8 ;  /* 0x000000000008781c */ /* 0x000fe20003faf008 */
[----:B------:R-:W-:Y:S01]  /*0900*/  UIMAD UR44, UR4, 0xc0, URZ ;  /* 0x000000c0042c78a4 */ /* 0x000fe2000f8e02ff */
[----:B------:R-:W-:Y:S01]  /*0910*/  PLOP3.LUT P2, PT, PT, PT, UP0, 0x40, 0x4 ;  /* 0x000000000004781c */ /* 0x000fe20003f4e808 */
[----:B------:R-:W-:Y:S01]  /*0920*/  @!P4 IMAD.SHL.U32 R3, R3, 0x4, RZ ;  /* 0x000000040303c824 */ /* 0x000fe200078e00ff */
[----:B------:R-:W-:-:S02]  /*0930*/  CS2R R32, SRZ ;  /* 0x0000000000207805 */ /* 0x000fc4000001ff00 */
[C---:B------:R-:W-:Y:S01]  /*0940*/  ISETP.GT.U32.OR P2, PT, R22.reuse, 0x3f, P2 ;  /* 0x0000003f1600780c */ /* 0x040fe20001744470 */
[----:B------:R-:W-:Y:S01]  /*0950*/  @!P4 IMAD R15, R15, UR44, R3 ;  /* 0x0000002c0f0fcc24 */ /* 0x000fe2000f8e0203 */
[----:B-1----:R-:W-:Y:S01]  /*0960*/  ISETP.NE.U32.AND P3, PT, RZ, UR10, PT ;  /* 0x0000000aff007c0c */ /* 0x002fe2000bf65070 */
[----:B------:R-:W1:Y:S03]  /*0970*/  @P0 LDC.64 R12, c[0x0][0x418] ;  /* 0x00010600ff0c0b82 */ /* 0x000e660000000a00 */
[----:B------:R-:W-:Y:S02]  /*0980*/  ISETP.NE.AND.EX P3, PT, RZ, UR11, PT, P3 ;  /* 0x0000000bff007c0c */ /* 0x000fe4000bf65330 */
[----:B---3--:R-:W-:Y:S02]  /*0990*/  ISETP.NE.U32.AND P1, PT, RZ, UR8, PT ;  /* 0x00000008ff007c0c */ /* 0x008fe4000bf25070 */
[----:B------:R-:W-:Y:S01]  /*09a0*/  ISETP.GT.U32.OR P3, PT, R22, 0x2f, !P3 ;  /* 0x0000002f1600780c */ /* 0x000fe20005f64470 */
[----:B--2---:R-:W-:Y:S01]  /*09b0*/  @!P4 IMAD.WIDE R4, R15, 0x4, R4 ;  /* 0x000000040f04c825 */ /* 0x004fe200078e0204 */
[----:B------:R-:W-:Y:S01]  /*09c0*/  ISETP.NE.AND.EX P1, PT, RZ, UR9, PT, P1 ;  /* 0x00000009ff007c0c */ /* 0x000fe2000bf25310 */
[----:B------:R-:W-:Y:S01]  /*09d0*/  VOTEU.ALL UP0, P2 ;  /* 0x0000000000ff7886 */ /* 0x000fe20001000000 */
[----:B------:R-:W-:-:S02]  /*09e0*/  ISETP.NE.OR P3, PT, R14, RZ, P3 ;  /* 0x000000ff0e00720c */ /* 0x000fc40001f65670 */
[----:B------:R-:W-:Y:S02]  /*09f0*/  ISETP.GT.U32.OR P1, PT, R22, 0x2f, !P1 ;  /* 0x0000002f1600780c */ /* 0x000fe40004f24470 */
[----:B-----5:R-:W-:Y:S02]  /*0a00*/  @P5 R2UR UR39, R10 ;  /* 0x000000000a2752ca */ /* 0x020fe400000e0000 */
[----:B------:R-:W2:Y:S01]  /*0a10*/  @!P2 LDC.64 R10, c[0x0][0x450] ;  /* 0x00011400ff0aab82 */ /* 0x000ea20000000a00 */
[----:B----4-:R-:W-:Y:S01]  /*0a20*/  IMAD R3, R19, 0xc0, R0 ;  /* 0x000000c013037824 */ /* 0x010fe200078e0200 */
[----:B------:R-:W-:Y:S02]  /*0a30*/  CS2R R26, SRZ ;  /* 0x00000000001a7805 */ /* 0x000fe4000001ff00 */
[----:B------:R-:W-:Y:S01]  /*0a40*/  CS2R R24, SRZ ;  /* 0x0000000000187805 */ /* 0x000fe2000001ff00 */
[----:B-1----:R-:W-:-:S03]  /*0a50*/  @P0 IMAD.WIDE.U32 R12, R17, 0x4, R12 ;  /* 0x00000004110c0825 */ /* 0x002fc600078e000c */
[----:B------:R-:W1:Y:S03]  /*0a60*/  @!P3 LDC.64 R8, c[0x0][0x3a0] ;  /* 0x0000e800ff08bb82 */ /* 0x000e660000000a00 */
[----:B------:R-:W-:-:S05]  /*0a70*/  @!UP0 UIMAD UR4, UR39, UR7, URZ ;  /* 0x00000007270482a4 */ /* 0x000fca000f8e02ff */
[----:B0-----:R-:W0:Y:S01]  /*0a80*/  @!P1 LDC.64 R6, c[0x0][0x390] ;  /* 0x0000e400ff069b82 */ /* 0x001e220000000a00 */
[----:B------:R-:W-:Y:S01]  /*0a90*/  IMAD.U32 R16, RZ, RZ, UR4 ;  /* 0x00000004ff107e24 */ /* 0x000fe2000f8e00ff */
[----:B------:R-:W-:Y:S01]  /*0aa0*/  CS2R R18, SRZ ;  /* 0x0000000000127805 */ /* 0x000fe2000001ff00 */
[----:B------:R-:W3:Y:S02]  /*0ab0*/  @!P4 LDG.E.128 R24, desc[UR36][R4.64] ;  /* 0x000000240418c981 */ /* 0x000ee4000c1e1d00 */
[----:B------:R-:W-:Y:S01]  /*0ac0*/  @!P2 IMAD R15, R16, 0xc0, R3 ;  /* 0x000000c0100fa824 */ /* 0x000fe200078e0203 */
[----:B------:R-:W-:Y:S01]  /*0ad0*/  CS2R R16, SRZ ;  /* 0x0000000000107805 */ /* 0x000fe2000001ff00 */
[----:B------:R-:W4:Y:S01]  /*0ae0*/  @P0 LDG.E R12, desc[UR36][R12.64] ;  /* 0x000000240c0c0981 */ /* 0x000f22000c1e1900 */
[----:B------:R-:W0:Y:S01]  /*0af0*/  LDCU.U8 UR4, c[0x0][0x404] ;  /* 0x00008080ff0477ac */ /* 0x000e220008000000 */
[----:B--2---:R-:W-:-:S05]  /*0b00*/  @!P2 IMAD.WIDE R10, R15, 0x4, R10 ;  /* 0x000000040f0aa825 */ /* 0x004fca00078e020a */
[----:B------:R-:W2:Y:S01]  /*0b10*/  @!P2 LDG.E.128 R36, desc[UR36][R10.64] ;  /* 0x000000240a24a981 */ /* 0x000ea2000c1e1d00 */
[----:B-1----:R-:W-:-:S05]  /*0b20*/  @!P3 IMAD.WIDE.U32 R8, R3, 0x4, R8 ;  /* 0x000000040308b825 */ /* 0x002fca00078e0008 */
[----:B------:R-:W3:Y:S01]  /*0b30*/  @!P3 LDG.E.128 R16, desc[UR36][R8.64] ;  /* 0x000000240810b981 */ /* 0x000ee2000c1e1d00 */
[----:B0-----:R-:W-:-:S05]  /*0b40*/  @!P1 IMAD.WIDE.U32 R6, R3, 0x4, R6 ;  /* 0x0000000403069825 */ /* 0x001fca00078e0006 */
[----:B------:R0:W2:Y:S02]  /*0b50*/  @!P1 LDG.E.128 R32, desc[UR36][R6.64] ;  /* 0x0000002406209981 */ /* 0x0000a4000c1e1d00 */
[----:B0-----:R-:W0:Y:S01]  /*0b60*/  LDC R7, c[0x0][0x400] ;  /* 0x00010000ff077b82 */ /* 0x001e220000000800 */
[----:B------:R-:W-:Y:S02]  /*0b70*/  ISETP.NE.AND P1, PT, RZ, UR4, PT ;  /* 0x00000004ff007c0c */ /* 0x000fe4000bf25270 */
[----:B------:R-:W-:Y:S01]  /*0b80*/  ISETP.NE.AND P3, PT, R14, RZ, PT ;  /* 0x000000ff0e00720c */ /* 0x000fe20003f65270 */
[----:B------:R-:W-:Y:S01]  /*0b90*/  UMOV UR38, URZ ;  /* 0x000000ff00267c82 */ /* 0x000fe20008000000 */
[----:B------:R-:W-:Y:S01]  /*0ba0*/  BSSY.RECONVERGENT B6, `(.L_x_1253) ;  /* 0x000011f000067945 */ /* 0x000fe20003800200 */
[----:B0-----:R-:W-:Y:S02]  /*0bb0*/  ISETP.LT.OR P1, PT, R7, 0x1, P1 ;  /* 0x000000010700780c */ /* 0x001fe40000f21670 */
[----:B----4-:R-:W-:-:S08]  /*0bc0*/  @P0 R2UR UR38, R12 ;  /* 0x000000000c2602ca */ /* 0x010fd000000e0000 */
[----:B---3--:R-:W-:Y:S01]  /*0bd0*/  @!P3 FADD.FTZ R24, R24, R16 ;  /* 0x000000101818b221 */ /* 0x008fe20000010000 */
[----:B------:R-:W-:Y:S01]  /*0be0*/  @!P3 FADD.FTZ R25, R25, R17 ;  /* 0x000000111919b221 */ /* 0x000fe20000010000 */
[----:B------:R-:W-:Y:S01]  /*0bf0*/  @!P3 FADD.FTZ R26, R26, R18 ;  /* 0x000000121a1ab221 */ /* 0x000fe20000010000 */
[----:B------:R-:W-:Y:S01]  /*0c00*/  @!P3 FADD.FTZ R27, R27, R19 ;  /* 0x000000131b1bb221 */ /* 0x000fe20000010000 */
[----:B--2---:R-:W-:Y:S01]  /*0c10*/  @!P2 FMUL.FTZ R24, R24, R36 ;  /* 0x000000241818a220 */ /* 0x004fe20000410000 */
[----:B------:R-:W-:Y:S01]  /*0c20*/  @!P2 FMUL.FTZ R25, R25, R37 ;  /* 0x000000251919a220 */ /* 0x000fe20000410000 */
[----:B------:R-:W-:Y:S01]  /*0c30*/  @!P2 FMUL.FTZ R26, R26, R38 ;  /* 0x000000261a1aa220 */ /* 0x000fe20000410000 */
[----:B------:R-:W-:Y:S01]  /*0c40*/  @!P2 FMUL.FTZ R27, R27, R39 ;  /* 0x000000271b1ba220 */ /* 0x000fe20000410000 */
[----:B------:R-:W-:Y:S01]  /*0c50*/  FADD.FTZ R28, R32, R28 ;  /* 0x0000001c201c7221 */ /* 0x000fe20000010000 */
[----:B------:R-:W-:Y:S01]  /*0c60*/  FADD.FTZ R29, R33, R29 ;  /* 0x0000001d211d7221 */ /* 0x000fe20000010000 */
[----:B------:R-:W-:Y:S01]  /*0c70*/  FADD.FTZ R30, R34, R30 ;  /* 0x0000001e221e7221 */ /* 0x000fe20000010000 */
[----:B------:R-:W-:Y:S01]  /*0c80*/  FADD.FTZ R31, R35, R31 ;  /* 0x0000001f231f7221 */ /* 0x000fe20000010000 */
[----:B------:R-:W-:Y:S06]  /*0c90*/  @P1 BRA `(.L_x_1254) ;  /* 0x00000004002c1947 */ /* 0x000fec0003800000 */
[----:B------:R-:W-:Y:S05]  /*0ca0*/  @P3 BRA `(.L_x_1255) ;  /* 0x0000000000a83947 */ /* 0x000fea0003800000 */
[----:B------:R-:W-:-:S13]  /*0cb0*/  ISETP.GE.AND P0, PT, R0, R7, PT ;  /* 0x000000070000720c */ /* 0x000fda0003f06270 */
[----:B------:R-:W-:Y:S05]  /*0cc0*/  @P0 BRA `(.L_x_1256) ;  /* 0x0000001000300947 */ /* 0x000fea0003800000 */
[----:B------:R-:W-:Y:S01]  /*0cd0*/  I2FP.F32.U32 R3, R7 ;  /* 0x0000000700037245 */ /* 0x000fe20000201000 */
[----:B------:R-:W-:Y:S01]  /*0ce0*/  VIADD R4, R0, 0x2 ;  /* 0x0000000200047836 */ /* 0x000fe20000000000 */
[----:B------:R-:W-:-:S04]  /*0cf0*/  I2FP.F32.U32 R0, R0 ;  /* 0x0000000000007245 */ /* 0x000fc80000201000 */
[----:B------:R-:W0:Y:S01]  /*0d00*/  MUFU.RCP R3, R3 ;  /* 0x0000000300037308 */ /* 0x000e220000001000 */
[----:B------:R-:W-:-:S05]  /*0d10*/  I2FP.F32.U32 R4, R4 ;  /* 0x0000000400047245 */ /* 0x000fca0000201000 */
[-C--:B0-----:R-:W-:Y:S01]  /*0d20*/  FMUL.FTZ R4, R4, R3.reuse ;  /* 0x0000000304047220 */ /* 0x081fe20000410000 */
[----:B------:R-:W-:-:S03]  /*0d30*/  FMUL.FTZ R0, R0, R3 ;  /* 0x0000000300007220 */ /* 0x000fc60000410000 */
[----:B------:R-:W-:Y:S01]  /*0d40*/  FMUL.FTZ R5, R4, 13.28771209716796875 ;  /* 0x41549a7804057820 */ /* 0x000fe20000410000 */
[----:B------:R-:W-:Y:S01]  /*0d50*/  FMUL.FTZ R4, R0, 13.28771209716796875 ;  /* 0x41549a7800047820 */ /* 0x000fe20000410000 */
[----:B------:R-:W-:-:S03]  /*0d60*/  IADD3 R0, PT, PT, R14, -UR38, RZ ;  /* 0x800000260e007c10 */ /* 0x000fc6000fffe0ff */
[----:B------:R-:W-:Y:S01]  /*0d70*/  MUFU.EX2 R7, -R4 ;  /* 0x8000000400077308 */ /* 0x000fe20000000800 */
[----:B------:R-:W-:-:S07]  /*0d80*/  I2FP.F32.S32 R0, R0 ;  /* 0x0000000000007245 */ /* 0x000fce0000201400 */
[----:B------:R-:W0:Y:S02]  /*0d90*/  MUFU.EX2 R5, -R5 ;  /* 0x8000000500057308 */ /* 0x000e240000000800 */
[C---:B0-----:R-:W-:Y:S01]  /*0da0*/  FMUL.FTZ R3, R0.reuse, R5 ;  /* 0x0000000500037220 */ /* 0x041fe20000410000 */
[----:B------:R-:W-:-:S03]  /*0db0*/  FMUL.FTZ R0, R0, R7 ;  /* 0x0000000700007220 */ /* 0x000fc60000410000 */
[----:B------:R-:W-:Y:S01]  /*0dc0*/  FMUL.RZ R13, R3, 0.15915493667125701904 ;  /* 0x3e22f983030d7820 */ /* 0x000fe2000040c000 */
[----:B------:R-:W-:-:S03]  /*0dd0*/  FMUL.RZ R11, R0, 0.15915493667125701904 ;  /* 0x3e22f983000b7820 */ /* 0x000fc6000040c000 */
[----:B------:R-:W0:Y:S08]  /*0de0*/  MUFU.SIN R6, R13 ;  /* 0x0000000d00067308 */ /* 0x000e300000000400 */
[----:B------:R-:W1:Y:S08]  /*0df0*/  MUFU.COS R8, R13 ;  /* 0x0000000d00087308 */ /* 0x000e700000000000 */
[----:B------:R-:W2:Y:S01]  /*0e00*/  MUFU.SIN R3, R11 ;  /* 0x0000000b00037308 */ /* 0x000ea20000000400 */
[-C--:B0-----:R-:W-:Y:S01]  /*0e10*/  FMUL.FTZ R5, R31, R6.reuse ;  /* 0x000000061f057220 */ /* 0x081fe20000410000 */
[-C--:B------:R-:W-:Y:S01]  /*0e20*/  FMUL.FTZ R7, R27, R6.reuse ;  /* 0x000000061b077220 */ /* 0x080fe20000410000 */
[-C--:B------:R-:W-:Y:S01]  /*0e30*/  FMUL.FTZ R12, R26, R6.reuse ;  /* 0x000000061a0c7220 */ /* 0x080fe20000410000 */
[----:B------:R-:W-:-:S04]  /*0e40*/  FMUL.FTZ R10, R30, R6 ;  /* 0x000000061e0a7220 */ /* 0x000fc80000410000 */
[----:B------:R-:W0:Y:S01]  /*0e50*/  MUFU.COS R0, R11 ;  /* 0x0000000b00007308 */ /* 0x000e220000000000 */
[-C--:B-1----:R-:W-:Y:S01]  /*0e60*/  FFMA.FTZ R9, R30, R8.reuse, -R5 ;  /* 0x000000081e097223 */ /* 0x082fe20000010805 */
[-C--:B------:R-:W-:Y:S01]  /*0e70*/  FFMA.FTZ R26, R26, R8.reuse, -R7 ;  /* 0x000000081a1a7223 */ /* 0x080fe20000010807 */
[-C--:B------:R-:W-:Y:S01]  /*0e80*/  FFMA.FTZ R31, R31, R8.reuse, R10 ;  /* 0x000000081f1f7223 */ /* 0x080fe2000001000a */
[----:B------:R-:W-:Y:S01]  /*0e90*/  FFMA.FTZ R27, R27, R8, R12 ;  /* 0x000000081b1b7223 */ /* 0x000fe2000001000c */
[----:B------:R-:W-:Y:S02]  /*0ea0*/  IMAD.MOV.U32 R30, RZ, RZ, R9 ;  /* 0x000000ffff1e7224 */ /* 0x000fe400078e0009 */
[-C--:B--2---:R-:W-:Y:S01]  /*0eb0*/  FMUL.FTZ R5, R29, R3.reuse ;  /* 0x000000031d057220 */ /* 0x084fe20000410000 */
[-C--:B------:R-:W-:Y:S01]  /*0ec0*/  FMUL.FTZ R7, R25, R3.reuse ;  /* 0x0000000319077220 */ /* 0x080fe20000410000 */
[-C--:B------:R-:W-:Y:S01]  /*0ed0*/  FMUL.FTZ R4, R28, R3.reuse ;  /* 0x000000031c047220 */ /* 0x080fe20000410000 */
[----:B------:R-:W-:Y:S01]  /*0ee0*/  FMUL.FTZ R6, R24, R3 ;  /* 0x0000000318067220 */ /* 0x000fe20000410000 */
[-C--:B0-----:R-:W-:Y:S01]  /*0ef0*/  FFMA.FTZ R5, R28, R0.reuse, -R5 ;  /* 0x000000001c057223 */ /* 0x081fe20000010805 */
[-C--:B------:R-:W-:Y:S01]  /*0f00*/  FFMA.FTZ R24, R24, R0.reuse, -R7 ;  /* 0x0000000018187223 */ /* 0x080fe20000010807 */
[-C--:B------:R-:W-:Y:S01]  /*0f10*/  FFMA.FTZ R29, R29, R0.reuse, R4 ;  /* 0x000000001d1d7223 */ /* 0x080fe20000010004 */
[----:B------:R-:W-:Y:S01]  /*0f20*/  FFMA.FTZ R25, R25, R0, R6 ;  /* 0x0000000019197223 */ /* 0x000fe20000010006 */
[----:B------:R-:W-:Y:S01]  /*0f30*/  IMAD.MOV.U32 R28, RZ, RZ, R5 ;  /* 0x000000ffff1c7224 */ /* 0x000fe200078e0005 */
[----:B------:R-:W-:Y:S06]  /*0f40*/  BRA `(.L_x_1256) ;  /* 0x0000000c00907947 */ /* 0x000fec0003800000 */
.L_x_1255:
[----:B------:R-:W-:-:S13]  /*0f50*/  ISETP.GE.AND P0, PT, R0, R7, PT ;  /* 0x000000070000720c */ /* 0x000fda0003f06270 */
[----:B------:R-:W-:Y:S05]  /*0f60*/  @P0 BRA `(.L_x_1256) ;  /* 0x0000000c00880947 */ /* 0x000fea0003800000 */
[----:B------:R-:W-:Y:S01]  /*0f70*/  I2FP.F32.U32 R7, R7 ;  /* 0x0000000700077245 */ /* 0x000fe20000201000 */
[----:B------:R-:W-:Y:S01]  /*0f80*/  VIADD R3, R0, 0x2 ;  /* 0x0000000200037836 */ /* 0x000fe20000000000 */
[----:B------:R-:W-:Y:S01]  /*0f90*/  I2FP.F32.U32 R0, R0 ;  /* 0x0000000000007245 */ /* 0x000fe20000201000 */
[----:B------:R-:W-:-:S03]  /*0fa0*/  VIADD R14, R14, -UR38 ;  /* 0x800000260e0e7c36 */ /* 0x000fc60008000000 */
[----:B------:R-:W0:Y:S01]  /*0fb0*/  MUFU.RCP R7, R7 ;  /* 0x0000000700077308 */ /* 0x000e220000001000 */
[----:B------:R-:W-:Y:S02]  /*0fc0*/  I2FP.F32.U32 R4, R3 ;  /* 0x0000000300047245 */ /* 0x000fe40000201000 */
[----:B------:R-:W-:-:S03]  /*0fd0*/  I2FP.F32.S32 R14, R14 ;  /* 0x0000000e000e7245 */ /* 0x000fc60000201400 */
[-C--:B0-----:R-:W-:Y:S01]  /*0fe0*/  FMUL.FTZ R4, R4, R7.reuse ;  /* 0x0000000704047220 */ /* 0x081fe20000410000 */
[----:B------:R-:W-:-:S03]  /*0ff0*/  FMUL.FTZ R0, R0, R7 ;  /* 0x0000000700007220 */ /* 0x000fc60000410000 */
[----:B------:R-:W-:Y:S01]  /*1000*/  FMUL.FTZ R4, R4, 13.28771209716796875 ;  /* 0x41549a7804047820 */ /* 0x000fe20000410000 */
[----:B------:R-:W-:-:S03]  /*1010*/  FMUL.FTZ R0, R0, 13.28771209716796875 ;  /* 0x41549a7800007820 */ /* 0x000fc60000410000 */
[----:B------:R-:W0:Y:S08]  /*1020*/  MUFU.EX2 R5, -R4 ;  /* 0x8000000400057308 */ /* 0x000e300000000800 */
[----:B------:R-:W1:Y:S01]  /*1030*/  MUFU.EX2 R3, -R0 ;  /* 0x8000000000037308 */ /* 0x000e620000000800 */
[----:B0-----:R-:W-:-:S04]  /*1040*/  FMUL.FTZ R5, R14, R5 ;  /* 0x000000050e057220 */ /* 0x001fc80000410000 */
[----:B------:R-:W-:Y:S01]  /*1050*/  FMUL.RZ R6, R5, 0.15915493667125701904 ;  /* 0x3e22f98305067820 */ /* 0x000fe2000040c000 */
[----:B-1----:R-:W-:-:S03]  /*1060*/  FMUL.FTZ R3, R14, R3 ;  /* 0x000000030e037220 */ /* 0x002fc60000410000 */
[----:B------:R-:W0:Y:S01]  /*1070*/  MUFU.SIN R9, R6 ;  /* 0x0000000600097308 */ /* 0x000e220000000400 */
[----:B------:R-:W-:-:S07]  /*1080*/  FMUL.RZ R3, R3, 0.15915493667125701904 ;  /* 0x3e22f98303037820 */ /* 0x000fce000040c000 */
[----:B------:R-:W1:Y:S08]  /*1090*/  MUFU.SIN R5, R3 ;  /* 0x0000000300057308 */ /* 0x000e700000000400 */
[----:B------:R-:W2:Y:S01]  /*10a0*/  MUFU.COS R8, R6 ;  /* 0x0000000600087308 */ /* 0x000ea20000000000 */
[-C--:B0-----:R-:W-:Y:S01]  /*10b0*/  FMUL.FTZ R11, R31, R9.reuse ;  /* 0x000000091f0b7220 */ /* 0x081fe20000410000 */
[----:B------:R-:W-:-:S06]  /*10c0*/  FMUL.FTZ R10, R30, R9 ;  /* 0x000000091e0a7220 */ /* 0x000fcc0000410000 */
[----:B------:R-:W0:Y:S01]  /*10d0*/  MUFU.COS R4, R3 ;  /* 0x0000000300047308 */ /* 0x000e220000000000 */
[-C--:B-1----:R-:W-:Y:S01]  /*10e0*/  FMUL.FTZ R7, R29, R5.reuse ;  /* 0x000000051d077220 */ /* 0x082fe20000410000 */
[----:B------:R-:W-:Y:S01]  /*10f0*/  FMUL.FTZ R0, R28, R5 ;  /* 0x000000051c007220 */ /* 0x000fe20000410000 */
[-C--:B--2---:R-:W-:Y:S01]  /*1100*/  FFMA.FTZ R30, R30, R8.reuse, -R11 ;  /* 0x000000081e1e7223 */ /* 0x084fe2000001080b */
[----:B------:R-:W-:Y:S01]  /*1110*/  FFMA.FTZ R31, R31, R8, R10 ;  /* 0x000000081f1f7223 */ /* 0x000fe2000001000a */
[-C--:B0-----:R-:W-:Y:S01]  /*1120*/  FFMA.FTZ R28, R28, R4.reuse, -R7 ;  /* 0x000000041c1c7223 */ /* 0x081fe20000010807 */
[----:B------:R-:W-:Y:S01]  /*1130*/  FFMA.FTZ R29, R29, R4, R0 ;  /* 0x000000041d1d7223 */ /* 0x000fe20000010000 */
[----:B------:R-:W-:Y:S06]  /*1140*/  BRA `(.L_x_1256) ;  /* 0x0000000c00107947 */ /* 0x000fec0003800000 */
.L_x_1254:
        /* <DEDUP_REMOVED lines=20> */
[----:B------:R-:W-:Y:S02]  /*1290*/  @!P1 IMAD.IADD R3, R3, 0x1, -R6 ;  /* 0x0000000103039824 */ /* 0x000fe400078e0a06 */
[----:B------:R-:W-:Y:S01]  /*12a0*/  @!P1 VIADD R5, R5, 0x1 ;  /* 0x0000000105059836 */ /* 0x000fe20000000000 */
[----:B------:R-:W-:Y:S02]  /*12b0*/  ISETP.NE.AND P1, PT, R23, RZ, PT ;  /* 0x000000ff1700720c */ /* 0x000fe40003f25270 */
[----:B------:R-:W-:Y:S02]  /*12c0*/  ISETP.GE.U32.AND P0, PT, R3, R6, PT ;  /* 0x000000060300720c */ /* 0x000fe40003f06070 */
[----:B------:R-:W-:-:S04]  /*12d0*/  LOP3.LUT R3, R0, R23, RZ, 0x3c, !PT ;  /* 0x0000001700037212 */ /* 0x000fc800078e3cff */
[----:B------:R-:W-:-:S07]  /*12e0*/  ISETP.GE.AND P2, PT, R3, RZ, PT ;  /* 0x000000ff0300720c */ /* 0x000fce0003f46270 */
[----:B------:R-:W-:Y:S01]  /*12f0*/  @P0 VIADD R5, R5, 0x1 ;  /* 0x0000000105050836 */ /* 0x000fe20000000000 */
[----:B------:R-:W-:-:S04]  /*1300*/  ISETP.GE.AND P0, PT, R0, R7, PT ;  /* 0x000000070000720c */ /* 0x000fc80003f06270 */
[----:B------:R-:W-:-:S05]  /*1310*/  MOV R32, R5 ;  /* 0x0000000500207202 */ /* 0x000fca0000000f00 */
[----:B------:R-:W-:Y:S01]  /*1320*/  @!P2 IMAD.MOV R32, RZ, RZ, -R32 ;  /* 0x000000ffff20a224 */ /* 0x000fe200078e0a20 */
        /* <DEDUP_REMOVED lines=9> */
[----:B------:R-:W-:Y:S02]  /*13c0*/  IMAD.MOV.U32 R8, RZ, RZ, 0x53f ;  /* 0x0000053fff087424 */ /* 0x000fe400078e00ff */
[----:B------:R1:W2:Y:S01]  /*13d0*/  LDC.64 R14, c[0x4][R0] ;  /* 0x01000000000e7b82 */ /* 0x0002a20000000a00 */
[----:B------:R-:W3:Y:S01]  /*13e0*/  LDCU.64 UR6, c[0x4][0xd0] ;  /* 0x01001a00ff0677ac */ /* 0x000ee20008000a00 */
[----:B------:R-:W-:Y:S02]  /*13f0*/  IMAD.MOV.U32 R12, RZ, RZ, 0x1 ;  /* 0x00000001ff0c7424 */ /* 0x000fe400078e00ff */
[----:B------:R-:W-:Y:S01]  /*1400*/  IMAD.MOV.U32 R13, RZ, RZ, RZ ;  /* 0x000000ffff0d7224 */ /* 0x000fe200078e00ff */
[----:B------:R-:W4:Y:S01]  /*1410*/  LDCU.64 UR8, c[0x4][0x90] ;  /* 0x01001200ff0877ac */ /* 0x000f220008000a00 */
[----:B0-----:R-:W-:-:S02]  /*1420*/  IMAD.U32 R4, RZ, RZ, UR4 ;  /* 0x00000004ff047e24 */ /* 0x001fc4000f8e00ff */
[----:B------:R-:W-:Y:S02]  /*1430*/  IMAD.U32 R5, RZ, RZ, UR5 ;  /* 0x00000005ff057e24 */ /* 0x000fe4000f8e00ff */
[----:B---3--:R-:W-:Y:S01]  /*1440*/  IMAD.U32 R6, RZ, RZ, UR6 ;  /* 0x00000006ff067e24 */ /* 0x008fe2000f8e00ff */
[----:B------:R-:W-:Y:S01]  /*1450*/  MOV R7, UR7 ;  /* 0x0000000700077c02 */ /* 0x000fe20008000f00 */
[----:B----4-:R-:W-:Y:S02]  /*1460*/  IMAD.U32 R10, RZ, RZ, UR8 ;  /* 0x00000008ff0a7e24 */ /* 0x010fe4000f8e00ff */
[----:B-1----:R-:W-:-:S07]  /*1470*/  IMAD.U32 R11, RZ, RZ, UR9 ;  /* 0x00000009ff0b7e24 */ /* 0x002fce000f8e00ff */
[----:B------:R-:W-:-:S07]  /*1480*/  LEPC R20, `(.L_x_1257) ;  /* 0x000000001014794e */ /* 0x000fce0000000000 */
[----:B--2---:R-:W-:Y:S05]  /*1490*/  CALL.ABS.NOINC R14 ;  /* 0x000000000e007343 */ /* 0x004fea0003c00000 */
.L_x_1257:
[----:B------:R-:W0:Y:S01]  /*14a0*/  S2R R3, SR_CgaCtaId ;  /* 0x0000000000037919 */ /* 0x000e220000008800 */
[----:B------:R-:W1:Y:S01]  /*14b0*/  LDC R9, c[0x0][0x400] ;  /* 0x00010000ff097b82 */ /* 0x000e620000000800 */
[----:B------:R-:W-:Y:S02]  /*14c0*/  ISETP.NE.AND P6, PT, R34, RZ, PT ;  /* 0x000000ff2200720c */ /* 0x000fe40003fc5270 */
[----:B------:R-:W-:-:S04]  /*14d0*/  MOV R0, 0x400 ;  /* 0x0000040000007802 */ /* 0x000fc80000000f00 */
[----:B------:R-:W-:-:S04]  /*14e0*/  IADD3 R0, PT, PT, R0, 0x840, RZ ;  /* 0x0000084000007810 */ /* 0x000fc80007ffe0ff */
[----:B0-----:R-:W-:-:S05]  /*14f0*/  LEA R0, R3, R0, 0x18 ;  /* 0x0000000003007211 */ /* 0x001fca00078ec0ff */
[----:B-1----:R-:W-:Y:S01]  /*1500*/  IMAD R3, R9, 0x4, R0 ;  /* 0x0000000409037824 */ /* 0x002fe200078e0200 */
        /* <DEDUP_REMOVED lines=8> */
.L_x_1258:
        /* <DEDUP_REMOVED lines=12> */
[----:B------:R-:W-:Y:S02]  /*1650*/  BSSY.RECONVERGENT B1, `(.L_x_1261) ;  /* 0x0000062000017945 */ /* 0x000fe40003800200 */
[----:B------:R-:W-:Y:S01]  /*1660*/  IMAD R20, R23, 0x4, R21 ;  /* 0x0000000417147824 */ /* 0x000fe200078e0215 */
[----:B------:R1:W2:Y:S04]  /*1670*/  LDS R28, [R21] ;  /* 0x00000000151c7984 */ /* 0x0002a80000000800 */
[----:B------:R1:W3:Y:S04]  /*1680*/  LDS R30, [R21+0x4] ;  /* 0x00000400151e7984 */ /* 0x0002e80000000800 */
[----:B------:R1:W4:Y:S04]  /*1690*/  LDS R29, [R20] ;  /* 0x00000000141d7984 */ /* 0x0003280000000800 */
[----:B------:R1:W1:Y:S01]  /*16a0*/  LDS R31, [R20+0x4] ;  /* 0x00000400141f7984 */ /* 0x0002620000000800 */
[----:B0-----:R-:W-:-:S13]  /*16b0*/  ISETP.NE.AND P0, PT, R8, RZ, PT ;  /* 0x000000ff0800720c */ /* 0x001fda0003f05270 */
[----:B-1234-:R-:W-:Y:S05]  /*16c0*/  @P0 BRA `(.L_x_1262) ;  /* 0x0000000000e40947 */ /* 0x01efea0003800000 */
[C---:B------:R-:W-:Y:S01]  /*16d0*/  LEA R35, R5.reuse, R3, 0x2 ;  /* 0x0000000305237211 */ /* 0x040fe200078e10ff */
[----:B------:R-:W-:Y:S01]  /*16e0*/  BSSY.RECONVERGENT B2, `(.L_x_1263) ;  /* 0x0000032000027945 */ /* 0x000fe20003800200 */
[----:B------:R-:W-:-:S03]  /*16f0*/  LEA.HI R4, R5, R5, RZ, 0x1 ;  /* 0x0000000505047211 */ /* 0x000fc600078f08ff */
[----:B------:R-:W-:Y:S01]  /*1700*/  IMAD R34, R23, 0x4, R35 ;  /* 0x0000000417227824 */ /* 0x000fe200078e0223 */
[----:B------:R0:W1:Y:S01]  /*1710*/  LDS R24, [R35] ;  /* 0x0000000023187984 */ /* 0x0000620000000800 */
[----:B------:R-:W-:-:S03]  /*1720*/  IMAD.SHL.U32 R4, R4, 0x2, RZ ;  /* 0x0000000204047824 */ /* 0x000fc600078e00ff */
[----:B------:R0:W2:Y:S02]  /*1730*/  LDS R26, [R35+0x4] ;  /* 0x00000400231a7984 */ /* 0x0000a40000000800 */
[----:B------:R-:W-:Y:S02]  /*1740*/  LOP3.LUT R7, R4, 0xfffffffc, RZ, 0xc0, !PT ;  /* 0xfffffffc04077812 */ /* 0x000fe400078ec0ff */
[----:B------:R0:W3:Y:S02]  /*1750*/  LDS R25, [R34] ;  /* 0x0000000022197984 */ /* 0x0000e40000000800 */
[----:B------:R-:W-:Y:S02]  /*1760*/  ISETP.GE.AND P0, PT, R7, R9, PT ;  /* 0x000000090700720c */ /* 0x000fe40003f06270 */
[----:B------:R0:W4:Y:S11]  /*1770*/  LDS R27, [R34+0x4] ;  /* 0x00000400221b7984 */ /* 0x0001360000000800 */
[----:B0-----:R-:W-:Y:S05]  /*1780*/  @P0 BRA `(.L_x_1264) ;  /* 0x00000000009c0947 */ /* 0x001fea0003800000 */
[----:B------:R-:W-:Y:S01]  /*1790*/  I2FP.F32.S32 R5, R9 ;  /* 0x0000000900057245 */ /* 0x000fe20000201400 */
[----:B------:R-:W-:Y:S02]  /*17a0*/  VIADD R4, R7, 0x2 ;  /* 0x0000000207047836 */ /* 0x000fe40000000000 */
[----:B------:R-:W-:-:S03]  /*17b0*/  VIADD R8, R8, -UR38 ;  /* 0x8000002608087c36 */ /* 0x000fc60008000000 */
[----:B------:R-:W0:Y:S01]  /*17c0*/  MUFU.RCP R5, R5 ;  /* 0x0000000500057308 */ /* 0x000e220000001000 */
[----:B------:R-:W-:-:S05]  /*17d0*/  I2FP.F32.S32 R4, R4 ;  /* 0x0000000400047245 */ /* 0x000fca0000201400 */
[----:B0-----:R-:W-:Y:S01]  /*17e0*/  FMUL.FTZ R6, R4, R5 ;  /* 0x0000000504067220 */ /* 0x001fe20000410000 */
[----:B------:R-:W-:Y:S02]  /*17f0*/  I2FP.F32.S32 R4, R7 ;  /* 0x0000000700047245 */ /* 0x000fe40000201400 */
[----:B------:R-:W-:Y:S01]  /*1800*/  I2FP.F32.S32 R7, R8 ;  /* 0x0000000800077245 */ /* 0x000fe20000201400 */
[----:B------:R-:W-:Y:S02]  /*1810*/  FMUL.FTZ R6, R6, 13.28771209716796875 ;  /* 0x41549a7806067820 */ /* 0x000fe40000410000 */
[----:B------:R-:W-:-:S04]  /*1820*/  FMUL.FTZ R4, R4, R5 ;  /* 0x0000000504047220 */ /* 0x000fc80000410000 */
[----:B------:R-:W-:Y:S01]  /*1830*/  FMUL.FTZ R4, R4, 13.28771209716796875 ;  /* 0x41549a7804047820 */ /* 0x000fe20000410000 */
[----:B------:R-:W0:Y:S08]  /*1840*/  MUFU.EX2 R6, -R6 ;  /* 0x8000000600067308 */ /* 0x000e300000000800 */
[----:B------:R-:W5:Y:S01]  /*1850*/  MUFU.EX2 R4, -R4 ;  /* 0x8000000400047308 */ /* 0x000f620000000800 */
[----:B0-----:R-:W-:-:S04]  /*1860*/  FMUL.FTZ R5, R7, R6 ;  /* 0x0000000607057220 */ /* 0x001fc80000410000 */
[----:B------:R-:W-:Y:S01]  /*1870*/  FMUL.RZ R15, R5, 0.15915493667125701904 ;  /* 0x3e22f983050f7820 */ /* 0x000fe2000040c000 */
[----:B-----5:R-:W-:-:S03]  /*1880*/  FMUL.FTZ R5, R7, R4 ;  /* 0x0000000407057220 */ /* 0x020fc60000410000 */
[----:B------:R-:W0:Y:S01]  /*1890*/  MUFU.SIN R9, R15 ;  /* 0x0000000f00097308 */ /* 0x000e220000000400 */
[----:B------:R-:W-:-:S07]  /*18a0*/  FMUL.RZ R13, R5, 0.15915493667125701904 ;  /* 0x3e22f983050d7820 */ /* 0x000fce000040c000 */
[----:B------:R-:W5:Y:S08]  /*18b0*/  MUFU.COS R8, R15 ;  /* 0x0000000f00087308 */ /* 0x000f700000000000 */
[----:B------:R-:W1:Y:S01]  /*18c0*/  MUFU.SIN R6, R13 ;  /* 0x0000000d00067308 */ /* 0x000e620000000400 */
[-C--:B0-----:R-:W-:Y:S01]  /*18d0*/  FMUL.FTZ R7, R31, R9.reuse ;  /* 0x000000091f077220 */ /* 0x081fe20000410000 */
[-C--:B----4-:R-:W-:Y:S01]  /*18e0*/  FMUL.FTZ R11, R27, R9.reuse ;  /* 0x000000091b0b7220 */ /* 0x090fe20000410000 */
[-C--:B------:R-:W-:Y:S01]  /*18f0*/  FMUL.FTZ R12, R30, R9.reuse ;  /* 0x000000091e0c7220 */ /* 0x080fe20000410000 */
[----:B--2---:R-:W-:-:S04]  /*1900*/  FMUL.FTZ R14, R26, R9 ;  /* 0x000000091a0e7220 */ /* 0x004fc80000410000 */
[----:B------:R-:W0:Y:S01]  /*1910*/  MUFU.COS R5, R13 ;  /* 0x0000000d00057308 */ /* 0x000e220000000000 */
[-C--:B-----5:R-:W-:Y:S01]  /*1920*/  FFMA.FTZ R10, R30, R8.reuse, -R7 ;  /* 0x000000081e0a7223 */ /* 0x0a0fe20000010807 */
[-C--:B------:R-:W-:Y:S01]  /*1930*/  FFMA.FTZ R26, R26, R8.reuse, -R11 ;  /* 0x000000081a1a7223 */ /* 0x080fe2000001080b */
[-C--:B------:R-:W-:Y:S01]  /*1940*/  FFMA.FTZ R31, R31, R8.reuse, R12 ;  /* 0x000000081f1f7223 */ /* 0x080fe2000001000c */
[----:B------:R-:W-:Y:S01]  /*1950*/  FFMA.FTZ R27, R27, R8, R14 ;  /* 0x000000081b1b7223 */ /* 0x000fe2000001000e */
[----:B------:R-:W-:Y:S02]  /*1960*/  IMAD.MOV.U32 R30, RZ, RZ, R10 ;  /* 0x000000ffff1e7224 */ /* 0x000fe400078e000a */
[-C--:B-1----:R-:W-:Y:S01]  /*1970*/  FMUL.FTZ R7, R29, R6.reuse ;  /* 0x000000061d077220 */ /* 0x082fe20000410000 */
[-C--:B---3--:R-:W-:Y:S01]  /*1980*/  FMUL.FTZ R9, R25, R6.reuse ;  /* 0x0000000619097220 */ /* 0x088fe20000410000 */
[-C--:B------:R-:W-:Y:S01]  /*1990*/  FMUL.FTZ R4, R28, R6.reuse ;  /* 0x000000061c047220 */ /* 0x080fe20000410000 */
[----:B------:R-:W-:Y:S01]  /*19a0*/  FMUL.FTZ R6, R24, R6 ;  /* 0x0000000618067220 */ /* 0x000fe20000410000 */
[-C--:B0-----:R-:W-:Y:S01]  /*19b0*/  FFMA.FTZ R7, R28, R5.reuse, -R7 ;  /* 0x000000051c077223 */ /* 0x081fe20000010807 */
[-C--:B------:R-:W-:Y:S01]  /*19c0*/  FFMA.FTZ R24, R24, R5.reuse, -R9 ;  /* 0x0000000518187223 */ /* 0x080fe20000010809 */
[-C--:B------:R-:W-:Y:S01]  /*19d0*/  FFMA.FTZ R29, R29, R5.reuse, R4 ;  /* 0x000000051d1d7223 */ /* 0x080fe20000010004 */
[----:B------:R-:W-:-:S02]  /*19e0*/  FFMA.FTZ R25, R25, R5, R6 ;  /* 0x0000000519197223 */ /* 0x000fc40000010006 */
[----:B------:R-:W-:-:S07]  /*19f0*/  MOV R28, R7 ;  /* 0x00000007001c7202 */ /* 0x000fce0000000f00 */
.L_x_1264:
[----:B------:R-:W-:Y:S05]  /*1a00*/  BSYNC.RECONVERGENT B2 ;  /* 0x0000000000027941 */ /* 0x000fea0003800200 */
.L_x_1263:
[----:B-1----:R0:W-:Y:S04]  /*1a10*/  STS [R35], R24 ;  /* 0x0000001823007388 */ /* 0x0021e80000000800 */
[----:B--2---:R0:W-:Y:S04]  /*1a20*/  STS [R35+0x4], R26 ;  /* 0x0000041a23007388 */ /* 0x0041e80000000800 */
[----:B---3--:R0:W-:Y:S04]  /*1a30*/  STS [R34], R25 ;  /* 0x0000001922007388 */ /* 0x0081e80000000800 */
[----:B----4-:R0:W-:Y:S01]  /*1a40*/  STS [R34+0x4], R27 ;  /* 0x0000041b22007388 */ /* 0x0101e20000000800 */
[----:B------:R-:W-:Y:S05]  /*1a50*/  BRA `(.L_x_1265) ;  /* 0x0000000000847947 */ /* 0x000fea0003800000 */
.L_x_1262:
[----:B------:R-:W-:-:S05]  /*1a60*/  LEA.HI R5, R5, R5, RZ, 0x1 ;  /* 0x0000000505057211 */ /* 0x000fca00078f08ff */
[----:B------:R-:W-:-:S05]  /*1a70*/  IMAD.SHL.U32 R5, R5, 0x2, RZ ;  /* 0x0000000205057824 */ /* 0x000fca00078e00ff */
[----:B------:R-:W-:-:S04]  /*1a80*/  LOP3.LUT R6, R5, 0xfffffffc, RZ, 0xc0, !PT ;  /* 0xfffffffc05067812 */ /* 0x000fc800078ec0ff */
[----:B------:R-:W-:-:S13]  /*1a90*/  ISETP.GE.AND P0, PT, R6, R9, PT ;  /* 0x000000090600720c */ /* 0x000fda0003f06270 */
[----:B------:R-:W-:Y:S05]  /*1aa0*/  @P0 BRA `(.L_x_1265) ;  /* 0x0000000000700947 */ /* 0x000fea0003800000 */
[----:B------:R-:W-:Y:S01]  /*1ab0*/  I2FP.F32.S32 R9, R9 ;  /* 0x0000000900097245 */ /* 0x000fe20000201400 */
[----:B------:R-:W-:-:S05]  /*1ac0*/  VIADD R4, R6, 0x2 ;  /* 0x0000000206047836 */ /* 0x000fca0000000000 */
[----:B------:R-:W0:Y:S01]  /*1ad0*/  MUFU.RCP R9, R9 ;  /* 0x0000000900097308 */ /* 0x000e220000001000 */
[----:B------:R-:W-:-:S05]  /*1ae0*/  I2FP.F32.S32 R4, R4 ;  /* 0x0000000400047245 */ /* 0x000fca0000201400 */
[----:B0-----:R-:W-:Y:S01]  /*1af0*/  FMUL.FTZ R5, R4, R9 ;  /* 0x0000000904057220 */ /* 0x001fe20000410000 */
[----:B------:R-:W-:-:S03]  /*1b00*/  I2FP.F32.S32 R4, R6 ;  /* 0x0000000600047245 */ /* 0x000fc60000201400 */
[----:B------:R-:W-:Y:S02]  /*1b10*/  FMUL.FTZ R6, R5, 13.28771209716796875 ;  /* 0x41549a7805067820 */ /* 0x000fe40000410000 */
[----:B------:R-:W-:Y:S02]  /*1b20*/  FMUL.FTZ R4, R4, R9 ;  /* 0x0000000904047220 */ /* 0x000fe40000410000 */
[----:B------:R-:W0:Y:S02]  /*1b30*/  MUFU.EX2 R7, -R6 ;  /* 0x8000000600077308 */ /* 0x000e240000000800 */
[----:B------:R-:W-:Y:S01]  /*1b40*/  FMUL.FTZ R5, R4, 13.28771209716796875 ;  /* 0x41549a7804057820 */ /* 0x000fe20000410000 */
[----:B------:R-:W-:-:S05]  /*1b50*/  I2FP.F32.S32 R4, R8 ;  /* 0x0000000800047245 */ /* 0x000fca0000201400 */
        /* <DEDUP_REMOVED lines=16> */
[----:B------:R-:W-:-:S07]  /*1c60*/  FFMA.FTZ R29, R29, R4, R6 ;  /* 0x000000041d1d7223 */ /* 0x000fce0000010006 */
.L_x_1265:
[----:B------:R-:W-:Y:S05]  /*1c70*/  BSYNC.RECONVERGENT B1 ;  /* 0x0000000000017941 */ /* 0x000fea0003800200 */
.L_x_1261:
[----:B------:R1:W-:Y:S04]  /*1c80*/  STS [R21], R28 ;  /* 0x0000001c15007388 */ /* 0x0003e80000000800 */
[----:B------:R1:W-:Y:S04]  /*1c90*/  STS [R21+0x4], R30 ;  /* 0x0000041e15007388 */ /* 0x0003e80000000800 */
[----:B------:R1:W-:Y:S04]  /*1ca0*/  STS [R20], R29 ;  /* 0x0000001d14007388 */ /* 0x0003e80000000800 */
[----:B------:R1:W-:Y:S02]  /*1cb0*/  STS [R20+0x4], R31 ;  /* 0x0000041f14007388 */ /* 0x0003e40000000800 */
.L_x_1260:
[----:B------:R-:W-:Y:S05]  /*1cc0*/  BSYNC.RECONVERGENT B0 ;  /* 0x0000000000007941 */ /* 0x000fea0003800200 */
.L_x_1259:
        /* <DEDUP_REMOVED lines=8> */
[----:B------:R-:W-:-:S05]  /*1d50*/  @!P0 IMAD R3, R23, 0x4, R3 ;  /* 0x0000000417038824 */ /* 0x000fca00078e0203 */
[----:B0-----:R3:W2:Y:S02]  /*1d60*/  @!P0 LDS.128 R24, [R3] ;  /* 0x0000000003188984 */ /* 0x0016a40000000c00 */
.L_x_1267:
[----:B------:R-:W-:Y:S05]  /*1d70*/  BSYNC.RECONVERGENT B0 ;  /* 0x0000000000007941 */ /* 0x000fea0003800200 */
.L_x_1266:
[----:B------:R-:W-:Y:S06]  /*1d80*/  BAR.SYNC.DEFER_BLOCKING 0x0 ;  /* 0x0000000000007b1d */ /* 0x000fec0000010000 */
.L_x_1256:
[----:B------:R-:W-:Y:S05]  /*1d90*/  BSYNC.RECONVERGENT B6 ;  /* 0x0000000000067941 */ /* 0x000fea0003800200 */
.L_x_1253:
[----:B------:R-:W-:Y:S01]  /*1da0*/  ISETP.GT.U32.AND P0, PT, R22, 0x3f, PT ;  /* 0x0000003f1600780c */ /* 0x000fe20003f04070 */
[----:B------:R-:W-:Y:S01]  /*1db0*/  BSSY.RECONVERGENT B0, `(.L_x_1268) ;  /* 0x000001c000007945 */ /* 0x000fe20003800200 */
[----:B---3--:R-:W-:-:S11]  /*1dc0*/  IMAD.MOV.U32 R0, RZ, RZ, RZ ;  /* 0x000000ffff007224 */ /* 0x008fd600078e00ff */
[----:B------:R-:W-:Y:S05]  /*1dd0*/  @P0 BRA `(.L_x_1269) ;  /* 0x0000000000640947 */ /* 0x000fea0003800000 */
[----:B------:R-:W3:Y:S01]  /*1de0*/  LDC R0, c[0x0][0x40c] ;  /* 0x00010300ff007b82 */ /* 0x000ee20000000800 */
[----:B------:R-:W5:Y:S01]  /*1df0*/  S2R R7, SR_CgaCtaId ;  /* 0x0000000000077919 */ /* 0x000f620000008800 */
[----:B------:R-:W-:Y:S02]  /*1e00*/  R2UR UR4, R40 ;  /* 0x00000000280472ca */ /* 0x000fe400000e0000 */
[----:B------:R-:W-:Y:S02]  /*1e10*/  MOV R6, 0x400 ;  /* 0x0000040000067802 */ /* 0x000fe40000000f00 */
[----:B---3--:R-:W-:Y:S02]  /*1e20*/  ISETP.NE.AND P1, PT, R0, RZ, PT ;  /* 0x000000ff0000720c */ /* 0x008fe40003f25270 */
[----:B------:R-:W-:Y:S02]  /*1e30*/  IADD3 R0, PT, PT, R6, 0x40, RZ ;  /* 0x0000004006007810 */ /* 0x000fe40007ffe0ff */
[----:B------:R-:W-:-:S09]  /*1e40*/  ISETP.GT.U32.OR P0, PT, R22, 0x2f, P1 ;  /* 0x0000002f1600780c */ /* 0x000fd20000f04470 */
[----:B------:R-:W-:-:S04]  /*1e50*/  @!P1 VIADD R6, R6, 0x440 ;  /* 0x0000044006069836 */ /* 0x000fc80000000000 */
[----:B------:R-:W3:Y:S08]  /*1e60*/  @!P0 LDC R9, c[0x0][0x3f4] ;  /* 0x0000fd00ff098b82 */ /* 0x000ef00000000800 */
[----:B-1----:R-:W1:Y:S01]  /*1e70*/  @!P0 LDC.64 R4, c[0x0][0x3b8] ;  /* 0x0000ee00ff048b82 */ /* 0x002e620000000a00 */
[----:B---3--:R-:W-:-:S04]  /*1e80*/  @!P0 IMAD R3, R22, R9, UR4 ;  /* 0x0000000416038e24 */ /* 0x008fc8000f8e0209 */
[----:B------:R-:W-:Y:S01]  /*1e90*/  @!P0 IMAD.SHL.U32 R8, R3, 0x4, RZ ;  /* 0x0000000403088824 */ /* 0x000fe200078e00ff */
[C---:B-----5:R-:W-:Y:S01]  /*1ea0*/  LEA R3, R7.reuse, R0, 0x18 ;  /* 0x0000000007037211 */ /* 0x060fe200078ec0ff */
[----:B--2-4-:R-:W-:Y:S01]  /*1eb0*/  FMUL.FTZ R0, R28, R24 ;  /* 0x000000181c007220 */ /* 0x014fe20000410000 */
[----:B------:R-:W-:Y:S01]  /*1ec0*/  @!P1 LEA R7, R7, R6, 0x18 ;  /* 0x0000000607079211 */ /* 0x000fe200078ec0ff */
[----:B------:R-:W-:Y:S02]  /*1ed0*/  @!P0 IMAD R9, R9, UR44, R8 ;  /* 0x0000002c09098c24 */ /* 0x000fe4000f8e0208 */
[C---:B------:R-:W-:Y:S02]  /*1ee0*/  IMAD R3, R22.reuse, 0x10, R3 ;  /* 0x0000001016037824 */ /* 0x040fe400078e0203 */
[----:B------:R-:W-:Y:S02]  /*1ef0*/  @!P1 IMAD R7, R22, 0x10, R7 ;  /* 0x0000001016079824 */ /* 0x000fe400078e0207 */
[----:B-1----:R-:W-:Y:S01]  /*1f00*/  @!P0 IMAD.WIDE R4, R9, 0x4, R4 ;  /* 0x0000000409048825 */ /* 0x002fe200078e0204 */
[----:B------:R3:W-:Y:S03]  /*1f10*/  STS.128 [R3], R28 ;  /* 0x0000001c03007388 */ /* 0x0007e60000000c00 */
[----:B------:R-:W-:Y:S01]  /*1f20*/  FFMA.FTZ R9, R29, R25, R0 ;  /* 0x000000191d097223 */ /* 0x000fe20000010000 */
[----:B------:R3:W-:Y:S03]  /*1f30*/  @!P1 STS.128 [R7], R16 ;  /* 0x0000001007009388 */ /* 0x0007e60000000c00 */
[----:B------:R-:W-:Y:S01]  /*1f40*/  FFMA.FTZ R0, R30, R26, R9 ;  /* 0x0000001a1e007223 */ /* 0x000fe20000010009 */
[----:B------:R3:W-:Y:S03]  /*1f50*/  @!P0 STG.E.128 desc[UR36][R4.64], R24 ;  /* 0x0000001804008986 */ /* 0x0007e6000c101d24 */
[----:B------:R-:W-:-:S07]  /*1f60*/  FFMA.FTZ R0, R31, R27, R0 ;  /* 0x0000001b1f007223 */ /* 0x000fce0000010000 */
.L_x_1269:
[----:B------:R-:W-:Y:S05]  /*1f70*/  BSYNC.RECONVERGENT B0 ;  /* 0x0000000000007941 */ /* 0x000fea0003800200 */
.L_x_1268:
[----:B---3--:R-:W1:Y:S01]  /*1f80*/  SHFL.BFLY PT, R3, R0, 0x10, 0x1f ;  /* 0x0e001f0000037f89 */ /* 0x008e6200000e0000 */
[----:B------:R-:W3:Y:S01]  /*1f90*/  S2UR UR76, SR_CgaCtaId ;  /* 0x00000000004c79c3 */ /* 0x000ee20000008800 */
[----:B------:R-:W-:Y:S01]  /*1fa0*/  UMOV UR4, 0x400 ;  /* 0x0000040000047882 */ /* 0x000fe20000000000 */
[----:B------:R-:W5:Y:S01]  /*1fb0*/  LDCU UR5, c[0x0][0x3f4] ;  /* 0x00007e80ff0577ac */ /* 0x000f620008000800 */
[----:B------:R-:W-:Y:S01]  /*1fc0*/  BSSY.RECONVERGENT B0, `(.L_x_1270) ;  /* 0x0000036000007945 */ /* 0x000fe20003800200 */
[----:B-1----:R-:W-:Y:S01]  /*1fd0*/  FADD.FTZ R4, R3, R0 ;  /* 0x0000000003047221 */ /* 0x002fe20000010000 */
[----:B------:R-:W-:Y:S01]  /*1fe0*/  SHF.R.U32.HI R0, RZ, 0x3, R22 ;  /* 0x00000003ff007819 */ /* 0x000fe20000011616 */
[----:B---3--:R-:W-:Y:S02]  /*1ff0*/  ULEA UR34, UR76, UR4, 0x18 ;  /* 0x000000044c227291 */ /* 0x008fe4000f8ec0ff */
[----:B------:R-:W-:Y:S01]  /*2000*/  UIADD3 UR4, UPT, UPT, UR4, 0x840, URZ ;  /* 0x0000084004047890 */ /* 0x000fe2000fffe0ff */
[----:B------:R-:W1:Y:S01]  /*2010*/  SHFL.BFLY PT, R3, R4, 0x8, 0x1f ;  /* 0x0d001f0004037f89 */ /* 0x000e6200000e0000 */
[----:B------:R-:W-:-:S02]  /*2020*/  LOP3.LUT R0, R0, 0x7c, RZ, 0xc0, !PT ;  /* 0x0000007c00007812 */ /* 0x000fc400078ec0ff */
[----:B------:R-:W-:Y:S01]  /*2030*/  ULEA UR76, UR76, UR4, 0x18 ;  /* 0x000000044c4c7291 */ /* 0x000fe2000f8ec0ff */
[----:B-1----:R-:W-:-:S05]  /*2040*/  FADD.FTZ R5, R4, R3 ;  /* 0x0000000304057221 */ /* 0x002fca0000010000 */
[----:B------:R-:W1:Y:S02]  /*2050*/  SHFL.BFLY PT, R6, R5, 0x4, 0x1f ;  /* 0x0c801f0005067f89 */ /* 0x000e6400000e0000 */
[----:B-1----:R-:W-:-:S05]  /*2060*/  FADD.FTZ R6, R5, R6 ;  /* 0x0000000605067221 */ /* 0x002fca0000010000 */
[----:B------:R-:W1:Y:S02]  /*2070*/  SHFL.BFLY PT, R3, R6, 0x2, 0x1f ;  /* 0x0c401f0006037f89 */ /* 0x000e6400000e0000 */
[----:B-1----:R-:W-:Y:S01]  /*2080*/  FADD.FTZ R7, R6, R3 ;  /* 0x0000000306077221 */ /* 0x002fe20000010000 */
[----:B------:R-:W-:-:S04]  /*2090*/  LOP3.LUT P0, R3, R22, 0x1f, RZ, 0xc0, !PT ;  /* 0x0000001f16037812 */ /* 0x000fc8000780c0ff */
[----:B------:R-:W1:Y:S01]  /*20a0*/  SHFL.BFLY PT, R8, R7, 0x1, 0x1f ;  /* 0x0c201f0007087f89 */ /* 0x000e6200000e0000 */
[C---:B------:R-:W-:Y:S02]  /*20b0*/  ISETP.GT.U32.AND P1, PT, R3.reuse, 0x1, PT ;  /* 0x000000010300780c */ /* 0x040fe40003f24070 */
[----:B------:R-:W-:Y:S01]  /*20c0*/  LEA R4, R3, UR34, 0x2 ;  /* 0x0000002203047c11 */ /* 0x000fe2000f8e10ff */
[----:B-----5:R-:W-:Y:S02]  /*20d0*/  IMAD.U32 R3, RZ, RZ, UR5 ;  /* 0x00000005ff037e24 */ /* 0x020fe4000f8e00ff */
[----:B-1----:R-:W-:-:S03]  /*20e0*/  FADD.FTZ R5, R7, R8 ;  /* 0x0000000807057221 */ /* 0x002fc60000010000 */
[----:B------:R-:W-:Y:S02]  /*20f0*/  IADD3 R7, PT, PT, RZ, -R3, RZ ;  /* 0x80000003ff077210 */ /* 0x000fe40007ffe0ff */
[----:B------:R1:W-:Y:S02]  /*2100*/  @!P0 STS [R0+UR34+0x8], R5 ;  /* 0x0000080500008988 */ /* 0x0003e40008000822 */
[----:B------:R-:W-:Y:S01]  /*2110*/  VIADDMNMX R7, R7, UR41, RZ, !PT ;  /* 0x0000002907077c46 */ /* 0x000fe2000f8001ff */
[----:B------:R-:W-:Y:S03]  /*2120*/  BAR.SYNC.DEFER_BLOCKING 0x0 ;  /* 0x0000000000007b1d */ /* 0x000fe60000010000 */
[----:B------:R-:W-:Y:S02]  /*2130*/  R2UR UR74, R7 ;  /* 0x00000000074a72ca */ /* 0x000fe400000e0000 */
[----:B------:R-:W-:Y:S01]  /*2140*/  ISETP.NE.AND P0, PT, R22, RZ, PT ;  /* 0x000000ff1600720c */ /* 0x000fe20003f05270 */
[----:B-1----:R-:W-:-:S05]  /*2150*/  IMAD.MOV.U32 R0, RZ, RZ, -0x800001 ;  /* 0xff7fffffff007424 */ /* 0x002fca00078e00ff */
[----:B------:R-:W-:Y:S05]  /*2160*/  STL [R1+0x6c], R0 ;  /* 0x00006c0001007387 */ /* 0x000fea0000100800 */
[----:B------:R-:W-:-:S04]  /*2170*/  UIADD3 UR4, UPT, UPT, UR41, -UR74, URZ ;  /* 0x8000004a29047290 */ /* 0x000fc8000fffe0ff */
[----:B------:R-:W-:Y:S01]  /*2180*/  ULEA UR6, UR4, UR76, 0x2 ;  /* 0x0000004c04067291 */ /* 0x000fe2000f8e10ff */
[----:B------:R-:W1:Y:S04]  /*2190*/  @!P1 LDS R5, [R4+0x8] ;  /* 0x0000080004059984 */ /* 0x000e680000000800 */
[----:B-1----:R-:W1:Y:S02]  /*21a0*/  SHFL.BFLY PT, R6, R5, 0x1, 0x1f ;  /* 0x0c201f0005067f89 */ /* 0x002e6400000e0000 */
[----:B-1----:R-:W-:-:S06]  /*21b0*/  FADD.FTZ R6, R6, R5 ;  /* 0x0000000506067221 */ /* 0x002fcc0000010000 */
[----:B------:R-:W1:Y:S01]  /*21c0*/  SHFL.IDX PT, R6, R6, RZ, 0x1f ;  /* 0x00001fff06067589 */ /* 0x000e6200000e0000 */
[----:B------:R-:W-:Y:S05]  /*21d0*/  @P0 BRA `(.L_x_1271) ;  /* 0x0000000000500947 */ /* 0x000fea0003800000 */
[----:B------:R-:W1:Y:S01]  /*21e0*/  LDCU UR4, c[0x0][0x410] ;  /* 0x00008200ff0477ac */ /* 0x000e620008000800 */
[----:B------:R-:W3:Y:S01]  /*21f0*/  LDCU.64 UR8, c[0x0][0x438] ;  /* 0x00008700ff0877ac */ /* 0x000ee20008000a00 */
[----:B-1----:R-:W-:Y:S01]  /*2200*/  FMUL.FTZ R0, R6, UR4 ;  /* 0x0000000406007c20 */ /* 0x002fe20008410000 */
[----:B---3--:R-:W-:-:S04]  /*2210*/  UISETP.NE.U32.AND UP0, UPT, UR8, URZ, UPT ;  /* 0x000000ff0800728c */ /* 0x008fc8000bf05070 */
[----:B------:R1:W-:Y:S01]  /*2220*/  STL [R1+0x6c], R0 ;  /* 0x00006c0001007387 */ /* 0x0003e20000100800 */
[----:B------:R-:W-:-:S09]  /*2230*/  UISETP.NE.AND.EX UP0, UPT, UR9, URZ, UPT, UP0 ;  /* 0x000000ff0900728c */ /* 0x000fd2000bf05300 */
[----:B-1----:R-:W-:Y:S05]  /*2240*/  BRA.U !UP0, `(.L_x_1272) ;  /* 0x00000001082c7547 */ /* 0x002fea000b800000 */
[----:B------:R-:W1:Y:S01]  /*2250*/  LDCU UR9, c[0x0][0x440] ;  /* 0x00008800ff0977ac */ /* 0x000e620008000800 */
[----:B------:R-:W3:Y:S01]  /*2260*/  LDCU.64 UR4, c[0x0][0x438] ;  /* 0x00008700ff0477ac */ /* 0x000ee20008000a00 */
[----:B------:R-:W-:-:S04]  /*2270*/  UIADD3 UR7, UPT, UPT, UR40, -UR38, URZ ;  /* 0x8000002628077290 */ /* 0x000fc8000fffe0ff */
[----:B-1----:R-:W-:-:S04]  /*2280*/  UIMAD UR8, UR43, UR9, UR7 ;  /* 0x000000092b0872a4 */ /* 0x002fc8000f8e0207 */
[----:B------:R-:W-:-:S04]  /*2290*/  UIMAD UR8, UR8, UR9, UR7 ;  /* 0x00000009080872a4 */ /* 0x000fc8000f8e0207 */
[----:B---3--:R-:W-:-:S06]  /*22a0*/  UIMAD.WIDE UR4, UR8, 0x4, UR4 ;  /* 0x00000004080478a5 */ /* 0x008fcc000f8e0204 */
[----:B------:R-:W-:Y:S02]  /*22b0*/  IMAD.U32 R4, RZ, RZ, UR4 ;  /* 0x00000004ff047e24 */ /* 0x000fe4000f8e00ff */
[----:B------:R-:W-:-:S05]  /*22c0*/  IMAD.U32 R5, RZ, RZ, UR5 ;  /* 0x00000005ff057e24 */ /* 0x000fca000f8e00ff */
[----:B------:R-:W3:Y:S02]  /*22d0*/  LDG.E R4, desc[UR36][R4.64] ;  /* 0x0000002404047981 */ /* 0x000ee4000c1e1900 */
[----:B---3--:R-:W-:-:S05]  /*22e0*/  FADD.FTZ R0, R0, R4 ;  /* 0x0000000400007221 */ /* 0x008fca0000010000 */
[----:B------:R1:W-:Y:S02]  /*22f0*/  STL [R1+0x6c], R0 ;  /* 0x00006c0001007387 */ /* 0x0003e40000100800 */
.L_x_1272:
[----:B-1----:R-:W3:Y:S04]  /*2300*/  LDL R0, [R1+0x6c] ;  /* 0x00006c0001007983 */ /* 0x002ee80000100800 */
[----:B---3--:R3:W-:Y:S02]  /*2310*/  STS [UR6+-0x4], R0 ;  /* 0xfffffc00ff007988 */ /* 0x0087e40008000806 */
.L_x_1271:
[----:B------:R-:W-:Y:S05]  /*2320*/  BSYNC.RECONVERGENT B0 ;  /* 0x0000000000007941 */ /* 0x000fea0003800200 */
.L_x_1270:
[----:B------:R-:W-:Y:S06]  /*2330*/  BAR.SYNC.DEFER_BLOCKING 0x0 ;  /* 0x0000000000007b1d */ /* 0x000fec0000010000 */
[----:B------:R-:W5:Y:S01]  /*2340*/  LDCU UR35, c[0x0][0x40c] ;  /* 0x00008180ff2377ac */ /* 0x000f620008000800 */
[----:B-1----:R-:W1:Y:S01]  /*2350*/  LDS.128 R4, [UR34+0x360] ;  /* 0x00036022ff047984 */ /* 0x002e620008000c00 */
[----:B-----5:R-:W-:-:S03]  /*2360*/  UISETP.NE.AND UP0, UPT, UR35, URZ, UPT ;  /* 0x000000ff2300728c */ /* 0x020fc6000bf05270 */
[----:B------:R-:W5:Y:S04]  /*2370*/  LDS.128 R12, [UR34+0x380] ;  /* 0x00038022ff0c7984 */ /* 0x000f680008000c00 */
[----:B------:R-:W-:Y:S04]  /*2380*/  LDS.128 R8, [UR34+0x370] ;  /* 0x00037022ff087984 */ /* 0x000fe80008000c00 */
[----:B------:R-:W3:Y:S04]  /*2390*/  LDS.128 R48, [UR34+0x350] ;  /* 0x00035022ff307984 */ /* 0x000ee80008000c00 */
[----:B------:R-:W3:Y:S04]  /*23a0*/  LDS.128 R16, [UR34+0x390] ;  /* 0x00039022ff107984 */ /* 0x000ee80008000c00 */
[----:B------:R-:W3:Y:S04]  /*23b0*/  LDS.128 R20, [UR34+0x3a0] ;  /* 0x0003a022ff147984 */ /* 0x000ee80008000c00 */
[----:B0-2---:R-:W0:Y:S04]  /*23c0*/  LDS.128 R24, [UR34+0x3b0] ;  /* 0x0003b022ff187984 */ /* 0x005e280008000c00 */
[----:B----4-:R-:W-:Y:S04]  /*23d0*/  LDS.128 R28, [UR34+0x3c0] ;  /* 0x0003c022ff1c7984 */ /* 0x010fe80008000c00 */
[----:B------:R-:W-:Y:S04]  /*23e0*/  LDS.128 R32, [UR34+0x3d0] ;  /* 0x0003d022ff207984 */ /* 0x000fe80008000c00 */
[----:B------:R-:W-:Y:S01]  /*23f0*/  LDS.128 R36, [UR34+0x3e0] ;  /* 0x0003e022ff247984 */ /* 0x000fe20008000c00 */
[----:B-1----:R-:W-:-:S03]  /*2400*/  R2UR UR67, R7 ;  /* 0x00000000074372ca */ /* 0x002fc600000e0000 */
[----:B------:R-:W-:Y:S01]  /*2410*/  LDS.128 R40, [UR34+0x3f0] ;  /* 0x0003f022ff287984 */ /* 0x000fe20008000c00 */
[----:B------:R-:W-:Y:S02]  /*2420*/  R2UR UR68, R6 ;  /* 0x00000000064472ca */ /* 0x000fe400000e0000 */
[----:B------:R-:W-:Y:S01]  /*2430*/  R2UR UR69, R5 ;  /* 0x00000000054572ca */ /* 0x000fe200000e0000 */
[----:B------:R-:W-:Y:S01]  /*2440*/  LDS.128 R44, [UR34+0x430] ;  /* 0x00043022ff2c7984 */ /* 0x000fe20008000c00 */
[----:B------:R-:W-:Y:S02]  /*2450*/  R2UR UR70, R4 ;  /* 0x00000000044672ca */ /* 0x000fe400000e0000 */
[----:B-----5:R-:W-:Y:S01]  /*2460*/  R2UR UR59, R15 ;  /* 0x000000000f3b72ca */ /* 0x020fe200000e0000 */
[----:B------:R-:W1:Y:S01]  /*2470*/  LDS.128 R4, [UR34+0x400] ;  /* 0x00040022ff047984 */ /* 0x000e620008000c00 */
[----:B------:R-:W-:Y:S02]  /*2480*/  R2UR UR60, R14 ;  /* 0x000000000e3c72ca */ /* 0x000fe400000e0000 */
[----:B------:R-:W-:Y:S01]  /*2490*/  R2UR UR61, R13 ;  /* 0x000000000d3d72ca */ /* 0x000fe200000e0000 */
[----:B---3--:R-:W-:Y:S01]  /*24a0*/  STL [R1+0x790], R48 ;  /* 0x0007903001007387 */ /* 0x008fe20000100800 */
[----:B------:R-:W-:-:S02]  /*24b0*/  R2UR UR62, R12 ;  /* 0x000000000c3e72ca */ /* 0x000fc400000e0000 */
[----:B------:R-:W-:Y:S01]  /*24c0*/  R2UR UR63, R11 ;  /* 0x000000000b3f72ca */ /* 0x000fe200000e0000 */
[----:B------:R-:W2:Y:S01]  /*24d0*/  LDS.128 R12, [UR34+0x420] ;  /* 0x00042022ff0c7984 */ /* 0x000ea20008000c00 */
[----:B------:R-:W-:Y:S02]  /*24e0*/  R2UR UR64, R10 ;  /* 0x000000000a4072ca */ /* 0x000fe400000e0000 */
[----:B------:R-:W-:Y:S02]  /*24f0*/  R2UR UR65, R9 ;  /* 0x00000000094172ca */ /* 0x000fe400000e0000 */
[----:B------:R-:W-:Y:S02]  /*2500*/  R2UR UR66, R8 ;  /* 0x00000000084272ca */ /* 0x000fe400000e0000 */
[----:B------:R-:W3:Y:S01]  /*2510*/  LDS.128 R8, [UR34+0x410] ;  /* 0x00041022ff087984 */ /* 0x000ee20008000c00 */
[----:B------:R-:W-:Y:S01]  /*2520*/  R2UR UR57, R17 ;  /* 0x00000000113972ca */ /* 0x000fe200000e0000 */
[----:B------:R-:W-:Y:S01]  /*2530*/  IMAD.MOV.U32 R17, RZ, RZ, R51 ;  /* 0x000000ffff117224 */ /* 0x000fe200078e0033 */
[----:B------:R-:W-:Y:S01]  /*2540*/  R2UR UR58, R16 ;  /* 0x00000000103a72ca */ /* 0x000fe200000e0000 */
[----:B------:R-:W-:Y:S01]  /*2550*/  IMAD.MOV.U32 R16, RZ, RZ, R50 ;  /* 0x000000ffff107224 */ /* 0x000fe200078e0032 */
[----:B------:R-:W-:-:S02]  /*2560*/  MOV R0, R49 ;  /* 0x0000003100007202 */ /* 0x000fc40000000f00 */
[----:B------:R-:W-:Y:S02]  /*2570*/  R2UR UR55, R19 ;  /* 0x00000000133772ca */ /* 0x000fe400000e0000 */
[----:B------:R-:W-:Y:S02]  /*2580*/  R2UR UR56, R18 ;  /* 0x00000000123872ca */ /* 0x000fe400000e0000 */
[----:B------:R-:W-:Y:S02]  /*2590*/  R2UR UR51, R23 ;  /* 0x00000000173372ca */ /* 0x000fe400000e0000 */
[----:B------:R-:W-:Y:S02]  /*25a0*/  R2UR UR52, R22 ;  /* 0x00000000163472ca */ /* 0x000fe400000e0000 */
[----:B------:R-:W-:Y:S02]  /*25b0*/  R2UR UR53, R21 ;  /* 0x00000000153572ca */ /* 0x000fe400000e0000 */
[----:B------:R-:W-:-:S02]  /*25c0*/  R2UR UR54, R20 ;  /* 0x00000000143672ca */ /* 0x000fc400000e0000 */
[----:B0-----:R-:W-:Y:S02]  /*25d0*/  R2UR UR47, R27 ;  /* 0x000000001b2f72ca */ /* 0x001fe400000e0000 */
[----:B------:R-:W-:Y:S02]  /*25e0*/  R2UR UR48, R26 ;  /* 0x000000001a3072ca */ /* 0x000fe400000e0000 */
[----:B------:R-:W-:Y:S02]  /*25f0*/  R2UR UR49, R25 ;  /* 0x00000000193172ca */ /* 0x000fe400000e0000 */
[----:B-1----:R-:W-:Y:S02]  /*2600*/  R2UR UR18, R7 ;  /* 0x00000000071272ca */ /* 0x002fe400000e0000 */
[----:B------:R-:W-:Y:S02]  /*2610*/  R2UR UR19, R6 ;  /* 0x00000000061372ca */ /* 0x000fe400000e0000 */
[----:B------:R-:W-:-:S02]  /*2620*/  R2UR UR20, R5 ;  /* 0x00000000051472ca */ /* 0x000fc400000e0000 */
[----:B------:R-:W-:Y:S02]  /*2630*/  R2UR UR21, R4 ;  /* 0x00000000041572ca */ /* 0x000fe400000e0000 */
[----:B------:R-:W0:Y:S01]  /*2640*/  LDS.128 R4, [UR34+0x40] ;  /* 0x00004022ff047984 */ /* 0x000e220008000c00 */
[----:B--2---:R-:W-:Y:S02]  /*2650*/  R2UR UR26, R15 ;  /* 0x000000000f1a72ca */ /* 0x004fe400000e0000 */
[----:B------:R-:W-:Y:S02]  /*2660*/  R2UR UR27, R14 ;  /* 0x000000000e1b72ca */ /* 0x000fe400000e0000 */
[----:B------:R-:W-:Y:S02]  /*2670*/  R2UR UR28, R13 ;  /* 0x000000000d1c72ca */ /* 0x000fe400000e0000 */
[----:B------:R-:W-:Y:S02]  /*2680*/  R2UR UR29, R12 ;  /* 0x000000000c1d72ca */ /* 0x000fe400000e0000 */
[----:B------:R-:W1:Y:S01]  /*2690*/  LDS.128 R12, [UR34+0x50] ;  /* 0x00005022ff0c7984 */ /* 0x000e620008000c00 */
[----:B---3--:R-:W-:-:S02]  /*26a0*/  R2UR UR22, R11 ;  /* 0x000000000b1672ca */ /* 0x008fc400000e0000 */
[----:B------:R-:W-:Y:S02]  /*26b0*/  R2UR UR23, R10 ;  /* 0x000000000a1772ca */ /* 0x000fe400000e0000 */
[----:B------:R-:W-:Y:S02]  /*26c0*/  R2UR UR24, R9 ;  /* 0x00000000091872ca */ /* 0x000fe400000e0000 */
[----:B------:R-:W-:Y:S02]  /*26d0*/  R2UR UR25, R8 ;  /* 0x00000000081972ca */ /* 0x000fe400000e0000 */
[----:B------:R-:W2:Y:S01]  /*26e0*/  LDS.128 R8, [UR34+0x60] ;  /* 0x00006022ff087984 */ /* 0x000ea20008000c00 */
[----:B------:R-:W-:Y:S02]  /*26f0*/  R2UR UR50, R24 ;  /* 0x00000000183272ca */ /* 0x000fe400000e0000 */
[----:B------:R-:W-:Y:S02]  /*2700*/  R2UR UR4, R31 ;  /* 0x000000001f0472ca */ /* 0x000fe400000e0000 */
[----:B------:R-:W-:-:S02]  /*2710*/  R2UR UR5, R30 ;  /* 0x000000001e0572ca */ /* 0x000fc400000e0000 */
[----:B------:R-:W-:Y:S02]  /*2720*/  R2UR UR45, R29 ;  /* 0x000000001d2d72ca */ /* 0x000fe400000e0000 */
[----:B------:R-:W-:Y:S02]  /*2730*/  R2UR UR46, R28 ;  /* 0x000000001c2e72ca */ /* 0x000fe400000e0000 */
[----:B------:R-:W-:Y:S02]  /*2740*/  R2UR UR6, R35 ;  /* 0x00000000230672ca */ /* 0x000fe400000e0000 */
[----:B------:R-:W-:Y:S02]  /*2750*/  R2UR UR7, R34 ;  /* 0x00000000220772ca */ /* 0x000fe400000e0000 */
[----:B------:R-:W-:Y:S02]  /*2760*/  R2UR UR8, R33 ;  /* 0x00000000210872ca */ /* 0x000fe400000e0000 */
[----:B------:R-:W-:-:S02]  /*2770*/  R2UR UR9, R32 ;  /* 0x00000000200972ca */ /* 0x000fc400000e0000 */
[----:B------:R-:W-:Y:S02]  /*2780*/  R2UR UR10, R39 ;  /* 0x00000000270a72ca */ /* 0x000fe400000e0000 */
[----:B------:R-:W-:Y:S01]  /*2790*/  R2UR UR11, R38 ;  /* 0x00000000260b72ca */ /* 0x000fe200000e0000 */
[----:B0-----:R-:W-:Y:S01]  /*27a0*/  STL.64 [R1+0x770], R4 ;  /* 0x0007700401007387 */ /* 0x001fe20000100a00 */
[----:B------:R-:W-:Y:S02]  /*27b0*/  R2UR UR12, R37 ;  /* 0x00000000250c72ca */ /* 0x000fe400000e0000 */
[----:B------:R-:W-:Y:S01]  /*27c0*/  R2UR UR13, R36 ;  /* 0x00000000240d72ca */ /* 0x000fe200000e0000 */
[----:B------:R-:W-:Y:S01]  /*27d0*/  STL.64 [R1+0x778], R6 ;  /* 0x0007780601007387 */ /* 0x000fe20000100a00 */
[----:B------:R-:W-:Y:S02]  /*27e0*/  R2UR UR14, R43 ;  /* 0x000000002b0e72ca */ /* 0x000fe400000e0000 */
[----:B------:R-:W-:Y:S01]  /*27f0*/  R2UR UR15, R42 ;  /* 0x000000002a0f72ca */ /* 0x000fe200000e0000 */
[----:B------:R-:W0:Y:S01]  /*2800*/  LDS.128 R4, [UR34+0x70] ;  /* 0x00007022ff047984 */ /* 0x000e220008000c00 */
[----:B------:R-:W-:-:S02]  /*2810*/  R2UR UR16, R41 ;  /* 0x00000000291072ca */ /* 0x000fc400000e0000 */
[----:B------:R-:W-:Y:S01]  /*2820*/  R2UR UR17, R40 ;  /* 0x00000000281172ca */ /* 0x000fe200000e0000 */
[----:B-1----:R-:W-:Y:S01]  /*2830*/  STL.64 [R1+0x760], R12 ;  /* 0x0007600c01007387 */ /* 0x002fe20000100a00 */
[----:B------:R-:W-:Y:S02]  /*2840*/  R2UR UR30, R47 ;  /* 0x000000002f1e72ca */ /* 0x000fe400000e0000 */
[----:B------:R-:W-:Y:S01]  /*2850*/  R2UR UR31, R46 ;  /* 0x000000002e1f72ca */ /* 0x000fe200000e0000 */
[----:B------:R-:W-:Y:S01]  /*2860*/  STL.64 [R1+0x768], R14 ;  /* 0x0007680e01007387 */ /* 0x000fe20000100a00 */
[----:B------:R-:W-:Y:S02]  /*2870*/  R2UR UR32, R45 ;  /* 0x000000002d2072ca */ /* 0x000fe400000e0000 */
[----:B------:R-:W-:Y:S01]  /*2880*/  R2UR UR33, R44 ;  /* 0x000000002c2172ca */ /* 0x000fe200000e0000 */
[----:B------:R-:W1:Y:S01]  /*2890*/  LDS.128 R12, [UR34+0x80] ;  /* 0x00008022ff0c7984 */ /* 0x000e620008000c00 */
[----:B------:R-:W-:-:S02]  /*28a0*/  R2UR UR71, R17 ;  /* 0x00000000114772ca */ /* 0x000fc400000e0000 */
[----:B------:R-:W-:Y:S01]  /*28b0*/  R2UR UR72, R16 ;  /* 0x00000000104872ca */ /* 0x000fe200000e0000 */
[----:B--2---:R-:W-:Y:S01]  /*28c0*/  STL.64 [R1+0x750], R8 ;  /* 0x0007500801007387 */ /* 0x004fe20000100a00 */
[----:B------:R-:W-:-:S03]  /*28d0*/  R2UR UR73, R0 ;  /* 0x00000000004972ca */ /* 0x000fc600000e0000 */
[----:B------:R-:W-:Y:S04]  /*28e0*/  STL.64 [R1+0x758], R10 ;  /* 0x0007580a01007387 */ /* 0x000fe80000100a00 */
[----:B------:R-:W2:Y:S04]  /*28f0*/  LDS.128 R8, [UR34+0x90] ;  /* 0x00009022ff087984 */ /* 0x000ea80008000c00 */
[----:B0-----:R-:W-:Y:S04]  /*2900*/  STL.64 [R1+0x740], R4 ;  /* 0x0007400401007387 */ /* 0x001fe80000100a00 */
[----:B------:R-:W-:Y:S04]  /*2910*/  STL.64 [R1+0x748], R6 ;  /* 0x0007480601007387 */ /* 0x000fe80000100a00 */
[----:B------:R-:W0:Y:S04]  /*2920*/  LDS.128 R4, [UR34+0xa0] ;  /* 0x0000a022ff047984 */ /* 0x000e280008000c00 */
[----:B-1----:R-:W-:Y:S04]  /*2930*/  STL.64 [R1+0x730], R12 ;  /* 0x0007300c01007387 */ /* 0x002fe80000100a00 */
[----:B------:R-:W-:Y:S04]  /*2940*/  STL.64 [R1+0x738], R14 ;  /* 0x0007380e01007387 */ /* 0x000fe80000100a00 */
[----:B------:R-:W1:Y:S04]  /*2950*/  LDS.128 R12, [UR34+0xb0] ;  /* 0x0000b022ff0c7984 */ /* 0x000e680008000c00 */
[----:B--2---:R-:W-:Y:S04]  /*2960*/  STL.64 [R1+0x720], R8 ;  /* 0x0007200801007387 */ /* 0x004fe80000100a00 */
        /* <DEDUP_REMOVED lines=118> */
[----:B------:R-:W-:Y:S04]  /*30d0*/  LDS.128 R8, [UR34+0x330] ;  /* 0x00033022ff087984 */ /* 0x000fe80008000c00 */
[----:B0-----:R-:W-:Y:S04]  /*30e0*/  STL.64 [R1+0x4a0], R4 ;  /* 0x0004a00401007387 */ /* 0x001fe80000100a00 */
[----:B------:R-:W-:Y:S04]  /*30f0*/  STL.64 [R1+0x4a8], R6 ;  /* 0x0004a80601007387 */ /* 0x000fe80000100a00 */
[----:B------:R-:W0:Y:S04]  /*3100*/  LDS.128 R4, [UR34+0x340] ;  /* 0x00034022ff047984 */ /* 0x000e280008000c00 */
[----:B-1----:R1:W-:Y:S04]  /*3110*/  STL.64 [R1+0x490], R12 ;  /* 0x0004900c01007387 */ /* 0x0023e80000100a00 */
[----:B------:R1:W-:Y:S04]  /*3120*/  STL.64 [R1+0x498], R14 ;  /* 0x0004980e01007387 */ /* 0x0003e80000100a00 */
[----:B0-----:R1:W-:Y:S04]  /*3130*/  STL.64 [R1+0x470], R4 ;  /* 0x0004700401007387 */ /* 0x0013e80000100a00 */
[----:B------:R1:W-:Y:S04]  /*3140*/  STL.64 [R1+0x480], R8 ;  /* 0x0004800801007387 */ /* 0x0003e80000100a00 */
[----:B------:R1:W-:Y:S04]  /*3150*/  STL.64 [R1+0x488], R10 ;  /* 0x0004880a01007387 */ /* 0x0003e80000100a00 */
[----:B------:R1:W-:Y:S01]  /*3160*/  STL.64 [R1+0x478], R6 ;  /* 0x0004780601007387 */ /* 0x0003e20000100a00 */
[----:B------:R-:W-:Y:S05]  /*3170*/  BRA.U UP0, `(.L_x_1273) ;  /* 0x0000000d00007547 */ /* 0x000fea000b800000 */
[----:B-1----:R-:W0:Y:S04]  /*3180*/  LDS.128 R4, [UR34+0x440] ;  /* 0x00044022ff047984 */ /* 0x002e280008000c00 */
[----:B------:R-:W1:Y:S04]  /*3190*/  LDS.128 R12, [UR34+0x450] ;  /* 0x00045022ff0c7984 */ /* 0x000e680008000c00 */
        /* <DEDUP_REMOVED lines=189> */
[----:B------:R2:W-:Y:S02]  /*3d70*/  STL.64 [R1+0x78], R6 ;  /* 0x0000780601007387 */ /* 0x0005e40000100a00 */
.L_x_1273:
[----:B-12---:R-:W0:Y:S01]  /*3d80*/  S2R R6, SR_TID.X ;  /* 0x0000000000067919 */ /* 0x006e220000002100 */
[----:B------:R-:W-:Y:S01]  /*3d90*/  UIADD3 UR35, UPT, UPT, UR40, 0x1f, -UR74 ;  /* 0x0000001f28237890 */ /* 0x000fe2000fffe84a */
[----:B------:R-:W1:Y:S01]  /*3da0*/  S2UR UR77, SR_CTAID.X ;  /* 0x00000000004d79c3 */ /* 0x000e620000002500 */
[----:B------:R-:W1:Y:S01]  /*3db0*/  LDCU UR34, c[0x0][0x3f0] ;  /* 0x00007e00ff2277ac */ /* 0x000e620008000800 */
[----:B------:R-:W-:Y:S01]  /*3dc0*/  BSSY.RECONVERGENT B1, `(.L_x_1274) ;  /* 0x00024a5000017945 */ /* 0x000fe20003800200 */
[----:B------:R-:W-:-:S04]  /*3dd0*/  USHF.R.S32.HI UR43, URZ, 0x1f, UR35 ;  /* 0x0000001fff2b7899 */ /* 0x000fc80008011423 */
[----:B------:R-:W-:-:S04]  /*3de0*/  ULEA.HI UR43, UR43, UR35, URZ, 0x5 ;  /* 0x000000232b2b7291 */ /* 0x000fc8000f8f28ff */
[----:B------:R-:W-:Y:S02]  /*3df0*/  ULOP3.LUT UR75, UR43, 0xffffffe0, URZ, 0xc0, !UPT ;  /* 0xffffffe02b4b7892 */ /* 0x000fe4000f8ec0ff */
[----:B-1----:R-:W-:-:S04]  /*3e00*/  UIMAD UR34, UR42, UR34, UR77 ;  /* 0x000000222a2272a4 */ /* 0x002fc8000f8e024d */
[----:B------:R-:W-:Y:S01]  /*3e10*/  UIMAD UR44, UR34, 0xc0, URZ ;  /* 0x000000c0222c78a4 */ /* 0x000fe2000f8e02ff */
[----:B0-----:R-:W-:-:S13]  /*3e20*/  ISETP.GE.AND P0, PT, R6, UR75, PT ;  /* 0x0000004b06007c0c */ /* 0x001fda000bf06270 */
[----:B------:R-:W-:Y:S05]  /*3e30*/  @P0 BRA `(.L_x_1275) ;  /* 0x0000024800740947 */ /* 0x000fea0003800000 */
[----:B------:R-:W-:Y:S01]  /*3e40*/  IABS R0, R3 ;  /* 0x0000000300007213 */ /* 0x000fe20000000000 */
[----:B------:R-:W0:Y:S01]  /*3e50*/  S2UR UR42, SR_CTAID.Y ;  /* 0x00000000002a79c3 */ /* 0x000e220000002600 */
[----:B------:R-:W1:Y:S01]  /*3e60*/  LDCU.64 UR34, c[0x0][0x420] ;  /* 0x00008400ff2277ac */ /* 0x000e620008000a00 */
[----:B------:R-:W-:Y:S02]  /*3e70*/  IMAD.MOV.U32 R4, RZ, RZ, RZ ;  /* 0x000000ffff047224 */ /* 0x000fe400078e00ff */
[----:B------:R-:W-:-:S04]  /*3e80*/  IMAD.MOV.U32 R7, RZ, RZ, R0 ;  /* 0x000000ffff077224 */ /* 0x000fc800078e0000 */
[----:B------:R-:W2:Y:S01]  /*3e90*/  I2F.RP R0, R7 ;  /* 0x0000000700007306 */ /* 0x000ea20000209400 */
[----:B------:R3:W-:Y:S01]  /*3ea0*/  STL [R1+0x780], R7 ;  /* 0x0007800701007387 */ /* 0x0007e20000100800 */
[----:B-1----:R-:W-:-:S06]  /*3eb0*/  ISETP.NE.U32.AND P1, PT, RZ, UR34, PT ;  /* 0x00000022ff007c0c */ /* 0x002fcc000bf25070 */
[----:B--2---:R-:W1:Y:S01]  /*3ec0*/  MUFU.RCP R0, R0 ;  /* 0x0000000000007308 */ /* 0x004e620000001000 */
[----:B0-----:R-:W-:Y:S01]  /*3ed0*/  IMAD R3, R3, UR42, RZ ;  /* 0x0000002a03037c24 */ /* 0x001fe2000f8e02ff */
[----:B------:R-:W0:Y:S01]  /*3ee0*/  LDCU UR42, c[0x0][0x440] ;  /* 0x00008800ff2a77ac */ /* 0x000e220008000800 */
[----:B------:R-:W-:Y:S01]  /*3ef0*/  ISETP.NE.AND.EX P1, PT, RZ, UR35, PT, P1 ;  /* 0x00000023ff007c0c */ /* 0x000fe2000bf25310 */
[----:B-1----:R-:W-:-:S04]  /*3f00*/  VIADD R0, R0, 0xffffffe ;  /* 0x0ffffffe00007836 */ /* 0x002fc80000000000 */
[----:B------:R-:W1:Y:S02]  /*3f10*/  F2I.FTZ.U32.TRUNC.NTZ R5, R0 ;  /* 0x0000000000057305 */ /* 0x000e64000021f000 */
[----:B-1----:R-:W-:-:S04]  /*3f20*/  IMAD.MOV R0, RZ, RZ, -R5 ;  /* 0x000000ffff007224 */ /* 0x002fc800078e0a05 */
[----:B------:R-:W-:Y:S01]  /*3f30*/  IMAD R0, R0, R7, RZ ;  /* 0x0000000700007224 */ /* 0x000fe200078e02ff */
[----:B---3--:R-:W-:-:S03]  /*3f40*/  LEA R7, R6, UR76, 0x2 ;  /* 0x0000004c06077c11 */ /* 0x008fc6000f8e10ff */
[----:B------:R-:W-:Y:S02]  /*3f50*/  IMAD.HI.U32 R0, R5, R0, R4 ;  /* 0x0000000005007227 */ /* 0x000fe400078e0004 */
[----:B------:R-:W1:Y:S03]  /*3f60*/  LDC R5, c[0x0][0x430] ;  /* 0x00010c00ff057b82 */ /* 0x000e660000000800 */
[----:B------:R2:W-:Y:S02]  /*3f70*/  STL [R1+0x788], R0 ;  /* 0x0007880001007387 */ /* 0x0005e40000100800 */
[----:B--2---:R-:W-:-:S05]  /*3f80*/  VIADD R0, R6, UR74 ;  /* 0x0000004a06007c36 */ /* 0x004fca0008000000 */
[----:B------:R-:W-:Y:S01]  /*3f90*/  IADD3 R4, P0, P2, R3, UR34, R0 ;  /* 0x0000002203047c10 */ /* 0x000fe2000fa1e000 */
[----:B------:R-:W1:Y:S01]  /*3fa0*/  LDCU UR34, c[0x0][0x408] ;  /* 0x00008100ff2277ac */ /* 0x000e620008000800 */
[----:B------:R-:W-:-:S03]  /*3fb0*/  SHF.R.S32.HI R3, RZ, 0x1f, R3 ;  /* 0x0000001fff037819 */ /* 0x000fc60000011403 */
[----:B------:R2:W-:Y:S01]  /*3fc0*/  STL [R1+0x60], R4 ;  /* 0x0000600401007387 */ /* 0x0005e20000100800 */
[----:B------:R-:W-:Y:S01]  /*3fd0*/  IADD3.X R3, PT, PT, R3, UR35, RZ, P0, P2 ;  /* 0x0000002303037c10 */ /* 0x000fe200087e44ff */
[----:B0-----:R-:W-:-:S04]  /*3fe0*/  UIMAD UR35, UR77, UR42, UR40 ;  /* 0x0000002a4d2372a4 */ /* 0x001fc8000f8e0228 */
[----:B------:R0:W-:Y:S01]  /*3ff0*/  STL [R1+0x3c], R3 ;  /* 0x00003c0301007387 */ /* 0x0001e20000100800 */
[----:B--2---:R-:W-:-:S03]  /*4000*/  MOV R4, UR42 ;  /* 0x0000002a00047c02 */ /* 0x004fc60008000f00 */
[----:B------:R2:W-:Y:S02]  /*4010*/  STL [R1+0x68], R7 ;  /* 0x0000680701007387 */ /* 0x0005e40000100800 */
[----:B------:R-:W-:Y:S02]  /*4020*/  IMAD R6, R4, UR35, R0 ;  /* 0x0000002304067c24 */ /* 0x000fe4000f8e0200 */
[----:B0-----:R-:W-:Y:S02]  /*4030*/  IMAD.U32 R3, RZ, RZ, UR75 ;  /* 0x0000004bff037e24 */ /* 0x001fe4000f8e00ff */
[----:B------:R-:W-:Y:S01]  /*4040*/  VIADD R4, R0, 0x1 ;  /* 0x0000000100047836 */ /* 0x000fe20000000000 */
[----:B------:R2:W-:Y:S01]  /*4050*/  STL [R1+0x64], R6 ;  /* 0x0000640601007387 */ /* 0x0005e20000100800 */
[----:B------:R-:W-:Y:S02]  /*4060*/  VIADD R3, R3, UR74 ;  /* 0x0000004a03037c36 */ /* 0x000fe40008000000 */
[----:B-1----:R-:W-:Y:S01]  /*4070*/  VIADD R0, R5, UR34 ;  /* 0x0000002205007c36 */ /* 0x002fe20008000000 */
[----:B------:R2:W-:Y:S04]  /*4080*/  STL [R1+0x38], R4 ;  /* 0x0000380401007387 */ /* 0x0005e80000100800 */
[----:B------:R2:W-:Y:S02]  /*4090*/  STL [R1+0x784], R3 ;  /* 0x0007840301007387 */ /* 0x0005e40000100800 */
.L_x_1661:
[----:B0-----:R-:W3:Y:S01]  /*40a0*/  LDL R248, [R1+0x3c] ;  /* 0x00003c0001f87983 */ /* 0x001ee20000100800 */
[----:B------:R-:W0:Y:S03]  /*40b0*/  LDCU UR34, c[0x0][0x3f4] ;  /* 0x00007e80ff2277ac */ /* 0x000e260008000800 */
[----:B------:R-:W4:Y:S04]  /*40c0*/  LDL R0, [R1+0x60] ;  /* 0x0000600001007983 */ /* 0x000f280000100800 */
[----:B--2---:R-:W2:Y:S04]  /*40d0*/  LDL R3, [R1+0x38] ;  /* 0x0000380001037983 */ /* 0x004ea80000100800 */
[----:B-----5:R-:W5:Y:S01]  /*40e0*/  LDL R252, [R1+0x780] ;  /* 0x0007800001fc7983 */ /* 0x020f620000100800 */
[----:B---3--:R-:W-:Y:S01]  /*40f0*/  @P1 IMAD.MOV.U32 R249, RZ, RZ, R248 ;  /* 0x000000fffff91224 */ /* 0x008fe200078e00f8 */
[----:B----4-:R-:W-:-:S05]  /*4100*/  @P1 MOV R248, R0 ;  /* 0x0000000000f81202 */ /* 0x010fca0000000f00 */
[----:B------:R1:W3:Y:S04]  /*4110*/  @P1 LDG.E.U8 R0, desc[UR36][R248.64] ;  /* 0x00000024f8001981 */ /* 0x0002e8000c1e1100 */
[----:B------:R-:W4:Y:S01]  /*4120*/  LDL R249, [R1+0x788] ;  /* 0x0007880001f97983 */ /* 0x000f220000100800 */
[----:B--2---:R-:W-:Y:S01]  /*4130*/  VIADD R251, R3, 0xffffffff ;  /* 0xffffffff03fb7836 */ /* 0x004fe20000000000 */
[----:B------:R-:W-:Y:S04]  /*4140*/  BSSY.RECONVERGENT B0, `(.L_x_1276) ;  /* 0x0002222000007945 */ /* 0x000fe80003800200 */
[----:B------:R-:W-:Y:S01]  /*4150*/  IABS R3, R251 ;  /* 0x000000fb00037213 */ /* 0x000fe20000000000 */
[----:B------:R2:W-:Y:S01]  /*4160*/  STL [R1+0x34], R251 ;  /* 0x000034fb01007387 */ /* 0x0005e20000100800 */
[----:B------:R-:W-:-:S03]  /*4170*/  ISETP.GE.AND P2, PT, R251, RZ, PT ;  /* 0x000000fffb00720c */ /* 0x000fc60003f46270 */
[----:B-1----:R-:W-:Y:S02]  /*4180*/  IMAD.MOV.U32 R248, RZ, RZ, R3 ;  /* 0x000000fffff87224 */ /* 0x002fe400078e0003 */
[----:B0-----:R-:W-:Y:S01]  /*4190*/  IMAD.U32 R3, RZ, RZ, UR34 ;  /* 0x00000022ff037e24 */ /* 0x001fe2000f8e00ff */
[----:B------:R-:W0:Y:S04]  /*41a0*/  LDCU UR34, c[0x0][0x40c] ;  /* 0x00008180ff2277ac */ /* 0x000e280008000800 */
[----:B------:R-:W-:Y:S01]  /*41b0*/  IABS R250, R3 ;  /* 0x0000000300fa7213 */ /* 0x000fe20000000000 */
[----:B0-----:R-:W-:Y:S01]  /*41c0*/  UISETP.NE.AND UP0, UPT, UR34, URZ, UPT ;  /* 0x000000ff2200728c */ /* 0x001fe2000bf05270 */
[----:B---3--:R-:W-:Y:S01]  /*41d0*/  ISETP.NE.AND P6, PT, R0, RZ, P1 ;  /* 0x000000ff0000720c */ /* 0x008fe20000fc5270 */
[----:B----4-:R-:W-:-:S04]  /*41e0*/  IMAD.HI.U32 R249, R249, R248, RZ ;  /* 0x000000f8f9f97227 */ /* 0x010fc800078e00ff */
[----:B------:R-:W-:-:S04]  /*41f0*/  IMAD.MOV R249, RZ, RZ, -R249 ;  /* 0x000000fffff97224 */ /* 0x000fc800078e0af9 */
[----:B------:R-:W-:-:S05]  /*4200*/  IMAD R248, R250, R249, R248 ;  /* 0x000000f9faf87224 */ /* 0x000fca00078e02f8 */
[----:B-----5:R-:W-:-:S13]  /*4210*/  ISETP.GT.U32.AND P0, PT, R252, R248, PT ;  /* 0x000000f8fc00720c */ /* 0x020fda0003f04070 */
[----:B------:R-:W-:-:S05]  /*4220*/  @!P0 IMAD.IADD R248, R248, 0x1, -R250 ;  /* 0x00000001f8f88824 */ /* 0x000fca00078e0afa */
[----:B------:R-:W-:-:S13]  /*4230*/  ISETP.GT.U32.AND P0, PT, R252, R248, PT ;  /* 0x000000f8fc00720c */ /* 0x000fda0003f04070 */
[----:B------:R-:W-:Y:S02]  /*4240*/  @!P0 IADD3 R248, PT, PT, R248, -R250, RZ ;  /* 0x800000faf8f88210 */ /* 0x000fe40007ffe0ff */
[----:B------:R-:W-:-:S03]  /*4250*/  ISETP.NE.AND P0, PT, R3, RZ, PT ;  /* 0x000000ff0300720c */ /* 0x000fc60003f05270 */
[----:B------:R-:W-:-:S04]  /*4260*/  IMAD.MOV.U32 R0, RZ, RZ, R248 ;  /* 0x000000ffff007224 */ /* 0x000fc800078e00f8 */
[----:B------:R-:W-:-:S06]  /*4270*/  @!P2 IMAD.MOV R0, RZ, RZ, -R0 ;  /* 0x000000ffff00a224 */ /* 0x000fcc00078e0a00 */
[----:B------:R-:W-:Y:S01]  /*4280*/  @!P0 LOP3.LUT R0, RZ, R3, RZ, 0x33, !PT ;  /* 0x00000003ff008212 */ /* 0x000fe200078e33ff */
[----:B--2---:R-:W-:Y:S06]  /*4290*/  BRA.U UP0, `(.L_x_1277) ;  /* 0x0000019100fc7547 */ /* 0x004fec000b800000 */
[----:B------:R-:W-:Y:S01]  /*42a0*/  IMAD.SHL.U32 R249, R0, 0x4, RZ ;  /* 0x0000000400f97824 */ /* 0x000fe200078e00ff */
[----:B------:R-:W-:Y:S01]  /*42b0*/  ISETP.GE.AND P0, PT, R251, UR40, PT ;  /* 0x00000028fb007c0c */ /* 0x000fe2000bf06270 */
[----:B------:R-:W-:Y:S01]  /*42c0*/  BSSY.RECONVERGENT B2, `(.L_x_1278) ;  /* 0x0000082000027945 */ /* 0x000fe20003800200 */
[----:B------:R-:W-:Y:S02]  /*42d0*/  IMAD R248, R3, 0xc0, RZ ;  /* 0x000000c003f87824 */ /* 0x000fe400078e02ff */
[----:B------:R0:W-:Y:S09]  /*42e0*/  STL [R1+0x30], R249 ;  /* 0x000030f901007387 */ /* 0x0001f20000100800 */
[----:B------:R-:W-:Y:S05]  /*42f0*/  @P0 BRA `(.L_x_1279) ;  /* 0x0000000400f80947 */ /* 0x000fea0003800000 */
[----:B------:R-:W-:-:S13]  /*4300*/  ISETP.NE.AND P5, PT, R2, RZ, PT ;  /* 0x000000ff0200720c */ /* 0x000fda0003fa5270 */
[----:B------:R-:W-:Y:S01]  /*4310*/  VOTEU.ANY UP0, P5 ;  /* 0x0000000000ff7886 */ /* 0x000fe20002800100 */
[----:B------:R-:W-:Y:S02]  /*4320*/  PLOP3.LUT P2, PT, PT, PT, UP0, 0x80, 0x8 ;  /* 0x000000000008781c */ /* 0x000fe40003f4f008 */
[----:B------:R-:W-:Y:S02]  /*4330*/  PLOP3.LUT P3, PT, PT, PT, UP0, 0x80, 0x8 ;  /* 0x000000000008781c */ /* 0x000fe40003f6f008 */
[----:B------:R-:W-:-:S09]  /*4340*/  PLOP3.LUT P4, PT, PT, PT, UP0, 0x80, 0x8 ;  /* 0x000000000008781c */ /* 0x000fd20003f8f008 */
[----:B0-----:R-:W0:Y:S01]  /*4350*/  @P2 S2R R249, SR_CTAID.X ;  /* 0x0000000000f92919 */ /* 0x001e220000002500 */
[----:B------:R-:W-:Y:S01]  /*4360*/  PLOP3.LUT P2, PT, PT, PT, UP0, 0x80, 0x8 ;  /* 0x000000000008781c */ /* 0x000fe20003f4f008 */
[----:B------:R-:W0:Y:S01]  /*4370*/  @P3 LDC R252, c[0x0][0x3f8] ;  /* 0x0000fe00fffc3b82 */ /* 0x000e220000000800 */
[----:B------:R-:W-:-:S07]  /*4380*/  PLOP3.LUT P3, PT, PT, PT, UP0, 0x80, 0x8 ;  /* 0x000000000008781c */ /* 0x000fce0003f6f008 */
[----:B------:R-:W1:Y:S01]  /*4390*/  @P4 LDC.64 R250, c[0x0][0x450] ;  /* 0x00011400fffa4b82 */ /* 0x000e620000000a00 */
[----:B------:R-:W-:-:S03]  /*43a0*/  PLOP3.LUT P4, PT, PT, PT, UP0, 0x80, 0x8 ;  /* 0x000000000008781c */ /* 0x000fc60003f8f008 */
[----:B0-----:R-:W-:Y:S02]  /*43b0*/  @P2 IMAD R249, R252, UR39, R249 ;  /* 0x00000027fcf92c24 */ /* 0x001fe4000f8e02f9 */
[----:B------:R-:W2:Y:S01]  /*43c0*/  LDL R252, [R1+0x30] ;  /* 0x0000300001fc7983 */ /* 0x000ea20000100800 */
[----:B------:R-:W-:Y:S07]  /*43d0*/  BSSY.RECONVERGENT B3, `(.L_x_1280) ;  /* 0x0000025000037945 */ /* 0x000fee0003800200 */
[----:B------:R-:W-:Y:S01]  /*43e0*/  @P4 IMAD R249, R249, 0xc0, RZ ;  /* 0x000000c0f9f94824 */ /* 0x000fe200078e02ff */
[----:B------:R-:W-:Y:S01]  /*43f0*/  PLOP3.LUT P4, PT, PT, PT, UP0, 0x80, 0x8 ;  /* 0x000000000008781c */ /* 0x000fe20003f8f008 */
[----:B------:R0:W-:Y:S02]  /*4400*/  STL [R1+0xc], RZ ;  /* 0x00000cff01007387 */ /* 0x0001e40000100800 */
[----:B-1----:R-:W-:-:S05]  /*4410*/  @P3 IMAD.WIDE R250, R249, 0x4, R250 ;  /* 0x00000004f9fa3825 */ /* 0x002fca00078e02fa */
[----:B------:R0:W-:Y:S04]  /*4420*/  @P3 STL.64 [R1+0x10], R250 ;  /* 0x000010fa01003387 */ /* 0x0001e80000100a00 */
[----:B------:R0:W-:Y:S04]  /*4430*/  STL [R1+0x8], RZ ;  /* 0x000008ff01007387 */ /* 0x0001e80000100800 */
[----:B------:R0:W-:Y:S04]  /*4440*/  STL [R1+0x4], RZ ;  /* 0x000004ff01007387 */ /* 0x0001e80000100800 */
[----:B------:R0:W-:Y:S01]  /*4450*/  STL [R1], RZ ;  /* 0x000000ff01007387 */ /* 0x0001e20000100800 */
[----:B--2---:R-:W-:-:S13]  /*4460*/  ISETP.GE.AND P2, PT, R252, R248, PT ;  /* 0x000000f8fc00720c */ /* 0x004fda0003f46270 */
[----:B0-----:R-:W-:Y:S05]  /*4470*/  @P2 BRA `(.L_x_1281) ;  /* 0x0000000000682947 */ /* 0x001fea0003800000 */
[----:B------:R-:W0:Y:S01]  /*4480*/  S2UR UR42, SR_CTAID.Y ;  /* 0x00000000002a79c3 */ /* 0x000e220000002600 */
[----:B------:R-:W1:Y:S01]  /*4490*/  LDCU.64 UR34, c[0x0][0x3c8] ;  /* 0x00007900ff2277ac */ /* 0x000e620008000a00 */
[----:B------:R-:W-:Y:S04]  /*44a0*/  STL.64 [R1+0x7b0], R6 ;  /* 0x0007b00601007387 */ /* 0x000fe80000100a00 */
[----:B------:R2:W-:Y:S01]  /*44b0*/  STL.64 [R1+0x7a8], R4 ;  /* 0x0007a80401007387 */ /* 0x0005e20000100a00 */
[----:B0-----:R-:W-:-:S05]  /*44c0*/  IMAD R251, R3, UR42, RZ ;  /* 0x0000002a03fb7c24 */ /* 0x001fca000f8e02ff */
[----:B------:R-:W-:-:S04]  /*44d0*/  IADD3 R249, P3, PT, R251, R0, RZ ;  /* 0x00000000fbf97210 */ /* 0x000fc80007f7e0ff */
[----:B------:R-:W-:Y:S02]  /*44e0*/  LEA.HI.X.SX32 R251, R251, RZ, 0x1, P3 ;  /* 0x000000fffbfb7211 */ /* 0x000fe400018f0eff */
[C---:B-1----:R-:W-:Y:S01]  /*44f0*/  LEA R250, P3, R249.reuse, UR34, 0x2 ;  /* 0x00000022f9fa7c11 */ /* 0x042fe2000f8610ff */
[----:B------:R-:W0:Y:S03]  /*4500*/  LDCU UR34, c[0x0][0x3f8] ;  /* 0x00007f00ff2277ac */ /* 0x000e260008000800 */
[----:B------:R-:W-:-:S05]  /*4510*/  LEA.HI.X R251, R249, UR35, R251, 0x2, P3 ;  /* 0x00000023f9fb7c11 */ /* 0x000fca00098f14fb */
[----:B------:R-:W3:Y:S01]  /*4520*/  LDG.E R250, desc[UR36][R250.64] ;  /* 0x00000024fafa7981 */ /* 0x000ee2000c1e1900 */
[----:B0-----:R-:W-:Y:S01]  /*4530*/  IMAD R249, R3, UR34, RZ ;  /* 0x0000002203f97c24 */ /* 0x001fe2000f8e02ff */
[----:B------:R-:W0:Y:S03]  /*4540*/  LDCU.64 UR34, c[0x0][0x3b8] ;  /* 0x00007700ff2277ac */ /* 0x000e260008000a00 */
[----:B---3--:R-:W-:-:S04]  /*4550*/  IMAD R249, R250, R249, RZ ;  /* 0x000000f9faf97224 */ /* 0x008fc800078e02ff */
[----:B------:R-:W-:Y:S02]  /*4560*/  IMAD R251, R249, 0xc0, R252 ;  /* 0x000000c0f9fb7824 */ /* 0x000fe400078e02fc */
[----:B------:R-:W-:-:S05]  /*4570*/  IMAD R249, R3, UR44, RZ ;  /* 0x0000002c03f97c24 */ /* 0x000fca000f8e02ff */
[----:B------:R-:W-:Y:S02]  /*4580*/  SHF.R.S32.HI R250, RZ, 0x1f, R249 ;  /* 0x0000001ffffa7819 */ /* 0x000fe400000114f9 */
[----:B------:R-:W-:-:S04]  /*4590*/  IADD3 R249, P3, PT, R251, R249, RZ ;  /* 0x000000f9fbf97210 */ /* 0x000fc80007f7e0ff */
[----:B------:R-:W-:Y:S02]  /*45a0*/  LEA.HI.X.SX32 R251, R251, R250, 0x1, P3 ;  /* 0x000000fafbfb7211 */ /* 0x000fe400018f0eff */
[----:B0-----:R-:W-:-:S04]  /*45b0*/  LEA R250, P3, R249, UR34, 0x2 ;  /* 0x00000022f9fa7c11 */ /* 0x001fc8000f8610ff */
[----:B------:R-:W-:-:S05]  /*45c0*/  LEA.HI.X R251, R249, UR35, R251, 0x2, P3 ;  /* 0x00000023f9fb7c11 */ /* 0x000fca00098f14fb */
[----:B--2---:R-:W2:Y:S04]  /*45d0*/  LDG.E.128 R4, desc[UR36][R250.64] ;  /* 0x00000024fa047981 */ /* 0x004ea8000c1e1d00 */
[----:B--2---:R-:W-:Y:S04]  /*45e0*/  STL.64 [R1], R4 ;  /* 0x0000000401007387 */ /* 0x004fe80000100a00 */
[----:B------:R0:W-:Y:S04]  /*45f0*/  STL.64 [R1+0x8], R6 ;  /* 0x0000080601007387 */ /* 0x0001e80000100a00 */
[----:B0-----:R0:W5:Y:S04]  /*4600*/  LDL.LU.64 R6, [R1+0x7b0] ;  /* 0x0007b00001067983 */ /* 0x0011680000300a00 */
[----:B------:R0:W5:Y:S02]  /*4610*/  LDL.LU.64 R4, [R1+0x7a8] ;  /* 0x0007a80001047983 */ /* 0x0001640000300a00 */
.L_x_1281:
[----:B------:R-:W-:Y:S05]  /*4620*/  BSYNC.RECONVERGENT B3 ;  /* 0x0000000000037941 */ /* 0x000fea0003800200 */
.L_x_1280:
[----:B------:R-:W2:Y:S04]  /*4630*/  LDL.LU R249, [R1+0x4] ;  /* 0x0000040001f97983 */ /* 0x000ea80000300800 */
[----:B------:R1:W-:Y:S04]  /*4640*/  STL.64 [R1+0x7d0], R14 ;  /* 0x0007d00e01007387 */ /* 0x0003e80000100a00 */
[----:B-1----:R-:W3:Y:S04]  /*4650*/  LDL.LU.64 R14, [R1+0x10] ;  /* 0x00001000010e7983 */ /* 0x002ee80000300a00 */
[----:B------:R-:W-:Y:S04]  /*4660*/  STL.64 [R1+0x7c8], R12 ;  /* 0x0007c80c01007387 */ /* 0x000fe80000100a00 */
[----:B------:R-:W-:Y:S04]  /*4670*/  STL [R1+0x7c4], R9 ;  /* 0x0007c40901007387 */ /* 0x000fe80000100800 */
[----:B------:R-:W4:Y:S04]  /*4680*/  LDL R251, [R1+0x464] ;  /* 0x0004640001fb7983 */ /* 0x000f280000100800 */
[----:B------:R-:W-:Y:S04]  /*4690*/  STL [R1+0x7c0], R8 ;  /* 0x0007c00801007387 */ /* 0x000fe80000100800 */
[----:B-----5:R1:W-:Y:S04]  /*46a0*/  STL [R1+0x7bc], R7 ;  /* 0x0007bc0701007387 */ /* 0x0203e80000100800 */
[----:B-1----:R-:W4:Y:S04]  /*46b0*/  LDL.LU R7, [R1+0x8] ;  /* 0x0000080001077983 */ /* 0x002f280000300800 */
[----:B------:R-:W4:Y:S04]  /*46c0*/  LDL R250, [R1+0x468] ;  /* 0x0004680001fa7983 */ /* 0x000f280000100800 */
[----:B------:R-:W-:Y:S04]  /*46d0*/  STL [R1+0x7b8], R6 ;  /* 0x0007b80601007387 */ /* 0x000fe80000100800 */
[----:B------:R1:W-:Y:S04]  /*46e0*/  STL [R1+0x7b4], R5 ;  /* 0x0007b40501007387 */ /* 0x0003e80000100800 */
[----:B-1----:R-:W4:Y:S01]  /*46f0*/  LDL.LU R5, [R1+0xc] ;  /* 0x00000c0001057983 */ /* 0x002f220000300800 */
[----:B--2---:R-:W-:-:S03]  /*4700*/  IMAD.MOV.U32 R9, RZ, RZ, R249 ;  /* 0x000000ffff097224 */ /* 0x004fc600078e00f9 */
[----:B------:R-:W2:Y:S04]  /*4710*/  LDL R249, [R1+0x46c] ;  /* 0x00046c0001f97983 */ /* 0x000ea80000100800 */
[----:B------:R1:W-:Y:S04]  /*4720*/  STL [R1+0x7b0], R4 ;  /* 0x0007b00401007387 */ /* 0x0003e80000100800 */
[----:B---3--:R-:W3:Y:S04]  /*4730*/  @P4 LDG.E.128 R12, desc[UR36][R14.64] ;  /* 0x000000240e0c4981 */ /* 0x008ee8000c1e1d00 */
[----:B-1----:R-:W3:Y:S04]  /*4740*/  LDL.LU R4, [R1] ;  /* 0x0000000001047983 */ /* 0x002ee80000300800 */
[----:B------:R-:W-:Y:S04]  /*4750*/  STL [R1+0x7ac], R3 ;  /* 0x0007ac0301007387 */ /* 0x000fe80000100800 */
[----:B------:R-:W-:Y:S04]  /*4760*/  STL [R1+0x7a8], R2 ;  /* 0x0007a80201007387 */ /* 0x000fe80000100800 */
[----:B------:R1:W-:Y:S04]  /*4770*/  STL [R1+0x7a4], R0 ;  /* 0x0007a40001007387 */ /* 0x0003e80000100800 */
[----:B-1----:R-:W3:Y:S01]  /*4780*/  LDL R0, [R1+0x460] ;  /* 0x0004600001007983 */ /* 0x002ee20000100800 */
[----:B------:R-:W-:Y:S01]  /*4790*/  VOTEU.ANY UP0, P5 ;  /* 0x0000000000ff7886 */ /* 0x000fe20002800100 */
[----:B------:R-:W-:Y:S01]  /*47a0*/  PLOP3.LUT P4, PT, PT, PT, UP0, 0x80, 0x8 ;  /* 0x000000000008781c */ /* 0x000fe20003f8f008 */
[----:B----4-:R-:W-:Y:S01]  /*47b0*/  FADD.FTZ R251, R251, R9 ;  /* 0x00000009fbfb7221 */ /* 0x010fe20000010000 */
[----:B------:R-:W-:-:S02]  /*47c0*/  PLOP3.LUT P3, PT, PT, PT, UP0, 0x80, 0x8 ;  /* 0x000000000008781c */ /* 0x000fc40003f6f008 */
[----:B------:R-:W-:Y:S01]  /*47d0*/  PLOP3.LUT P5, PT, PT, PT, UP0, 0x80, 0x8 ;  /* 0x000000000008781c */ /* 0x000fe20003faf008 */
[----:B------:R-:W-:Y:S01]  /*47e0*/  FADD.FTZ R250, R250, R7 ;  /* 0x00000007fafa7221 */ /* 0x000fe20000010000 */
[----:B--2---:R-:W-:Y:S01]  /*47f0*/  FADD.FTZ R249, R249, R5 ;  /* 0x00000005f9f97221 */ /* 0x004fe20000010000 */
[----:B---3--:R-:W-:-:S06]  /*4800*/  IMAD.MOV.U32 R8, RZ, RZ, R13 ;  /* 0x000000ffff087224 */ /* 0x008fcc00078e000d */
[----:B------:R-:W-:Y:S01]  /*4810*/  @P4 FMUL.FTZ R251, R251, R8 ;  /* 0x00000008fbfb4220 */ /* 0x000fe20000410000 */
[----:B------:R-:W-:Y:S01]  /*4820*/  PLOP3.LUT P4, PT, PT, PT, UP0, 0x80, 0x8 ;  /* 0x000000000008781c */ /* 0x000fe20003f8f008 */
[----:B------:R-:W-:Y:S01]  /*4830*/  IMAD.MOV.U32 R3, RZ, RZ, R15 ;  /* 0x000000ffff037224 */ /* 0x000fe200078e000f */
[----:B------:R-:W-:Y:S01]  /*4840*/  MOV R6, R14 ;  /* 0x0000000e00067202 */ /* 0x000fe20000000f00 */
[----:B------:R-:W-:Y:S01]  /*4850*/  IMAD.MOV.U32 R2, RZ, RZ, R12 ;  /* 0x000000ffff027224 */ /* 0x000fe200078e000c */
[----:B------:R1:W5:Y:S04]  /*4860*/  LDL.LU.64 R14, [R1+0x7d0] ;  /* 0x0007d000010e7983 */ /* 0x0003680000300a00 */
[----:B------:R1:W5:Y:S01]  /*4870*/  LDL.LU.64 R12, [R1+0x7c8] ;  /* 0x0007c800010c7983 */ /* 0x0003620000300a00 */
[----:B------:R-:W-:-:S03]  /*4880*/  @P3 FMUL.FTZ R250, R250, R6 ;  /* 0x00000006fafa3220 */ /* 0x000fc60000410000 */
[----:B------:R1:W5:Y:S04]  /*4890*/  LDL.LU R9, [R1+0x7c4] ;  /* 0x0007c40001097983 */ /* 0x0003680000300800 */
[----:B------:R1:W5:Y:S04]  /*48a0*/  LDL.LU R8, [R1+0x7c0] ;  /* 0x0007c00001087983 */ /* 0x0003680000300800 */
[----:B------:R1:W5:Y:S01]  /*48b0*/  LDL.LU R7, [R1+0x7bc] ;  /* 0x0007bc0001077983 */ /* 0x0003620000300800 */
[----:B------:R-:W-:-:S03]  /*48c0*/  FADD.FTZ R0, R0, R4 ;  /* 0x0000000400007221 */ /* 0x000fc60000010000 */
[----:B------:R-:W-:Y:S01]  /*48d0*/  STL [R1+0x54], R251 ;  /* 0x000054fb01007387 */ /* 0x000fe20000100800 */
[----:B------:R-:W-:Y:S01]  /*48e0*/  @P5 FMUL.FTZ R0, R0, R2 ;  /* 0x0000000200005220 */ /* 0x000fe20000410000 */
[----:B------:R-:W-:Y:S02]  /*48f0*/  @P4 FMUL.FTZ R249, R249, R3 ;  /* 0x00000003f9f94220 */ /* 0x000fe40000410000 */
[----:B------:R1:W5:Y:S04]  /*4900*/  LDL.LU R6, [R1+0x7b8] ;  /* 0x0007b80001067983 */ /* 0x0003680000300800 */
[----:B------:R1:W5:Y:S04]  /*4910*/  LDL.LU R5, [R1+0x7b4] ;  /* 0x0007b40001057983 */ /* 0x0003680000300800 */
[----:B------:R1:W5:Y:S04]  /*4920*/  LDL.LU R4, [R1+0x7b0] ;  /* 0x0007b00001047983 */ /* 0x0003680000300800 */
[----:B------:R1:W5:Y:S04]  /*4930*/  LDL.LU R3, [R1+0x7ac] ;  /* 0x0007ac0001037983 */ /* 0x0003680000300800 */
[----:B------:R-:W-:Y:S04]  /*4940*/  STL [R1+0x58], R250 ;  /* 0x000058fa01007387 */ /* 0x000fe80000100800 */
[----:B------:R1:W5:Y:S04]  /*4950*/  LDL.LU R2, [R1+0x7a8] ;  /* 0x0007a80001027983 */ /* 0x0003680000300800 */
[----:B------:R2:W-:Y:S04]  /*4960*/  STL [R1+0x50], R0 ;  /* 0x0000500001007387 */ /* 0x0005e80000100800 */
[----:B--2---:R1:W5:Y:S04]  /*4970*/  LDL.LU R0, [R1+0x7a4] ;  /* 0x0007a40001007983 */ /* 0x0043680000300800 */
[----:B------:R1:W-:Y:S01]  /*4980*/  STL [R1+0x5c], R249 ;  /* 0x00005cf901007387 */ /* 0x0003e20000100800 */
[----:B------:R-:W-:Y:S05]  /*4990*/  @P2 BRA `(.L_x_1279) ;  /* 0x0000000000502947 */ /* 0x000fea0003800000 */
[----:B-----5:R-:W-:Y:S01]  /*49a0*/  STL.64 [R1+0x7b0], R6 ;  /* 0x0007b00601007387 */ /* 0x020fe20000100a00 */
[----:B------:R-:W-:Y:S01]  /*49b0*/  S2UR UR34, SR_CTAID.Y ;  /* 0x00000000002279c3 */ /* 0x000fe20000002600 */
[----:B------:R-:W2:Y:S02]  /*49c0*/  LDCU UR42, c[0x0][0x3f8] ;  /* 0x00007f00ff2a77ac */ /* 0x000ea40008000800 */
[----:B------:R3:W-:Y:S04]  /*49d0*/  STL.64 [R1+0x7a8], R4 ;  /* 0x0007a80401007387 */ /* 0x0007e80000100a00 */
[----:B---3--:R-:W3:Y:S01]  /*49e0*/  LDL R4, [R1+0x50] ;  /* 0x0000500001047983 */ /* 0x008ee20000100800 */
[----:B------:R-:W2:Y:S01]  /*49f0*/  S2UR UR35, SR_CTAID.X ;  /* 0x00000000002379c3 */ /* 0x000ea20000002500 */
[----:B------:R-:W-:-:S02]  /*4a00*/  IMAD.MOV.U32 R7, RZ, RZ, R249 ;  /* 0x000000ffff077224 */ /* 0x000fc400078e00f9 */
[----:B------:R-:W-:Y:S02]  /*4a10*/  IMAD.MOV.U32 R6, RZ, RZ, R250 ;  /* 0x000000ffff067224 */ /* 0x000fe400078e00fa */
[----:B------:R-:W-:Y:S01]  /*4a20*/  IMAD.MOV.U32 R5, RZ, RZ, R251 ;  /* 0x000000ffff057224 */ /* 0x000fe200078e00fb */
[----:B--2---:R-:W-:Y:S01]  /*4a30*/  UIMAD UR42, UR34, UR42, UR35 ;  /* 0x0000002a222a72a4 */ /* 0x004fe2000f8e0223 */
[----:B------:R-:W2:Y:S05]  /*4a40*/  LDCU.64 UR34, c[0x0][0x3b8] ;  /* 0x00007700ff2277ac */ /* 0x000eaa0008000a00 */
[----:B-1----:R-:W-:-:S04]  /*4a50*/  IMAD R249, R3, UR42, RZ ;  /* 0x0000002a03f97c24 */ /* 0x002fc8000f8e02ff */
[----:B------:R-:W-:-:S05]  /*4a60*/  IMAD R250, R249, 0xc0, RZ ;  /* 0x000000c0f9fa7824 */ /* 0x000fca00078e02ff */
[----:B------:R-:W-:-:S04]  /*4a70*/  IADD3 R249, P2, PT, R252, R250, RZ ;  /* 0x000000fafcf97210 */ /* 0x000fc80007f5e0ff */
[----:B------:R-:W-:Y:S02]  /*4a80*/  LEA.HI.X.SX32 R251, R250, RZ, 0x1, P2 ;  /* 0x000000fffafb7211 */ /* 0x000fe400010f0eff */
[----:B--2---:R-:W-:-:S04]  /*4a90*/  LEA R250, P2, R249, UR34, 0x2 ;  /* 0x00000022f9fa7c11 */ /* 0x004fc8000f8410ff */
[----:B------:R-:W-:-:S05]  /*4aa0*/  LEA.HI.X R251, R249, UR35, R251, 0x2, P2 ;  /* 0x00000023f9fb7c11 */ /* 0x000fca00090f14fb */
[----:B---3--:R1:W-:Y:S04]  /*4ab0*/  STG.E.128 desc[UR36][R250.64], R4 ;  /* 0x00000004fa007986 */ /* 0x0083e8000c101d24 */
[----:B-1----:R2:W5:Y:S04]  /*4ac0*/  LDL.LU.64 R6, [R1+0x7b0] ;  /* 0x0007b00001067983 */ /* 0x0025680000300a00 */
[----:B------:R2:W5:Y:S02]  /*4ad0*/  LDL.LU.64 R4, [R1+0x7a8] ;  /* 0x0007a80001047983 */ /* 0x0005640000300a00 */
.L_x_1279:
[----:B------:R-:W-:Y:S05]  /*4ae0*/  BSYNC.RECONVERGENT B2 ;  /* 0x0000000000027941 */ /* 0x000fea0003800200 */
.L_x_1278:
[----:B------:R-:W-:Y:S01]  /*4af0*/  BSSY.RECONVERGENT B2, `(.L_x_1282) ;  /* 0x0000085000027945 */ /* 0x000fe20003800200 */
[----:B-----5:R-:W-:-:S03]  /*4b00*/  IADD3 R252, PT, PT, R0, R3, RZ ;  /* 0x0000000300fc7210 */ /* 0x020fc60007ffe0ff */
[----:B------:R-:W-:Y:S05]  /*4b10*/  @P0 BRA `(.L_x_1283) ;  /* 0x0000000800080947 */ /* 0x000fea0003800000 */
[----:B------:R-:W-:Y:S01]  /*4b20*/  ISETP.NE.AND P5, PT, R2, RZ, PT ;  /* 0x000000ff0200720c */ /* 0x000fe20003fa5270 */
[----:B------:R3:W-:-:S12]  /*4b30*/  STL [R1+0x7a4], R0 ;  /* 0x0007a40001007387 */ /* 0x0007d80000100800 */
[----:B------:R-:W-:Y:S01]  /*4b40*/  VOTEU.ANY UP0, P5 ;  /* 0x0000000000ff7886 */ /* 0x000fe20002800100 */
[----:B------:R-:W-:Y:S02]  /*4b50*/  PLOP3.LUT P2, PT, PT, PT, UP0, 0x80, 0x8 ;  /* 0x000000000008781c */ /* 0x000fe40003f4f008 */
[----:B------:R-:W-:Y:S02]  /*4b60*/  PLOP3.LUT P3, PT, PT, PT, UP0, 0x80, 0x8 ;  /* 0x000000000008781c */ /* 0x000fe40003f6f008 */
[----:B------:R-:W-:-:S09]  /*4b70*/  PLOP3.LUT P4, PT, PT, PT, UP0, 0x80, 0x8 ;  /* 0x000000000008781c */ /* 0x000fd20003f8f008 */
[----:B---3--:R-:W3:Y:S01]  /*4b80*/  @P2 S2R R0, SR_CTAID.X ;  /* 0x0000000000002919 */ /* 0x008ee20000002500 */
[----:B------:R-:W-:Y:S01]  /*4b90*/  PLOP3.LUT P2, PT, PT, PT, UP0, 0x80, 0x8 ;  /* 0x000000000008781c */ /* 0x000fe20003f4f008 */
[----:B01----:R-:W3:Y:S01]  /*4ba0*/  @P3 LDC R249, c[0x0][0x3f8] ;  /* 0x0000fe00fff93b82 */ /* 0x003ee20000000800 */
[----:B------:R-:W-:-:S07]  /*4bb0*/  PLOP3.LUT P3, PT, PT, PT, UP0, 0x80, 0x8 ;  /* 0x000000000008781c */ /* 0x000fce0003f6f008 */
[----:B------:R-:W0:Y:S01]  /*4bc0*/  @P4 LDC.64 R250, c[0x0][0x450] ;  /* 0x00011400fffa4b82 */ /* 0x000e220000000a00 */
[----:B------:R-:W-:-:S03]  /*4bd0*/  PLOP3.LUT P4, PT, PT, PT, UP0, 0x80, 0x8 ;  /* 0x000000000008781c */ /* 0x000fc60003f8f008 */
[----:B---3--:R-:W-:Y:S02]  /*4be0*/  @P2 IMAD R0, R249, UR39, R0 ;  /* 0x00000027f9002c24 */ /* 0x008fe4000f8e0200 */
[----:B------:R-:W-:-:S08]  /*4bf0*/  IMAD.SHL.U32 R249, R252, 0x4, RZ ;  /* 0x00000004fcf97824 */ /* 0x000fd000078e00ff */
[----:B------:R-:W-:Y:S01]  /*4c00*/  @P4 IMAD R0, R0, 0xc0, RZ ;  /* 0x000000c000004824 */ /* 0x000fe200078e02ff */
[----:B------:R-:W-:Y:S02]  /*4c10*/  PLOP3.LUT P4, PT, PT, PT, UP0, 0x80, 0x8 ;  /* 0x000000000008781c */ /* 0x000fe40003f8f008 */
[----:B------:R-:W-:Y:S01]  /*4c20*/  ISETP.GE.AND P2, PT, R249, R248, PT ;  /* 0x000000f8f900720c */ /* 0x000fe20003f46270 */
[----:B0-----:R-:W-:Y:S02]  /*4c30*/  @P3 IMAD.WIDE R250, R0, 0x4, R250 ;  /* 0x0000000400fa3825 */ /* 0x001fe400078e02fa */
[----:B------:R0:W5:Y:S01]  /*4c40*/  LDL.LU R0, [R1+0x7a4] ;  /* 0x0007a40001007983 */ /* 0x0001620000300800 */
[----:B------:R-:W-:Y:S03]  /*4c50*/  BSSY.RECONVERGENT B3, `(.L_x_1284) ;  /* 0x0000021000037945 */ /* 0x000fe60003800200 */
[----:B------:R0:W-:Y:S04]  /*4c60*/  STL [R1+0xc], RZ ;  /* 0x00000cff01007387 */ /* 0x0001e80000100800 */
[----:B------:R0:W-:Y:S04]  /*4c70*/  @P3 STL.64 [R1+0x10], R250 ;  /* 0x000010fa01003387 */ /* 0x0001e80000100a00 */
[----:B------:R0:W-:Y:S04]  /*4c80*/  STL [R1+0x8], RZ ;  /* 0x000008ff01007387 */ /* 0x0001e80000100800 */
[----:B------:R0:W-:Y:S04]  /*4c90*/  STL [R1+0x4], RZ ;  /* 0x000004ff01007387 */ /* 0x0001e80000100800 */
[----:B------:R0:W-:Y:S01]  /*4ca0*/  STL [R1], RZ ;  /* 0x000000ff01007387 */ /* 0x0001e20000100800 */
[----:B------:R-:W-:Y:S05]  /*4cb0*/  @P2 BRA `(.L_x_1285) ;  /* 0x0000000000682947 */ /* 0x000fea0003800000 */
[----:B------:R-:W0:Y:S01]  /*4cc0*/  S2UR UR42, SR_CTAID.Y ;  /* 0x00000000002a79c3 */ /* 0x000e220000002600 */
[----:B------:R-:W1:Y:S01]  /*4cd0*/  LDCU.64 UR34, c[0x0][0x3c8] ;  /* 0x00007900ff2277ac */ /* 0x000e620008000a00 */
[----:B------:R3:W-:Y:S04]  /*4ce0*/  STL.64 [R1+0x7b0], R6 ;  /* 0x0007b00601007387 */ /* 0x0007e80000100a00 */
[----:B------:R4:W-:Y:S01]  /*4cf0*/  STL.64 [R1+0x7a8], R4 ;  /* 0x0007a80401007387 */ /* 0x0009e20000100a00 */
[----:B0-----:R-:W-:Y:S01]  /*4d00*/  IMAD R250, R3, UR42, RZ ;  /* 0x0000002a03fa7c24 */ /* 0x001fe2000f8e02ff */
[----:B------:R-:W0:Y:S04]  /*4d10*/  LDCU UR42, c[0x0][0x3f8] ;  /* 0x00007f00ff2a77ac */ /* 0x000e280008000800 */
[----:B-----5:R-:W-:-:S04]  /*4d20*/  IADD3 R251, P3, PT, R250, R0, RZ ;  /* 0x00000000fafb7210 */ /* 0x020fc80007f7e0ff */
[----:B---3--:R-:W-:Y:S02]  /*4d30*/  LEA.HI.X.SX32 R7, R250, RZ, 0x1, P3 ;  /* 0x000000fffa077211 */ /* 0x008fe400018f0eff */
[----:B-1----:R-:W-:-:S04]  /*4d40*/  LEA R250, P3, R251, UR34, 0x2 ;  /* 0x00000022fbfa7c11 */ /* 0x002fc8000f8610ff */
[----:B------:R-:W-:Y:S01]  /*4d50*/  LEA.HI.X R251, R251, UR35, R7, 0x2, P3 ;  /* 0x00000023fbfb7c11 */ /* 0x000fe200098f1407 */
[----:B------:R-:W1:Y:S05]  /*4d60*/  LDCU.64 UR34, c[0x0][0x3b8] ;  /* 0x00007700ff2277ac */ /* 0x000e6a0008000a00 */
[----:B------:R0:W3:Y:S02]  /*4d70*/  LDG.E R251, desc[UR36][R250.64] ;  /* 0x00000024fafb7981 */ /* 0x0000e4000c1e1900 */
[----:B0-----:R-:W-:-:S04]  /*4d80*/  IMAD R250, R3, UR42, RZ ;  /* 0x0000002a03fa7c24 */ /* 0x001fc8000f8e02ff */
[----:B---3--:R-:W-:Y:S02]  /*4d90*/  IMAD R251, R250, R251, RZ ;  /* 0x000000fbfafb7224 */ /* 0x008fe400078e02ff */
[----:B------:R-:W-:Y:S02]  /*4da0*/  IMAD R250, R3, UR44, RZ ;  /* 0x0000002c03fa7c24 */ /* 0x000fe4000f8e02ff */
[----:B------:R-:W-:-:S05]  /*4db0*/  IMAD R251, R251, 0xc0, R249 ;  /* 0x000000c0fbfb7824 */ /* 0x000fca00078e02f9 */
[----:B----4-:R-:W-:Y:S02]  /*4dc0*/  SHF.R.S32.HI R4, RZ, 0x1f, R251 ;  /* 0x0000001fff047819 */ /* 0x010fe400000114fb */
[----:B------:R-:W-:-:S04]  /*4dd0*/  IADD3 R251, P3, PT, R250, R251, RZ ;  /* 0x000000fbfafb7210 */ /* 0x000fc80007f7e0ff */
[----:B------:R-:W-:Y:S02]  /*4de0*/  LEA.HI.X.SX32 R4, R250, R4, 0x1, P3 ;  /* 0x00000004fa047211 */ /* 0x000fe400018f0eff */
[----:B-1----:R-:W-:-:S04]  /*4df0*/  LEA R250, P3, R251, UR34, 0x2 ;  /* 0x00000022fbfa7c11 */ /* 0x002fc8000f8610ff */
[----:B------:R-:W-:-:S05]  /*4e00*/  LEA.HI.X R251, R251, UR35, R4, 0x2, P3 ;  /* 0x00000023fbfb7c11 */ /* 0x000fca00098f1404 */
[----:B------:R-:W3:Y:S04]  /*4e10*/  LDG.E.128 R4, desc[UR36][R250.64] ;  /* 0x00000024fa047981 */ /* 0x000ee8000c1e1d00 */
[----:B---3--:R-:W-:Y:S04]  /*4e20*/  STL.64 [R1], R4 ;  /* 0x0000000401007387 */ /* 0x008fe80000100a00 */
[----:B------:R0:W-:Y:S04]  /*4e30*/  STL.64 [R1+0x8], R6 ;  /* 0x0000080601007387 */ /* 0x0001e80000100a00 */
[----:B0-----:R1:W5:Y:S04]  /*4e40*/  LDL.LU.64 R6, [R1+0x7b0] ;  /* 0x0007b00001067983 */ /* 0x0013680000300a00 */
[----:B------:R1:W5:Y:S02]  /*4e50*/  LDL.LU.64 R4, [R1+0x7a8] ;  /* 0x0007a80001047983 */ /* 0x0003640000300a00 */
.L_x_1285:
[----:B------:R-:W-:Y:S05]  /*4e60*/  BSYNC.RECONVERGENT B3 ;  /* 0x0000000000037941 */ /* 0x000fea0003800200 */
.L_x_1284:
[----:B------:R3:W-:Y:S04]  /*4e70*/  STL.64 [R1+0x7d8], R14 ;  /* 0x0007d80e01007387 */ /* 0x0007e80000100a00 */
[----:B---3--:R-:W3:Y:S04]  /*4e80*/  LDL.LU.64 R14, [R1+0x10] ;  /* 0x00001000010e7983 */ /* 0x008ee80000300a00 */
[----:B------:R-:W-:Y:S04]  /*4e90*/  STL.64 [R1+0x7d0], R12 ;  /* 0x0007d00c01007387 */ /* 0x000fe80000100a00 */
[----:B------:R4:W-:Y:S04]  /*4ea0*/  STL [R1+0x7c8], R10 ;  /* 0x0007c80a01007387 */ /* 0x0009e80000100800 */
[----:B----4-:R-:W4:Y:S04]  /*4eb0*/  LDL.LU R10, [R1+0x4] ;  /* 0x00000400010a7983 */ /* 0x010f280000300800 */
[----:B------:R-:W-:Y:S04]  /*4ec0*/  STL [R1+0x7c4], R9 ;  /* 0x0007c40901007387 */ /* 0x000fe80000100800 */
[----:B------:R0:W-:Y:S04]  /*4ed0*/  STL [R1+0x7c0], R8 ;  /* 0x0007c00801007387 */ /* 0x0001e80000100800 */
[----:B0-----:R-:W4:Y:S04]  /*4ee0*/  LDL R8, [R1+0x454] ;  /* 0x0004540001087983 */ /* 0x001f280000100800 */
[----:B-----5:R0:W-:Y:S04]  /*4ef0*/  STL [R1+0x7bc], R7 ;  /* 0x0007bc0701007387 */ /* 0x0201e80000100800 */
[----:B0-----:R-:W2:Y:S04]  /*4f00*/  LDL.LU R7, [R1+0x8] ;  /* 0x0000080001077983 */ /* 0x001ea80000300800 */
[----:B------:R-:W2:Y:S04]  /*4f10*/  LDL R251, [R1+0x458] ;  /* 0x0004580001fb7983 */ /* 0x000ea80000100800 */
[----:B------:R-:W-:Y:S04]  /*4f20*/  STL [R1+0x7b8], R6 ;  /* 0x0007b80601007387 */ /* 0x000fe80000100800 */
[----:B------:R0:W-:Y:S04]  /*4f30*/  STL [R1+0x7b4], R5 ;  /* 0x0007b40501007387 */ /* 0x0001e80000100800 */
[----:B0-----:R-:W2:Y:S04]  /*4f40*/  LDL.LU R5, [R1+0xc] ;  /* 0x00000c0001057983 */ /* 0x001ea80000300800 */
[----:B------:R-:W2:Y:S04]  /*4f50*/  LDL R250, [R1+0x45c] ;  /* 0x00045c0001fa7983 */ /* 0x000ea80000100800 */
[----:B------:R0:W-:Y:S04]  /*4f60*/  STL [R1+0x7b0], R4 ;  /* 0x0007b00401007387 */ /* 0x0001e80000100800 */
[----:B0-----:R-:W2:Y:S04]  /*4f70*/  LDL.LU R4, [R1] ;  /* 0x0000000001047983 */ /* 0x001ea80000300800 */
[----:B------:R-:W-:Y:S04]  /*4f80*/  STL [R1+0x7ac], R3 ;  /* 0x0007ac0301007387 */ /* 0x000fe80000100800 */
[----:B------:R-:W-:Y:S04]  /*4f90*/  STL [R1+0x7a8], R2 ;  /* 0x0007a80201007387 */ /* 0x000fe80000100800 */
[----:B------:R0:W-:Y:S04]  /*4fa0*/  STL [R1+0x7a4], R0 ;  /* 0x0007a40001007387 */ /* 0x0001e80000100800 */
[----:B0-----:R-:W2:Y:S01]  /*4fb0*/  LDL R0, [R1+0x450] ;  /* 0x0004500001007983 */ /* 0x001ea20000100800 */
[----:B------:R-:W-:-:S03]  /*4fc0*/  VOTEU.ANY UP0, P5 ;  /* 0x0000000000ff7886 */ /* 0x000fc60002800100 */
[----:B---3--:R-:W3:Y:S01]  /*4fd0*/  @P4 LDG.E.128 R12, desc[UR36][R14.64+0x10] ;  /* 0x000010240e0c4981 */ /* 0x008ee2000c1e1d00 */
[----:B------:R-:W-:Y:S02]  /*4fe0*/  PLOP3.LUT P4, PT, PT, PT, UP0, 0x80, 0x8 ;  /* 0x000000000008781c */ /* 0x000fe40003f8f008 */
[----:B------:R-:W-:Y:S02]  /*4ff0*/  PLOP3.LUT P3, PT, PT, PT, UP0, 0x80, 0x8 ;  /* 0x000000000008781c */ /* 0x000fe40003f6f008 */
[----:B------:R-:W-:Y:S01]  /*5000*/  PLOP3.LUT P5, PT, PT, PT, UP0, 0x80, 0x8 ;  /* 0x000000000008781c */ /* 0x000fe20003faf008 */
[----:B----4-:R-:W-:Y:S01]  /*5010*/  FADD.FTZ R8, R8, R10 ;  /* 0x0000000a08087221 */ /* 0x010fe20000010000 */
[----:B--2---:R-:W-:Y:S01]  /*5020*/  FADD.FTZ R251, R251, R7 ;  /* 0x00000007fbfb7221 */ /* 0x004fe20000010000 */
[----:B------:R-:W-:Y:S01]  /*5030*/  FADD.FTZ R250, R250, R5 ;  /* 0x00000005fafa7221 */ /* 0x000fe20000010000 */
[----:B------:R-:W-:Y:S01]  /*5040*/  FADD.FTZ R0, R0, R4 ;  /* 0x0000000400007221 */ /* 0x000fe20000010000 */
[----:B---3--:R-:W-:-:S02]  /*5050*/  IMAD.MOV.U32 R9, RZ, RZ, R13 ;  /* 0x000000ffff097224 */ /* 0x008fc400078e000d */
[----:B------:R-:W-:Y:S02]  /*5060*/  IMAD.MOV.U32 R6, RZ, RZ, R14 ;  /* 0x000000ffff067224 */ /* 0x000fe400078e000e */
[----:B------:R-:W-:Y:S01]  /*5070*/  @P4 FMUL.FTZ R8, R8, R9 ;  /* 0x0000000908084220 */ /* 0x000fe20000410000 */
[----:B------:R-:W-:Y:S01]  /*5080*/  PLOP3.LUT P4, PT, PT, PT, UP0, 0x80, 0x8 ;  /* 0x000000000008781c */ /* 0x000fe20003f8f008 */
[----:B------:R-:W-:Y:S02]  /*5090*/  IMAD.MOV.U32 R3, RZ, RZ, R15 ;  /* 0x000000ffff037224 */ /* 0x000fe400078e000f */
[----:B------:R-:W-:Y:S01]  /*50a0*/  IMAD.MOV.U32 R2, RZ, RZ, R12 ;  /* 0x000000ffff027224 */ /* 0x000fe200078e000c */
[----:B------:R3:W5:Y:S04]  /*50b0*/  LDL.LU.64 R14, [R1+0x7d8] ;  /* 0x0007d800010e7983 */ /* 0x0007680000300a00 */
[----:B------:R3:W5:Y:S04]  /*50c0*/  LDL.LU.64 R12, [R1+0x7d0] ;  /* 0x0007d000010c7983 */ /* 0x0007680000300a00 */
[----:B------:R3:W5:Y:S01]  /*50d0*/  LDL.LU R10, [R1+0x7c8] ;  /* 0x0007c800010a7983 */ /* 0x0007620000300800 */
[----:B------:R-:W-:-:S03]  /*50e0*/  @P3 FMUL.FTZ R251, R251, R6 ;  /* 0x00000006fbfb3220 */ /* 0x000fc60000410000 */
[----:B------:R3:W5:Y:S04]  /*50f0*/  LDL.LU R9, [R1+0x7c4] ;  /* 0x0007c40001097983 */ /* 0x0007680000300800 */
[----:B------:R0:W-:Y:S01]  /*5100*/  STL [R1+0x44], R8 ;  /* 0x0000440801007387 */ /* 0x0001e20000100800 */
[----:B------:R-:W-:Y:S01]  /*5110*/  @P5 FMUL.FTZ R0, R0, R2 ;  /* 0x0000000200005220 */ /* 0x000fe20000410000 */
[----:B------:R-:W-:Y:S02]  /*5120*/  @P4 FMUL.FTZ R250, R250, R3 ;  /* 0x00000003fafa4220 */ /* 0x000fe40000410000 */
[----:B0-----:R3:W5:Y:S04]  /*5130*/  LDL.LU R8, [R1+0x7c0] ;  /* 0x0007c00001087983 */ /* 0x0017680000300800 */
[----:B------:R3:W5:Y:S04]  /*5140*/  LDL.LU R7, [R1+0x7bc] ;  /* 0x0007bc0001077983 */ /* 0x0007680000300800 */
[----:B------:R3:W5:Y:S04]  /*5150*/  LDL.LU R6, [R1+0x7b8] ;  /* 0x0007b80001067983 */ /* 0x0007680000300800 */
[----:B------:R3:W5:Y:S04]  /*5160*/  LDL.LU R5, [R1+0x7b4] ;  /* 0x0007b40001057983 */ /* 0x0007680000300800 */
[----:B------:R3:W5:Y:S04]  /*5170*/  LDL.LU R4, [R1+0x7b0] ;  /* 0x0007b00001047983 */ /* 0x0007680000300800 */
[----:B------:R3:W5:Y:S04]  /*5180*/  LDL.LU R3, [R1+0x7ac] ;  /* 0x0007ac0001037983 */ /* 0x0007680000300800 */
[----:B------:R-:W-:Y:S04]  /*5190*/  STL [R1+0x48], R251 ;  /* 0x000048fb01007387 */ /* 0x000fe80000100800 */
[----:B------:R3:W5:Y:S04]  /*51a0*/  LDL.LU R2, [R1+0x7a8] ;  /* 0x0007a80001027983 */ /* 0x0007680000300800 */
[----:B------:R0:W-:Y:S04]  /*51b0*/  STL [R1+0x40], R0 ;  /* 0x0000400001007387 */ /* 0x0001e80000100800 */
[----:B0-----:R3:W5:Y:S04]  /*51c0*/  LDL.LU R0, [R1+0x7a4] ;  /* 0x0007a40001007983 */ /* 0x0017680000300800 */
[----:B------:R3:W-:Y:S01]  /*51d0*/  STL [R1+0x4c], R250 ;  /* 0x00004cfa01007387 */ /* 0x0007e20000100800 */
[----:B------:R-:W-:Y:S05]  /*51e0*/  @P2 BRA `(.L_x_1283) ;  /* 0x0000000000542947 */ /* 0x000fea0003800000 */
[----:B-----5:R-:W-:Y:S01]  /*51f0*/  STL.64 [R1+0x7b0], R6 ;  /* 0x0007b00601007387 */ /* 0x020fe20000100a00 */
[----:B------:R-:W-:Y:S01]  /*5200*/  S2UR UR34, SR_CTAID.Y ;  /* 0x00000000002279c3 */ /* 0x000fe20000002600 */
[----:B------:R-:W0:Y:S02]  /*5210*/  LDCU UR42, c[0x0][0x3f8] ;  /* 0x00007f00ff2a77ac */ /* 0x000e240008000800 */
[----:B------:R2:W-:Y:S04]  /*5220*/  STL.64 [R1+0x7a8], R4 ;  /* 0x0007a80401007387 */ /* 0x0005e80000100a00 */
[----:B--2---:R-:W2:Y:S04]  /*5230*/  LDL R4, [R1+0x40] ;  /* 0x0000400001047983 */ /* 0x004ea80000100800 */
[----:B------:R-:W2:Y:S01]  /*5240*/  LDL R5, [R1+0x44] ;  /* 0x0000440001057983 */ /* 0x000ea20000100800 */
[----:B------:R-:W0:Y:S01]  /*5250*/  S2UR UR35, SR_CTAID.X ;  /* 0x00000000002379c3 */ /* 0x000e220000002500 */
[----:B------:R-:W-:Y:S01]  /*5260*/  IMAD.MOV.U32 R7, RZ, RZ, R250 ;  /* 0x000000ffff077224 */ /* 0x000fe200078e00fa */
[----:B------:R-:W-:Y:S01]  /*5270*/  MOV R6, R251 ;  /* 0x000000fb00067202 */ /* 0x000fe20000000f00 */
[----:B0-----:R-:W-:Y:S01]  /*5280*/  UIMAD UR42, UR34, UR42, UR35 ;  /* 0x0000002a222a72a4 */ /* 0x001fe2000f8e0223 */
[----:B------:R-:W0:Y:S05]  /*5290*/  LDCU.64 UR34, c[0x0][0x3b8] ;  /* 0x00007700ff2277ac */ /* 0x000e2a0008000a00 */
[----:B---3--:R-:W-:-:S04]  /*52a0*/  IMAD R250, R3, UR42, RZ ;  /* 0x0000002a03fa7c24 */ /* 0x008fc8000f8e02ff */
[----:B------:R-:W-:Y:S01]  /*52b0*/  IMAD R251, R250, 0xc0, RZ ;  /* 0x000000c0fafb7824 */ /* 0x000fe200078e02ff */
[----:B------:R-:W-:-:S04]  /*52c0*/  SHF.R.S32.HI R250, RZ, 0x1f, R249 ;  /* 0x0000001ffffa7819 */ /* 0x000fc800000114f9 */
[----:B------:R-:W-:-:S04]  /*52d0*/  IADD3 R249, P2, PT, R251, R249, RZ ;  /* 0x000000f9fbf97210 */ /* 0x000fc80007f5e0ff */
[----:B------:R-:W-:Y:S02]  /*52e0*/  LEA.HI.X.SX32 R251, R251, R250, 0x1, P2 ;  /* 0x000000fafbfb7211 */ /* 0x000fe400010f0eff */
[----:B0-----:R-:W-:-:S04]  /*52f0*/  LEA R250, P2, R249, UR34, 0x2 ;  /* 0x00000022f9fa7c11 */ /* 0x001fc8000f8410ff */
[----:B------:R-:W-:-:S05]  /*5300*/  LEA.HI.X R251, R249, UR35, R251, 0x2, P2 ;  /* 0x00000023f9fb7c11 */ /* 0x000fca00090f14fb */
[----:B--2---:R0:W-:Y:S04]  /*5310*/  STG.E.128 desc[UR36][R250.64], R4 ;  /* 0x00000004fa007986 */ /* 0x0041e8000c101d24 */
[----:B0-----:R4:W5:Y:S04]  /*5320*/  LDL.LU.64 R6, [R1+0x7b0] ;  /* 0x0007b00001067983 */ /* 0x0019680000300a00 */
[----:B------:R4:W5:Y:S02]  /*5330*/  LDL.LU.64 R4, [R1+0x7a8] ;  /* 0x0007a80001047983 */ /* 0x0009640000300a00 */
.L_x_1283:
[----:B------:R-:W-:Y:S05]  /*5340*/  BSYNC.RECONVERGENT B2 ;  /* 0x0000000000027941 */ /* 0x000fea0003800200 */
.L_x_1282:
[----:B------:R-:W-:Y:S04]  /*5350*/  BSSY.RECONVERGENT B2, `(.L_x_1286) ;  /* 0x0000062000027945 */ /* 0x000fe80003800200 */
[----:B------:R-:W-:Y:S05]  /*5360*/  @P0 BRA `(.L_x_1287) ;  /* 0x0000000400800947 */ /* 0x000fea0003800000 */
[----:B01----:R-:W2:Y:S01]  /*5370*/  LDL R249, [R1+0x30] ;  /* 0x0000300001f97983 */ /* 0x003ea20000100800 */
[----:B-----5:R-:W-:Y:S01]  /*5380*/  ISETP.NE.AND P5, PT, R2, RZ, PT ;  /* 0x000000ff0200720c */ /* 0x020fe20003fa5270 */
[----:B------:R-:W-:-:S12]  /*5390*/  BSSY.RECONVERGENT B3, `(.L_x_1288) ;  /* 0x0000028000037945 */ /* 0x000fd80003800200 */
        /* <DEDUP_REMOVED lines=8> */
[----:B------:R-:W3:Y:S01]  /*5420*/  @P2 LDC.64 R240, c[0x0][0x450] ;  /* 0x00011400fff02b82 */ /* 0x000ee20000000a00 */
[----:B------:R-:W-:Y:S01]  /*5430*/  PLOP3.LUT P2, PT, PT, PT, UP0, 0x80, 0x8 ;  /* 0x000000000008781c */ /* 0x000fe20003f4f008 */
[----:B0-----:R-:W-:-:S04]  /*5440*/  @P3 IMAD R242, R243, UR39, R242 ;  /* 0x00000027f3f23c24 */ /* 0x001fc8000f8e02f2 */
[----:B------:R-:W-:Y:S01]  /*5450*/  @P4 IMAD R242, R242, 0xc0, RZ ;  /* 0x000000c0f2f24824 */ /* 0x000fe200078e02ff */
[----:B------:R-:W-:-:S07]  /*5460*/  PLOP3.LUT P4, PT, PT, PT, UP0, 0x80, 0x8 ;  /* 0x000000000008781c */ /* 0x000fce0003f8f008 */
[----:B---3--:R-:W-:Y:S01]  /*5470*/  @P2 IMAD.WIDE R250, R242, 0x4, R240 ;  /* 0x00000004f2fa2825 */ /* 0x008fe200078e02f0 */
[----:B------:R-:W-:Y:S02]  /*5480*/  CS2R R242, SRZ ;  /* 0x0000000000f27805 */ /* 0x000fe4000001ff00 */
[----:B------:R-:W-:Y:S01]  /*5490*/  CS2R R240, SRZ ;  /* 0x0000000000f07805 */ /* 0x000fe2000001ff00 */
[----:B--2---:R-:W-:-:S05]  /*54a0*/  IMAD R249, R3, 0x8, R249 ;  /* 0x0000000803f97824 */ /* 0x004fca00078e02f9 */
[----:B------:R-:W-:-:S13]  /*54b0*/  ISETP.GE.AND P3, PT, R249, R248, PT ;  /* 0x000000f8f900720c */ /* 0x000fda0003f66270 */
[----:B------:R-:W-:Y:S05]  /*54c0*/  @P3 BRA `(.L_x_1289) ;  /* 0x0000000000503947 */ /* 0x000fea0003800000 */
[----:B------:R-:W0:Y:S01]  /*54d0*/  S2UR UR42, SR_CTAID.Y ;  /* 0x00000000002a79c3 */ /* 0x000e220000002600 */
[----:B------:R-:W1:Y:S01]  /*54e0*/  LDCU.64 UR34, c[0x0][0x3c8] ;  /* 0x00007900ff2277ac */ /* 0x000e620008000a00 */
[----:B0-----:R-:W-:Y:S01]  /*54f0*/  IMAD R242, R3, UR42, RZ ;  /* 0x0000002a03f27c24 */ /* 0x001fe2000f8e02ff */
[----:B------:R-:W0:Y:S04]  /*5500*/  LDCU UR42, c[0x0][0x3f8] ;  /* 0x00007f00ff2a77ac */ /* 0x000e280008000800 */
[----:B------:R-:W-:-:S04]  /*5510*/  IADD3 R241, P2, PT, R242, R0, RZ ;  /* 0x00000000f2f17210 */ /* 0x000fc80007f5e0ff */
[----:B------:R-:W-:Y:S02]  /*5520*/  LEA.HI.X.SX32 R242, R242, RZ, 0x1, P2 ;  /* 0x000000fff2f27211 */ /* 0x000fe400010f0eff */
[----:B-1----:R-:W-:-:S04]  /*5530*/  LEA R240, P2, R241, UR34, 0x2 ;  /* 0x00000022f1f07c11 */ /* 0x002fc8000f8410ff */
[----:B------:R-:W-:Y:S01]  /*5540*/  LEA.HI.X R241, R241, UR35, R242, 0x2, P2 ;  /* 0x00000023f1f17c11 */ /* 0x000fe200090f14f2 */
[----:B------:R-:W1:Y:S04]  /*5550*/  LDCU.64 UR34, c[0x0][0x3b8] ;  /* 0x00007700ff2277ac */ /* 0x000e680008000a00 */
        /* <DEDUP_REMOVED lines=8> */
[----:B-1----:R-:W-:-:S04]  /*55e0*/  LEA R240, P2, R241, UR34, 0x2 ;  /* 0x00000022f1f07c11 */ /* 0x002fc8000f8410ff */
[----:B------:R-:W-:-:S06]  /*55f0*/  LEA.HI.X R241, R241, UR35, R242, 0x2, P2 ;  /* 0x00000023f1f17c11 */ /* 0x000fcc00090f14f2 */
[----:B------:R-:W5:Y:S03]  /*5600*/  LDG.E.128 R240, desc[UR36][R240.64] ;  /* 0x00000024f0f07981 */ /* 0x000f66000c1e1d00 */
.L_x_1289:
[----:B------:R-:W-:Y:S05]  /*5610*/  BSYNC.RECONVERGENT B3 ;  /* 0x0000000000037941 */ /* 0x000fea0003800200 */
.L_x_1288:
[----:B------:R-:W-:Y:S04]  /*5620*/  STL.64 [R1+0x7c8], R10 ;  /* 0x0007c80a01007387 */ /* 0x000fe80000100a00 */
[----:B------:R0:W-:Y:S04]  /*5630*/  STL.64 [R1+0x7c0], R8 ;  /* 0x0007c00801007387 */ /* 0x0001e80000100a00 */
[----:B------:R1:W-:Y:S04]  /*5640*/  STL [R1+0x7b8], R6 ;  /* 0x0007b80601007387 */ /* 0x0003e80000100800 */
[----:B0-----:R-:W2:Y:S04]  /*5650*/  @P4 LDG.E.128 R8, desc[UR36][R250.64+0x20] ;  /* 0x00002024fa084981 */ /* 0x001ea8000c1e1d00 */
[----:B-1----:R-:W3:Y:S04]  /*5660*/  LDL R6, [R1+0x444] ;  /* 0x0004440001067983 */ /* 0x002ee80000100800 */
[----:B------:R0:W-:Y:S04]  /*5670*/  STL [R1+0x7b4], R5 ;  /* 0x0007b40501007387 */ /* 0x0001e80000100800 */
[----:B0-----:R-:W4:Y:S04]  /*5680*/  LDL R5, [R1+0x448] ;  /* 0x0004480001057983 */ /* 0x001f280000100800 */
[----:B------:R-:W-:Y:S04]  /*5690*/  STL [R1+0x7b0], R4 ;  /* 0x0007b00401007387 */ /* 0x000fe80000100800 */
[----:B------:R-:W-:Y:S04]  /*56a0*/  STL [R1+0x7ac], R3 ;  /* 0x0007ac0301007387 */ /* 0x000fe80000100800 */
[----:B------:R0:W-:Y:S04]  /*56b0*/  STL [R1+0x7a8], R2 ;  /* 0x0007a80201007387 */ /* 0x0001e80000100800 */
[----:B0-----:R-:W4:Y:S04]  /*56c0*/  LDL R2, [R1+0x44c] ;  /* 0x00044c0001027983 */ /* 0x001f280000100800 */
[----:B------:R0:W-:Y:S04]  /*56d0*/  STL [R1+0x7a4], R0 ;  /* 0x0007a40001007387 */ /* 0x0001e80000100800 */
[----:B0-----:R-:W4:Y:S01]  /*56e0*/  LDL R0, [R1+0x440] ;  /* 0x0004400001007983 */ /* 0x001f220000100800 */
[----:B------:R-:W-:Y:S01]  /*56f0*/  VOTEU.ANY UP0, P5 ;  /* 0x0000000000ff7886 */ /* 0x000fe20002800100 */
[----:B------:R-:W-:-:S02]  /*5700*/  PLOP3.LUT P2, PT, PT, PT, UP0, 0x80, 0x8 ;  /* 0x000000000008781c */ /* 0x000fc40003f4f008 */
[----:B------:R-:W-:Y:S01]  /*5710*/  PLOP3.LUT P3, PT, PT, PT, UP0, 0x80, 0x8 ;  /* 0x000000000008781c */ /* 0x000fe20003f6f008 */
[----:B--2---:R-:W-:Y:S01]  /*5720*/  IMAD.MOV.U32 R4, RZ, RZ, R9 ;  /* 0x000000ffff047224 */ /* 0x004fe200078e0009 */
[----:B------:R-:W-:Y:S01]  /*5730*/  MOV R250, R8 ;  /* 0x0000000800fa7202 */ /* 0x000fe20000000f00 */
[----:B------:R-:W-:Y:S02]  /*5740*/  IMAD.MOV.U32 R3, RZ, RZ, R10 ;  /* 0x000000ffff037224 */ /* 0x000fe400078e000a */
[----:B------:R-:W-:Y:S02]  /*5750*/  IMAD.MOV.U32 R251, RZ, RZ, R11 ;  /* 0x000000fffffb7224 */ /* 0x000fe400078e000b */
[----:B---3-5:R-:W-:Y:S01]  /*5760*/  FADD.FTZ R241, R6, R241 ;  /* 0x000000f106f17221 */ /* 0x028fe20000010000 */
[----:B------:R0:W5:Y:S04]  /*5770*/  LDL.LU.64 R10, [R1+0x7c8] ;  /* 0x0007c800010a7983 */ /* 0x0001680000300a00 */
[----:B------:R0:W5:Y:S01]  /*5780*/  LDL.LU.64 R8, [R1+0x7c0] ;  /* 0x0007c00001087983 */ /* 0x0001620000300a00 */
[----:B------:R-:W-:-:S03]  /*5790*/  @P2 FMUL.FTZ R241, R241, R4 ;  /* 0x00000004f1f12220 */ /* 0x000fc60000410000 */
[----:B------:R0:W5:Y:S01]  /*57a0*/  LDL.LU R6, [R1+0x7b8] ;  /* 0x0007b80001067983 */ /* 0x0001620000300800 */
[----:B----4-:R-:W-:-:S03]  /*57b0*/  FADD.FTZ R242, R5, R242 ;  /* 0x000000f205f27221 */ /* 0x010fc60000010000 */
[----:B------:R0:W5:Y:S01]  /*57c0*/  LDL.LU R5, [R1+0x7b4] ;  /* 0x0007b40001057983 */ /* 0x0001620000300800 */
[----:B------:R-:W-:-:S03]  /*57d0*/  @P3 FMUL.FTZ R242, R242, R3 ;  /* 0x00000003f2f23220 */ /* 0x000fc60000410000 */
[----:B------:R0:W5:Y:S04]  /*57e0*/  LDL.LU R4, [R1+0x7b0] ;  /* 0x0007b00001047983 */ /* 0x0001680000300800 */
[----:B------:R0:W5:Y:S01]  /*57f0*/  LDL.LU R3, [R1+0x7ac] ;  /* 0x0007ac0001037983 */ /* 0x0001620000300800 */
[----:B------:R-:W-:-:S03]  /*5800*/  FADD.FTZ R243, R2, R243 ;  /* 0x000000f302f37221 */ /* 0x000fc60000010000 */
[----:B------:R0:W5:Y:S01]  /*5810*/  LDL.LU R2, [R1+0x7a8] ;  /* 0x0007a80001027983 */ /* 0x0001620000300800 */
[----:B------:R-:W-:-:S03]  /*5820*/  FADD.FTZ R240, R0, R240 ;  /* 0x000000f000f07221 */ /* 0x000fc60000010000 */
[----:B------:R0:W5:Y:S01]  /*5830*/  LDL.LU R0, [R1+0x7a4] ;  /* 0x0007a40001007983 */ /* 0x0001620000300800 */
[----:B------:R-:W-:Y:S02]  /*5840*/  ISETP.GE.AND P2, PT, R249, R248, PT ;  /* 0x000000f8f900720c */ /* 0x000fe40003f46270 */
[----:B------:R-:W-:Y:S02]  /*5850*/  PLOP3.LUT P4, PT, PT, PT, UP0, 0x80, 0x8 ;  /* 0x000000000008781c */ /* 0x000fe40003f8f008 */
[----:B------:R-:W-:-:S11]  /*5860*/  PLOP3.LUT P5, PT, PT, PT, UP0, 0x80, 0x8 ;  /* 0x000000000008781c */ /* 0x000fd60003faf008 */
[----:B------:R-:W-:Y:S02]  /*5870*/  @P4 FMUL.FTZ R243, R243, R251 ;  /* 0x000000fbf3f34220 */ /* 0x000fe40000410000 */
[----:B------:R-:W-:Y:S01]  /*5880*/  @P5 FMUL.FTZ R240, R240, R250 ;  /* 0x000000faf0f05220 */ /* 0x000fe20000410000 */
[----:B0-----:R-:W-:Y:S06]  /*5890*/  @P2 BRA `(.L_x_1287) ;  /* 0x0000000000342947 */ /* 0x001fec0003800000 */
[----:B------:R-:W-:Y:S01]  /*58a0*/  S2UR UR34, SR_CTAID.Y ;  /* 0x00000000002279c3 */ /* 0x000fe20000002600 */
[----:B------:R-:W0:Y:S07]  /*58b0*/  LDCU UR42, c[0x0][0x3f8] ;  /* 0x00007f00ff2a77ac */ /* 0x000e2e0008000800 */
[----:B------:R-:W0:Y:S02]  /*58c0*/  S2UR UR35, SR_CTAID.X ;  /* 0x00000000002379c3 */ /* 0x000e240000002500 */
[----:B0-----:R-:W-:Y:S01]  /*58d0*/  UIMAD UR42, UR34, UR42, UR35 ;  /* 0x0000002a222a72a4 */ /* 0x001fe2000f8e0223 */
[----:B------:R-:W0:Y:S05]  /*58e0*/  LDCU.64 UR34, c[0x0][0x3b8] ;  /* 0x00007700ff2277ac */ /* 0x000e2a0008000a00 */
[----:B-----5:R-:W-:-:S04]  /*58f0*/  IMAD R250, R3, UR42, RZ ;  /* 0x0000002a03fa7c24 */ /* 0x020fc8000f8e02ff */
[----:B------:R-:W-:Y:S01]  /*5900*/  IMAD R251, R250, 0xc0, RZ ;  /* 0x000000c0fafb7824 */ /* 0x000fe200078e02ff */
[----:B------:R-:W-:-:S04]  /*5910*/  SHF.R.S32.HI R250, RZ, 0x1f, R249 ;  /* 0x0000001ffffa7819 */ /* 0x000fc800000114f9 */
[----:B------:R-:W-:-:S04]  /*5920*/  IADD3 R249, P2, PT, R251, R249, RZ ;  /* 0x000000f9fbf97210 */ /* 0x000fc80007f5e0ff */
[----:B------:R-:W-:Y:S02]  /*5930*/  LEA.HI.X.SX32 R251, R251, R250, 0x1, P2 ;  /* 0x000000fafbfb7211 */ /* 0x000fe400010f0eff */
[----:B0-----:R-:W-:-:S04]  /*5940*/  LEA R250, P2, R249, UR34, 0x2 ;  /* 0x00000022f9fa7c11 */ /* 0x001fc8000f8410ff */
[----:B------:R-:W-:-:S05]  /*5950*/  LEA.HI.X R251, R249, UR35, R251, 0x2, P2 ;  /* 0x00000023f9fb7c11 */ /* 0x000fca00090f14fb */
[----:B------:R0:W-:Y:S04]  /*5960*/  STG.E.128 desc[UR36][R250.64], R240 ;  /* 0x000000f0fa007986 */ /* 0x0001e8000c101d24 */
.L_x_1287:
[----:B------:R-:W-:Y:S05]  /*5970*/  BSYNC.RECONVERGENT B2 ;  /* 0x0000000000027941 */ /* 0x000fea0003800200 */
.L_x_1286:
[----:B------:R-:W-:Y:S04]  /*5980*/  BSSY.RECONVERGENT B2, `(.L_x_1290) ;  /* 0x0000062000027945 */ /* 0x000fe80003800200 */
[----:B------:R-:W-:Y:S05]  /*5990*/  @P0 BRA `(.L_x_1291) ;  /* 0x0000000400800947 */ /* 0x000fea0003800000 */
        /* <DEDUP_REMOVED lines=9> */
[----:B------:R-:W-:-:S13]  /*5a30*/  PLOP3.LUT P3, PT, PT, PT, UP0, 0x80, 0x8 ;  /* 0x000000000008781c */ /* 0x000fda0003f6f008 */
[----:B------:R-:W3:Y:S01]  /*5a40*/  @P3 LDC.64 R236, c[0x0][0x450] ;  /* 0x00011400ffec3b82 */ /* 0x000ee20000000a00 */
[----:B0-----:R-:W-:Y:S01]  /*5a50*/  @P2 IMAD R238, R239, UR39, R238 ;  /* 0x00000027efee2c24 */ /* 0x001fe2000f8e02ee */
[----:B------:R-:W-:Y:S01]  /*5a60*/  PLOP3.LUT P2, PT, PT, PT, UP0, 0x80, 0x8 ;  /* 0x000000000008781c */ /* 0x000fe20003f4f008 */
[----:B------:R-:W-:Y:S02]  /*5a70*/  IMAD.SHL.U32 R239, R252, 0x4, RZ ;  /* 0x00000004fcef7824 */ /* 0x000fe400078e00ff */
[----:B------:R-:W-:Y:S01]  /*5a80*/  @P4 IMAD R238, R238, 0xc0, RZ ;  /* 0x000000c0eeee4824 */ /* 0x000fe200078e02ff */
[----:B------:R-:W-:Y:S01]  /*5a90*/  PLOP3.LUT P4, PT, PT, PT, UP0, 0x80, 0x8 ;  /* 0x000000000008781c */ /* 0x000fe20003f8f008 */
[----:B-1----:R-:W-:-:S05]  /*5aa0*/  IMAD R249, R3, 0x8, R239 ;  /* 0x0000000803f97824 */ /* 0x002fca00078e02ef */
[----:B------:R-:W-:-:S03]  /*5ab0*/  ISETP.GE.AND P3, PT, R249, R248, PT ;  /* 0x000000f8f900720c */ /* 0x000fc60003f66270 */
[----:B---3--:R-:W-:Y:S01]  /*5ac0*/  @P2 IMAD.WIDE R250, R238, 0x4, R236 ;  /* 0x00000004eefa2825 */ /* 0x008fe200078e02ec */
[----:B------:R-:W-:Y:S02]  /*5ad0*/  CS2R R238, SRZ ;  /* 0x0000000000ee7805 */ /* 0x000fe4000001ff00 */
[----:B------:R-:W-:-:S07]  /*5ae0*/  CS2R R236, SRZ ;  /* 0x0000000000ec7805 */ /* 0x000fce000001ff00 */
        /* <DEDUP_REMOVED lines=18> */
[----:B-1----:R-:W-:-:S04]  /*5c10*/  LEA R236, P2, R237, UR34, 0x2 ;  /* 0x00000022edec7c11 */ /* 0x002fc8000f8410ff */
[----:B------:R-:W-:-:S06]  /*5c20*/  LEA.HI.X R237, R237, UR35, R238, 0x2, P2 ;  /* 0x00000023eded7c11 */ /* 0x000fcc00090f14ee */
[----:B------:R-:W5:Y:S03]  /*5c30*/  LDG.E.128 R236, desc[UR36][R236.64] ;  /* 0x00000024ecec7981 */ /* 0x000f66000c1e1d00 */
.L_x_1293:
[----:B------:R-:W-:Y:S05]  /*5c40*/  BSYNC.RECONVERGENT B3 ;  /* 0x0000000000037941 */ /* 0x000fea0003800200 */
.L_x_1292:
[----:B------:R-:W-:Y:S04]  /*5c50*/  STL.64 [R1+0x7c8], R10 ;  /* 0x0007c80a01007387 */ /* 0x000fe80000100a00 */
[----:B------:R0:W-:Y:S04]  /*5c60*/  STL.64 [R1+0x7c0], R8 ;  /* 0x0007c00801007387 */ /* 0x0001e80000100a00 */
[----:B------:R1:W-:Y:S04]  /*5c70*/  STL [R1+0x7b8], R6 ;  /* 0x0007b80601007387 */ /* 0x0003e80000100800 */
[----:B0-----:R-:W3:Y:S04]  /*5c80*/  @P4 LDG.E.128 R8, desc[UR36][R250.64+0x30] ;  /* 0x00003024fa084981 */ /* 0x001ee8000c1e1d00 */
[----:B-1----:R-:W2:Y:S04]  /*5c90*/  LDL R6, [R1+0x434] ;  /* 0x0004340001067983 */ /* 0x002ea80000100800 */
        /* <DEDUP_REMOVED lines=11> */
[----:B---3--:R-:W-:Y:S01]  /*5d50*/  IMAD.MOV.U32 R4, RZ, RZ, R9 ;  /* 0x000000ffff047224 */ /* 0x008fe200078e0009 */
[----:B------:R-:W-:Y:S01]  /*5d60*/  MOV R250, R8 ;  /* 0x0000000800fa7202 */ /* 0x000fe20000000f00 */
[----:B------:R-:W-:Y:S02]  /*5d70*/  IMAD.MOV.U32 R3, RZ, RZ, R10 ;  /* 0x000000ffff037224 */ /* 0x000fe400078e000a */
[----:B------:R-:W-:Y:S02]  /*5d80*/  IMAD.MOV.U32 R251, RZ, RZ, R11 ;  /* 0x000000fffffb7224 */ /* 0x000fe400078e000b */
[----:B--2--5:R-:W-:Y:S01]  /*5d90*/  FADD.FTZ R237, R6, R237 ;  /* 0x000000ed06ed7221 */ /* 0x024fe20000010000 */
        /* <DEDUP_REMOVED lines=32> */
.L_x_1291:
[----:B------:R-:W-:Y:S05]  /*5fa0*/  BSYNC.RECONVERGENT B2 ;  /* 0x0000000000027941 */ /* 0x000fea0003800200 */
.L_x_1290:
        /* <DEDUP_REMOVED lines=44> */
.L_x_1297:
[----:B------:R-:W-:Y:S05]  /*6270*/  BSYNC.RECONVERGENT B3 ;  /* 0x0000000000037941 */ /* 0x000fea0003800200 */
.L_x_1296:
        /* <DEDUP_REMOVED lines=16> */
[----:B--2---:R-:W-:Y:S02]  /*6380*/  IMAD.MOV.U32 R4, RZ, RZ, R9 ;  /* 0x000000ffff047224 */ /* 0x004fe400078e0009 */
[----:B------:R-:W-:Y:S02]  /*6390*/  IMAD.MOV.U32 R3, RZ, RZ, R10 ;  /* 0x000000ffff037224 */ /* 0x000fe400078e000a */
[----:B------:R-:W-:Y:S02]  /*63a0*/  IMAD.MOV.U32 R251, RZ, RZ, R11 ;  /* 0x000000fffffb7224 */ /* 0x000fe400078e000b */
[----:B---3-5:R-:W-:Y:S01]  /*63b0*/  FADD.FTZ R233, R6, R233 ;  /* 0x000000e906e97221 */ /* 0x028fe20000010000 */
[----:B------:R-:W-:Y:S01]  /*63c0*/  IMAD.MOV.U32 R250, RZ, RZ, R8 ;  /* 0x000000fffffa7224 */ /* 0x000fe200078e0008 */
[----:B------:R0:W5:Y:S02]  /*63d0*/  LDL.LU.64 R10, [R1+0x7c8] ;  /* 0x0007c800010a7983 */ /* 0x0001640000300a00 */
[----:B------:R-:W-:-:S02]  /*63e0*/  @P2 FMUL.FTZ R233, R233, R4 ;  /* 0x00000004e9e92220 */ /* 0x000fc40000410000 */
[----:B------:R0:W5:Y:S04]  /*63f0*/  LDL.LU.64 R8, [R1+0x7c0] ;  /* 0x0007c00001087983 */ /* 0x0001680000300a00 */
        /* <DEDUP_REMOVED lines=29> */
.L_x_1295:
[----:B------:R-:W-:Y:S05]  /*65d0*/  BSYNC.RECONVERGENT B2 ;  /* 0x0000000000027941 */ /* 0x000fea0003800200 */
.L_x_1294:
[----:B------:R-:W-:Y:S04]  /*65e0*/  BSSY.RECONVERGENT B2, `(.L_x_1298) ;  /* 0x0000064000027945 */ /* 0x000fe80003800200 */
[----:B------:R-:W-:Y:S05]  /*65f0*/  @P0 BRA `(.L_x_1299) ;  /* 0x0000000400880947 */ /* 0x000fea0003800000 */
[----:B-----5:R-:W-:Y:S01]  /*6600*/  ISETP.NE.AND P5, PT, R2, RZ, PT ;  /* 0x000000ff0200720c */ /* 0x020fe20003fa5270 */
[----:B------:R-:W-:Y:S01]  /*6610*/  BSSY.RECONVERGENT B3, `(.L_x_1300) ;  /* 0x000002a000037945 */ /* 0x000fe20003800200 */
[----:B01----:R-:W-:-:S11]  /*6620*/  LEA R249, R3, R252, 0x2 ;  /* 0x000000fc03f97211 */ /* 0x003fd600078e10ff */
        /* <DEDUP_REMOVED lines=13> */
[----:B------:R-:W-:Y:S02]  /*6700*/  PLOP3.LUT P4, PT, PT, PT, UP0, 0x80, 0x8 ;  /* 0x000000000008781c */ /* 0x000fe40003f8f008 */
[----:B------:R-:W-:-:S07]  /*6710*/  ISETP.GE.AND P3, PT, R231, R248, PT ;  /* 0x000000f8e700720c */ /* 0x000fce0003f66270 */
[----:B---3--:R-:W-:Y:S01]  /*6720*/  @P2 IMAD.WIDE R250, R230, 0x4, R228 ;  /* 0x00000004e6fa2825 */ /* 0x008fe200078e02e4 */
[----:B------:R-:W-:Y:S02]  /*6730*/  CS2R R230, SRZ ;  /* 0x0000000000e67805 */ /* 0x000fe4000001ff00 */
[----:B------:R-:W-:-:S03]  /*6740*/  CS2R R228, SRZ ;  /* 0x0000000000e47805 */ /* 0x000fc6000001ff00 */
[----:B------:R-:W-:Y:S05]  /*6750*/  @P3 BRA `(.L_x_1301) ;  /* 0x0000000000543947 */ /* 0x000fea0003800000 */
[----:B------:R-:W0:Y:S01]  /*6760*/  S2UR UR42, SR_CTAID.Y ;  /* 0x00000000002a79c3 */ /* 0x000e220000002600 */
[----:B------:R-:W1:Y:S01]  /*6770*/  LDCU.64 UR34, c[0x0][0x3c8] ;  /* 0x00007900ff2277ac */ /* 0x000e620008000a00 */
[----:B0-----:R-:W-:-:S05]  /*6780*/  IMAD R230, R3, UR42, RZ ;  /* 0x0000002a03e67c24 */ /* 0x001fca000f8e02ff */
[----:B------:R-:W-:-:S04]  /*6790*/  IADD3 R229, P2, PT, R230, R0, RZ ;  /* 0x00000000e6e57210 */ /* 0x000fc80007f5e0ff */
[----:B------:R-:W-:Y:S02]  /*67a0*/  LEA.HI.X.SX32 R230, R230, RZ, 0x1, P2 ;  /* 0x000000ffe6e67211 */ /* 0x000fe400010f0eff */
[C---:B-1----:R-:W-:Y:S01]  /*67b0*/  LEA R228, P2, R229.reuse, UR34, 0x2 ;  /* 0x00000022e5e47c11 */ /* 0x042fe2000f8410ff */
[----:B------:R-:W0:Y:S03]  /*67c0*/  LDCU UR34, c[0x0][0x3f8] ;  /* 0x00007f00ff2277ac */ /* 0x000e260008000800 */
[----:B------:R-:W-:-:S05]  /*67d0*/  LEA.HI.X R229, R229, UR35, R230, 0x2, P2 ;  /* 0x00000023e5e57c11 */ /* 0x000fca00090f14e6 */
[----:B------:R0:W3:Y:S01]  /*67e0*/  LDG.E R228, desc[UR36][R228.64] ;  /* 0x00000024e4e47981 */ /* 0x0000e2000c1e1900 */
[C---:B------:R-:W-:Y:S02]  /*67f0*/  IMAD R230, R3.reuse, UR44, RZ ;  /* 0x0000002c03e67c24 */ /* 0x040fe4000f8e02ff */
[----:B0-----:R-:W-:Y:S01]  /*6800*/  IMAD R229, R3, UR34, RZ ;  /* 0x0000002203e57c24 */ /* 0x001fe2000f8e02ff */
[----:B------:R-:W0:Y:S03]  /*6810*/  LDCU.64 UR34, c[0x0][0x3b8] ;  /* 0x00007700ff2277ac */ /* 0x000e260008000a00 */
[----:B---3--:R-:W-:-:S04]  /*6820*/  IMAD R229, R229, R228, RZ ;  /* 0x000000e4e5e57224 */ /* 0x008fc800078e02ff */
[----:B------:R-:W-:-:S04]  /*6830*/  IMAD R229, R229, 0x30, R249 ;  /* 0x00000030e5e57824 */ /* 0x000fc800078e02f9 */
[----:B------:R-:W-:-:S05]  /*6840*/  IMAD.SHL.U32 R229, R229, 0x4, RZ ;  /* 0x00000004e5e57824 */ /* 0x000fca00078e00ff */
[----:B------:R-:W-:Y:S02]  /*6850*/  SHF.R.S32.HI R228, RZ, 0x1f, R229 ;  /* 0x0000001fffe47819 */ /* 0x000fe400000114e5 */
[----:B------:R-:W-:-:S04]  /*6860*/  IADD3 R229, P2, PT, R230, R229, RZ ;  /* 0x000000e5e6e57210 */ /* 0x000fc80007f5e0ff */
[----:B------:R-:W-:Y:S02]  /*6870*/  LEA.HI.X.SX32 R230, R230, R228, 0x1, P2 ;  /* 0x000000e4e6e67211 */ /* 0x000fe400010f0eff */
[----:B0-----:R-:W-:-:S04]  /*6880*/  LEA R228, P2, R229, UR34, 0x2 ;  /* 0x00000022e5e47c11 */ /* 0x001fc8000f8410ff */
[----:B------:R-:W-:-:S06]  /*6890*/  LEA.HI.X R229, R229, UR35, R230, 0x2, P2 ;  /* 0x00000023e5e57c11 */ /* 0x000fcc00090f14e6 */
[----:B------:R-:W5:Y:S03]  /*68a0*/  LDG.E.128 R228, desc[UR36][R228.64] ;  /* 0x00000024e4e47981 */ /* 0x000f66000c1e1d00 */
.L_x_1301:
[----:B------:R-:W-:Y:S05]  /*68b0*/  BSYNC.RECONVERGENT B3 ;  /* 0x0000000000037941 */ /* 0x000fea0003800200 */
.L_x_1300:
        /* <DEDUP_REMOVED lines=34> */
[----:B------:R-:W-:Y:S01]  /*6ae0*/  IMAD.SHL.U32 R249, R249, 0x4, RZ ;  /* 0x00000004f9f97824 */ /* 0x000fe200078e00ff */
[----:B------:R-:W-:Y:S02]  /*6af0*/  PLOP3.LUT P4, PT, PT, PT, UP0, 0x80, 0x8 ;  /* 0x000000000008781c */ /* 0x000fe40003f8f008 */
[----:B------:R-:W-:Y:S02]  /*6b00*/  PLOP3.LUT P5, PT, PT, PT, UP0, 0x80, 0x8 ;  /* 0x000000000008781c */ /* 0x000fe40003faf008 */
[----:B------:R-:W-:-:S09]  /*6b10*/  ISETP.GE.AND P2, PT, R249, R248, PT ;  /* 0x000000f8f900720c */ /* 0x000fd20003f46270 */
[----:B------:R-:W-:Y:S02]  /*6b20*/  @P4 FMUL.FTZ R231, R231, R251 ;  /* 0x000000fbe7e74220 */ /* 0x000fe40000410000 */
[----:B------:R-:W-:Y:S02]  /*6b30*/  @P5 FMUL.FTZ R228, R228, R250 ;  /* 0x000000fae4e45220 */ /* 0x000fe40000410000 */
[----:B0-----:R-:W-:Y:S05]  /*6b40*/  @P2 BRA `(.L_x_1299) ;  /* 0x0000000000342947 */ /* 0x001fea0003800000 */
[----:B------:R-:W-:Y:S01]  /*6b50*/  S2UR UR34, SR_CTAID.Y ;  /* 0x00000000002279c3 */ /* 0x000fe20000002600 */
[----:B------:R-:W0:Y:S01]  /*6b60*/  LDCU UR42, c[0x0][0x3f8] ;  /* 0x00007f00ff2a77ac */ /* 0x000e220008000800 */
[----:B------:R-:W-:-:S06]  /*6b70*/  SHF.R.S32.HI R251, RZ, 0x1f, R249 ;  /* 0x0000001ffffb7819 */ /* 0x000fcc00000114f9 */
[----:B------:R-:W0:Y:S02]  /*6b80*/  S2UR UR35, SR_CTAID.X ;  /* 0x00000000002379c3 */ /* 0x000e240000002500 */
[----:B0-----:R-:W-:Y:S01]  /*6b90*/  UIMAD UR42, UR34, UR42, UR35 ;  /* 0x0000002a222a72a4 */ /* 0x001fe2000f8e0223 */
[----:B------:R-:W0:Y:S05]  /*6ba0*/  LDCU.64 UR34, c[0x0][0x3b8] ;  /* 0x00007700ff2277ac */ /* 0x000e2a0008000a00 */
[----:B-----5:R-:W-:-:S04]  /*6bb0*/  IMAD R250, R3, UR42, RZ ;  /* 0x0000002a03fa7c24 */ /* 0x020fc8000f8e02ff */
[----:B------:R-:W-:-:S05]  /*6bc0*/  IMAD R250, R250, 0xc0, RZ ;  /* 0x000000c0fafa7824 */ /* 0x000fca00078e02ff */
[----:B------:R-:W-:-:S04]  /*6bd0*/  IADD3 R249, P2, PT, R250, R249, RZ ;  /* 0x000000f9faf97210 */ /* 0x000fc80007f5e0ff */
[----:B------:R-:W-:Y:S02]  /*6be0*/  LEA.HI.X.SX32 R251, R250, R251, 0x1, P2 ;  /* 0x000000fbfafb7211 */ /* 0x000fe400010f0eff */
[----:B0-----:R-:W-:-:S04]  /*6bf0*/  LEA R250, P2, R249, UR34, 0x2 ;  /* 0x00000022f9fa7c11 */ /* 0x001fc8000f8410ff */
[----:B------:R-:W-:-:S05]  /*6c00*/  LEA.HI.X R251, R249, UR35, R251, 0x2, P2 ;  /* 0x00000023f9fb7c11 */ /* 0x000fca00090f14fb */
[----:B------:R0:W-:Y:S04]  /*6c10*/  STG.E.128 desc[UR36][R250.64], R228 ;  /* 0x000000e4fa007986 */ /* 0x0001e8000c101d24 */
.L_x_1299:
[----:B------:R-:W-:Y:S05]  /*6c20*/  BSYNC.RECONVERGENT B2 ;  /* 0x0000000000027941 */ /* 0x000fea0003800200 */
.L_x_1298:
[----:B------:R-:W-:Y:S04]  /*6c30*/  BSSY.RECONVERGENT B2, `(.L_x_1302) ;  /* 0x0000068000027945 */ /* 0x000fe80003800200 */
[----:B------:R-:W-:Y:S05]  /*6c40*/  @P0 BRA `(.L_x_1303) ;  /* 0x0000000400980947 */ /* 0x000fea0003800000 */
[----:B-----5:R-:W-:Y:S01]  /*6c50*/  ISETP.NE.AND P5, PT, R2, RZ, PT ;  /* 0x000000ff0200720c */ /* 0x020fe20003fa5270 */
[----:B01----:R-:W-:Y:S01]  /*6c60*/  IMAD R249, R3, 0x4, R252 ;  /* 0x0000000403f97824 */ /* 0x003fe200078e02fc */
[----:B------:R-:W-:Y:S03]  /*6c70*/  BSSY.RECONVERGENT B3, `(.L_x_1304) ;  /* 0x000002b000037945 */ /* 0x000fe60003800200 */
[----:B------:R-:W-:-:S04]  /*6c80*/  IMAD.IADD R227, R249, 0x1, R3 ;  /* 0x00000001f9e37824 */ /* 0x000fc800078e0203 */
[----:B------:R-:W-:-:S04]  /*6c90*/  IMAD.SHL.U32 R227, R227, 0x4, RZ ;  /* 0x00000004e3e37824 */ /* 0x000fc800078e00ff */
[----:B------:R-:W-:Y:S01]  /*6ca0*/  VOTEU.ANY UP0, P5 ;  /* 0x0000000000ff7886 */ /* 0x000fe20002800100 */
[----:B------:R-:W-:Y:S02]  /*6cb0*/  PLOP3.LUT P2, PT, PT, PT, UP0, 0x80, 0x8 ;  /* 0x000000000008781c */ /* 0x000fe40003f4f008 */
[----:B------:R-:W-:Y:S02]  /*6cc0*/  PLOP3.LUT P3, PT, PT, PT, UP0, 0x80, 0x8 ;  /* 0x000000000008781c */ /* 0x000fe40003f6f008 */
[----:B------:R-:W-:-:S09]  /*6cd0*/  ISETP.GE.AND P4, PT, R227, R248, PT ;  /* 0x000000f8e300720c */ /* 0x000fd20003f86270 */
[----:B------:R-:W0:Y:S01]  /*6ce0*/  @P2 S2R R226, SR_CTAID.X ;  /* 0x0000000000e22919 */ /* 0x000e220000002500 */
[----:B------:R-:W-:Y:S01]  /*6cf0*/  PLOP3.LUT P2, PT, PT, PT, UP0, 0x80, 0x8 ;  /* 0x000000000008781c */ /* 0x000fe20003f4f008 */
[----:B------:R-:W0:Y:S01]  /*6d00*/  @P3 LDC R224, c[0x0][0x3f8] ;  /* 0x0000fe00ffe03b82 */ /* 0x000e220000000800 */
[----:B------:R-:W-:-:S11]  /*6d10*/  PLOP3.LUT P3, PT, PT, PT, UP0, 0x80, 0x8 ;  /* 0x000000000008781c */ /* 0x000fd60003f6f008 */
[----:B0-----:R-:W-:Y:S01]  /*6d20*/  @P2 IMAD R226, R224, UR39, R226 ;  /* 0x00000027e0e22c24 */ /* 0x001fe2000f8e02e2 */
[----:B------:R-:W-:Y:S01]  /*6d30*/  PLOP3.LUT P2, PT, PT, PT, UP0, 0x80, 0x8 ;  /* 0x000000000008781c */ /* 0x000fe20003f4f008 */
[----:B------:R-:W3:Y:S01]  /*6d40*/  @P3 LDC.64 R224, c[0x0][0x450] ;  /* 0x00011400ffe03b82 */ /* 0x000ee20000000a00 */
[----:B------:R-:W-:-:S11]  /*6d50*/  PLOP3.LUT P3, PT, PT, PT, UP0, 0x80, 0x8 ;  /* 0x000000000008781c */ /* 0x000fd60003f6f008 */
[----:B------:R-:W-:Y:S01]  /*6d60*/  @P2 IMAD R226, R226, 0xc0, RZ ;  /* 0x000000c0e2e22824 */ /* 0x000fe200078e02ff */
[----:B------:R-:W-:-:S03]  /*6d70*/  PLOP3.LUT P2, PT, PT, PT, UP0, 0x80, 0x8 ;  /* 0x000000000008781c */ /* 0x000fc60003f4f008 */
[----:B---3--:R-:W-:Y:S01]  /*6d80*/  @P3 IMAD.WIDE R250, R226, 0x4, R224 ;  /* 0x00000004e2fa3825 */ /* 0x008fe200078e02e0 */
[----:B------:R-:W-:Y:S02]  /*6d90*/  CS2R R226, SRZ ;  /* 0x0000000000e27805 */ /* 0x000fe4000001ff00 */
[----:B------:R-:W-:Y:S01]  /*6da0*/  CS2R R224, SRZ ;  /* 0x0000000000e07805 */ /* 0x000fe2000001ff00 */
[----:B------:R-:W-:Y:S06]  /*6db0*/  @P4 BRA `(.L_x_1305) ;  /* 0x0000000000584947 */ /* 0x000fec0003800000 */
        /* <DEDUP_REMOVED lines=9> */
[----:B------:R-:W-:Y:S02]  /*6e50*/  IMAD.IADD R227, R249, 0x1, R3 ;  /* 0x00000001f9e37824 */ /* 0x000fe400078e0203 */
[C---:B------:R-:W-:Y:S02]  /*6e60*/  IMAD R226, R3.reuse, UR44, RZ ;  /* 0x0000002c03e27c24 */ /* 0x040fe4000f8e02ff */
[----:B0-----:R-:W-:Y:S01]  /*6e70*/  IMAD R225, R3, UR34, RZ ;  /* 0x0000002203e17c24 */ /* 0x001fe2000f8e02ff */
[----:B------:R-:W0:Y:S03]  /*6e80*/  LDCU.64 UR34, c[0x0][0x3b8] ;  /* 0x00007700ff2277ac */ /* 0x000e260008000a00 */
[----:B---3--:R-:W-:-:S04]  /*6e90*/  IMAD R225, R225, R224, RZ ;  /* 0x000000e0e1e17224 */ /* 0x008fc800078e02ff */
[----:B------:R-:W-:-:S05]  /*6ea0*/  IMAD R225, R225, 0x30, R227 ;  /* 0x00000030e1e17824 */ /* 0x000fca00078e02e3 */
[----:B------:R-:W-:-:S04]  /*6eb0*/  SHF.L.U32 R225, R225, 0x2, RZ ;  /* 0x00000002e1e17819 */ /* 0x000fc800000006ff */
[----:B------:R-:W-:Y:S02]  /*6ec0*/  SHF.R.S32.HI R224, RZ, 0x1f, R225 ;  /* 0x0000001fffe07819 */ /* 0x000fe400000114e1 */
[----:B------:R-:W-:-:S04]  /*6ed0*/  IADD3 R225, P3, PT, R226, R225, RZ ;  /* 0x000000e1e2e17210 */ /* 0x000fc80007f7e0ff */
[----:B------:R-:W-:Y:S02]  /*6ee0*/  LEA.HI.X.SX32 R226, R226, R224, 0x1, P3 ;  /* 0x000000e0e2e27211 */ /* 0x000fe400018f0eff */
[----:B0-----:R-:W-:-:S04]  /*6ef0*/  LEA R224, P3, R225, UR34, 0x2 ;  /* 0x00000022e1e07c11 */ /* 0x001fc8000f8610ff */
[----:B------:R-:W-:-:S06]  /*6f00*/  LEA.HI.X R225, R225, UR35, R226, 0x2, P3 ;  /* 0x00000023e1e17c11 */ /* 0x000fcc00098f14e2 */
[----:B------:R-:W5:Y:S03]  /*6f10*/  LDG.E.128 R224, desc[UR36][R224.64] ;  /* 0x00000024e0e07981 */ /* 0x000f66000c1e1d00 */
.L_x_1305:
[----:B------:R-:W-:Y:S05]  /*6f20*/  BSYNC.RECONVERGENT B3 ;  /* 0x0000000000037941 */ /* 0x000fea0003800200 */
.L_x_1304:
[----:B------:R-:W-:Y:S04]  /*6f30*/  STL.64 [R1+0x7c0], R10 ;  /* 0x0007c00a01007387 */ /* 0x000fe80000100a00 */
[----:B------:R0:W-:Y:S04]  /*6f40*/  STL.64 [R1+0x7b8], R8 ;  /* 0x0007b80801007387 */ /* 0x0001e80000100a00 */
[----:B------:R1:W-:Y:S04]  /*6f50*/  STL [R1+0x7b4], R6 ;  /* 0x0007b40601007387 */ /* 0x0003e80000100800 */
[----:B0-----:R-:W3:Y:S04]  /*6f60*/  @P2 LDG.E.128 R8, desc[UR36][R250.64+0x60] ;  /* 0x00006024fa082981 */ /* 0x001ee8000c1e1d00 */
[----:B-1----:R-:W2:Y:S04]  /*6f70*/  LDL R6, [R1+0x404] ;  /* 0x0004040001067983 */ /* 0x002ea80000100800 */
[----:B------:R-:W-:Y:S04]  /*6f80*/  STL [R1+0x7b0], R5 ;  /* 0x0007b00501007387 */ /* 0x000fe80000100800 */
[----:B------:R-:W-:Y:S04]  /*6f90*/  STL [R1+0x7ac], R4 ;  /* 0x0007ac0401007387 */ /* 0x000fe80000100800 */
[----:B------:R0:W-:Y:S04]  /*6fa0*/  STL [R1+0x7a8], R2 ;  /* 0x0007a80201007387 */ /* 0x0001e80000100800 */
[----:B0-----:R-:W4:Y:S04]  /*6fb0*/  LDL R2, [R1+0x40c] ;  /* 0x00040c0001027983 */ /* 0x001f280000100800 */
[----:B------:R0:W-:Y:S04]  /*6fc0*/  STL [R1+0x7a4], R0 ;  /* 0x0007a40001007387 */ /* 0x0001e80000100800 */
[----:B0-----:R-:W4:Y:S01]  /*6fd0*/  LDL R0, [R1+0x400] ;  /* 0x0004000001007983 */ /* 0x001f220000100800 */
[----:B------:R-:W-:Y:S01]  /*6fe0*/  VOTEU.ANY UP0, P5 ;  /* 0x0000000000ff7886 */ /* 0x000fe20002800100 */
[----:B---3--:R-:W-:-:S02]  /*6ff0*/  IMAD.MOV.U32 R4, RZ, RZ, R10 ;  /* 0x000000ffff047224 */ /* 0x008fc400078e000a */
[----:B------:R0:W-:Y:S01]  /*7000*/  @P2 STL [R1+0xc], R11 ;  /* 0x00000c0b01002387 */ /* 0x0001e20000100800 */
[----:B------:R-:W-:Y:S02]  /*7010*/  IMAD.MOV.U32 R5, RZ, RZ, R9 ;  /* 0x000000ffff057224 */ /* 0x000fe400078e0009 */
[----:B------:R-:W-:Y:S01]  /*7020*/  IMAD.MOV.U32 R251, RZ, RZ, R8 ;  /* 0x000000fffffb7224 */ /* 0x000fe200078e0008 */
[----:B0-----:R0:W5:Y:S04]  /*7030*/  LDL.LU.64 R10, [R1+0x7c0] ;  /* 0x0007c000010a7983 */ /* 0x0011680000300a00 */
[----:B------:R0:W5:Y:S04]  /*7040*/  LDL.LU.64 R8, [R1+0x7b8] ;  /* 0x0007b80001087983 */ /* 0x0001680000300a00 */
[----:B------:R-:W3:Y:S01]  /*7050*/  LDL R250, [R1+0x408] ;  /* 0x0004080001fa7983 */ /* 0x000ee20000100800 */
[----:B------:R-:W-:-:S02]  /*7060*/  PLOP3.LUT P2, PT, PT, PT, UP0, 0x80, 0x8 ;  /* 0x000000000008781c */ /* 0x000fc40003f4f008 */
[----:B------:R-:W-:Y:S01]  /*7070*/  PLOP3.LUT P3, PT, PT, PT, UP0, 0x80, 0x8 ;  /* 0x000000000008781c */ /* 0x000fe20003f6f008 */
[----:B------:R-:W-:Y:S02]  /*7080*/  IMAD.IADD R249, R249, 0x1, R3 ;  /* 0x00000001f9f97824 */ /* 0x000fe400078e0203 */
[----:B--2--5:R-:W-:Y:S02]  /*7090*/  FADD.FTZ R225, R6, R225 ;  /* 0x000000e106e17221 */ /* 0x024fe40000010000 */
[----:B------:R0:W5:Y:S01]  /*70a0*/  LDL.LU R6, [R1+0x7b4] ;  /* 0x0007b40001067983 */ /* 0x0001620000300800 */
[----:B----4-:R-:W-:-:S05]  /*70b0*/  FADD.FTZ R227, R2, R227 ;  /* 0x000000e302e37221 */ /* 0x010fca0000010000 */
[----:B------:R-:W-:Y:S01]  /*70c0*/  @P2 FMUL.FTZ R225, R225, R5 ;  /* 0x00000005e1e12220 */ /* 0x000fe20000410000 */
[----:B------:R-:W-:Y:S01]  /*70d0*/  FADD.FTZ R224, R0, R224 ;  /* 0x000000e000e07221 */ /* 0x000fe20000010000 */
[----:B---3--:R-:W-:Y:S01]  /*70e0*/  FADD.FTZ R226, R250, R226 ;  /* 0x000000e2fae27221 */ /* 0x008fe20000010000 */
[----:B------:R-:W-:Y:S02]  /*70f0*/  IMAD.SHL.U32 R250, R249, 0x4, RZ ;  /* 0x00000004f9fa7824 */ /* 0x000fe400078e00ff */
[----:B------:R-:W2:Y:S01]  /*7100*/  LDL.LU R249, [R1+0xc] ;  /* 0x00000c0001f97983 */ /* 0x000ea20000300800 */
[----:B------:R-:W-:-:S03]  /*7110*/  @P3 FMUL.FTZ R226, R226, R4 ;  /* 0x00000004e2e23220 */ /* 0x000fc60000410000 */
[----:B------:R0:W5:Y:S04]  /*7120*/  LDL.LU R5, [R1+0x7b0] ;  /* 0x0007b00001057983 */ /* 0x0001680000300800 */
[----:B------:R0:W5:Y:S04]  /*7130*/  LDL.LU R4, [R1+0x7ac] ;  /* 0x0007ac0001047983 */ /* 0x0001680000300800 */
[----:B------:R0:W5:Y:S04]  /*7140*/  LDL.LU R2, [R1+0x7a8] ;  /* 0x0007a80001027983 */ /* 0x0001680000300800 */
[----:B------:R0:W5:Y:S01]  /*7150*/  LDL.LU R0, [R1+0x7a4] ;  /* 0x0007a40001007983 */ /* 0x0001620000300800 */
[----:B------:R-:W-:-:S02]  /*7160*/  ISETP.GE.AND P2, PT, R250, R248, PT ;  /* 0x000000f8fa00720c */ /* 0x000fc40003f46270 */
[----:B------:R-:W-:Y:S02]  /*7170*/  PLOP3.LUT P4, PT, PT, PT, UP0, 0x80, 0x8 ;  /* 0x000000000008781c */ /* 0x000fe40003f8f008 */
[----:B------:R-:W-:-:S13]  /*7180*/  PLOP3.LUT P5, PT, PT, PT, UP0, 0x80, 0x8 ;  /* 0x000000000008781c */ /* 0x000fda0003faf008 */
[----:B------:R-:W-:Y:S01]  /*7190*/  @P5 FMUL.FTZ R224, R224, R251 ;  /* 0x000000fbe0e05220 */ /* 0x000fe20000410000 */
[----:B--2---:R-:W-:Y:S01]  /*71a0*/  @P4 FMUL.FTZ R227, R227, R249 ;  /* 0x000000f9e3e34220 */ /* 0x004fe20000410000 */
[----:B0-----:R-:W-:Y:S06]  /*71b0*/  @P2 BRA `(.L_x_1303) ;  /* 0x00000000003c2947 */ /* 0x001fec0003800000 */
[----:B------:R-:W-:Y:S01]  /*71c0*/  S2UR UR34, SR_CTAID.Y ;  /* 0x00000000002279c3 */ /* 0x000fe20000002600 */
[----:B------:R-:W0:Y:S07]  /*71d0*/  LDCU UR42, c[0x0][0x3f8] ;  /* 0x00007f00ff2a77ac */ /* 0x000e2e0008000800 */
[----:B------:R-:W0:Y:S02]  /*71e0*/  S2UR UR35, SR_CTAID.X ;  /* 0x00000000002379c3 */ /* 0x000e240000002500 */
[----:B0-----:R-:W-:Y:S01]  /*71f0*/  UIMAD UR42, UR34, UR42, UR35 ;  /* 0x0000002a222a72a4 */ /* 0x001fe2000f8e0223 */
[----:B------:R-:W0:Y:S05]  /*7200*/  LDCU.64 UR34, c[0x0][0x3b8] ;  /* 0x00007700ff2277ac */ /* 0x000e2a0008000a00 */
[----:B------:R-:W-:-:S04]  /*7210*/  IMAD R249, R3, UR42, RZ ;  /* 0x0000002a03f97c24 */ /* 0x000fc8000f8e02ff */
[----:B------:R-:W-:Y:S01]  /*7220*/  IMAD R251, R249, 0xc0, RZ ;  /* 0x000000c0f9fb7824 */ /* 0x000fe200078e02ff */
[----:B------:R-:W-:-:S05]  /*7230*/  SHF.R.S32.HI R249, RZ, 0x1f, R250 ;  /* 0x0000001ffff97819 */ /* 0x000fca00000114fa */
[----:B------:R1:W-:Y:S02]  /*7240*/  STL [R1], R249 ;  /* 0x000000f901007387 */ /* 0x0003e40000100800 */
[C---:B-1----:R-:W-:Y:S02]  /*7250*/  IADD3 R249, P2, PT, R251.reuse, R250, RZ ;  /* 0x000000fafbf97210 */ /* 0x042fe40007f5e0ff */
[----:B------:R-:W2:Y:S02]  /*7260*/  LDL.LU R250, [R1] ;  /* 0x0000000001fa7983 */ /* 0x000ea40000300800 */
[----:B--2---:R-:W-:Y:S02]  /*7270*/  LEA.HI.X.SX32 R251, R251, R250, 0x1, P2 ;  /* 0x000000fafbfb7211 */ /* 0x004fe400010f0eff */
[----:B0-----:R-:W-:-:S04]  /*7280*/  LEA R250, P2, R249, UR34, 0x2 ;  /* 0x00000022f9fa7c11 */ /* 0x001fc8000f8410ff */
[----:B------:R-:W-:-:S05]  /*7290*/  LEA.HI.X R251, R249, UR35, R251, 0x2, P2 ;  /* 0x00000023f9fb7c11 */ /* 0x000fca00090f14fb */
[----:B------:R0:W-:Y:S04]  /*72a0*/  STG.E.128 desc[UR36][R250.64], R224 ;  /* 0x000000e0fa007986 */ /* 0x0001e8000c101d24 */
.L_x_1303:
[----:B------:R-:W-:Y:S05]  /*72b0*/  BSYNC.RECONVERGENT B2 ;  /* 0x0000000000027941 */ /* 0x000fea0003800200 */
.L_x_1302:
[C---:B01---5:R-:W-:Y:S01]  /*72c0*/  LEA R249, R3.reuse, R252, 0x2 ;  /* 0x000000fc03f97211 */ /* 0x063fe200078e10ff */
[----:B------:R-:W-:Y:S04]  /*72d0*/  BSSY.RECONVERGENT B2, `(.L_x_1306) ;  /* 0x0000061000027945 */ /* 0x000fe80003800200 */
[----:B------:R-:W-:Y:S01]  /*72e0*/  IMAD R252, R3, 0x2, R249 ;  /* 0x0000000203fc7824 */ /* 0x000fe200078e02f9 */
[----:B------:R-:W-:Y:S06]  /*72f0*/  @P0 BRA `(.L_x_1307) ;  /* 0x0000000400780947 */ /* 0x000fec0003800000 */
[----:B------:R-:W-:Y:S01]  /*7300*/  ISETP.NE.AND P5, PT, R2, RZ, PT ;  /* 0x000000ff0200720c */ /* 0x000fe20003fa5270 */
[----:B------:R-:W-:Y:S01]  /*7310*/  IMAD.SHL.U32 R249, R252, 0x4, RZ ;  /* 0x00000004fcf97824 */ /* 0x000fe200078e00ff */
[----:B------:R-:W-:Y:S11]  /*7320*/  BSSY.RECONVERGENT B3, `(.L_x_1308) ;  /* 0x0000027000037945 */ /* 0x000ff60003800200 */
[----:B------:R-:W-:Y:S01]  /*7330*/  VOTEU.ANY UP0, P5 ;  /* 0x0000000000ff7886 */ /* 0x000fe20002800100 */
[----:B------:R-:W-:-:S02]  /*7340*/  PLOP3.LUT P2, PT, PT, PT, UP0, 0x80, 0x8 ;  /* 0x000000000008781c */ /* 0x000fc40003f4f008 */
[----:B------:R-:W-:Y:S02]  /*7350*/  PLOP3.LUT P3, PT, PT, PT, UP0, 0x80, 0x8 ;  /* 0x000000000008781c */ /* 0x000fe40003f6f008 */
[----:B------:R-:W-:-:S09]  /*7360*/  PLOP3.LUT P4, PT, PT, PT, UP0, 0x80, 0x8 ;  /* 0x000000000008781c */ /* 0x000fd20003f8f008 */
[----:B------:R-:W0:Y:S01]  /*7370*/  @P2 S2R R222, SR_CTAID.X ;  /* 0x0000000000de2919 */ /* 0x000e220000002500 */
[----:B------:R-:W-:Y:S01]  /*7380*/  PLOP3.LUT P2, PT, PT, PT, UP0, 0x80, 0x8 ;  /* 0x000000000008781c */ /* 0x000fe20003f4f008 */
[----:B------:R-:W0:Y:S01]  /*7390*/  @P3 LDC R223, c[0x0][0x3f8] ;  /* 0x0000fe00ffdf3b82 */ /* 0x000e220000000800 */
[----:B------:R-:W-:-:S07]  /*73a0*/  PLOP3.LUT P3, PT, PT, PT, UP0, 0x80, 0x8 ;  /* 0x000000000008781c */ /* 0x000fce0003f6f008 */
[----:B------:R-:W3:Y:S01]  /*73b0*/  @P4 LDC.64 R220, c[0x0][0x450] ;  /* 0x00011400ffdc4b82 */ /* 0x000ee20000000a00 */
[----:B------:R-:W-:-:S03]  /*73c0*/  PLOP3.LUT P4, PT, PT, PT, UP0, 0x80, 0x8 ;  /* 0x000000000008781c */ /* 0x000fc60003f8f008 */
[----:B0-----:R-:W-:Y:S01]  /*73d0*/  @P2 IMAD R222, R223, UR39, R222 ;  /* 0x00000027dfde2c24 */ /* 0x001fe2000f8e02de */
[----:B------:R-:W-:-:S09]  /*73e0*/  ISETP.GE.AND P2, PT, R249, R248, PT ;  /* 0x000000f8f900720c */ /* 0x000fd20003f46270 */
        /* <DEDUP_REMOVED lines=26> */
.L_x_1309:
[----:B------:R-:W-:Y:S05]  /*7590*/  BSYNC.RECONVERGENT B3 ;  /* 0x0000000000037941 */ /* 0x000fea0003800200 */
.L_x_1308:
[----:B------:R-:W-:Y:S04]  /*75a0*/  STL.64 [R1+0x7c8], R10 ;  /* 0x0007c80a01007387 */ /* 0x000fe80000100a00 */
[----:B------:R0:W-:Y:S04]  /*75b0*/  STL.64 [R1+0x7c0], R8 ;  /* 0x0007c00801007387 */ /* 0x0001e80000100a00 */
[----:B------:R1:W-:Y:S04]  /*75c0*/  STL [R1+0x7b8], R6 ;  /* 0x0007b80601007387 */ /* 0x0003e80000100800 */
[----:B0-----:R-:W3:Y:S04]  /*75d0*/  @P4 LDG.E.128 R8, desc[UR36][R250.64+0x70] ;  /* 0x00007024fa084981 */ /* 0x001ee8000c1e1d00 */
[----:B-1----:R-:W2:Y:S04]  /*75e0*/  LDL R6, [R1+0x3f4] ;  /* 0x0003f40001067983 */ /* 0x002ea80000100800 */
[----:B------:R-:W-:Y:S04]  /*75f0*/  STL [R1+0x7b4], R5 ;  /* 0x0007b40501007387 */ /* 0x000fe80000100800 */
[----:B------:R0:W-:Y:S04]  /*7600*/  STL [R1+0x7b0], R4 ;  /* 0x0007b00401007387 */ /* 0x0001e80000100800 */
[----:B0-----:R-:W4:Y:S04]  /*7610*/  LDL R4, [R1+0x3f8] ;  /* 0x0003f80001047983 */ /* 0x001f280000100800 */
        /* <DEDUP_REMOVED lines=11> */
[----:B--2--5:R-:W-:Y:S01]  /*76d0*/  FADD.FTZ R221, R6, R221 ;  /* 0x000000dd06dd7221 */ /* 0x024fe20000010000 */
[----:B------:R-:W-:Y:S02]  /*76e0*/  IMAD.MOV.U32 R251, RZ, RZ, R11 ;  /* 0x000000fffffb7224 */ /* 0x000fe400078e000b */
[----:B------:R0:W5:Y:S03]  /*76f0*/  LDL.LU.64 R10, [R1+0x7c8] ;  /* 0x0007c800010a7983 */ /* 0x0001660000300a00 */
[----:B------:R-:W-:Y:S01]  /*7700*/  @P4 FMUL.FTZ R221, R221, R5 ;  /* 0x00000005dddd4220 */ /* 0x000fe20000410000 */
[----:B------:R0:W5:Y:S04]  /*7710*/  LDL.LU.64 R8, [R1+0x7c0] ;  /* 0x0007c00001087983 */ /* 0x0001680000300a00 */
[----:B------:R0:W5:Y:S04]  /*7720*/  LDL.LU R6, [R1+0x7b8] ;  /* 0x0007b80001067983 */ /* 0x0001680000300800 */
[----:B------:R0:W5:Y:S01]  /*7730*/  LDL.LU R5, [R1+0x7b4] ;  /* 0x0007b40001057983 */ /* 0x0001620000300800 */
[----:B----4-:R-:W-:-:S03]  /*7740*/  FADD.FTZ R222, R4, R222 ;  /* 0x000000de04de7221 */ /* 0x010fc60000010000 */
[----:B------:R0:W5:Y:S01]  /*7750*/  LDL.LU R4, [R1+0x7b0] ;  /* 0x0007b00001047983 */ /* 0x0001620000300800 */
[----:B------:R-:W-:-:S03]  /*7760*/  @P3 FMUL.FTZ R222, R222, R3 ;  /* 0x00000003dede3220 */ /* 0x000fc60000410000 */
[----:B------:R0:W5:Y:S01]  /*7770*/  LDL.LU R3, [R1+0x7ac] ;  /* 0x0007ac0001037983 */ /* 0x0001620000300800 */
[----:B------:R-:W-:-:S03]  /*7780*/  FADD.FTZ R223, R2, R223 ;  /* 0x000000df02df7221 */ /* 0x000fc60000010000 */
[----:B------:R0:W5:Y:S01]  /*7790*/  LDL.LU R2, [R1+0x7a8] ;  /* 0x0007a80001027983 */ /* 0x0001620000300800 */
[----:B------:R-:W-:-:S03]  /*77a0*/  FADD.FTZ R220, R0, R220 ;  /* 0x000000dc00dc7221 */ /* 0x000fc60000010000 */
[----:B------:R0:W5:Y:S01]  /*77b0*/  LDL.LU R0, [R1+0x7a4] ;  /* 0x0007a40001007983 */ /* 0x0001620000300800 */
        /* <DEDUP_REMOVED lines=18> */
.L_x_1307:
[----:B------:R-:W-:Y:S05]  /*78e0*/  BSYNC.RECONVERGENT B2 ;  /* 0x0000000000027941 */ /* 0x000fea0003800200 */
.L_x_1306:
[----:B------:R-:W-:Y:S04]  /*78f0*/  BSSY.RECONVERGENT B2, `(.L_x_1310) ;  /* 0x0000062000027945 */ /* 0x000fe80003800200 */
[----:B------:R-:W-:Y:S05]  /*7900*/  @P0 BRA `(.L_x_1311) ;  /* 0x0000000400800947 */ /* 0x000fea0003800000 */
[----:B------:R-:W2:Y:S01]  /*7910*/  LDL R249, [R1+0x30] ;  /* 0x0000300001f97983 */ /* 0x000ea20000100800 */
[----:B-----5:R-:W-:Y:S01]  /*7920*/  ISETP.NE.AND P5, PT, R2, RZ, PT ;  /* 0x000000ff0200720c */ /* 0x020fe20003fa5270 */
[----:B------:R-:W-:-:S12]  /*7930*/  BSSY.RECONVERGENT B3, `(.L_x_1312) ;  /* 0x0000028000037945 */ /* 0x000fd80003800200 */
        /* <DEDUP_REMOVED lines=8> */
[----:B------:R-:W0:Y:S01]  /*79c0*/  @P2 LDC.64 R216, c[0x0][0x450] ;  /* 0x00011400ffd82b82 */ /* 0x000e220000000a00 */
[----:B------:R-:W-:Y:S01]  /*79d0*/  PLOP3.LUT P2, PT, PT, PT, UP0, 0x80, 0x8 ;  /* 0x000000000008781c */ /* 0x000fe20003f4f008 */
[----:B-1----:R-:W-:-:S04]  /*79e0*/  @P3 IMAD R218, R219, UR39, R218 ;  /* 0x00000027dbda3c24 */ /* 0x002fc8000f8e02da */
[----:B------:R-:W-:Y:S01]  /*79f0*/  @P4 IMAD R218, R218, 0xc0, RZ ;  /* 0x000000c0dada4824 */ /* 0x000fe200078e02ff */
[----:B------:R-:W-:-:S07]  /*7a00*/  PLOP3.LUT P4, PT, PT, PT, UP0, 0x80, 0x8 ;  /* 0x000000000008781c */ /* 0x000fce0003f8f008 */
[----:B0--3--:R-:W-:Y:S01]  /*7a10*/  @P2 IMAD.WIDE R250, R218, 0x4, R216 ;  /* 0x00000004dafa2825 */ /* 0x009fe200078e02d8 */
        /* <DEDUP_REMOVED lines=25> */
.L_x_1313:
[----:B------:R-:W-:Y:S05]  /*7bb0*/  BSYNC.RECONVERGENT B3 ;  /* 0x0000000000037941 */ /* 0x000fea0003800200 */
.L_x_1312:
        /* <DEDUP_REMOVED lines=39> */
[----:B-1----:R-:W-:Y:S06]  /*7e30*/  @P2 BRA `(.L_x_1311) ;  /* 0x0000000000342947 */ /* 0x002fec0003800000 */
        /* <DEDUP_REMOVED lines=13> */
.L_x_1311:
[----:B------:R-:W-:Y:S05]  /*7f10*/  BSYNC.RECONVERGENT B2 ;  /* 0x0000000000027941 */ /* 0x000fea0003800200 */
.L_x_1310:
[----:B------:R-:W-:Y:S04]  /*7f20*/  BSSY.RECONVERGENT B2, `(.L_x_1314) ;  /* 0x0000064000027945 */ /* 0x000fe80003800200 */
[----:B------:R-:W-:Y:S05]  /*7f30*/  @P0 BRA `(.L_x_1315) ;  /* 0x0000000400880947 */ /* 0x000fea0003800000 */
[----:B-----5:R-:W-:Y:S01]  /*7f40*/  ISETP.NE.AND P5, PT, R2, RZ, PT ;  /* 0x000000ff0200720c */ /* 0x020fe20003fa5270 */
[----:B------:R-:W-:Y:S01]  /*7f50*/  BSSY.RECONVERGENT B3, `(.L_x_1316) ;  /* 0x000002a000037945 */ /* 0x000fe20003800200 */
[----:B------:R-:W-:-:S11]  /*7f60*/  LEA R249, R3, R252, 0x1 ;  /* 0x000000fc03f97211 */ /* 0x000fd600078e08ff */
        /* <DEDUP_REMOVED lines=8> */
[----:B------:R-:W1:Y:S01]  /*7ff0*/  @P3 LDC.64 R212, c[0x0][0x450] ;  /* 0x00011400ffd43b82 */ /* 0x000e620000000a00 */
[----:B0-----:R-:W-:Y:S01]  /*8000*/  @P2 IMAD R214, R215, UR39, R214 ;  /* 0x00000027d7d62c24 */ /* 0x001fe2000f8e02d6 */
[----:B------:R-:W-:Y:S01]  /*8010*/  PLOP3.LUT P2, PT, PT, PT, UP0, 0x80, 0x8 ;  /* 0x000000000008781c */ /* 0x000fe20003f4f008 */
[----:B------:R-:W-:Y:S02]  /*8020*/  IMAD.SHL.U32 R215, R249, 0x4, RZ ;  /* 0x00000004f9d77824 */ /* 0x000fe400078e00ff */
[----:B------:R-:W-:Y:S01]  /*8030*/  @P4 IMAD R214, R214, 0xc0, RZ ;  /* 0x000000c0d6d64824 */ /* 0x000fe200078e02ff */
[----:B------:R-:W-:Y:S02]  /*8040*/  PLOP3.LUT P4, PT, PT, PT, UP0, 0x80, 0x8 ;  /* 0x000000000008781c */ /* 0x000fe40003f8f008 */
[----:B------:R-:W-:-:S07]  /*8050*/  ISETP.GE.AND P3, PT, R215, R248, PT ;  /* 0x000000f8d700720c */ /* 0x000fce0003f66270 */
[----:B-1-3--:R-:W-:Y:S01]  /*8060*/  @P2 IMAD.WIDE R250, R214, 0x4, R212 ;  /* 0x00000004d6fa2825 */ /* 0x00afe200078e02d4 */
        /* <DEDUP_REMOVED lines=24> */
.L_x_1317:
[----:B------:R-:W-:Y:S05]  /*81f0*/  BSYNC.RECONVERGENT B3 ;  /* 0x0000000000037941 */ /* 0x000fea0003800200 */
.L_x_1316:
        /* <DEDUP_REMOVED lines=54> */
.L_x_1315:
[----:B------:R-:W-:Y:S05]  /*8560*/  BSYNC.RECONVERGENT B2 ;  /* 0x0000000000027941 */ /* 0x000fea0003800200 */
.L_x_1314:
[----:B------:R-:W-:Y:S04]  /*8570*/  BSSY.RECONVERGENT B2, `(.L_x_1318) ;  /* 0x0000068000027945 */ /* 0x000fe80003800200 */
[----:B------:R-:W-:Y:S05]  /*8580*/  @P0 BRA `(.L_x_1319) ;  /* 0x0000000400980947 */ /* 0x000fea0003800000 */
[----:B-----5:R-:W-:Y:S01]  /*8590*/  ISETP.NE.AND P5, PT, R2, RZ, PT ;  /* 0x000000ff0200720c */ /* 0x020fe20003fa5270 */
[----:B------:R-:W-:Y:S01]  /*85a0*/  IMAD R249, R3, 0x2, R252 ;  /* 0x0000000203f97824 */ /* 0x000fe200078e02fc */
        /* <DEDUP_REMOVED lines=13> */
[----:B------:R-:W1:Y:S01]  /*8680*/  @P3 LDC.64 R208, c[0x0][0x450] ;  /* 0x00011400ffd03b82 */ /* 0x000e620000000a00 */
[----:B------:R-:W-:-:S11]  /*8690*/  PLOP3.LUT P3, PT, PT, PT, UP0, 0x80, 0x8 ;  /* 0x000000000008781c */ /* 0x000fd60003f6f008 */
[----:B------:R-:W-:Y:S01]  /*86a0*/  @P2 IMAD R210, R210, 0xc0, RZ ;  /* 0x000000c0d2d22824 */ /* 0x000fe200078e02ff */
[----:B------:R-:W-:-:S03]  /*86b0*/  PLOP3.LUT P2, PT, PT, PT, UP0, 0x80, 0x8 ;  /* 0x000000000008781c */ /* 0x000fc60003f4f008 */
[----:B-1-3--:R-:W-:Y:S01]  /*86c0*/  @P3 IMAD.WIDE R250, R210, 0x4, R208 ;  /* 0x00000004d2fa3825 */ /* 0x00afe200078e02d0 */
        /* <DEDUP_REMOVED lines=25> */
.L_x_1321:
[----:B------:R-:W-:Y:S05]  /*8860*/  BSYNC.RECONVERGENT B3 ;  /* 0x0000000000037941 */ /* 0x000fea0003800200 */
.L_x_1320:
        /* <DEDUP_REMOVED lines=56> */
.L_x_1319:
[----:B------:R-:W-:Y:S05]  /*8bf0*/  BSYNC.RECONVERGENT B2 ;  /* 0x0000000000027941 */ /* 0x000fea0003800200 */
.L_x_1318:
[----:B------:R-:W-:Y:S04]  /*8c00*/  BSSY.RECONVERGENT B2, `(.L_x_1322) ;  /* 0x0000068000027945 */ /* 0x000fe80003800200 */
[----:B------:R-:W-:Y:S05]  /*8c10*/  @P0 BRA `(.L_x_1323) ;  /* 0x0000000400980947 */ /* 0x000fea0003800000 */
[----:B-----5:R-:W-:Y:S01]  /*8c20*/  ISETP.NE.AND P5, PT, R2, RZ, PT ;  /* 0x000000ff0200720c */ /* 0x020fe20003fa5270 */
[----:B------:R-:W-:Y:S01]  /*8c30*/  BSSY.RECONVERGENT B3, `(.L_x_1324) ;  /* 0x000002c000037945 */ /* 0x000fe20003800200 */
[----:B------:R-:W-:-:S05]  /*8c40*/  LEA R249, R3, R252, 0x1 ;  /* 0x000000fc03f97211 */ /* 0x000fca00078e08ff */
[----:B------:R-:W-:-:S04]  /*8c50*/  IMAD R207, R3, 0x2, R249 ;  /* 0x0000000203cf7824 */ /* 0x000fc800078e02f9 */
[----:B------:R-:W-:Y:S02]  /*8c60*/  IMAD.SHL.U32 R207, R207, 0x4, RZ ;  /* 0x00000004cfcf7824 */ /* 0x000fe400078e00ff */
        /* <DEDUP_REMOVED lines=27> */
[C---:B------:R-:W-:Y:S02]  /*8e20*/  IMAD R207, R3.reuse, 0x2, R249 ;  /* 0x0000000203cf7824 */ /* 0x040fe400078e02f9 */
        /* <DEDUP_REMOVED lines=12> */
.L_x_1325:
[----:B------:R-:W-:Y:S05]  /*8ef0*/  BSYNC.RECONVERGENT B3 ;  /* 0x0000000000037941 */ /* 0x000fea0003800200 */
.L_x_1324:
        /* <DEDUP_REMOVED lines=12> */
[----:B---3--:R-:W-:-:S02]  /*8fc0*/  MOV R4, R10 ;  /* 0x0000000a00047202 */ /* 0x008fc40000000f00 */
        /* <DEDUP_REMOVED lines=8> */
[----:B------:R-:W-:Y:S02]  /*9050*/  IMAD R249, R3, 0x2, R249 ;  /* 0x0000000203f97824 */ /* 0x000fe400078e02f9 */
        /* <DEDUP_REMOVED lines=34> */
.L_x_1323:
[----:B------:R-:W-:Y:S05]  /*9280*/  BSYNC.RECONVERGENT B2 ;  /* 0x0000000000027941 */ /* 0x000fea0003800200 */
.L_x_1322:
[C---:B-----5:R-:W-:Y:S01]  /*9290*/  IMAD R249, R3.reuse, 0x2, R252 ;  /* 0x0000000203f97824 */ /* 0x060fe200078e02fc */
[----:B------:R-:W-:Y:S04]  /*92a0*/  BSSY.RECONVERGENT B2, `(.L_x_1326) ;  /* 0x0000064000027945 */ /* 0x000fe80003800200 */
[----:B------:R1:W-:Y:S02]  /*92b0*/  STL [R1+0x14], R249 ;  /* 0x000014f901007387 */ /* 0x0003e40000100800 */
[----:B-1----:R-:W-:-:S05]  /*92c0*/  IMAD R249, R3, 0x2, R249 ;  /* 0x0000000203f97824 */ /* 0x002fca00078e02f9 */
[----:B------:R-:W-:Y:S01]  /*92d0*/  IADD3 R252, PT, PT, R249, R3, RZ ;  /* 0x00000003f9fc7210 */ /* 0x000fe20007ffe0ff */
        /* <DEDUP_REMOVED lines=8> */
[----:B------:R-:W1:Y:S01]  /*9360*/  @P2 S2R R202, SR_CTAID.X ;  /* 0x0000000000ca2919 */ /* 0x000e620000002500 */
[----:B------:R-:W-:Y:S01]  /*9370*/  PLOP3.LUT P2, PT, PT, PT, UP0, 0x80, 0x8 ;  /* 0x000000000008781c */ /* 0x000fe20003f4f008 */
[----:B------:R-:W1:Y:S01]  /*9380*/  @P3 LDC R203, c[0x0][0x3f8] ;  /* 0x0000fe00ffcb3b82 */ /* 0x000e620000000800 */
[----:B------:R-:W-:-:S07]  /*9390*/  PLOP3.LUT P3, PT, PT, PT, UP0, 0x80, 0x8 ;  /* 0x000000000008781c */ /* 0x000fce0003f6f008 */
[----:B------:R-:W0:Y:S01]  /*93a0*/  @P4 LDC.64 R200, c[0x0][0x450] ;  /* 0x00011400ffc84b82 */ /* 0x000e220000000a00 */
[----:B------:R-:W-:-:S03]  /*93b0*/  PLOP3.LUT P4, PT, PT, PT, UP0, 0x80, 0x8 ;  /* 0x000000000008781c */ /* 0x000fc60003f8f008 */
[----:B-1----:R-:W-:Y:S01]  /*93c0*/  @P2 IMAD R202, R203, UR39, R202 ;  /* 0x00000027cbca2c24 */ /* 0x002fe2000f8e02ca */
[----:B------:R-:W-:-:S09]  /*93d0*/  ISETP.GE.AND P2, PT, R249, R248, PT ;  /* 0x000000f8f900720c */ /* 0x000fd20003f46270 */
[----:B------:R-:W-:Y:S01]  /*93e0*/  @P4 IMAD R202, R202, 0xc0, RZ ;  /* 0x000000c0caca4824 */ /* 0x000fe200078e02ff */
[----:B------:R-:W-:-:S03]  /*93f0*/  PLOP3.LUT P4, PT, PT, PT, UP0, 0x80, 0x8 ;  /* 0x000000000008781c */ /* 0x000fc60003f8f008 */
[----:B0--3--:R-:W-:Y:S01]  /*9400*/  @P3 IMAD.WIDE R250, R202, 0x4, R200 ;  /* 0x00000004cafa3825 */ /* 0x009fe200078e02c8 */
        /* <DEDUP_REMOVED lines=24> */
.L_x_1329:
[----:B------:R-:W-:Y:S05]  /*9590*/  BSYNC.RECONVERGENT B3 ;  /* 0x0000000000037941 */ /* 0x000fea0003800200 */
.L_x_1328:
        /* <DEDUP_REMOVED lines=52> */
.L_x_1327:
[----:B------:R-:W-:Y:S05]  /*98e0*/  BSYNC.RECONVERGENT B2 ;  /* 0x0000000000027941 */ /* 0x000fea0003800200 */
.L_x_1326:
[----:B-----5:R-:W-:Y:S01]  /*98f0*/  IMAD.IADD R249, R252, 0x1, R3 ;  /* 0x00000001fcf97824 */ /* 0x020fe200078e0203 */
[----:B------:R-:W-:Y:S04]  /*9900*/  BSSY.RECONVERGENT B2, `(.L_x_1330) ;  /* 0x0000063000027945 */ /* 0x000fe80003800200 */
[----:B------:R0:W-:Y:S01]  /*9910*/  STL [R1+0x10], R249 ;  /* 0x000010f901007387 */ /* 0x0001e20000100800 */
[----:B------:R-:W-:Y:S05]  /*9920*/  @P0 BRA `(.L_x_1331) ;  /* 0x0000000400800947 */ /* 0x000fea0003800000 */
[----:B------:R-:W-:Y:S01]  /*9930*/  ISETP.NE.AND P5, PT, R2, RZ, PT ;  /* 0x000000ff0200720c */ /* 0x000fe20003fa5270 */
[----:B0-----:R-:W-:Y:S01]  /*9940*/  IMAD.SHL.U32 R249, R249, 0x4, RZ ;  /* 0x00000004f9f97824 */ /* 0x001fe200078e00ff */
        /* <DEDUP_REMOVED lines=9> */
[----:B------:R-:W1:Y:S01]  /*99e0*/  @P4 LDC.64 R196, c[0x0][0x450] ;  /* 0x00011400ffc44b82 */ /* 0x000e620000000a00 */
[----:B------:R-:W-:-:S03]  /*99f0*/  PLOP3.LUT P4, PT, PT, PT, UP0, 0x80, 0x8 ;  /* 0x000000000008781c */ /* 0x000fc60003f8f008 */
[----:B0-----:R-:W-:Y:S01]  /*9a00*/  @P2 IMAD R198, R199, UR39, R198 ;  /* 0x00000027c7c62c24 */ /* 0x001fe2000f8e02c6 */
[----:B------:R-:W-:-:S09]  /*9a10*/  ISETP.GE.AND P2, PT, R249, R248, PT ;  /* 0x000000f8f900720c */ /* 0x000fd20003f46270 */
        /* <DEDUP_REMOVED lines=8> */
[----:B------:R-:W3:Y:S01]  /*9aa0*/  LDL R199, [R1+0x10] ;  /* 0x0000100001c77983 */ /* 0x000ee20000100800 */
[----:B0-----:R-:W-:-:S05]  /*9ab0*/  IMAD R198, R3, UR42, RZ ;  /* 0x0000002a03c67c24 */ /* 0x001fca000f8e02ff */
[----:B------:R-:W-:-:S04]  /*9ac0*/  IADD3 R197, P3, PT, R198, R0, RZ ;  /* 0x00000000c6c57210 */ /* 0x000fc80007f7e0ff */
[----:B------:R-:W-:Y:S02]  /*9ad0*/  LEA.HI.X.SX32 R198, R198, RZ, 0x1, P3 ;  /* 0x000000ffc6c67211 */ /* 0x000fe400018f0eff */
[C---:B-1----:R-:W-:Y:S01]  /*9ae0*/  LEA R196, P3, R197.reuse, UR34, 0x2 ;  /* 0x00000022c5c47c11 */ /* 0x042fe2000f8610ff */
[----:B------:R-:W0:Y:S03]  /*9af0*/  LDCU UR34, c[0x0][0x3f8] ;  /* 0x00007f00ff2277ac */ /* 0x000e260008000800 */
[----:B------:R-:W-:-:S05]  /*9b00*/  LEA.HI.X R197, R197, UR35, R198, 0x2, P3 ;  /* 0x00000023c5c57c11 */ /* 0x000fca00098f14c6 */
[----:B------:R0:W2:Y:S01]  /*9b10*/  LDG.E R196, desc[UR36][R196.64] ;  /* 0x00000024c4c47981 */ /* 0x0000a2000c1e1900 */
[C---:B------:R-:W-:Y:S02]  /*9b20*/  IMAD R198, R3.reuse, UR44, RZ ;  /* 0x0000002c03c67c24 */ /* 0x040fe4000f8e02ff */
[----:B0-----:R-:W-:Y:S01]  /*9b30*/  IMAD R197, R3, UR34, RZ ;  /* 0x0000002203c57c24 */ /* 0x001fe2000f8e02ff */
[----:B------:R-:W0:Y:S03]  /*9b40*/  LDCU.64 UR34, c[0x0][0x3b8] ;  /* 0x00007700ff2277ac */ /* 0x000e260008000a00 */
[----:B--2---:R-:W-:-:S04]  /*9b50*/  IMAD R197, R197, R196, RZ ;  /* 0x000000c4c5c57224 */ /* 0x004fc800078e02ff */
[----:B---3--:R-:W-:-:S04]  /*9b60*/  IMAD R197, R197, 0x30, R199 ;  /* 0x00000030c5c57824 */ /* 0x008fc800078e02c7 */
[----:B------:R-:W-:-:S05]  /*9b70*/  IMAD.SHL.U32 R197, R197, 0x4, RZ ;  /* 0x00000004c5c57824 */ /* 0x000fca00078e00ff */
[----:B------:R-:W-:Y:S02]  /*9b80*/  SHF.R.S32.HI R196, RZ, 0x1f, R197 ;  /* 0x0000001fffc47819 */ /* 0x000fe400000114c5 */
[----:B------:R-:W-:-:S04]  /*9b90*/  IADD3 R197, P3, PT, R198, R197, RZ ;  /* 0x000000c5c6c57210 */ /* 0x000fc80007f7e0ff */
[----:B------:R-:W-:Y:S02]  /*9ba0*/  LEA.HI.X.SX32 R198, R198, R196, 0x1, P3 ;  /* 0x000000c4c6c67211 */ /* 0x000fe400018f0eff */
[----:B0-----:R-:W-:-:S04]  /*9bb0*/  LEA R196, P3, R197, UR34, 0x2 ;  /* 0x00000022c5c47c11 */ /* 0x001fc8000f8610ff */
[----:B------:R-:W-:-:S06]  /*9bc0*/  LEA.HI.X R197, R197, UR35, R198, 0x2, P3 ;  /* 0x00000023c5c57c11 */ /* 0x000fcc00098f14c6 */
[----:B------:R-:W5:Y:S03]  /*9bd0*/  LDG.E.128 R196, desc[UR36][R196.64] ;  /* 0x00000024c4c47981 */ /* 0x000f66000c1e1d00 */
.L_x_1333:
[----:B------:R-:W-:Y:S05]  /*9be0*/  BSYNC.RECONVERGENT B3 ;  /* 0x0000000000037941 */ /* 0x000fea0003800200 */
.L_x_1332:
        /* <DEDUP_REMOVED lines=20> */
[----:B------:R-:W-:Y:S01]  /*9d30*/  IMAD.MOV.U32 R250, RZ, RZ, R8 ;  /* 0x000000fffffa7224 */ /* 0x000fe200078e0008 */
[----:B------:R0:W5:Y:S04]  /*9d40*/  LDL.LU.64 R10, [R1+0x7c8] ;  /* 0x0007c800010a7983 */ /* 0x0001680000300a00 */
        /* <DEDUP_REMOVED lines=30> */
.L_x_1331:
[----:B------:R-:W-:Y:S05]  /*9f30*/  BSYNC.RECONVERGENT B2 ;  /* 0x0000000000027941 */ /* 0x000fea0003800200 */
.L_x_1330:
[----:B------:R-:W-:Y:S04]  /*9f40*/  BSSY.RECONVERGENT B2, `(.L_x_1334) ;  /* 0x0000062000027945 */ /* 0x000fe80003800200 */
[----:B------:R-:W-:Y:S05]  /*9f50*/  @P0 BRA `(.L_x_1335) ;  /* 0x0000000400800947 */ /* 0x000fea0003800000 */
[----:B0-----:R-:W2:Y:S01]  /*9f60*/  LDL.LU R249, [R1+0x10] ;  /* 0x0000100001f97983 */ /* 0x001ea20000300800 */
        /* <DEDUP_REMOVED lines=12> */
[----:B0-----:R-:W-:-:S10]  /*a030*/  @P2 IMAD R194, R195, UR39, R194 ;  /* 0x00000027c3c22c24 */ /* 0x001fd4000f8e02c2 */
[----:B------:R-:W-:Y:S01]  /*a040*/  @P4 IMAD R194, R194, 0xc0, RZ ;  /* 0x000000c0c2c24824 */ /* 0x000fe200078e02ff */
[----:B------:R-:W-:-:S03]  /*a050*/  PLOP3.LUT P4, PT, PT, PT, UP0, 0x80, 0x8 ;  /* 0x000000000008781c */ /* 0x000fc60003f8f008 */
[----:B-1-3--:R-:W-:Y:S01]  /*a060*/  @P3 IMAD.WIDE R250, R194, 0x4, R192 ;  /* 0x00000004c2fa3825 */ /* 0x00afe200078e02c0 */
[----:B------:R-:W-:Y:S02]  /*a070*/  CS2R R194, SRZ ;  /* 0x0000000000c27805 */ /* 0x000fe4000001ff00 */
[----:B------:R-:W-:Y:S01]  /*a080*/  CS2R R192, SRZ ;  /* 0x0000000000c07805 */ /* 0x000fe2000001ff00 */
[----:B--2---:R-:W-:-:S04]  /*a090*/  IMAD.IADD R249, R249, 0x1, R3 ;  /* 0x00000001f9f97824 */ /* 0x004fc800078e0203 */
[----:B------:R-:W-:-:S05]  /*a0a0*/  IMAD.SHL.U32 R249, R249, 0x4, RZ ;  /* 0x00000004f9f97824 */ /* 0x000fca00078e00ff */
        /* <DEDUP_REMOVED lines=22> */
.L_x_1337:
[----:B------:R-:W-:Y:S05]  /*a210*/  BSYNC.RECONVERGENT B3 ;  /* 0x0000000000037941 */ /* 0x000fea0003800200 */
.L_x_1336:
[----:B------:R-:W-:Y:S04]  /*a220*/  STL.64 [R1+0x7c8], R10 ;  /* 0x0007c80a01007387 */ /* 0x000fe80000100a00 */
[----:B------:R0:W-:Y:S04]  /*a230*/  STL.64 [R1+0x7c0], R8 ;  /* 0x0007c00801007387 */ /* 0x0001e80000100a00 */
[----:B------:R1:W-:Y:S04]  /*a240*/  STL [R1+0x7b8], R6 ;  /* 0x0007b80601007387 */ /* 0x0003e80000100800 */
[----:B0-----:R-:W2:Y:S04]  /*a250*/  @P4 LDG.E.128 R8, desc[UR36][R250.64+0xe0] ;  /* 0x0000e024fa084981 */ /* 0x001ea8000c1e1d00 */
[----:B-1----:R-:W3:Y:S04]  /*a260*/  LDL R6, [R1+0x384] ;  /* 0x0003840001067983 */ /* 0x002ee80000100800 */
        /* <DEDUP_REMOVED lines=14> */
[----:B---3-5:R-:W-:Y:S01]  /*a350*/  FADD.FTZ R193, R6, R193 ;  /* 0x000000c106c17221 */ /* 0x028fe20000010000 */
        /* <DEDUP_REMOVED lines=32> */
.L_x_1335:
[----:B------:R-:W-:Y:S05]  /*a560*/  BSYNC.RECONVERGENT B2 ;  /* 0x0000000000027941 */ /* 0x000fea0003800200 */
.L_x_1334:
[----:B------:R-:W-:Y:S04]  /*a570*/  BSSY.RECONVERGENT B2, `(.L_x_1338) ;  /* 0x000006c000027945 */ /* 0x000fe80003800200 */
[----:B------:R-:W-:Y:S05]  /*a580*/  @P0 BRA `(.L_x_1339) ;  /* 0x0000000400a80947 */ /* 0x000fea0003800000 */
[----:B0-----:R-:W2:Y:S01]  /*a590*/  LDL R249, [R1+0x14] ;  /* 0x0000140001f97983 */ /* 0x001ea20000100800 */
        /* <DEDUP_REMOVED lines=10> */
[----:B------:R-:W1:Y:S01]  /*a640*/  @P2 LDC.64 R188, c[0x0][0x450] ;  /* 0x00011400ffbc2b82 */ /* 0x000e620000000a00 */
[----:B------:R-:W-:Y:S01]  /*a650*/  PLOP3.LUT P2, PT, PT, PT, UP0, 0x80, 0x8 ;  /* 0x000000000008781c */ /* 0x000fe20003f4f008 */
[----:B0-----:R-:W-:-:S04]  /*a660*/  @P3 IMAD R190, R191, UR39, R190 ;  /* 0x00000027bfbe3c24 */ /* 0x001fc8000f8e02be */
[----:B------:R-:W-:Y:S01]  /*a670*/  @P4 IMAD R190, R190, 0xc0, RZ ;  /* 0x000000c0bebe4824 */ /* 0x000fe200078e02ff */
[----:B------:R-:W-:-:S07]  /*a680*/  PLOP3.LUT P4, PT, PT, PT, UP0, 0x80, 0x8 ;  /* 0x000000000008781c */ /* 0x000fce0003f8f008 */
[----:B-1-3--:R-:W-:Y:S01]  /*a690*/  @P2 IMAD.WIDE R250, R190, 0x4, R188 ;  /* 0x00000004befa2825 */ /* 0x00afe200078e02bc */
[----:B------:R-:W-:-:S03]  /*a6a0*/  CS2R R188, SRZ ;  /* 0x0000000000bc7805 */ /* 0x000fc6000001ff00 */
[----:B--2---:R-:W-:-:S04]  /*a6b0*/  IMAD R249, R3, 0x2, R249 ;  /* 0x0000000203f97824 */ /* 0x004fc800078e02f9 */
[----:B------:R-:W-:-:S04]  /*a6c0*/  IMAD R249, R3, 0x2, R249 ;  /* 0x0000000203f97824 */ /* 0x000fc800078e02f9 */
[----:B------:R-:W-:-:S04]  /*a6d0*/  IMAD R249, R3, 0x2, R249 ;  /* 0x0000000203f97824 */ /* 0x000fc800078e02f9 */
[----:B------:R-:W-:-:S05]  /*a6e0*/  IMAD.SHL.U32 R191, R249, 0x4, RZ ;  /* 0x00000004f9bf7824 */ /* 0x000fca00078e00ff */
[----:B------:R-:W-:Y:S02]  /*a6f0*/  ISETP.GE.AND P3, PT, R191, R248, PT ;  /* 0x000000f8bf00720c */ /* 0x000fe40003f66270 */
[----:B------:R-:W-:-:S11]  /*a700*/  CS2R R190, SRZ ;  /* 0x0000000000be7805 */ /* 0x000fd6000001ff00 */
        /* <DEDUP_REMOVED lines=22> */
.L_x_1341:
[----:B------:R-:W-:Y:S05]  /*a870*/  BSYNC.RECONVERGENT B3 ;  /* 0x0000000000037941 */ /* 0x000fea0003800200 */
.L_x_1340:
[----:B------:R-:W-:Y:S04]  /*a880*/  STL.64 [R1+0x7c0], R10 ;  /* 0x0007c00a01007387 */ /* 0x000fe80000100a00 */
[----:B------:R0:W-:Y:S04]  /*a890*/  STL.64 [R1+0x7b8], R8 ;  /* 0x0007b80801007387 */ /* 0x0001e80000100a00 */
[----:B------:R-:W2:Y:S04]  /*a8a0*/  LDL.LU R249, [R1+0x14] ;  /* 0x0000140001f97983 */ /* 0x000ea80000300800 */
[----:B------:R1:W-:Y:S04]  /*a8b0*/  STL [R1+0x7b4], R6 ;  /* 0x0007b40601007387 */ /* 0x0003e80000100800 */
[----:B0-----:R-:W3:Y:S04]  /*a8c0*/  @P4 LDG.E.128 R8, desc[UR36][R250.64+0xf0] ;  /* 0x0000f024fa084981 */ /* 0x001ee8000c1e1d00 */
[----:B-1----:R-:W4:Y:S04]  /*a8d0*/  LDL R6, [R1+0x374] ;  /* 0x0003740001067983 */ /* 0x002f280000100800 */
        /* <DEDUP_REMOVED lines=14> */
[----:B--2---:R-:W-:Y:S01]  /*a9c0*/  IMAD R249, R3, 0x2, R249 ;  /* 0x0000000203f97824 */ /* 0x004fe200078e02f9 */
[----:B------:R-:W-:-:S02]  /*a9d0*/  PLOP3.LUT P2, PT, PT, PT, UP0, 0x80, 0x8 ;  /* 0x000000000008781c */ /* 0x000fc40003f4f008 */
[----:B------:R-:W-:Y:S01]  /*a9e0*/  PLOP3.LUT P3, PT, PT, PT, UP0, 0x80, 0x8 ;  /* 0x000000000008781c */ /* 0x000fe20003f6f008 */
[C---:B------:R-:W-:Y:S02]  /*a9f0*/  IMAD R249, R3.reuse, 0x2, R249 ;  /* 0x0000000203f97824 */ /* 0x040fe400078e02f9 */
[----:B----45:R-:W-:Y:S02]  /*aa00*/  FADD.FTZ R189, R6, R189 ;  /* 0x000000bd06bd7221 */ /* 0x030fe40000010000 */
[----:B------:R0:W5:Y:S01]  /*aa10*/  LDL.LU R6, [R1+0x7b4] ;  /* 0x0007b40001067983 */ /* 0x0001620000300800 */
[----:B------:R-:W-:Y:S01]  /*aa20*/  LEA R249, R3, R249, 0x1 ;  /* 0x000000f903f97211 */ /* 0x000fe200078e08ff */
[----:B------:R-:W-:-:S04]  /*aa30*/  FADD.FTZ R191, R2, R191 ;  /* 0x000000bf02bf7221 */ /* 0x000fc80000010000 */
        /* <DEDUP_REMOVED lines=31> */
.L_x_1339:
[----:B------:R-:W-:Y:S05]  /*ac30*/  BSYNC.RECONVERGENT B2 ;  /* 0x0000000000027941 */ /* 0x000fea0003800200 */
.L_x_1338:
        /* <DEDUP_REMOVED lines=44> */
.L_x_1345:
[----:B------:R-:W-:Y:S05]  /*af00*/  BSYNC.RECONVERGENT B3 ;  /* 0x0000000000037941 */ /* 0x000fea0003800200 */
.L_x_1344:
        /* <DEDUP_REMOVED lines=53> */
.L_x_1343:
[----:B------:R-:W-:Y:S05]  /*b260*/  BSYNC.RECONVERGENT B2 ;  /* 0x0000000000027941 */ /* 0x000fea0003800200 */
.L_x_1342:
[----:B------:R-:W-:Y:S04]  /*b270*/  BSSY.RECONVERGENT B2, `(.L_x_1346) ;  /* 0x0000066000027945 */ /* 0x000fe80003800200 */
[----:B------:R-:W-:Y:S05]  /*b280*/  @P0 BRA `(.L_x_1347) ;  /* 0x0000000400900947 */ /* 0x000fea0003800000 */
[----:B-----5:R-:W-:Y:S01]  /*b290*/  ISETP.NE.AND P5, PT, R2, RZ, PT ;  /* 0x000000ff0200720c */ /* 0x020fe20003fa5270 */
[----:B0-----:R-:W-:Y:S01]  /*b2a0*/  IMAD R249, R3, 0x2, R252 ;  /* 0x0000000203f97824 */ /* 0x001fe200078e02fc */
[----:B------:R-:W-:Y:S03]  /*b2b0*/  BSSY.RECONVERGENT B3, `(.L_x_1348) ;  /* 0x000002b000037945 */ /* 0x000fe60003800200 */
[----:B------:R-:W-:-:S04]  /*b2c0*/  IMAD.IADD R249, R249, 0x1, R3 ;  /* 0x00000001f9f97824 */ /* 0x000fc800078e0203 */
[----:B------:R-:W-:-:S04]  /*b2d0*/  IMAD R249, R3, 0x2, R249 ;  /* 0x0000000203f97824 */ /* 0x000fc800078e02f9 */
        /* <DEDUP_REMOVED lines=10> */
[----:B0-----:R-:W-:Y:S02]  /*b380*/  @P3 IMAD R182, R183, UR39, R182 ;  /* 0x00000027b7b63c24 */ /* 0x001fe4000f8e02b6 */
[----:B------:R-:W-:Y:S02]  /*b390*/  IMAD.SHL.U32 R183, R249, 0x4, RZ ;  /* 0x00000004f9b77824 */ /* 0x000fe400078e00ff */
[----:B------:R-:W-:Y:S01]  /*b3a0*/  @P4 IMAD R182, R182, 0xc0, RZ ;  /* 0x000000c0b6b64824 */ /* 0x000fe200078e02ff */
[----:B------:R-:W-:Y:S02]  /*b3b0*/  PLOP3.LUT P4, PT, PT, PT, UP0, 0x80, 0x8 ;  /* 0x000000000008781c */ /* 0x000fe40003f8f008 */
[----:B------:R-:W-:-:S05]  /*b3c0*/  ISETP.GE.AND P3, PT, R183, R248, PT ;  /* 0x000000f8b700720c */ /* 0x000fca0003f66270 */
[----:B-1-3--:R-:W-:Y:S01]  /*b3d0*/  @P2 IMAD.WIDE R250, R182, 0x4, R180 ;  /* 0x00000004b6fa2825 */ /* 0x00afe200078e02b4 */
[----:B------:R-:W-:Y:S02]  /*b3e0*/  CS2R R182, SRZ ;  /* 0x0000000000b67805 */ /* 0x000fe4000001ff00 */
[----:B------:R-:W-:-:S05]  /*b3f0*/  CS2R R180, SRZ ;  /* 0x0000000000b47805 */ /* 0x000fca000001ff00 */
        /* <DEDUP_REMOVED lines=22> */
.L_x_1349:
[----:B------:R-:W-:Y:S05]  /*b560*/  BSYNC.RECONVERGENT B3 ;  /* 0x0000000000037941 */ /* 0x000fea0003800200 */
.L_x_1348:
        /* <DEDUP_REMOVED lines=15> */
[----:B------:R-:W-:Y:S02]  /*b660*/  PLOP3.LUT P3, PT, PT, PT, UP0, 0x80, 0x8 ;  /* 0x000000000008781c */ /* 0x000fe40003f6f008 */
[----:B---3--:R-:W-:Y:S01]  /*b670*/  MOV R4, R9 ;  /* 0x0000000900047202 */ /* 0x008fe20000000f00 */
[----:B------:R-:W-:Y:S02]  /*b680*/  IMAD.MOV.U32 R3, RZ, RZ, R10 ;  /* 0x000000ffff037224 */ /* 0x000fe400078e000a */
[----:B------:R-:W-:Y:S02]  /*b690*/  IMAD.MOV.U32 R251, RZ, RZ, R11 ;  /* 0x000000fffffb7224 */ /* 0x000fe400078e000b */
[----:B--2--5:R-:W-:Y:S01]  /*b6a0*/  FADD.FTZ R181, R6, R181 ;  /* 0x000000b506b57221 */ /* 0x024fe20000010000 */
        /* <DEDUP_REMOVED lines=34> */
.L_x_1347:
[----:B------:R-:W-:Y:S05]  /*b8d0*/  BSYNC.RECONVERGENT B2 ;  /* 0x0000000000027941 */ /* 0x000fea0003800200 */
.L_x_1346:
[----:B0----5:R-:W-:Y:S01]  /*b8e0*/  IMAD R249, R3, 0x2, R252 ;  /* 0x0000000203f97824 */ /* 0x021fe200078e02fc */
[----:B------:R-:W-:Y:S04]  /*b8f0*/  BSSY.RECONVERGENT B2, `(.L_x_1350) ;  /* 0x0000064000027945 */ /* 0x000fe80003800200 */
[----:B------:R-:W-:-:S05]  /*b900*/  IADD3 R249, PT, PT, R249, R3, RZ ;  /* 0x00000003f9f97210 */ /* 0x000fca0007ffe0ff */
[----:B------:R-:W-:-:S04]  /*b910*/  IMAD R249, R3, 0x2, R249 ;  /* 0x0000000203f97824 */ /* 0x000fc800078e02f9 */
[----:B------:R-:W-:Y:S01]  /*b920*/  IMAD.IADD R252, R3, 0x1, R249 ;  /* 0x0000000103fc7824 */ /* 0x000fe200078e02f9 */
        /* <DEDUP_REMOVED lines=43> */
.L_x_1353:
[----:B------:R-:W-:Y:S05]  /*bbe0*/  BSYNC.RECONVERGENT B3 ;  /* 0x0000000000037941 */ /* 0x000fea0003800200 */
.L_x_1352:
        /* <DEDUP_REMOVED lines=52> */
.L_x_1351:
[----:B------:R-:W-:Y:S05]  /*bf30*/  BSYNC.RECONVERGENT B2 ;  /* 0x0000000000027941 */ /* 0x000fea0003800200 */
.L_x_1350:
[----:B------:R-:W-:Y:S01]  /*bf40*/  BSSY.RECONVERGENT B2, `(.L_x_1354) ;  /* 0x0000062000027945 */ /* 0x000fe20003800200 */
[----:B-----5:R-:W-:-:S03]  /*bf50*/  IMAD.IADD R252, R252, 0x1, R3 ;  /* 0x00000001fcfc7824 */ /* 0x020fc600078e0203 */
[----:B------:R-:W-:Y:S05]  /*bf60*/  @P0 BRA `(.L_x_1355) ;  /* 0x00000004007c0947 */ /* 0x000fea0003800000 */
[----:B------:R-:W-:Y:S01]  /*bf70*/  ISETP.NE.AND P5, PT, R2, RZ, PT ;  /* 0x000000ff0200720c */ /* 0x000fe20003fa5270 */
[----:B------:R-:W-:Y:S01]  /*bf80*/  IMAD.SHL.U32 R249, R252, 0x4, RZ ;  /* 0x00000004fcf97824 */ /* 0x000fe200078e00ff */
[----:B------:R-:W-:Y:S11]  /*bf90*/  BSSY.RECONVERGENT B3, `(.L_x_1356) ;  /* 0x0000028000037945 */ /* 0x000ff60003800200 */
[----:B------:R-:W-:Y:S01]  /*bfa0*/  VOTEU.ANY UP0, P5 ;  /* 0x0000000000ff7886 */ /* 0x000fe20002800100 */
[----:B------:R-:W-:-:S02]  /*bfb0*/  PLOP3.LUT P2, PT, PT, PT, UP0, 0x80, 0x8 ;  /* 0x000000000008781c */ /* 0x000fc40003f4f008 */
[----:B------:R-:W-:Y:S02]  /*bfc0*/  PLOP3.LUT P3, PT, PT, PT, UP0, 0x80, 0x8 ;  /* 0x000000000008781c */ /* 0x000fe40003f6f008 */
[----:B------:R-:W-:-:S09]  /*bfd0*/  PLOP3.LUT P4, PT, PT, PT, UP0, 0x80, 0x8 ;  /* 0x000000000008781c */ /* 0x000fd20003f8f008 */
[----:B------:R-:W5:Y:S01]  /*bfe0*/  @P2 S2R R174, SR_CTAID.X ;  /* 0x0000000000ae2919 */ /* 0x000f620000002500 */
[----:B------:R-:W-:Y:S01]  /*bff0*/  PLOP3.LUT P2, PT, PT, PT, UP0, 0x80, 0x8 ;  /* 0x000000000008781c */ /* 0x000fe20003f4f008 */
[----:B------:R-:W5:Y:S01]  /*c000*/  @P3 LDC R175, c[0x0][0x3f8] ;  /* 0x0000fe00ffaf3b82 */ /* 0x000f620000000800 */
[----:B------:R-:W-:-:S07]  /*c010*/  PLOP3.LUT P3, PT, PT, PT, UP0, 0x80, 0x8 ;  /* 0x000000000008781c */ /* 0x000fce0003f6f008 */
[----:B------:R-:W0:Y:S01]  /*c020*/  @P4 LDC.64 R172, c[0x0][0x450] ;  /* 0x00011400ffac4b82 */ /* 0x000e220000000a00 */
[----:B------:R-:W-:-:S03]  /*c030*/  PLOP3.LUT P4, PT, PT, PT, UP0, 0x80, 0x8 ;  /* 0x000000000008781c */ /* 0x000fc60003f8f008 */
[----:B-----5:R-:W-:Y:S01]  /*c040*/  @P2 IMAD R174, R175, UR39, R174 ;  /* 0x00000027afae2c24 */ /* 0x020fe2000f8e02ae */
[----:B------:R-:W-:-:S09]  /*c050*/  ISETP.GE.AND P2, PT, R249, R248, PT ;  /* 0x000000f8f900720c */ /* 0x000fd20003f46270 */
[----:B------:R-:W-:Y:S01]  /*c060*/  @P4 IMAD R174, R174, 0xc0, RZ ;  /* 0x000000c0aeae4824 */ /* 0x000fe200078e02ff */
[----:B------:R-:W-:-:S03]  /*c070*/  PLOP3.LUT P4, PT, PT, PT, UP0, 0x80, 0x8 ;  /* 0x000000000008781c */ /* 0x000fc60003f8f008 */
[----:B01-3--:R-:W-:Y:S01]  /*c080*/  @P3 IMAD.WIDE R250, R174, 0x4, R172 ;  /* 0x00000004aefa3825 */ /* 0x00bfe200078e02ac */
        /* <DEDUP_REMOVED lines=24> */
.L_x_1357:
[----:B------:R-:W-:Y:S05]  /*c210*/  BSYNC.RECONVERGENT B3 ;  /* 0x0000000000037941 */ /* 0x000fea0003800200 */
.L_x_1356:
        /* <DEDUP_REMOVED lines=52> */
.L_x_1355:
[----:B------:R-:W-:Y:S05]  /*c560*/  BSYNC.RECONVERGENT B2 ;  /* 0x0000000000027941 */ /* 0x000fea0003800200 */
.L_x_1354:
        /* <DEDUP_REMOVED lines=45> */
.L_x_1361:
[----:B------:R-:W-:Y:S05]  /*c840*/  BSYNC.RECONVERGENT B3 ;  /* 0x0000000000037941 */ /* 0x000fea0003800200 */
.L_x_1360:
        /* <DEDUP_REMOVED lines=16> */
[----:B---3--:R-:W-:Y:S02]  /*c950*/  IMAD.MOV.U32 R5, RZ, RZ, R9 ;  /* 0x000000ffff057224 */ /* 0x008fe400078e0009 */
[----:B------:R-:W-:Y:S02]  /*c960*/  IMAD.MOV.U32 R3, RZ, RZ, R10 ;  /* 0x000000ffff037224 */ /* 0x000fe400078e000a */
[----:B--2--5:R-:W-:Y:S01]  /*c970*/  FADD.FTZ R169, R6, R169 ;  /* 0x000000a906a97221 */ /* 0x024fe20000010000 */
[----:B------:R-:W-:Y:S02]  /*c980*/  IMAD.MOV.U32 R251, RZ, RZ, R11 ;  /* 0x000000fffffb7224 */ /* 0x000fe400078e000b */
        /* <DEDUP_REMOVED lines=32> */
.L_x_1359:
[----:B------:R-:W-:Y:S05]  /*cb90*/  BSYNC.RECONVERGENT B2 ;  /* 0x0000000000027941 */ /* 0x000fea0003800200 */
.L_x_1358:
[----:B------:R-:W-:Y:S01]  /*cba0*/  BSSY.RECONVERGENT B2, `(.L_x_1362) ;  /* 0x0000062000027945 */ /* 0x000fe20003800200 */
[----:B-----5:R-:W-:-:S03]  /*cbb0*/  IMAD.IADD R252, R252, 0x1, R3 ;  /* 0x00000001fcfc7824 */ /* 0x020fc600078e0203 */
[----:B------:R-:W-:Y:S05]  /*cbc0*/  @P0 BRA `(.L_x_1363) ;  /* 0x00000004007c0947 */ /* 0x000fea0003800000 */
[----:B------:R-:W-:Y:S01]  /*cbd0*/  ISETP.NE.AND P5, PT, R2, RZ, PT ;  /* 0x000000ff0200720c */ /* 0x000fe20003fa5270 */
[----:B------:R-:W-:Y:S01]  /*cbe0*/  BSSY.RECONVERGENT B3, `(.L_x_1364) ;  /* 0x0000029000037945 */ /* 0x000fe20003800200 */
[----:B------:R-:W-:-:S11]  /*cbf0*/  SHF.L.U32 R249, R252, 0x2, RZ ;  /* 0x00000002fcf97819 */ /* 0x000fd600000006ff */
[----:B------:R-:W-:Y:S01]  /*cc00*/  VOTEU.ANY UP0, P5 ;  /* 0x0000000000ff7886 */ /* 0x000fe20002800100 */
[----:B------:R-:W-:Y:S02]  /*cc10*/  PLOP3.LUT P2, PT, PT, PT, UP0, 0x80, 0x8 ;  /* 0x000000000008781c */ /* 0x000fe40003f4f008 */
        /* <DEDUP_REMOVED lines=37> */
.L_x_1365:
[----:B------:R-:W-:Y:S05]  /*ce70*/  BSYNC.RECONVERGENT B3 ;  /* 0x0000000000037941 */ /* 0x000fea0003800200 */
.L_x_1364:
        /* <DEDUP_REMOVED lines=52> */
.L_x_1363:
[----:B------:R-:W-:Y:S05]  /*d1c0*/  BSYNC.RECONVERGENT B2 ;  /* 0x0000000000027941 */ /* 0x000fea0003800200 */
.L_x_1362:
[----:B------:R-:W-:Y:S01]  /*d1d0*/  BSSY.RECONVERGENT B2, `(.L_x_1366) ;  /* 0x0000062000027945 */ /* 0x000fe20003800200 */
[----:B-----5:R-:W-:-:S03]  /*d1e0*/  IADD3 R252, PT, PT, R252, R3, RZ ;  /* 0x00000003fcfc7210 */ /* 0x020fc60007ffe0ff */
        /* <DEDUP_REMOVED lines=43> */
.L_x_1369:
[----:B------:R-:W-:Y:S05]  /*d4a0*/  BSYNC.RECONVERGENT B3 ;  /* 0x0000000000037941 */ /* 0x000fea0003800200 */
.L_x_1368:
        /* <DEDUP_REMOVED lines=52> */
.L_x_1367:
[----:B------:R-:W-:Y:S05]  /*d7f0*/  BSYNC.RECONVERGENT B2 ;  /* 0x0000000000027941 */ /* 0x000fea0003800200 */
.L_x_1366:
        /* <DEDUP_REMOVED lines=45> */
.L_x_1373:
[----:B------:R-:W-:Y:S05]  /*dad0*/  BSYNC.RECONVERGENT B3 ;  /* 0x0000000000037941 */ /* 0x000fea0003800200 */
.L_x_1372:
        /* <DEDUP_REMOVED lines=52> */
.L_x_1371:
[----:B------:R-:W-:Y:S05]  /*de20*/  BSYNC.RECONVERGENT B2 ;  /* 0x0000000000027941 */ /* 0x000fea0003800200 */
.L_x_1370:
        /* <DEDUP_REMOVED lines=45> */
.L_x_1377:
[----:B------:R-:W-:Y:S05]  /*e100*/  BSYNC.RECONVERGENT B3 ;  /* 0x0000000000037941 */ /* 0x000fea0003800200 */
.L_x_1376:
        /* <DEDUP_REMOVED lines=52> */
.L_x_1375:
[----:B------:R-:W-:Y:S05]  /*e450*/  BSYNC.RECONVERGENT B2 ;  /* 0x0000000000027941 */ /* 0x000fea0003800200 */
.L_x_1374:
        /* <DEDUP_REMOVED lines=45> */
.L_x_1381:
[----:B------:R-:W-:Y:S05]  /*e730*/  BSYNC.RECONVERGENT B3 ;  /* 0x0000000000037941 */ /* 0x000fea0003800200 */
.L_x_1380:
        /* <DEDUP_REMOVED lines=52> */
.L_x_1379:
[----:B------:R-:W-:Y:S05]  /*ea80*/  BSYNC.RECONVERGENT B2 ;  /* 0x0000000000027941 */ /* 0x000fea0003800200 */
.L_x_1378:
        /* <DEDUP_REMOVED lines=45> */
.L_x_1385:
[----:B------:R-:W-:Y:S05]  /*ed60*/  BSYNC.RECONVERGENT B3 ;  /* 0x0000000000037941 */ /* 0x000fea0003800200 */
.L_x_1384:
        /* <DEDUP_REMOVED lines=52> */
.L_x_1383:
[----:B------:R-:W-:Y:S05]  /*f0b0*/  BSYNC.RECONVERGENT B2 ;  /* 0x0000000000027941 */ /* 0x000fea0003800200 */
.L_x_1382:
        /* <DEDUP_REMOVED lines=45> */
.L_x_1389:
[----:B------:R-:W-:Y:S05]  /*f390*/  BSYNC.RECONVERGENT B3 ;  /* 0x0000000000037941 */ /* 0x000fea0003800200 */
.L_x_1388:
        /* <DEDUP_REMOVED lines=52> */
.L_x_1387:
[----:B------:R-:W-:Y:S05]  /*f6e0*/  BSYNC.RECONVERGENT B2 ;  /* 0x0000000000027941 */ /* 0x000fea0003800200 */
.L_x_1386:
        /* <DEDUP_REMOVED lines=45> */
.L_x_1393:
[----:B------:R-:W-:Y:S05]  /*f9c0*/  BSYNC.RECONVERGENT B3 ;  /* 0x0000000000037941 */ /* 0x000fea0003800200 */
.L_x_1392:
        /* <DEDUP_REMOVED lines=52> */
.L_x_1391:
[----:B------:R-:W-:Y:S05]  /*fd10*/  BSYNC.RECONVERGENT B2 ;  /* 0x0000000000027941 */ /* 0x000fea0003800200 */
.L_x_1390:
        /* <DEDUP_REMOVED lines=45> */
.L_x_1397:
[----:B------:R-:W-:Y:S05]  /*fff0*/  BSYNC.RECONVERGENT B3 ;  /* 0x0000000000037941 */ /* 0x000fea0003800200 */
.L_x_1396:
        /* <DEDUP_REMOVED lines=52> */
.L_x_1395:
[----:B------:R-:W-:Y:S05]  /*10340*/  BSYNC.RECONVERGENT B2 ;  /* 0x0000000000027941 */ /* 0x000fea0003800200 */
.L_x_1394:
        /* <DEDUP_REMOVED lines=45> */
.L_x_1401:
[----:B------:R-:W-:Y:S05]  /*10620*/  BSYNC.RECONVERGENT B3 ;  /* 0x0000000000037941 */ /* 0x000fea0003800200 */
.L_x_1400:
        /* <DEDUP_REMOVED lines=52> */
.L_x_1399:
[----:B------:R-:W-:Y:S05]  /*10970*/  BSYNC.RECONVERGENT B2 ;  /* 0x0000000000027941 */ /* 0x000fea0003800200 */
.L_x_1398:
        /* <DEDUP_REMOVED lines=45> */
.L_x_1405:
[----:B------:R-:W-:Y:S05]  /*10c50*/  BSYNC.RECONVERGENT B3 ;  /* 0x0000000000037941 */ /* 0x000fea0003800200 */
.L_x_1404:
        /* <DEDUP_REMOVED lines=52> */
.L_x_1403:
[----:B------:R-:W-:Y:S05]  /*10fa0*/  BSYNC.RECONVERGENT B2 ;  /* 0x0000000000027941 */ /* 0x000fea0003800200 */
.L_x_1402:
[----:B------:R-:W2:Y:S01]  /*10fb0*/  LDL.LU R249, [R1+0x30] ;  /* 0x0000300001f97983 */ /* 0x000ea20000300800 */
[----:B------:R-:W-:Y:S01]  /*10fc0*/  BSSY.RECONVERGENT B2, `(.L_x_1406) ;  /* 0x0000060000027945 */ /* 0x000fe20003800200 */
[----:B--2--5:R-:W-:-:S03]  /*10fd0*/  IMAD R249, R3, 0x80, R249 ;  /* 0x0000008003f97824 */ /* 0x024fc600078e02f9 */
[----:B------:R-:W-:Y:S05]  /*10fe0*/  @P0 BRA `(.L_x_1407) ;  /* 0x0000000400740947 */ /* 0x000fea0003800000 */
[----:B------:R-:W-:Y:S01]  /*10ff0*/  ISETP.NE.AND P5, PT, R2, RZ, PT ;  /* 0x000000ff0200720c */ /* 0x000fe20003fa5270 */
[----:B------:R-:W-:-:S12]  /*11000*/  BSSY.RECONVERGENT B3, `(.L_x_1408) ;  /* 0x0000027000037945 */ /* 0x000fd80003800200 */
[----:B------:R-:W-:Y:S01]  /*11010*/  VOTEU.ANY UP0, P5 ;  /* 0x0000000000ff7886 */ /* 0x000fe20002800100 */
[----:B------:R-:W-:Y:S02]  /*11020*/  PLOP3.LUT P2, PT, PT, PT, UP0, 0x80, 0x8 ;  /* 0x000000000008781c */ /* 0x000fe40003f4f008 */
[----:B------:R-:W-:Y:S02]  /*11030*/  PLOP3.LUT P3, PT, PT, PT, UP0, 0x80, 0x8 ;  /* 0x000000000008781c */ /* 0x000fe40003f6f008 */
[----:B------:R-:W-:-:S09]  /*11040*/  PLOP3.LUT P4, PT, PT, PT, UP0, 0x80, 0x8 ;  /* 0x000000000008781c */ /* 0x000fd20003f8f008 */
[----:B------:R-:W2:Y:S01]  /*11050*/  @P2 S2R R122, SR_CTAID.X ;  /* 0x00000000007a2919 */ /* 0x000ea20000002500 */
[----:B------:R-:W-:Y:S01]  /*11060*/  PLOP3.LUT P2, PT, PT, PT, UP0, 0x80, 0x8 ;  /* 0x000000000008781c */ /* 0x000fe20003f4f008 */
[----:B------:R-:W2:Y:S01]  /*11070*/  @P3 LDC R123, c[0x0][0x3f8] ;  /* 0x0000fe00ff7b3b82 */ /* 0x000ea20000000800 */
[----:B------:R-:W-:-:S07]  /*11080*/  PLOP3.LUT P3, PT, PT, PT, UP0, 0x80, 0x8 ;  /* 0x000000000008781c */ /* 0x000fce0003f6f008 */
[----:B------:R-:W0:Y:S01]  /*11090*/  @P4 LDC.64 R120, c[0x0][0x450] ;  /* 0x00011400ff784b82 */ /* 0x000e220000000a00 */
[----:B------:R-:W-:-:S03]  /*110a0*/  PLOP3.LUT P4, PT, PT, PT, UP0, 0x80, 0x8 ;  /* 0x000000000008781c */ /* 0x000fc60003f8f008 */
[----:B--2---:R-:W-:Y:S01]  /*110b0*/  @P2 IMAD R122, R123, UR39, R122 ;  /* 0x000000277b7a2c24 */ /* 0x004fe2000f8e027a */
        /* <DEDUP_REMOVED lines=27> */
.L_x_1409:
[----:B------:R-:W-:Y:S05]  /*11270*/  BSYNC.RECONVERGENT B3 ;  /* 0x0000000000037941 */ /* 0x000fea0003800200 */
.L_x_1408:
        /* <DEDUP_REMOVED lines=38> */
[----:B--2---:R-:W-:Y:S06]  /*114e0*/  @P2 BRA `(.L_x_1407) ;  /* 0x0000000000342947 */ /* 0x004fec0003800000 */
        /* <DEDUP_REMOVED lines=13> */
.L_x_1407:
[----:B------:R-:W-:Y:S05]  /*115c0*/  BSYNC.RECONVERGENT B2 ;  /* 0x0000000000027941 */ /* 0x000fea0003800200 */
.L_x_1406:
[----:B------:R-:W-:Y:S01]  /*115d0*/  BSSY.RECONVERGENT B2, `(.L_x_1410) ;  /* 0x0000062000027945 */ /* 0x000fe20003800200 */
[----:B-----5:R-:W-:-:S03]  /*115e0*/  IMAD R252, R3, 0x2, R252 ;  /* 0x0000000203fc7824 */ /* 0x020fc600078e02fc */
        /* <DEDUP_REMOVED lines=18> */
[----:B0123--:R-:W-:Y:S01]  /*11710*/  @P3 IMAD.WIDE R250, R118, 0x4, R116 ;  /* 0x0000000476fa3825 */ /* 0x00ffe200078e0274 */
        /* <DEDUP_REMOVED lines=24> */
.L_x_1413:
[----:B------:R-:W-:Y:S05]  /*118a0*/  BSYNC.RECONVERGENT B3 ;  /* 0x0000000000037941 */ /* 0x000fea0003800200 */
.L_x_1412:
        /* <DEDUP_REMOVED lines=16> */
[----:B--2---:R-:W-:Y:S01]  /*119b0*/  MOV R5, R9 ;  /* 0x0000000900057202 */ /* 0x004fe20000000f00 */
[----:B------:R-:W-:Y:S02]  /*119c0*/  IMAD.MOV.U32 R3, RZ, RZ, R10 ;  /* 0x000000ffff037224 */ /* 0x000fe400078e000a */
[----:B------:R-:W-:Y:S02]  /*119d0*/  IMAD.MOV.U32 R251, RZ, RZ, R11 ;  /* 0x000000fffffb7224 */ /* 0x000fe400078e000b */
[----:B---3-5:R-:W-:Y:S01]  /*119e0*/  FADD.FTZ R117, R6, R117 ;  /* 0x0000007506757221 */ /* 0x028fe20000010000 */
        /* <DEDUP_REMOVED lines=32> */
.L_x_1411:
[----:B------:R-:W-:Y:S05]  /*11bf0*/  BSYNC.RECONVERGENT B2 ;  /* 0x0000000000027941 */ /* 0x000fea0003800200 */
.L_x_1410:
        /* <DEDUP_REMOVED lines=45> */
.L_x_1417:
[----:B------:R-:W-:Y:S05]  /*11ed0*/  BSYNC.RECONVERGENT B3 ;  /* 0x0000000000037941 */ /* 0x000fea0003800200 */
.L_x_1416:
        /* <DEDUP_REMOVED lines=18> */
[----:B---3-5:R-:W-:Y:S01]  /*12000*/  FADD.FTZ R113, R6, R113 ;  /* 0x0000007106717221 */ /* 0x028fe20000010000 */
        /* <DEDUP_REMOVED lines=33> */
.L_x_1415:
[----:B------:R-:W-:Y:S05]  /*12220*/  BSYNC.RECONVERGENT B2 ;  /* 0x0000000000027941 */ /* 0x000fea0003800200 */
.L_x_1414:
        /* <DEDUP_REMOVED lines=45> */
.L_x_1421:
[----:B------:R-:W-:Y:S05]  /*12500*/  BSYNC.RECONVERGENT B3 ;  /* 0x0000000000037941 */ /* 0x000fea0003800200 */
.L_x_1420:
        /* <DEDUP_REMOVED lines=52> */
.L_x_1419:
[----:B------:R-:W-:Y:S05]  /*12850*/  BSYNC.RECONVERGENT B2 ;  /* 0x0000000000027941 */ /* 0x000fea0003800200 */
.L_x_1418:
        /* <DEDUP_REMOVED lines=45> */
.L_x_1425:
[----:B------:R-:W-:Y:S05]  /*12b30*/  BSYNC.RECONVERGENT B3 ;  /* 0x0000000000037941 */ /* 0x000fea0003800200 */
.L_x_1424:
        /* <DEDUP_REMOVED lines=52> */
.L_x_1423:
[----:B------:R-:W-:Y:S05]  /*12e80*/  BSYNC.RECONVERGENT B2 ;  /* 0x0000000000027941 */ /* 0x000fea0003800200 */
.L_x_1422:
        /* <DEDUP_REMOVED lines=45> */
.L_x_1429:
[----:B------:R-:W-:Y:S05]  /*13160*/  BSYNC.RECONVERGENT B3 ;  /* 0x0000000000037941 */ /* 0x000fea0003800200 */
.L_x_1428:
        /* <DEDUP_REMOVED lines=52> */
.L_x_1427:
[----:B------:R-:W-:Y:S05]  /*134b0*/  BSYNC.RECONVERGENT B2 ;  /* 0x0000000000027941 */ /* 0x000fea0003800200 */
.L_x_1426:
        /* <DEDUP_REMOVED lines=45> */
.L_x_1433:
[----:B------:R-:W-:Y:S05]  /*13790*/  BSYNC.RECONVERGENT B3 ;  /* 0x0000000000037941 */ /* 0x000fea0003800200 */
.L_x_1432:
        /* <DEDUP_REMOVED lines=52> */
.L_x_1431:
[----:B------:R-:W-:Y:S05]  /*13ae0*/  BSYNC.RECONVERGENT B2 ;  /* 0x0000000000027941 */ /* 0x000fea0003800200 */
.L_x_1430:
        /* <DEDUP_REMOVED lines=45> */
.L_x_1437:
[----:B------:R-:W-:Y:S05]  /*13dc0*/  BSYNC.RECONVERGENT B3 ;  /* 0x0000000000037941 */ /* 0x000fea0003800200 */
.L_x_1436:
        /* <DEDUP_REMOVED lines=52> */
.L_x_1435:
[----:B------:R-:W-:Y:S05]  /*14110*/  BSYNC.RECONVERGENT B2 ;  /* 0x0000000000027941 */ /* 0x000fea0003800200 */
.L_x_1434:
        /* <DEDUP_REMOVED lines=45> */
.L_x_1441:
[----:B------:R-:W-:Y:S05]  /*143f0*/  BSYNC.RECONVERGENT B3 ;  /* 0x0000000000037941 */ /* 0x000fea0003800200 */
.L_x_1440:
        /* <DEDUP_REMOVED lines=52> */
.L_x_1439:
[----:B------:R-:W-:Y:S05]  /*14740*/  BSYNC.RECONVERGENT B2 ;  /* 0x0000000000027941 */ /* 0x000fea0003800200 */
.L_x_1438:
        /* <DEDUP_REMOVED lines=45> */
.L_x_1445:
[----:B------:R-:W-:Y:S05]  /*14a20*/  BSYNC.RECONVERGENT B3 ;  /* 0x0000000000037941 */ /* 0x000fea0003800200 */
.L_x_1444:
        /* <DEDUP_REMOVED lines=52> */
.L_x_1443:
[----:B------:R-:W-:Y:S05]  /*14d70*/  BSYNC.RECONVERGENT B2 ;  /* 0x0000000000027941 */ /* 0x000fea0003800200 */
.L_x_1442:
        /* <DEDUP_REMOVED lines=45> */
.L_x_1449:
[----:B------:R-:W-:Y:S05]  /*15050*/  BSYNC.RECONVERGENT B3 ;  /* 0x0000000000037941 */ /* 0x000fea0003800200 */
.L_x_1448:
        /* <DEDUP_REMOVED lines=52> */
.L_x_1447:
[----:B------:R-:W-:Y:S05]  /*153a0*/  BSYNC.RECONVERGENT B2 ;  /* 0x0000000000027941 */ /* 0x000fea0003800200 */
.L_x_1446:
        /* <DEDUP_REMOVED lines=45> */
.L_x_1453:
[----:B------:R-:W-:Y:S05]  /*15680*/  BSYNC.RECONVERGENT B3 ;  /* 0x0000000000037941 */ /* 0x000fea0003800200 */
.L_x_1452:
        /* <DEDUP_REMOVED lines=52> */
.L_x_1451:
[----:B------:R-:W-:Y:S05]  /*159d0*/  BSYNC.RECONVERGENT B2 ;  /* 0x0000000000027941 */ /* 0x000fea0003800200 */
.L_x_1450:
        /* <DEDUP_REMOVED lines=45> */
.L_x_1457:
[----:B------:R-:W-:Y:S05]  /*15cb0*/  BSYNC.RECONVERGENT B3 ;  /* 0x0000000000037941 */ /* 0x000fea0003800200 */
.L_x_1456:
        /* <DEDUP_REMOVED lines=52> */
.L_x_1455:
[----:B------:R-:W-:Y:S05]  /*16000*/  BSYNC.RECONVERGENT B2 ;  /* 0x0000000000027941 */ /* 0x000fea0003800200 */
.L_x_1454:
        /* <DEDUP_REMOVED lines=45> */
.L_x_1461:
[----:B------:R-:W-:Y:S05]  /*162e0*/  BSYNC.RECONVERGENT B3 ;  /* 0x0000000000037941 */ /* 0x000fea0003800200 */
.L_x_1460:
        /* <DEDUP_REMOVED lines=52> */
.L_x_1459:
[----:B------:R-:W-:Y:S05]  /*16630*/  BSYNC.RECONVERGENT B2 ;  /* 0x0000000000027941 */ /* 0x000fea0003800200 */
.L_x_1458:
        /* <DEDUP_REMOVED lines=45> */
.L_x_1465:
[----:B------:R-:W-:Y:S05]  /*16910*/  BSYNC.RECONVERGENT B3 ;  /* 0x0000000000037941 */ /* 0x000fea0003800200 */
.L_x_1464:
        /* <DEDUP_REMOVED lines=52> */
.L_x_1463:
[----:B------:R-:W-:Y:S05]  /*16c60*/  BSYNC.RECONVERGENT B2 ;  /* 0x0000000000027941 */ /* 0x000fea0003800200 */
.L_x_1462:
        /* <DEDUP_REMOVED lines=45> */
.L_x_1469:
[----:B------:R-:W-:Y:S05]  /*16f40*/  BSYNC.RECONVERGENT B3 ;  /* 0x0000000000037941 */ /* 0x000fea0003800200 */
.L_x_1468:
        /* <DEDUP_REMOVED lines=52> */
.L_x_1467:
[----:B------:R-:W-:Y:S05]  /*17290*/  BSYNC.RECONVERGENT B2 ;  /* 0x0000000000027941 */ /* 0x000fea0003800200 */
.L_x_1466:
        /* <DEDUP_REMOVED lines=45> */
.L_x_1473:
[----:B------:R-:W-:Y:S05]  /*17570*/  BSYNC.RECONVERGENT B3 ;  /* 0x0000000000037941 */ /* 0x000fea0003800200 */
.L_x_1472:
        /* <DEDUP_REMOVED lines=52> */
.L_x_1471:
[----:B------:R-:W-:Y:S05]  /*178c0*/  BSYNC.RECONVERGENT B2 ;  /* 0x0000000000027941 */ /* 0x000fea0003800200 */
.L_x_1470:
        /* <DEDUP_REMOVED lines=45> */
.L_x_1477:
[----:B------:R-:W-:Y:S05]  /*17ba0*/  BSYNC.RECONVERGENT B3 ;  /* 0x0000000000037941 */ /* 0x000fea0003800200 */
.L_x_1476:
        /* <DEDUP_REMOVED lines=52> */
.L_x_1475:
[----:B------:R-:W-:Y:S05]  /*17ef0*/  BSYNC.RECONVERGENT B2 ;  /* 0x0000000000027941 */ /* 0x000fea0003800200 */
.L_x_1474:
        /* <DEDUP_REMOVED lines=45> */
.L_x_1481:
[----:B------:R-:W-:Y:S05]  /*181d0*/  BSYNC.RECONVERGENT B3 ;  /* 0x0000000000037941 */ /* 0x000fea0003800200 */
.L_x_1480:
        /* <DEDUP_REMOVED lines=52> */
.L_x_1479:
[----:B------:R-:W-:Y:S05]  /*18520*/  BSYNC.RECONVERGENT B2 ;  /* 0x0000000000027941 */ /* 0x000fea0003800200 */
.L_x_1478:
        /* <DEDUP_REMOVED lines=45> */
.L_x_1485:
[----:B------:R-:W-:Y:S05]  /*18800*/  BSYNC.RECONVERGENT B3 ;  /* 0x0000000000037941 */ /* 0x000fea0003800200 */
.L_x_1484:
        /* <DEDUP_REMOVED lines=52> */
.L_x_1483:
[----:B------:R-:W-:Y:S05]  /*18b50*/  BSYNC.RECONVERGENT B2 ;  /* 0x0000000000027941 */ /* 0x000fea0003800200 */
.L_x_1482:
        /* <DEDUP_REMOVED lines=45> */
.L_x_1489:
[----:B------:R-:W-:Y:S05]  /*18e30*/  BSYNC.RECONVERGENT B3 ;  /* 0x0000000000037941 */ /* 0x000fea0003800200 */
.L_x_1488:
        /* <DEDUP_REMOVED lines=52> */
.L_x_1487:
[----:B------:R-:W-:Y:S05]  /*19180*/  BSYNC.RECONVERGENT B2 ;  /* 0x0000000000027941 */ /* 0x000fea0003800200 */
.L_x_1486:
        /* <DEDUP_REMOVED lines=45> */
.L_x_1493:
[----:B------:R-:W-:Y:S05]  /*19460*/  BSYNC.RECONVERGENT B3 ;  /* 0x0000000000037941 */ /* 0x000fea0003800200 */
.L_x_1492:
        /* <DEDUP_REMOVED lines=52> */
.L_x_1491:
[----:B------:R-:W-:Y:S05]  /*197b0*/  BSYNC.RECONVERGENT B2 ;  /* 0x0000000000027941 */ /* 0x000fea0003800200 */
.L_x_1490:
        /* <DEDUP_REMOVED lines=45> */
.L_x_1497:
[----:B------:R-:W-:Y:S05]  /*19a90*/  BSYNC.RECONVERGENT B3 ;  /* 0x0000000000037941 */ /* 0x000fea0003800200 */
.L_x_1496:
        /* <DEDUP_REMOVED lines=52> */
.L_x_1495:
[----:B------:R-:W-:Y:S05]  /*19de0*/  BSYNC.RECONVERGENT B2 ;  /* 0x0000000000027941 */ /* 0x000fea0003800200 */
.L_x_1494:
        /* <DEDUP_REMOVED lines=45> */
.L_x_1501:
[----:B------:R-:W-:Y:S05]  /*1a0c0*/  BSYNC.RECONVERGENT B3 ;  /* 0x0000000000037941 */ /* 0x000fea0003800200 */
.L_x_1500:
        /* <DEDUP_REMOVED lines=52> */
.L_x_1499:
[----:B------:R-:W-:Y:S05]  /*1a410*/  BSYNC.RECONVERGENT B2 ;  /* 0x0000000000027941 */ /* 0x000fea0003800200 */
.L_x_1498:
        /* <DEDUP_REMOVED lines=45> */
.L_x_1505:
[----:B------:R-:W-:Y:S05]  /*1a6f0*/  BSYNC.RECONVERGENT B3 ;  /* 0x0000000000037941 */ /* 0x000fea0003800200 */
.L_x_1504:
        /* <DEDUP_REMOVED lines=52> */
.L_x_1503:
[----:B------:R-:W-:Y:S05]  /*1aa40*/  BSYNC.RECONVERGENT B2 ;  /* 0x0000000000027941 */ /* 0x000fea0003800200 */
.L_x_1502:
        /* <DEDUP_REMOVED lines=45> */
.L_x_1509:
[----:B------:R-:W-:Y:S05]  /*1ad20*/  BSYNC.RECONVERGENT B3 ;  /* 0x0000000000037941 */ /* 0x000fea0003800200 */
.L_x_1508:
        /* <DEDUP_REMOVED lines=52> */
.L_x_1507:
[----:B------:R-:W-:Y:S05]  /*1b070*/  BSYNC.RECONVERGENT B2 ;  /* 0x0000000000027941 */ /* 0x000fea0003800200 */
.L_x_1506:
        /* <DEDUP_REMOVED lines=45> */
.L_x_1513:
[----:B------:R-:W-:Y:S05]  /*1b350*/  BSYNC.RECONVERGENT B3 ;  /* 0x0000000000037941 */ /* 0x000fea0003800200 */
.L_x_1512:
        /* <DEDUP_REMOVED lines=52> */
.L_x_1511:
[----:B------:R-:W-:Y:S05]  /*1b6a0*/  BSYNC.RECONVERGENT B2 ;  /* 0x0000000000027941 */ /* 0x000fea0003800200 */
.L_x_1510:
        /* <DEDUP_REMOVED lines=45> */
.L_x_1517:
[----:B------:R-:W-:Y:S05]  /*1b980*/  BSYNC.RECONVERGENT B3 ;  /* 0x0000000000037941 */ /* 0x000fea0003800200 */
.L_x_1516:
        /* <DEDUP_REMOVED lines=52> */
.L_x_1515:
[----:B------:R-:W-:Y:S05]  /*1bcd0*/  BSYNC.RECONVERGENT B2 ;  /* 0x0000000000027941 */ /* 0x000fea0003800200 */
.L_x_1514:
        /* <DEDUP_REMOVED lines=45> */
.L_x_1521:
[----:B------:R-:W-:Y:S05]  /*1bfb0*/  BSYNC.RECONVERGENT B3 ;  /* 0x0000000000037941 */ /* 0x000fea0003800200 */
.L_x_1520:
        /* <DEDUP_REMOVED lines=52> */
.L_x_1519:
[----:B------:R-:W-:Y:S05]  /*1c300*/  BSYNC.RECONVERGENT B2 ;  /* 0x0000000000027941 */ /* 0x000fea0003800200 */
.L_x_1518:
        /* <DEDUP_REMOVED lines=45> */
.L_x_1525:
[----:B------:R-:W-:Y:S05]  /*1c5e0*/  BSYNC.RECONVERGENT B3 ;  /* 0x0000000000037941 */ /* 0x000fea0003800200 */
.L_x_1524:
        /* <DEDUP_REMOVED lines=52> */
.L_x_1523:
[----:B------:R-:W-:Y:S05]  /*1c930*/  BSYNC.RECONVERGENT B2 ;  /* 0x0000000000027941 */ /* 0x000fea0003800200 */
.L_x_1522:
        /* <DEDUP_REMOVED lines=45> */
.L_x_1529:
[----:B------:R-:W-:Y:S05]  /*1cc10*/  BSYNC.RECONVERGENT B3 ;  /* 0x0000000000037941 */ /* 0x000fea0003800200 */
.L_x_1528:
        /* <DEDUP_REMOVED lines=52> */
.L_x_1527:
[----:B------:R-:W-:Y:S05]  /*1cf60*/  BSYNC.RECONVERGENT B2 ;  /* 0x0000000000027941 */ /* 0x000fea0003800200 */
.L_x_1526:
[----:B------:R-:W-:Y:S05]  /*1cf70*/  @P0 BRA `(.L_x_1530) ;  /* 0x0000009000f80947 */ /* 0x000fea0003800000 */
[----:B-----5:R-:W-:Y:S01]  /*1cf80*/  ISETP.NE.AND P5, PT, R2, RZ, PT ;  /* 0x000000ff0200720c */ /* 0x020fe20003fa5270 */
[----:B------:R1:W-:Y:S01]  /*1cf90*/  STL [R1+0x7a4], R0 ;  /* 0x0007a40001007387 */ /* 0x0003e20000100800 */
[----:B------:R-:W-:-:S11]  /*1cfa0*/  IMAD.IADD R252, R252, 0x1, R3 ;  /* 0x00000001fcfc7824 */ /* 0x000fd600078e0203 */
[----:B------:R-:W-:Y:S01]  /*1cfb0*/  VOTEU.ANY UP0, P5 ;  /* 0x0000000000ff7886 */ /* 0x000fe20002800100 */
[----:B------:R-:W-:Y:S02]  /*1cfc0*/  PLOP3.LUT P2, PT, PT, PT, UP0, 0x80, 0x8 ;  /* 0x000000000008781c */ /* 0x000fe40003f4f008 */
[----:B------:R-:W-:Y:S02]  /*1cfd0*/  PLOP3.LUT P3, PT, PT, PT, UP0, 0x80, 0x8 ;  /* 0x000000000008781c */ /* 0x000fe40003f6f008 */
[----:B------:R-:W-:-:S09]  /*1cfe0*/  PLOP3.LUT P4, PT, PT, PT, UP0, 0x80, 0x8 ;  /* 0x000000000008781c */ /* 0x000fd20003f8f008 */
[----:B-1----:R-:W1:Y:S01]  /*1cff0*/  @P2 S2R R0, SR_CTAID.X ;  /* 0x0000000000002919 */ /* 0x002e620000002500 */
[----:B------:R-:W-:Y:S01]  /*1d000*/  PLOP3.LUT P2, PT, PT, PT, UP0, 0x80, 0x8 ;  /* 0x000000000008781c */ /* 0x000fe20003f4f008 */
[----:B------:R-:W1:Y:S01]  /*1d010*/  @P3 LDC R249, c[0x0][0x3f8] ;  /* 0x0000fe00fff93b82 */ /* 0x000e620000000800 */
[----:B------:R-:W-:Y:S01]  /*1d020*/  IMAD.SHL.U32 R252, R252, 0x4, RZ ;  /* 0x00000004fcfc7824 */ /* 0x000fe200078e00ff */
[----:B------:R-:W-:-:S06]  /*1d030*/  PLOP3.LUT P3, PT, PT, PT, UP0, 0x80, 0x8 ;  /* 0x000000000008781c */ /* 0x000fcc0003f6f008 */
[----:B0-23--:R-:W0:Y:S01]  /*1d040*/  @P4 LDC.64 R250, c[0x0][0x450] ;  /* 0x00011400fffa4b82 */ /* 0x00de220000000a00 */
[----:B------:R-:W-:Y:S01]  /*1d050*/  PLOP3.LUT P4, PT, PT, PT, UP0, 0x80, 0x8 ;  /* 0x000000000008781c */ /* 0x000fe20003f8f008 */
[----:B------:R-:W-:Y:S02]  /*1d060*/  BSSY.RECONVERGENT B2, `(.L_x_1531) ;  /* 0x000001f000027945 */ /* 0x000fe40003800200 */
[----:B-1----:R-:W-:Y:S01]  /*1d070*/  @P2 IMAD R249, R249, UR39, R0 ;  /* 0x00000027f9f92c24 */ /* 0x002fe2000f8e0200 */
[----:B------:R-:W-:Y:S01]  /*1d080*/  ISETP.GE.AND P2, PT, R252, R248, PT ;  /* 0x000000f8fc00720c */ /* 0x000fe20003f46270 */
[----:B------:R1:W5:Y:S08]  /*1d090*/  LDL.LU R0, [R1+0x7a4] ;  /* 0x0007a40001007983 */ /* 0x0003700000300800 */
[----:B------:R-:W-:Y:S01]  /*1d0a0*/  @P4 IMAD R249, R249, 0xc0, RZ ;  /* 0x000000c0f9f94824 */ /* 0x000fe200078e02ff */
[----:B------:R-:W-:-:S03]  /*1d0b0*/  PLOP3.LUT P4, PT, PT, PT, UP0, 0x80, 0x8 ;  /* 0x000000000008781c */ /* 0x000fc60003f8f008 */
[----:B0-----:R-:W-:Y:S01]  /*1d0c0*/  @P3 IMAD.WIDE R248, R249, 0x4, R250 ;  /* 0x00000004f9f83825 */ /* 0x001fe200078e02fa */
[----:B------:R-:W-:-:S04]  /*1d0d0*/  CS2R R250, SRZ ;  /* 0x0000000000fa7805 */ /* 0x000fc8000001ff00 */
[----:B------:R0:W-:Y:S02]  /*1d0e0*/  @P3 STL.64 [R1], R248 ;  /* 0x000000f801003387 */ /* 0x0001e40000100a00 */
[----:B0-----:R-:W-:Y:S01]  /*1d0f0*/  CS2R R248, SRZ ;  /* 0x0000000000f87805 */ /* 0x001fe2000001ff00 */
[----:B-1----:R-:W-:Y:S06]  /*1d100*/  @P2 BRA `(.L_x_1532) ;  /* 0x0000000000502947 */ /* 0x002fec0003800000 */
[----:B------:R-:W0:Y:S01]  /*1d110*/  S2UR UR42, SR_CTAID.Y ;  /* 0x00000000002a79c3 */ /* 0x000e220000002600 */
[----:B------:R-:W1:Y:S01]  /*1d120*/  LDCU.64 UR34, c[0x0][0x3c8] ;  /* 0x00007900ff2277ac */ /* 0x000e620008000a00 */
[----:B0-----:R-:W-:Y:S01]  /*1d130*/  IMAD R249, R3, UR42, RZ ;  /* 0x0000002a03f97c24 */ /* 0x001fe2000f8e02ff */
[----:B------:R-:W0:Y:S04]  /*1d140*/  LDCU UR42, c[0x0][0x3f8] ;  /* 0x00007f00ff2a77ac */ /* 0x000e280008000800 */
[----:B-----5:R-:W-:-:S04]  /*1d150*/  IADD3 R0, P3, PT, R249, R0, RZ ;  /* 0x00000000f9007210 */ /* 0x020fc80007f7e0ff */
[----:B------:R-:W-:Y:S02]  /*1d160*/  LEA.HI.X.SX32 R249, R249, RZ, 0x1, P3 ;  /* 0x000000fff9f97211 */ /* 0x000fe400018f0eff */
[----:B-1----:R-:W-:-:S04]  /*1d170*/  LEA R248, P3, R0, UR34, 0x2 ;  /* 0x0000002200f87c11 */ /* 0x002fc8000f8610ff */
[----:B------:R-:W-:Y:S01]  /*1d180*/  LEA.HI.X R249, R0, UR35, R249, 0x2, P3 ;  /* 0x0000002300f97c11 */ /* 0x000fe200098f14f9 */
[----:B------:R-:W1:Y:S04]  /*1d190*/  LDCU.64 UR34, c[0x0][0x3b8] ;  /* 0x00007700ff2277ac */ /* 0x000e680008000a00 */
        /* <DEDUP_REMOVED lines=11> */
.L_x_1532:
[----:B------:R-:W-:Y:S05]  /*1d250*/  BSYNC.RECONVERGENT B2 ;  /* 0x0000000000027941 */ /* 0x000fea0003800200 */
.L_x_1531:
[----:B------:R0:W-:Y:S04]  /*1d260*/  STL.64 [R1+0x7c8], R10 ;  /* 0x0007c80a01007387 */ /* 0x0001e80000100a00 */
[----:B0-----:R-:W2:Y:S04]  /*1d270*/  LDL.64 R10, [R1] ;  /* 0x00000000010a7983 */ /* 0x001ea80000100a00 */
[----:B------:R-:W-:Y:S04]  /*1d280*/  STL.64 [R1+0x7c0], R8 ;  /* 0x0007c00801007387 */ /* 0x000fe80000100a00 */
[----:B------:R0:W-:Y:S04]  /*1d290*/  STL [R1+0x7b8], R7 ;  /* 0x0007b80701007387 */ /* 0x0001e80000100800 */
[----:B0-----:R-:W3:Y:S04]  /*1d2a0*/  LDL R7, [R1+0x74] ;  /* 0x0000740001077983 */ /* 0x001ee80000100800 */
[----:B------:R-:W-:Y:S04]  /*1d2b0*/  STL [R1+0x7b4], R6 ;  /* 0x0007b40601007387 */ /* 0x000fe80000100800 */
[----:B------:R0:W-:Y:S04]  /*1d2c0*/  STL [R1+0x7b0], R5 ;  /* 0x0007b00501007387 */ /* 0x0001e80000100800 */
[----:B0-----:R-:W4:Y:S04]  /*1d2d0*/  LDL R5, [R1+0x78] ;  /* 0x0000780001057983 */ /* 0x001f280000100800 */
[----:B------:R-:W-:Y:S04]  /*1d2e0*/  STL [R1+0x7ac], R4 ;  /* 0x0007ac0401007387 */ /* 0x000fe80000100800 */
[----:B-----5:R-:W4:Y:S01]  /*1d2f0*/  LDL R0, [R1+0x7c] ;  /* 0x00007c0001007983 */ /* 0x020f220000100800 */
[----:B------:R-:W-:-:S03]  /*1d300*/  VOTEU.ANY UP0, P5 ;  /* 0x0000000000ff7886 */ /* 0x000fc60002800100 */
[----:B------:R0:W-:Y:S04]  /*1d310*/  STL [R1+0x7a8], R3 ;  /* 0x0007a80301007387 */ /* 0x0001e80000100800 */
[----:B--2---:R-:W2:Y:S04]  /*1d320*/  @P4 LDG.E.128 R8, desc[UR36][R10.64+0x3f0] ;  /* 0x0003f0240a084981 */ /* 0x004ea8000c1e1d00 */
[----:B0-----:R-:W2:Y:S04]  /*1d330*/  LDL R3, [R1+0x70] ;  /* 0x0000700001037983 */ /* 0x001ea80000100800 */
[----:B------:R0:W-:Y:S01]  /*1d340*/  STL [R1+0x7a4], R2 ;  /* 0x0007a40201007387 */ /* 0x0001e20000100800 */
[----:B------:R-:W-:Y:S01]  /*1d350*/  PLOP3.LUT P3, PT, PT, PT, UP0, 0x80, 0x8 ;  /* 0x000000000008781c */ /* 0x000fe20003f6f008 */
[----:B---3--:R-:W-:Y:S01]  /*1d360*/  FADD.FTZ R249, R7, R249 ;  /* 0x000000f907f97221 */ /* 0x008fe20000010000 */
[----:B----4-:R-:W-:Y:S01]  /*1d370*/  FADD.FTZ R250, R5, R250 ;  /* 0x000000fa05fa7221 */ /* 0x010fe20000010000 */
[----:B------:R-:W-:Y:S01]  /*1d380*/  FADD.FTZ R0, R0, R251 ;  /* 0x000000fb00007221 */ /* 0x000fe20000010000 */
[----:B--2---:R1:W-:Y:S01]  /*1d390*/  @P4 STL [R1], R8 ;  /* 0x0000000801004387 */ /* 0x0043e20000100800 */
[----:B------:R-:W-:Y:S01]  /*1d3a0*/  PLOP3.LUT P4, PT, PT, PT, UP0, 0x80, 0x8 ;  /* 0x000000000008781c */ /* 0x000fe20003f8f008 */
[----:B------:R-:W-:Y:S01]  /*1d3b0*/  IMAD.MOV.U32 R6, RZ, RZ, R9 ;  /* 0x000000ffff067224 */ /* 0x000fe200078e0009 */
[----:B------:R-:W-:Y:S01]  /*1d3c0*/  MOV R4, R10 ;  /* 0x0000000a00047202 */ /* 0x000fe20000000f00 */
[----:B0-----:R-:W-:-:S02]  /*1d3d0*/  IMAD.MOV.U32 R2, RZ, RZ, R11 ;  /* 0x000000ffff027224 */ /* 0x001fc400078e000b */
[----:B------:R0:W5:Y:S04]  /*1d3e0*/  LDL.LU.64 R10, [R1+0x7c8] ;  /* 0x0007c800010a7983 */ /* 0x0001680000300a00 */
[----:B-1----:R0:W5:Y:S04]  /*1d3f0*/  LDL.LU.64 R8, [R1+0x7c0] ;  /* 0x0007c00001087983 */ /* 0x0021680000300a00 */
[----:B------:R-:W-:Y:S01]  /*1d400*/  @P4 FMUL.FTZ R249, R249, R6 ;  /* 0x00000006f9f94220 */ /* 0x000fe20000410000 */
[----:B------:R0:W5:Y:S01]  /*1d410*/  LDL.LU R7, [R1+0x7b8] ;  /* 0x0007b80001077983 */ /* 0x0001620000300800 */
[----:B------:R-:W-:-:S03]  /*1d420*/  @P3 FMUL.FTZ R250, R250, R4 ;  /* 0x00000004fafa3220 */ /* 0x000fc60000410000 */
[----:B------:R0:W5:Y:S04]  /*1d430*/  LDL.LU R6, [R1+0x7b4] ;  /* 0x0007b40001067983 */ /* 0x0001680000300800 */
[----:B------:R0:W5:Y:S04]  /*1d440*/  LDL.LU R5, [R1+0x7b0] ;  /* 0x0007b00001057983 */ /* 0x0001680000300800 */
[----:B------:R0:W-:Y:S04]  /*1d450*/  STL [R1+0x24], R249 ;  /* 0x000024f901007387 */ /* 0x0001e80000100800 */
[----:B------:R0:W5:Y:S04]  /*1d460*/  LDL.LU R4, [R1+0x7ac] ;  /* 0x0007ac0001047983 */ /* 0x0001680000300800 */
[----:B------:R-:W2:Y:S01]  /*1d470*/  LDL.LU R251, [R1] ;  /* 0x0000000001fb7983 */ /* 0x000ea20000300800 */
[----:B------:R-:W-:-:S02]  /*1d480*/  PLOP3.LUT P4, PT, PT, PT, UP0, 0x80, 0x8 ;  /* 0x000000000008781c */ /* 0x000fc40003f8f008 */
[----:B------:R-:W-:Y:S01]  /*1d490*/  PLOP3.LUT P5, PT, PT, PT, UP0, 0x80, 0x8 ;  /* 0x000000000008781c */ /* 0x000fe20003faf008 */
[----:B------:R-:W-:Y:S02]  /*1d4a0*/  FADD.FTZ R248, R3, R248 ;  /* 0x000000f803f87221 */ /* 0x000fe40000010000 */
[----:B------:R0:W5:Y:S08]  /*1d4b0*/  LDL.LU R3, [R1+0x7a8] ;  /* 0x0007a80001037983 */ /* 0x0001700000300800 */
[----:B------:R-:W-:-:S02]  /*1d4c0*/  @P4 FMUL.FTZ R0, R0, R2 ;  /* 0x0000000200004220 */ /* 0x000fc40000410000 */
[----:B------:R0:W5:Y:S04]  /*1d4d0*/  LDL.LU R2, [R1+0x7a4] ;  /* 0x0007a40001027983 */ /* 0x0001680000300800 */
[----:B------:R0:W-:Y:S04]  /*1d4e0*/  STL [R1+0x28], R250 ;  /* 0x000028fa01007387 */ /* 0x0001e80000100800 */
[----:B------:R0:W-:Y:S01]  /*1d4f0*/  STL [R1+0x2c], R0 ;  /* 0x00002c0001007387 */ /* 0x0001e20000100800 */
[----:B--2---:R-:W-:-:S05]  /*1d500*/  @P5 FMUL.FTZ R248, R248, R251 ;  /* 0x000000fbf8f85220 */ /* 0x004fca0000410000 */
[----:B------:R0:W-:Y:S01]  /*1d510*/  STL [R1+0x20], R248 ;  /* 0x000020f801007387 */ /* 0x0001e20000100800 */
[----:B------:R-:W-:Y:S05]  /*1d520*/  @P2 BRA `(.L_x_1530) ;  /* 0x0000008c008c2947 */ /* 0x000fea0003800000 */
[----:B------:R-:W-:Y:S01]  /*1d530*/  S2UR UR34, SR_CTAID.Y ;  /* 0x00000000002279c3 */ /* 0x000fe20000002600 */
[----:B------:R-:W1:Y:S01]  /*1d540*/  LDCU UR42, c[0x0][0x3f8] ;  /* 0x00007f00ff2a77ac */ /* 0x000e620008000800 */
[----:B-----5:R2:W-:Y:S04]  /*1d550*/  STL.64 [R1+0x7b0], R6 ;  /* 0x0007b00601007387 */ /* 0x0205e80000100a00 */
[----:B------:R3:W-:Y:S02]  /*1d560*/  STL.64 [R1+0x7a8], R4 ;  /* 0x0007a80401007387 */ /* 0x0007e40000100a00 */
[----:B------:R-:W1:Y:S01]  /*1d570*/  S2UR UR35, SR_CTAID.X ;  /* 0x00000000002379c3 */ /* 0x000e620000002500 */
[----:B--2---:R-:W-:Y:S02]  /*1d580*/  IMAD.MOV.U32 R7, RZ, RZ, R0 ;  /* 0x000000ffff077224 */ /* 0x004fe400078e0000 */
[----:B------:R-:W-:-:S02]  /*1d590*/  IMAD.MOV.U32 R6, RZ, RZ, R250 ;  /* 0x000000ffff067224 */ /* 0x000fc400078e00fa */
[----:B---3--:R-:W-:Y:S02]  /*1d5a0*/  IMAD.MOV.U32 R5, RZ, RZ, R249 ;  /* 0x000000ffff057224 */ /* 0x008fe400078e00f9 */
[----:B------:R-:W-:Y:S01]  /*1d5b0*/  IMAD.MOV.U32 R4, RZ, RZ, R248 ;  /* 0x000000ffff047224 */ /* 0x000fe200078e00f8 */
[----:B0-----:R-:W-:Y:S01]  /*1d5c0*/  SHF.R.S32.HI R248, RZ, 0x1f, R252 ;  /* 0x0000001ffff87819 */ /* 0x001fe200000114fc */
[----:B-1----:R-:W-:Y:S01]  /*1d5d0*/  UIMAD UR42, UR34, UR42, UR35 ;  /* 0x0000002a222a72a4 */ /* 0x002fe2000f8e0223 */
[----:B------:R-:W0:Y:S05]  /*1d5e0*/  LDCU.64 UR34, c[0x0][0x3b8] ;  /* 0x00007700ff2277ac */ /* 0x000e2a0008000a00 */
[----:B------:R-:W-:-:S04]  /*1d5f0*/  IMAD R0, R3, UR42, RZ ;  /* 0x0000002a03007c24 */ /* 0x000fc8000f8e02ff */
[----:B------:R-:W-:-:S05]  /*1d600*/  IMAD R249, R0, 0xc0, RZ ;  /* 0x000000c000f97824 */ /* 0x000fca00078e02ff */
[----:B------:R-:W-:-:S04]  /*1d610*/  IADD3 R0, P2, PT, R249, R252, RZ ;  /* 0x000000fcf9007210 */ /* 0x000fc80007f5e0ff */
[----:B------:R-:W-:Y:S02]  /*1d620*/  LEA.HI.X.SX32 R249, R249, R248, 0x1, P2 ;  /* 0x000000f8f9f97211 */ /* 0x000fe400010f0eff */
[----:B0-----:R-:W-:-:S04]  /*1d630*/  LEA R248, P2, R0, UR34, 0x2 ;  /* 0x0000002200f87c11 */ /* 0x001fc8000f8410ff */
[----:B------:R-:W-:-:S05]  /*1d640*/  LEA.HI.X R249, R0, UR35, R249, 0x2, P2 ;  /* 0x0000002300f97c11 */ /* 0x000fca00090f14f9 */
[----:B------:R0:W-:Y:S04]  /*1d650*/  STG.E.128 desc[UR36][R248.64], R4 ;  /* 0x00000004f8007986 */ /* 0x0001e8000c101d24 */
[----:B0-----:R0:W5:Y:S04]  /*1d660*/  LDL.LU.64 R6, [R1+0x7b0] ;  /* 0x0007b00001067983 */ /* 0x0011680000300a00 */
[----:B------:R0:W5:Y:S01]  /*1d670*/  LDL.LU.64 R4, [R1+0x7a8] ;  /* 0x0007a80001047983 */ /* 0x0001620000300a00 */
[----:B------:R-:W-:Y:S05]  /*1d680*/  BRA `(.L_x_1530) ;  /* 0x0000008c00347947 */ /* 0x000fea0003800000 */
.L_x_1277:
[----:B------:R-:W2:Y:S01]  /*1d690*/  LDL R248, [R1+0x34] ;  /* 0x0000340001f87983 */ /* 0x000ea20000100800 */
[----:B------:R-:W-:Y:S01]  /*1d6a0*/  BSSY.RECONVERGENT B2, `(.L_x_1533) ;  /* 0x000002b000027945 */ /* 0x000fe20003800200 */
[----:B------:R-:W-:Y:S02]  /*1d6b0*/  SHF.L.U32 R249, R0, 0x2, RZ ;  /* 0x0000000200f97819 */ /* 0x000fe400000006ff */
[----:B--2---:R-:W-:Y:S01]  /*1d6c0*/  ISETP.GE.AND P0, PT, R248, UR40, PT ;  /* 0x00000028f8007c0c */ /* 0x004fe2000bf06270 */
[----:B------:R-:W-:-:S12]  /*1d6d0*/  IMAD R248, R3, 0xc0, RZ ;  /* 0x000000c003f87824 */ /* 0x000fd800078e02ff */
[----:B------:R-:W-:Y:S05]  /*1d6e0*/  @P0 BRA `(.L_x_1534) ;  /* 0x0000000000980947 */ /* 0x000fea0003800000 */
[----:B------:R-:W-:Y:S01]  /*1d6f0*/  UMOV UR42, URZ ;  /* 0x000000ff002a7c82 */ /* 0x000fe20008000000 */
[----:B------:R-:W-:Y:S01]  /*1d700*/  UMOV UR35, URZ ;  /* 0x000000ff00237c82 */ /* 0x000fe20008000000 */
[----:B------:R-:W-:Y:S01]  /*1d710*/  IMAD.U32 R250, RZ, RZ, UR42 ;  /* 0x0000002afffa7e24 */ /* 0x000fe2000f8e00ff */
[----:B------:R-:W-:Y:S01]  /*1d720*/  UMOV UR34, URZ ;  /* 0x000000ff00227c82 */ /* 0x000fe20008000000 */
[----:B------:R-:W-:Y:S01]  /*1d730*/  IMAD.U32 R252, RZ, RZ, UR35 ;  /* 0x00000023fffc7e24 */ /* 0x000fe2000f8e00ff */
[----:B------:R-:W-:Y:S01]  /*1d740*/  ISETP.GE.AND P2, PT, R249, R248, PT ;  /* 0x000000f8f900720c */ /* 0x000fe20003f46270 */
[----:B------:R-:W-:Y:S01]  /*1d750*/  IMAD.U32 R251, RZ, RZ, UR34 ;  /* 0x00000022fffb7e24 */ /* 0x000fe2000f8e00ff */
[----:B------:R0:W-:Y:S04]  /*1d760*/  STL [R1+0x5c], R250 ;  /* 0x00005cfa01007387 */ /* 0x0001e80000100800 */
[----:B------:R0:W-:Y:S04]  /*1d770*/  STL [R1+0x58], R252 ;  /* 0x000058fc01007387 */ /* 0x0001e80000100800 */
[----:B------:R0:W-:Y:S04]  /*1d780*/  STL [R1+0x50], R250 ;  /* 0x000050fa01007387 */ /* 0x0001e80000100800 */
[----:B------:R0:W-:Y:S01]  /*1d790*/  STL [R1+0x54], R251 ;  /* 0x000054fb01007387 */ /* 0x0001e20000100800 */
[----:B------:R-:W-:Y:S05]  /*1d7a0*/  @P2 BRA `(.L_x_1534) ;  /* 0x0000000000682947 */ /* 0x000fea0003800000 */
[----:B------:R-:W0:Y:S01]  /*1d7b0*/  S2UR UR42, SR_CTAID.Y ;  /* 0x00000000002a79c3 */ /* 0x000e220000002600 */
[----:B------:R-:W1:Y:S01]  /*1d7c0*/  LDCU.64 UR34, c[0x0][0x3c8] ;  /* 0x00007900ff2277ac */ /* 0x000e620008000a00 */
[----:B------:R-:W-:Y:S04]  /*1d7d0*/  STL.64 [R1+0x7b0], R6 ;  /* 0x0007b00601007387 */ /* 0x000fe80000100a00 */
[----:B------:R2:W-:Y:S01]  /*1d7e0*/  STL.64 [R1+0x7a8], R4 ;  /* 0x0007a80401007387 */ /* 0x0005e20000100a00 */
[----:B0-----:R-:W-:Y:S01]  /*1d7f0*/  IMAD R250, R3, UR42, RZ ;  /* 0x0000002a03fa7c24 */ /* 0x001fe2000f8e02ff */
[----:B------:R-:W0:Y:S04]  /*1d800*/  LDCU UR42, c[0x0][0x3f8] ;  /* 0x00007f00ff2a77ac */ /* 0x000e280008000800 */
[----:B------:R-:W-:-:S04]  /*1d810*/  IADD3 R251, P2, PT, R250, R0, RZ ;  /* 0x00000000fafb7210 */ /* 0x000fc80007f5e0ff */
[----:B------:R-:W-:Y:S02]  /*1d820*/  LEA.HI.X.SX32 R252, R250, RZ, 0x1, P2 ;  /* 0x000000fffafc7211 */ /* 0x000fe400010f0eff */
[----:B-1----:R-:W-:-:S04]  /*1d830*/  LEA R250, P2, R251, UR34, 0x2 ;  /* 0x00000022fbfa7c11 */ /* 0x002fc8000f8410ff */
[----:B------:R-:W-:Y:S01]  /*1d840*/  LEA.HI.X R251, R251, UR35, R252, 0x2, P2 ;  /* 0x00000023fbfb7c11 */ /* 0x000fe200090f14fc */
[----:B------:R-:W1:Y:S04]  /*1d850*/  LDCU.64 UR34, c[0x0][0x3b8] ;  /* 0x00007700ff2277ac */ /* 0x000e680008000a00 */
[----:B------:R0:W3:Y:S02]  /*1d860*/  LDG.E R250, desc[UR36][R250.64] ;  /* 0x00000024fafa7981 */ /* 0x0000e4000c1e1900 */
[----:B0-----:R-:W-:-:S04]  /*1d870*/  IMAD R251, R3, UR42, RZ ;  /* 0x0000002a03fb7c24 */ /* 0x001fc8000f8e02ff */
[----:B---3--:R-:W-:Y:S02]  /*1d880*/  IMAD R251, R251, R250, RZ ;  /* 0x000000fafbfb7224 */ /* 0x008fe400078e02ff */
[----:B------:R-:W-:Y:S02]  /*1d890*/  IMAD R250, R3, UR44, RZ ;  /* 0x0000002c03fa7c24 */ /* 0x000fe4000f8e02ff */
[----:B------:R-:W-:-:S05]  /*1d8a0*/  IMAD R251, R251, 0xc0, R249 ;  /* 0x000000c0fbfb7824 */ /* 0x000fca00078e02f9 */
[----:B------:R-:W-:Y:S02]  /*1d8b0*/  SHF.R.S32.HI R252, RZ, 0x1f, R251 ;  /* 0x0000001ffffc7819 */ /* 0x000fe400000114fb */
[----:B------:R-:W-:-:S04]  /*1d8c0*/  IADD3 R251, P2, PT, R250, R251, RZ ;  /* 0x000000fbfafb7210 */ /* 0x000fc80007f5e0ff */
[----:B------:R-:W-:Y:S02]  /*1d8d0*/  LEA.HI.X.SX32 R252, R250, R252, 0x1, P2 ;  /* 0x000000fcfafc7211 */ /* 0x000fe400010f0eff */
[----:B-1----:R-:W-:-:S04]  /*1d8e0*/  LEA R250, P2, R251, UR34, 0x2 ;  /* 0x00000022fbfa7c11 */ /* 0x002fc8000f8410ff */
[----:B------:R-:W-:-:S05]  /*1d8f0*/  LEA.HI.X R251, R251, UR35, R252, 0x2, P2 ;  /* 0x00000023fbfb7c11 */ /* 0x000fca00090f14fc */
[----:B--2---:R-:W2:Y:S04]  /*1d900*/  LDG.E.128 R4, desc[UR36][R250.64] ;  /* 0x00000024fa047981 */ /* 0x004ea8000c1e1d00 */
[----:B--2---:R-:W-:Y:S04]  /*1d910*/  STL.64 [R1+0x50], R4 ;  /* 0x0000500401007387 */ /* 0x004fe80000100a00 */
[----:B------:R0:W-:Y:S04]  /*1d920*/  STL.64 [R1+0x58], R6 ;  /* 0x0000580601007387 */ /* 0x0001e80000100a00 */
[----:B0-----:R1:W5:Y:S04]  /*1d930*/  LDL.LU.64 R6, [R1+0x7b0] ;  /* 0x0007b00001067983 */ /* 0x0013680000300a00 */
[----:B------:R1:W5:Y:S02]  /*1d940*/  LDL.LU.64 R4, [R1+0x7a8] ;  /* 0x0007a80001047983 */ /* 0x0003640000300a00 */
.L_x_1534:
[----:B------:R-:W-:Y:S05]  /*1d950*/  BSYNC.RECONVERGENT B2 ;  /* 0x0000000000027941 */ /* 0x000fea0003800200 */
.L_x_1533:
[----:B------:R-:W-:Y:S01]  /*1d960*/  BSSY.RECONVERGENT B2, `(.L_x_1535) ;  /* 0x000002c000027945 */ /* 0x000fe20003800200 */
[----:B0-----:R-:W-:-:S03]  /*1d970*/  IMAD.IADD R252, R0, 0x1, R3 ;  /* 0x0000000100fc7824 */ /* 0x001fc600078e0203 */
[----:B------:R-:W-:Y:S05]  /*1d980*/  @P0 BRA `(.L_x_1536) ;  /* 0x0000000000a40947 */ /* 0x000fea0003800000 */
[----:B------:R-:W-:Y:S01]  /*1d990*/  IMAD.SHL.U32 R250, R252, 0x4, RZ ;  /* 0x00000004fcfa7824 */ /* 0x000fe200078e00ff */
[----:B------:R-:W-:Y:S01]  /*1d9a0*/  UMOV UR42, URZ ;  /* 0x000000ff002a7c82 */ /* 0x000fe20008000000 */
[----:B------:R-:W-:Y:S01]  /*1d9b0*/  UMOV UR35, URZ ;  /* 0x000000ff00237c82 */ /* 0x000fe20008000000 */
[----:B------:R-:W-:Y:S01]  /*1d9c0*/  MOV R251, UR42 ;  /* 0x0000002a00fb7c02 */ /* 0x000fe20008000f00 */
[----:B------:R-:W-:Y:S01]  /*1d9d0*/  UMOV UR34, URZ ;  /* 0x000000ff00227c82 */ /* 0x000fe20008000000 */
[----:B------:R-:W-:Y:S01]  /*1d9e0*/  ISETP.GE.AND P2, PT, R250, R248, PT ;  /* 0x000000f8fa00720c */ /* 0x000fe20003f46270 */
[----:B------:R-:W-:Y:S02]  /*1d9f0*/  IMAD.U32 R250, RZ, RZ, UR35 ;  /* 0x00000023fffa7e24 */ /* 0x000fe4000f8e00ff */
[----:B------:R0:W-:Y:S04]  /*1da00*/  STL [R1+0x4c], R251 ;  /* 0x00004cfb01007387 */ /* 0x0001e80000100800 */
[----:B------:R2:W-:Y:S01]  /*1da10*/  STL [R1+0x48], R250 ;  /* 0x000048fa01007387 */ /* 0x0005e20000100800 */
[----:B0-----:R-:W-:-:S02]  /*1da20*/  IMAD.U32 R251, RZ, RZ, UR34 ;  /* 0x00000022fffb7e24 */ /* 0x001fc4000f8e00ff */
[----:B--2---:R-:W-:-:S05]  /*1da30*/  IMAD.U32 R250, RZ, RZ, UR42 ;  /* 0x0000002afffa7e24 */ /* 0x004fca000f8e00ff */
[----:B------:R0:W-:Y:S04]  /*1da40*/  STL [R1+0x40], R250 ;  /* 0x000040fa01007387 */ /* 0x0001e80000100800 */
[----:B------:R0:W-:Y:S01]  /*1da50*/  STL [R1+0x44], R251 ;  /* 0x000044fb01007387 */ /* 0x0001e20000100800 */
[----:B------:R-:W-:Y:S05]  /*1da60*/  @P2 BRA `(.L_x_1536) ;  /* 0x00000000006c2947 */ /* 0x000fea0003800000 */
[----:B------:R-:W0:Y:S01]  /*1da70*/  S2UR UR42, SR_CTAID.Y ;  /* 0x00000000002a79c3 */ /* 0x000e220000002600 */
[----:B------:R-:W2:Y:S01]  /*1da80*/  LDCU.64 UR34, c[0x0][0x3c8] ;  /* 0x00007900ff2277ac */ /* 0x000ea20008000a00 */
[----:B-----5:R3:W-:Y:S04]  /*1da90*/  STL.64 [R1+0x7b0], R6 ;  /* 0x0007b00601007387 */ /* 0x0207e80000100a00 */
[----:B------:R4:W-:Y:S01]  /*1daa0*/  STL.64 [R1+0x7a8], R4 ;  /* 0x0007a80401007387 */ /* 0x0009e20000100a00 */
[----:B0-----:R-:W-:Y:S01]  /*1dab0*/  IMAD R250, R3, UR42, RZ ;  /* 0x0000002a03fa7c24 */ /* 0x001fe2000f8e02ff */
[----:B------:R-:W0:Y:S04]  /*1dac0*/  LDCU UR42, c[0x0][0x3f8] ;  /* 0x00007f00ff2a77ac */ /* 0x000e280008000800 */
[----:B------:R-:W-:-:S04]  /*1dad0*/  IADD3 R251, P2, PT, R250, R0, RZ ;  /* 0x00000000fafb7210 */ /* 0x000fc80007f5e0ff */
[----:B---3--:R-:W-:Y:S02]  /*1dae0*/  LEA.HI.X.SX32 R7, R250, RZ, 0x1, P2 ;  /* 0x000000fffa077211 */ /* 0x008fe400010f0eff */
[----:B--2---:R-:W-:-:S04]  /*1daf0*/  LEA R250, P2, R251, UR34, 0x2 ;  /* 0x00000022fbfa7c11 */ /* 0x004fc8000f8410ff */
[----:B------:R-:W-:Y:S01]  /*1db00*/  LEA.HI.X R251, R251, UR35, R7, 0x2, P2 ;  /* 0x00000023fbfb7c11 */ /* 0x000fe200090f1407 */
[----:B------:R-:W2:Y:S05]  /*1db10*/  LDCU.64 UR34, c[0x0][0x3b8] ;  /* 0x00007700ff2277ac */ /* 0x000eaa0008000a00 */
[----:B------:R0:W3:Y:S01]  /*1db20*/  LDG.E R251, desc[UR36][R250.64] ;  /* 0x00000024fafb7981 */ /* 0x0000e2000c1e1900 */
[----:B------:R-:W-:Y:S02]  /*1db30*/  IMAD.SHL.U32 R7, R252, 0x4, RZ ;  /* 0x00000004fc077824 */ /* 0x000fe400078e00ff */
[----:B0-----:R-:W-:-:S04]  /*1db40*/  IMAD R250, R3, UR42, RZ ;  /* 0x0000002a03fa7c24 */ /* 0x001fc8000f8e02ff */
[----:B---3--:R-:W-:Y:S02]  /*1db50*/  IMAD R251, R250, R251, RZ ;  /* 0x000000fbfafb7224 */ /* 0x008fe400078e02ff */
[----:B------:R-:W-:Y:S02]  /*1db60*/  IMAD R250, R3, UR44, RZ ;  /* 0x0000002c03fa7c24 */ /* 0x000fe4000f8e02ff */
[----:B------:R-:W-:-:S05]  /*1db70*/  IMAD R251, R251, 0xc0, R7 ;  /* 0x000000c0fbfb7824 */ /* 0x000fca00078e0207 */
[----:B----4-:R-:W-:Y:S02]  /*1db80*/  SHF.R.S32.HI R4, RZ, 0x1f, R251 ;  /* 0x0000001fff047819 */ /* 0x010fe400000114fb */
[----:B------:R-:W-:-:S04]  /*1db90*/  IADD3 R251, P2, PT, R250, R251, RZ ;  /* 0x000000fbfafb7210 */ /* 0x000fc80007f5e0ff */
[----:B------:R-:W-:Y:S02]  /*1dba0*/  LEA.HI.X.SX32 R4, R250, R4, 0x1, P2 ;  /* 0x00000004fa047211 */ /* 0x000fe400010f0eff */
[----:B--2---:R-:W-:-:S04]  /*1dbb0*/  LEA R250, P2, R251, UR34, 0x2 ;  /* 0x00000022fbfa7c11 */ /* 0x004fc8000f8410ff */
[----:B------:R-:W-:-:S05]  /*1dbc0*/  LEA.HI.X R251, R251, UR35, R4, 0x2, P2 ;  /* 0x00000023fbfb7c11 */ /* 0x000fca00090f1404 */
[----:B------:R-:W2:Y:S04]  /*1dbd0*/  LDG.E.128 R4, desc[UR36][R250.64] ;  /* 0x00000024fa047981 */ /* 0x000ea8000c1e1d00 */
[----:B--2---:R-:W-:Y:S04]  /*1dbe0*/  STL.64 [R1+0x40], R4 ;  /* 0x0000400401007387 */ /* 0x004fe80000100a00 */
[----:B------:R0:W-:Y:S04]  /*1dbf0*/  STL.64 [R1+0x48], R6 ;  /* 0x0000480601007387 */ /* 0x0001e80000100a00 */
[----:B0-----:R2:W5:Y:S04]  /*1dc00*/  LDL.LU.64 R6, [R1+0x7b0] ;  /* 0x0007b00001067983 */ /* 0x0015680000300a00 */
[----:B------:R2:W5:Y:S02]  /*1dc10*/  LDL.LU.64 R4, [R1+0x7a8] ;  /* 0x0007a80001047983 */ /* 0x0005640000300a00 */
.L_x_1536:
[----:B------:R-:W-:Y:S05]  /*1dc20*/  BSYNC.RECONVERGENT B2 ;  /* 0x0000000000027941 */ /* 0x000fea0003800200 */
.L_x_1535:
[----:B------:R-:W-:Y:S04]  /*1dc30*/  BSSY.RECONVERGENT B2, `(.L_x_1537) ;  /* 0x0000020000027945 */ /* 0x000fe80003800200 */
[----:B------:R-:W-:Y:S05]  /*1dc40*/  @P0 BRA `(.L_x_1538) ;  /* 0x0000000000780947 */ /* 0x000fea0003800000 */
[----:B0-----:R-:W-:Y:S01]  /*1dc50*/  IMAD R250, R3, 0x8, R249 ;  /* 0x0000000803fa7824 */ /* 0x001fe200078e02f9 */
[----:B------:R-:W-:Y:S01]  /*1dc60*/  UMOV UR42, URZ ;  /* 0x000000ff002a7c82 */ /* 0x000fe20008000000 */
[----:B------:R-:W-:Y:S01]  /*1dc70*/  UMOV UR35, URZ ;  /* 0x000000ff00237c82 */ /* 0x000fe20008000000 */
[----:B------:R-:W-:Y:S01]  /*1dc80*/  UMOV UR34, URZ ;  /* 0x000000ff00227c82 */ /* 0x000fe20008000000 */
[----:B------:R-:W-:Y:S01]  /*1dc90*/  MOV R243, UR42 ;  /* 0x0000002a00f37c02 */ /* 0x000fe20008000f00 */
[----:B------:R-:W-:Y:S01]  /*1dca0*/  IMAD.U32 R242, RZ, RZ, UR35 ;  /* 0x00000023fff27e24 */ /* 0x000fe2000f8e00ff */
[----:B------:R-:W-:Y:S01]  /*1dcb0*/  ISETP.GE.AND P2, PT, R250, R248, PT ;  /* 0x000000f8fa00720c */ /* 0x000fe20003f46270 */
[----:B------:R-:W-:Y:S02]  /*1dcc0*/  IMAD.U32 R241, RZ, RZ, UR34 ;  /* 0x00000022fff17e24 */ /* 0x000fe4000f8e00ff */
[----:B------:R-:W-:-:S10]  /*1dcd0*/  IMAD.U32 R240, RZ, RZ, UR42 ;  /* 0x0000002afff07e24 */ /* 0x000fd4000f8e00ff */
[----:B------:R-:W-:Y:S05]  /*1dce0*/  @P2 BRA `(.L_x_1538) ;  /* 0x0000000000502947 */ /* 0x000fea0003800000 */
[----:B------:R-:W0:Y:S01]  /*1dcf0*/  S2UR UR42, SR_CTAID.Y ;  /* 0x00000000002a79c3 */ /* 0x000e220000002600 */
[----:B------:R-:W3:Y:S01]  /*1dd00*/  LDCU.64 UR34, c[0x0][0x3c8] ;  /* 0x00007900ff2277ac */ /* 0x000ee20008000a00 */
[----:B0-----:R-:W-:Y:S01]  /*1dd10*/  IMAD R242, R3, UR42, RZ ;  /* 0x0000002a03f27c24 */ /* 0x001fe2000f8e02ff */
[----:B------:R-:W0:Y:S04]  /*1dd20*/  LDCU UR42, c[0x0][0x3f8] ;  /* 0x00007f00ff2a77ac */ /* 0x000e280008000800 */
[----:B------:R-:W-:-:S04]  /*1dd30*/  IADD3 R241, P2, PT, R242, R0, RZ ;  /* 0x00000000f2f17210 */ /* 0x000fc80007f5e0ff */
[----:B------:R-:W-:Y:S02]  /*1dd40*/  LEA.HI.X.SX32 R242, R242, RZ, 0x1, P2 ;  /* 0x000000fff2f27211 */ /* 0x000fe400010f0eff */
[----:B---3--:R-:W-:-:S04]  /*1dd50*/  LEA R240, P2, R241, UR34, 0x2 ;  /* 0x00000022f1f07c11 */ /* 0x008fc8000f8410ff */
[----:B------:R-:W-:Y:S01]  /*1dd60*/  LEA.HI.X R241, R241, UR35, R242, 0x2, P2 ;  /* 0x00000023f1f17c11 */ /* 0x000fe200090f14f2 */
[----:B------:R-:W3:Y:S04]  /*1dd70*/  LDCU.64 UR34, c[0x0][0x3b8] ;  /* 0x00007700ff2277ac */ /* 0x000ee80008000a00 */
[----:B------:R0:W4:Y:S01]  /*1dd80*/  LDG.E R240, desc[UR36][R240.64] ;  /* 0x00000024f0f07981 */ /* 0x000122000c1e1900 */
[C---:B------:R-:W-:Y:S02]  /*1dd90*/  IMAD R242, R3.reuse, UR44, RZ ;  /* 0x0000002c03f27c24 */ /* 0x040fe4000f8e02ff */
[----:B0-----:R-:W-:-:S04]  /*1dda0*/  IMAD R241, R3, UR42, RZ ;  /* 0x0000002a03f17c24 */ /* 0x001fc8000f8e02ff */
[----:B----4-:R-:W-:-:S04]  /*1ddb0*/  IMAD R241, R241, R240, RZ ;  /* 0x000000f0f1f17224 */ /* 0x010fc800078e02ff */
[----:B------:R-:W-:-:S05]  /*1ddc0*/  IMAD R241, R241, 0xc0, R250 ;  /* 0x000000c0f1f17824 */ /* 0x000fca00078e02fa */
[----:B------:R-:W-:Y:S02]  /*1ddd0*/  SHF.R.S32.HI R240, RZ, 0x1f, R241 ;  /* 0x0000001ffff07819 */ /* 0x000fe400000114f1 */
[----:B------:R-:W-:-:S04]  /*1dde0*/  IADD3 R241, P2, PT, R242, R241, RZ ;  /* 0x000000f1f2f17210 */ /* 0x000fc80007f5e0ff */
[----:B------:R-:W-:Y:S02]  /*1ddf0*/  LEA.HI.X.SX32 R242, R242, R240, 0x1, P2 ;  /* 0x000000f0f2f27211 */ /* 0x000fe400010f0eff */
[----:B---3--:R-:W-:-:S04]  /*1de00*/  LEA R240, P2, R241, UR34, 0x2 ;  /* 0x00000022f1f07c11 */ /* 0x008fc8000f8410ff */
[----:B------:R-:W-:-:S06]  /*1de10*/  LEA.HI.X R241, R241, UR35, R242, 0x2, P2 ;  /* 0x00000023f1f17c11 */ /* 0x000fcc00090f14f2 */
[----:B------:R-:W5:Y:S03]  /*1de20*/  LDG.E.128 R240, desc[UR36][R240.64] ;  /* 0x00000024f0f07981 */ /* 0x000f66000c1e1d00 */
.L_x_1538:
[----:B------:R-:W-:Y:S05]  /*1de30*/  BSYNC.RECONVERGENT B2 ;  /* 0x0000000000027941 */ /* 0x000fea0003800200 */
.L_x_1537:
[----:B------:R-:W-:Y:S04]  /*1de40*/  BSSY.RECONVERGENT B2, `(.L_x_1539) ;  /* 0x0000021000027945 */ /* 0x000fe80003800200 */
[----:B------:R-:W-:Y:S05]  /*1de50*/  @P0 BRA `(.L_x_1540) ;  /* 0x00000000007c0947 */ /* 0x000fea0003800000 */
[----:B------:R-:W-:Y:S01]  /*1de60*/  IMAD R236, R3, 0x2, R252 ;  /* 0x0000000203ec7824 */ /* 0x000fe200078e02fc */
[----:B------:R-:W-:Y:S01]  /*1de70*/  UMOV UR42, URZ ;  /* 0x000000ff002a7c82 */ /* 0x000fe20008000000 */
[----:B------:R-:W-:Y:S01]  /*1de80*/  UMOV UR35, URZ ;  /* 0x000000ff00237c82 */ /* 0x000fe20008000000 */
[----:B------:R-:W-:Y:S01]  /*1de90*/  UMOV UR34, URZ ;  /* 0x000000ff00227c82 */ /* 0x000fe20008000000 */
[----:B0-----:R-:W-:Y:S01]  /*1dea0*/  IMAD.SHL.U32 R250, R236, 0x4, RZ ;  /* 0x00000004ecfa7824 */ /* 0x001fe200078e00ff */
[----:B------:R-:W-:Y:S01]  /*1deb0*/  MOV R239, UR42 ;  /* 0x0000002a00ef7c02 */ /* 0x000fe20008000f00 */
[----:B------:R-:W-:Y:S02]  /*1dec0*/  IMAD.U32 R238, RZ, RZ, UR35 ;  /* 0x00000023ffee7e24 */ /* 0x000fe4000f8e00ff */
[----:B------:R-:W-:Y:S01]  /*1ded0*/  IMAD.U32 R237, RZ, RZ, UR34 ;  /* 0x00000022ffed7e24 */ /* 0x000fe2000f8e00ff */
[----:B------:R-:W-:Y:S01]  /*1dee0*/  ISETP.GE.AND P2, PT, R250, R248, PT ;  /* 0x000000f8fa00720c */ /* 0x000fe20003f46270 */
[----:B------:R-:W-:-:S12]  /*1def0*/  IMAD.U32 R236, RZ, RZ, UR42 ;  /* 0x0000002affec7e24 */ /* 0x000fd8000f8e00ff */
        /* <DEDUP_REMOVED lines=21> */
.L_x_1540:
[----:B------:R-:W-:Y:S05]  /*1e050*/  BSYNC.RECONVERGENT B2 ;  /* 0x0000000000027941 */ /* 0x000fea0003800200 */
.L_x_1539:
[----:B------:R-:W-:Y:S04]  /*1e060*/  BSSY.RECONVERGENT B2, `(.L_x_1541) ;  /* 0x0000020000027945 */ /* 0x000fe80003800200 */
[----:B------:R-:W-:Y:S05]  /*1e070*/  @P0 BRA `(.L_x_1542) ;  /* 0x0000000000780947 */ /* 0x000fea0003800000 */
[----:B0-----:R-:W-:Y:S01]  /*1e080*/  IMAD R250, R3, 0x10, R249 ;  /* 0x0000001003fa7824 */ /* 0x001fe200078e02f9 */
[----:B------:R-:W-:Y:S01]  /*1e090*/  UMOV UR42, URZ ;  /* 0x000000ff002a7c82 */ /* 0x000fe20008000000 */
[----:B------:R-:W-:Y:S01]  /*1e0a0*/  UMOV UR35, URZ ;  /* 0x000000ff00237c82 */ /* 0x000fe20008000000 */
[----:B------:R-:W-:Y:S01]  /*1e0b0*/  UMOV UR34, URZ ;  /* 0x000000ff00227c82 */ /* 0x000fe20008000000 */
[----:B------:R-:W-:Y:S01]  /*1e0c0*/  IMAD.U32 R235, RZ, RZ, UR42 ;  /* 0x0000002affeb7e24 */ /* 0x000fe2000f8e00ff */
[----:B------:R-:W-:Y:S01]  /*1e0d0*/  ISETP.GE.AND P2, PT, R250, R248, PT ;  /* 0x000000f8fa00720c */ /* 0x000fe20003f46270 */
[----:B------:R-:W-:Y:S01]  /*1e0e0*/  IMAD.U32 R233, RZ, RZ, UR34 ;  /* 0x00000022ffe97e24 */ /* 0x000fe2000f8e00ff */
[----:B------:R-:W-:Y:S01]  /*1e0f0*/  MOV R234, UR35 ;  /* 0x0000002300ea7c02 */ /* 0x000fe20008000f00 */
        /* <DEDUP_REMOVED lines=22> */
.L_x_1542:
[----:B------:R-:W-:Y:S05]  /*1e260*/  BSYNC.RECONVERGENT B2 ;  /* 0x0000000000027941 */ /* 0x000fea0003800200 */
.L_x_1541:
[----:B------:R-:W-:Y:S04]  /*1e270*/  BSSY.RECONVERGENT B2, `(.L_x_1543) ;  /* 0x0000022000027945 */ /* 0x000fe80003800200 */
[----:B------:R-:W-:Y:S05]  /*1e280*/  @P0 BRA `(.L_x_1544) ;  /* 0x0000000000800947 */ /* 0x000fea0003800000 */
[----:B0-----:R-:W-:Y:S01]  /*1e290*/  IMAD R250, R3, 0x4, R252 ;  /* 0x0000000403fa7824 */ /* 0x001fe200078e02fc */
[----:B------:R-:W-:Y:S01]  /*1e2a0*/  UMOV UR42, URZ ;  /* 0x000000ff002a7c82 */ /* 0x000fe20008000000 */
[----:B------:R-:W-:Y:S01]  /*1e2b0*/  UMOV UR35, URZ ;  /* 0x000000ff00237c82 */ /* 0x000fe20008000000 */
[----:B------:R-:W-:Y:S01]  /*1e2c0*/  UMOV UR34, URZ ;  /* 0x000000ff00227c82 */ /* 0x000fe20008000000 */
[----:B------:R-:W-:Y:S01]  /*1e2d0*/  IMAD.SHL.U32 R228, R250, 0x4, RZ ;  /* 0x00000004fae47824 */ /* 0x000fe200078e00ff */
        /* <DEDUP_REMOVED lines=8> */
[----:B0-----:R-:W-:-:S05]  /*1e360*/  IMAD R230, R3, UR42, RZ ;  /* 0x0000002a03e67c24 */ /* 0x001fca000f8e02ff */
[----:B------:R-:W-:-:S04]  /*1e370*/  IADD3 R229, P2, PT, R230, R0, RZ ;  /* 0x00000000e6e57210 */ /* 0x000fc80007f5e0ff */
[----:B------:R-:W-:Y:S02]  /*1e380*/  LEA.HI.X.SX32 R230, R230, RZ, 0x1, P2 ;  /* 0x000000ffe6e67211 */ /* 0x000fe400010f0eff */
[C---:B---3--:R-:W-:Y:S01]  /*1e390*/  LEA R228, P2, R229.reuse, UR34, 0x2 ;  /* 0x00000022e5e47c11 */ /* 0x048fe2000f8410ff */
        /* <DEDUP_REMOVED lines=15> */
.L_x_1544:
[----:B------:R-:W-:Y:S05]  /*1e490*/  BSYNC.RECONVERGENT B2 ;  /* 0x0000000000027941 */ /* 0x000fea0003800200 */
.L_x_1543:
[----:B------:R-:W-:Y:S01]  /*1e4a0*/  BSSY.RECONVERGENT B2, `(.L_x_1545) ;  /* 0x0000024000027945 */ /* 0x000fe20003800200 */
[----:B0-----:R-:W-:-:S03]  /*1e4b0*/  IMAD R251, R3, 0x4, R252 ;  /* 0x0000000403fb7824 */ /* 0x001fc600078e02fc */
[----:B------:R-:W-:Y:S05]  /*1e4c0*/  @P0 BRA `(.L_x_1546) ;  /* 0x0000000000840947 */ /* 0x000fea0003800000 */
[----:B------:R-:W-:Y:S01]  /*1e4d0*/  IMAD R224, R3, 0x4, R252 ;  /* 0x0000000403e07824 */ /* 0x000fe200078e02fc */
[----:B------:R-:W-:Y:S01]  /*1e4e0*/  UMOV UR42, URZ ;  /* 0x000000ff002a7c82 */ /* 0x000fe20008000000 */
[----:B------:R-:W-:Y:S01]  /*1e4f0*/  UMOV UR35, URZ ;  /* 0x000000ff00237c82 */ /* 0x000fe20008000000 */
[----:B------:R-:W-:Y:S01]  /*1e500*/  UMOV UR34, URZ ;  /* 0x000000ff00227c82 */ /* 0x000fe20008000000 */
[----:B------:R-:W-:Y:S01]  /*1e510*/  IMAD.U32 R227, RZ, RZ, UR42 ;  /* 0x0000002affe37e24 */ /* 0x000fe2000f8e00ff */
[----:B------:R-:W-:Y:S01]  /*1e520*/  IADD3 R250, PT, PT, R224, R3, RZ ;  /* 0x00000003e0fa7210 */ /* 0x000fe20007ffe0ff */
[----:B------:R-:W-:Y:S02]  /*1e530*/  IMAD.U32 R226, RZ, RZ, UR35 ;  /* 0x00000023ffe27e24 */ /* 0x000fe4000f8e00ff */
[----:B------:R-:W-:Y:S02]  /*1e540*/  IMAD.U32 R225, RZ, RZ, UR34 ;  /* 0x00000022ffe17e24 */ /* 0x000fe4000f8e00ff */
[----:B------:R-:W-:-:S05]  /*1e550*/  IMAD.SHL.U32 R224, R250, 0x4, RZ ;  /* 0x00000004fae07824 */ /* 0x000fca00078e00ff */
        /* <DEDUP_REMOVED lines=24> */
.L_x_1546:
[----:B------:R-:W-:Y:S05]  /*1e6e0*/  BSYNC.RECONVERGENT B2 ;  /* 0x0000000000027941 */ /* 0x000fea0003800200 */
.L_x_1545:
[----:B------:R-:W-:Y:S01]  /*1e6f0*/  BSSY.RECONVERGENT B2, `(.L_x_1547) ;  /* 0x0000022000027945 */ /* 0x000fe20003800200 */
[----:B------:R-:W-:-:S03]  /*1e700*/  IMAD R250, R3, 0x2, R251 ;  /* 0x0000000203fa7824 */ /* 0x000fc600078e02fb */
[----:B------:R-:W-:Y:S05]  /*1e710*/  @P0 BRA `(.L_x_1548) ;  /* 0x00000000007c0947 */ /* 0x000fea0003800000 */
[----:B------:R-:W-:Y:S01]  /*1e720*/  IMAD.SHL.U32 R220, R250, 0x4, RZ ;  /* 0x00000004fadc7824 */ /* 0x000fe200078e00ff */
        /* <DEDUP_REMOVED lines=30> */
.L_x_1548:
[----:B------:R-:W-:Y:S05]  /*1e910*/  BSYNC.RECONVERGENT B2 ;  /* 0x0000000000027941 */ /* 0x000fea0003800200 */
.L_x_1547:
[----:B------:R-:W-:Y:S01]  /*1e920*/  BSSY.RECONVERGENT B2, `(.L_x_1549) ;  /* 0x0000021000027945 */ /* 0x000fe20003800200 */
[----:B------:R-:W-:-:S03]  /*1e930*/  IMAD R250, R3, 0x2, R250 ;  /* 0x0000000203fa7824 */ /* 0x000fc600078e02fa */
[----:B------:R-:W-:Y:S05]  /*1e940*/  @P0 BRA `(.L_x_1550) ;  /* 0x0000000000780947 */ /* 0x000fea0003800000 */
[----:B------:R-:W-:Y:S01]  /*1e950*/  IMAD R251, R3, 0x20, R249 ;  /* 0x0000002003fb7824 */ /* 0x000fe200078e02f9 */
        /* <DEDUP_REMOVED lines=29> */
.L_x_1550:
[----:B------:R-:W-:Y:S05]  /*1eb30*/  BSYNC.RECONVERGENT B2 ;  /* 0x0000000000027941 */ /* 0x000fea0003800200 */
.L_x_1549:
[----:B------:R-:W-:Y:S04]  /*1eb40*/  BSSY.RECONVERGENT B2, `(.L_x_1551) ;  /* 0x0000021000027945 */ /* 0x000fe80003800200 */
        /* <DEDUP_REMOVED lines=32> */
.L_x_1552:
[----:B------:R-:W-:Y:S05]  /*1ed50*/  BSYNC.RECONVERGENT B2 ;  /* 0x0000000000027941 */ /* 0x000fea0003800200 */
.L_x_1551:
[----:B------:R-:W-:Y:S01]  /*1ed60*/  BSSY.RECONVERGENT B2, `(.L_x_1553) ;  /* 0x0000022000027945 */ /* 0x000fe20003800200 */
[----:B------:R-:W-:-:S03]  /*1ed70*/  IMAD.IADD R250, R250, 0x1, R3 ;  /* 0x00000001fafa7824 */ /* 0x000fc600078e0203 */
        /* <DEDUP_REMOVED lines=32> */
.L_x_1554:
[----:B------:R-:W-:Y:S05]  /*1ef80*/  BSYNC.RECONVERGENT B2 ;  /* 0x0000000000027941 */ /* 0x000fea0003800200 */
.L_x_1553:
        /* <DEDUP_REMOVED lines=34> */
.L_x_1556:
[----:B------:R-:W-:Y:S05]  /*1f1b0*/  BSYNC.RECONVERGENT B2 ;  /* 0x0000000000027941 */ /* 0x000fea0003800200 */
.L_x_1555:
[----:B------:R-:W-:Y:S01]  /*1f1c0*/  BSSY.RECONVERGENT B2, `(.L_x_1557) ;  /* 0x0000022000027945 */ /* 0x000fe20003800200 */
[----:B------:R-:W-:-:S03]  /*1f1d0*/  IMAD.IADD R250, R250, 0x1, R3 ;  /* 0x00000001fafa7824 */ /* 0x000fc600078e0203 */
[----:B------:R-:W-:Y:S05]  /*1f1e0*/  @P0 BRA `(.L_x_1558) ;  /* 0x00000000007c0947 */ /* 0x000fea0003800000 */
[----:B------:R-:W-:Y:S01]  /*1f1f0*/  IMAD.SHL.U32 R200, R250, 0x4, RZ ;  /* 0x00000004fac87824 */ /* 0x000fe200078e00ff */
        /* <DEDUP_REMOVED lines=30> */
.L_x_1558:
[----:B------:R-:W-:Y:S05]  /*1f3e0*/  BSYNC.RECONVERGENT B2 ;  /* 0x0000000000027941 */ /* 0x000fea0003800200 */
.L_x_1557:
[----:B------:R-:W-:Y:S01]  /*1f3f0*/  BSSY.RECONVERGENT B2, `(.L_x_1559) ;  /* 0x0000022000027945 */ /* 0x000fe20003800200 */
[----:B------:R-:W-:-:S03]  /*1f400*/  IMAD.IADD R250, R250, 0x1, R3 ;  /* 0x00000001fafa7824 */ /* 0x000fc600078e0203 */
[----:B------:R-:W-:Y:S05]  /*1f410*/  @P0 BRA `(.L_x_1560) ;  /* 0x00000000007c0947 */ /* 0x000fea0003800000 */
[----:B------:R-:W-:Y:S01]  /*1f420*/  SHF.L.U32 R196, R250, 0x2, RZ ;  /* 0x00000002fac47819 */ /* 0x000fe200000006ff */
[----:B------:R-:W-:Y:S01]  /*1f430*/  UMOV UR42, URZ ;  /* 0x000000ff002a7c82 */ /* 0x000fe20008000000 */
[----:B------:R-:W-:Y:S01]  /*1f440*/  UMOV UR35, URZ ;  /* 0x000000ff00237c82 */ /* 0x000fe20008000000 */
[----:B------:R-:W-:Y:S01]  /*1f450*/  UMOV UR34, URZ ;  /* 0x000000ff00227c82 */ /* 0x000fe20008000000 */
[----:B------:R-:W-:Y:S01]  /*1f460*/  ISETP.GE.AND P2, PT, R196, R248, PT ;  /* 0x000000f8c400720c */ /* 0x000fe20003f46270 */
[----:B------:R-:W-:Y:S02]  /*1f470*/  IMAD.U32 R199, RZ, RZ, UR42 ;  /* 0x0000002affc77e24 */ /* 0x000fe4000f8e00ff */
[----:B------:R-:W-:Y:S02]  /*1f480*/  IMAD.U32 R198, RZ, RZ, UR35 ;  /* 0x00000023ffc67e24 */ /* 0x000fe4000f8e00ff */
[----:B------:R-:W-:Y:S02]  /*1f490*/  IMAD.U32 R197, RZ, RZ, UR34 ;  /* 0x00000022ffc57e24 */ /* 0x000fe4000f8e00ff */
[----:B------:R-:W-:-:S06]  /*1f4a0*/  IMAD.U32 R196, RZ, RZ, UR42 ;  /* 0x0000002affc47e24 */ /* 0x000fcc000f8e00ff */
        /* <DEDUP_REMOVED lines=22> */
.L_x_1560:
[----:B------:R-:W-:Y:S05]  /*1f610*/  BSYNC.RECONVERGENT B2 ;  /* 0x0000000000027941 */ /* 0x000fea0003800200 */
.L_x_1559:
[----:B------:R-:W-:Y:S01]  /*1f620*/  BSSY.RECONVERGENT B2, `(.L_x_1561) ;  /* 0x0000022000027945 */ /* 0x000fe20003800200 */
[----:B------:R-:W-:-:S03]  /*1f630*/  IADD3 R250, PT, PT, R250, R3, RZ ;  /* 0x00000003fafa7210 */ /* 0x000fc60007ffe0ff */
[----:B------:R-:W-:Y:S05]  /*1f640*/  @P0 BRA `(.L_x_1562) ;  /* 0x00000000007c0947 */ /* 0x000fea0003800000 */
[----:B------:R-:W-:Y:S01]  /*1f650*/  IMAD.SHL.U32 R192, R250, 0x4, RZ ;  /* 0x00000004fac07824 */ /* 0x000fe200078e00ff */
[----:B------:R-:W-:Y:S01]  /*1f660*/  UMOV UR42, URZ ;  /* 0x000000ff002a7c82 */ /* 0x000fe20008000000 */
[----:B------:R-:W-:Y:S01]  /*1f670*/  UMOV UR35, URZ ;  /* 0x000000ff00237c82 */ /* 0x000fe20008000000 */
[----:B------:R-:W-:Y:S01]  /*1f680*/  UMOV UR34, URZ ;  /* 0x000000ff00227c82 */ /* 0x000fe20008000000 */
[----:B------:R-:W-:Y:S01]  /*1f690*/  IMAD.U32 R195, RZ, RZ, UR42 ;  /* 0x0000002affc37e24 */ /* 0x000fe2000f8e00ff */
[----:B------:R-:W-:Y:S01]  /*1f6a0*/  ISETP.GE.AND P2, PT, R192, R248, PT ;  /* 0x000000f8c000720c */ /* 0x000fe20003f46270 */
[----:B------:R-:W-:Y:S02]  /*1f6b0*/  IMAD.U32 R194, RZ, RZ, UR35 ;  /* 0x00000023ffc27e24 */ /* 0x000fe4000f8e00ff */
[----:B------:R-:W-:Y:S02]  /*1f6c0*/  IMAD.U32 R193, RZ, RZ, UR34 ;  /* 0x00000022ffc17e24 */ /* 0x000fe4000f8e00ff */
[----:B------:R-:W-:-:S08]  /*1f6d0*/  IMAD.U32 R192, RZ, RZ, UR42 ;  /* 0x0000002affc07e24 */ /* 0x000fd0000f8e00ff */
        /* <DEDUP_REMOVED lines=22> */
.L_x_1562:
[----:B------:R-:W-:Y:S05]  /*1f840*/  BSYNC.RECONVERGENT B2 ;  /* 0x0000000000027941 */ /* 0x000fea0003800200 */
.L_x_1561:
        /* <DEDUP_REMOVED lines=34> */
.L_x_1564:
[----:B------:R-:W-:Y:S05]  /*1fa70*/  BSYNC.RECONVERGENT B2 ;  /* 0x0000000000027941 */ /* 0x000fea0003800200 */
.L_x_1563:
[----:B------:R-:W-:Y:S04]  /*1fa80*/  BSSY.RECONVERGENT B2, `(.L_x_1565) ;  /* 0x0000020000027945 */ /* 0x000fe80003800200 */
        /* <DEDUP_REMOVED lines=31> */
.L_x_1566:
[----:B------:R-:W-:Y:S05]  /*1fc80*/  BSYNC.RECONVERGENT B2 ;  /* 0x0000000000027941 */ /* 0x000fea0003800200 */
.L_x_1565:
[----:B------:R-:W-:Y:S01]  /*1fc90*/  BSSY.RECONVERGENT B2, `(.L_x_1567) ;  /* 0x0000023000027945 */ /* 0x000fe20003800200 */
[C---:B------:R-:W-:Y:S02]  /*1fca0*/  IMAD R251, R3.reuse, 0x80, R249 ;  /* 0x0000008003fb7824 */ /* 0x040fe400078e02f9 */
[----:B------:R-:W-:Y:S01]  /*1fcb0*/  IMAD R249, R3, 0x2, R250 ;  /* 0x0000000203f97824 */ /* 0x000fe200078e02fa */
[----:B------:R-:W-:Y:S06]  /*1fcc0*/  @P0 BRA `(.L_x_1568) ;  /* 0x00000000007c0947 */ /* 0x000fec0003800000 */
        /* <DEDUP_REMOVED lines=31> */
.L_x_1568:
[----:B------:R-:W-:Y:S05]  /*1fec0*/  BSYNC.RECONVERGENT B2 ;  /* 0x0000000000027941 */ /* 0x000fea0003800200 */
.L_x_1567:
        /* <DEDUP_REMOVED lines=34> */
.L_x_1570:
[----:B------:R-:W-:Y:S05]  /*200f0*/  BSYNC.RECONVERGENT B2 ;  /* 0x0000000000027941 */ /* 0x000fea0003800200 */
.L_x_1569:
        /* <DEDUP_REMOVED lines=34> */
.L_x_1572:
[----:B------:R-:W-:Y:S05]  /*20320*/  BSYNC.RECONVERGENT B2 ;  /* 0x0000000000027941 */ /* 0x000fea0003800200 */
.L_x_1571:
        /* <DEDUP_REMOVED lines=34> */
.L_x_1574:
[----:B------:R-:W-:Y:S05]  /*20550*/  BSYNC.RECONVERGENT B2 ;  /* 0x0000000000027941 */ /* 0x000fea0003800200 */
.L_x_1573:
        /* <DEDUP_REMOVED lines=34> */
.L_x_1576:
[----:B------:R-:W-:Y:S05]  /*20780*/  BSYNC.RECONVERGENT B2 ;  /* 0x0000000000027941 */ /* 0x000fea0003800200 */
.L_x_1575:
        /* <DEDUP_REMOVED lines=34> */
.L_x_1578:
[----:B------:R-:W-:Y:S05]  /*209b0*/  BSYNC.RECONVERGENT B2 ;  /* 0x0000000000027941 */ /* 0x000fea0003800200 */
.L_x_1577:
        /* <DEDUP_REMOVED lines=34> */
.L_x_1580:
[----:B------:R-:W-:Y:S05]  /*20be0*/  BSYNC.RECONVERGENT B2 ;  /* 0x0000000000027941 */ /* 0x000fea0003800200 */
.L_x_1579:
        /* <DEDUP_REMOVED lines=34> */
.L_x_1582:
[----:B------:R-:W-:Y:S05]  /*20e10*/  BSYNC.RECONVERGENT B2 ;  /* 0x0000000000027941 */ /* 0x000fea0003800200 */
.L_x_1581:
        /* <DEDUP_REMOVED lines=34> */
.L_x_1584:
[----:B------:R-:W-:Y:S05]  /*21040*/  BSYNC.RECONVERGENT B2 ;  /* 0x0000000000027941 */ /* 0x000fea0003800200 */
.L_x_1583:
        /* <DEDUP_REMOVED lines=34> */
.L_x_1586:
[----:B------:R-:W-:Y:S05]  /*21270*/  BSYNC.RECONVERGENT B2 ;  /* 0x0000000000027941 */ /* 0x000fea0003800200 */
.L_x_1585:
        /* <DEDUP_REMOVED lines=34> */
.L_x_1588:
[----:B------:R-:W-:Y:S05]  /*214a0*/  BSYNC.RECONVERGENT B2 ;  /* 0x0000000000027941 */ /* 0x000fea0003800200 */
.L_x_1587:
        /* <DEDUP_REMOVED lines=34> */
.L_x_1590:
[----:B------:R-:W-:Y:S05]  /*216d0*/  BSYNC.RECONVERGENT B2 ;  /* 0x0000000000027941 */ /* 0x000fea0003800200 */
.L_x_1589:
        /* <DEDUP_REMOVED lines=34> */
.L_x_1592:
[----:B------:R-:W-:Y:S05]  /*21900*/  BSYNC.RECONVERGENT B2 ;  /* 0x0000000000027941 */ /* 0x000fea0003800200 */
.L_x_1591:
        /* <DEDUP_REMOVED lines=34> */
.L_x_1594:
[----:B------:R-:W-:Y:S05]  /*21b30*/  BSYNC.RECONVERGENT B2 ;  /* 0x0000000000027941 */ /* 0x000fea0003800200 */
.L_x_1593:
        /* <DEDUP_REMOVED lines=34> */
.L_x_1596:
[----:B------:R-:W-:Y:S05]  /*21d60*/  BSYNC.RECONVERGENT B2 ;  /* 0x0000000000027941 */ /* 0x000fea0003800200 */
.L_x_1595:
[----:B------:R-:W-:Y:S04]  /*21d70*/  BSSY.RECONVERGENT B2, `(.L_x_1597) ;  /* 0x000001f000027945 */ /* 0x000fe80003800200 */
[----:B------:R-:W-:Y:S05]  /*21d80*/  @P0 BRA `(.L_x_1598) ;  /* 0x0000000000740947 */ /* 0x000fea0003800000 */
[----:B------:R-:W-:Y:S01]  /*21d90*/  ISETP.GE.AND P2, PT, R251, R248, PT ;  /* 0x000000f8fb00720c */ /* 0x000fe20003f46270 */
[----:B------:R-:W-:Y:S01]  /*21da0*/  UMOV UR42, URZ ;  /* 0x000000ff002a7c82 */ /* 0x000fe20008000000 */
[----:B------:R-:W-:Y:S01]  /*21db0*/  UMOV UR35, URZ ;  /* 0x000000ff00237c82 */ /* 0x000fe20008000000 */
[----:B------:R-:W-:Y:S01]  /*21dc0*/  UMOV UR34, URZ ;  /* 0x000000ff00227c82 */ /* 0x000fe20008000000 */
[----:B------:R-:W-:Y:S01]  /*21dd0*/  IMAD.U32 R123, RZ, RZ, UR42 ;  /* 0x0000002aff7b7e24 */ /* 0x000fe2000f8e00ff */
[----:B------:R-:W-:Y:S01]  /*21de0*/  MOV R122, UR35 ;  /* 0x00000023007a7c02 */ /* 0x000fe20008000f00 */
[----:B------:R-:W-:Y:S02]  /*21df0*/  IMAD.U32 R121, RZ, RZ, UR34 ;  /* 0x00000022ff797e24 */ /* 0x000fe4000f8e00ff */
[----:B------:R-:W-:-:S05]  /*21e00*/  IMAD.U32 R120, RZ, RZ, UR42 ;  /* 0x0000002aff787e24 */ /* 0x000fca000f8e00ff */
        /* <DEDUP_REMOVED lines=21> */
.L_x_1598:
[----:B------:R-:W-:Y:S05]  /*21f60*/  BSYNC.RECONVERGENT B2 ;  /* 0x0000000000027941 */ /* 0x000fea0003800200 */
.L_x_1597:
        /* <DEDUP_REMOVED lines=34> */
.L_x_1600:
[----:B------:R-:W-:Y:S05]  /*22190*/  BSYNC.RECONVERGENT B2 ;  /* 0x0000000000027941 */ /* 0x000fea0003800200 */
.L_x_1599:
        /* <DEDUP_REMOVED lines=34> */
.L_x_1602:
[----:B------:R-:W-:Y:S05]  /*223c0*/  BSYNC.RECONVERGENT B2 ;  /* 0x0000000000027941 */ /* 0x000fea0003800200 */
.L_x_1601:
        /* <DEDUP_REMOVED lines=34> */
.L_x_1604:
[----:B------:R-:W-:Y:S05]  /*225f0*/  BSYNC.RECONVERGENT B2 ;  /* 0x0000000000027941 */ /* 0x000fea0003800200 */
.L_x_1603:
        /* <DEDUP_REMOVED lines=34> */
.L_x_1606:
[----:B------:R-:W-:Y:S05]  /*22820*/  BSYNC.RECONVERGENT B2 ;  /* 0x0000000000027941 */ /* 0x000fea0003800200 */
.L_x_1605:
        /* <DEDUP_REMOVED lines=34> */
.L_x_1608:
[----:B------:R-:W-:Y:S05]  /*22a50*/  BSYNC.RECONVERGENT B2 ;  /* 0x0000000000027941 */ /* 0x000fea0003800200 */
.L_x_1607:
        /* <DEDUP_REMOVED lines=34> */
.L_x_1610:
[----:B------:R-:W-:Y:S05]  /*22c80*/  BSYNC.RECONVERGENT B2 ;  /* 0x0000000000027941 */ /* 0x000fea0003800200 */
.L_x_1609:
        /* <DEDUP_REMOVED lines=34> */
.L_x_1612:
[----:B------:R-:W-:Y:S05]  /*22eb0*/  BSYNC.RECONVERGENT B2 ;  /* 0x0000000000027941 */ /* 0x000fea0003800200 */
.L_x_1611:
        /* <DEDUP_REMOVED lines=34> */
.L_x_1614:
[----:B------:R-:W-:Y:S05]  /*230e0*/  BSYNC.RECONVERGENT B2 ;  /* 0x0000000000027941 */ /* 0x000fea0003800200 */
.L_x_1613:
        /* <DEDUP_REMOVED lines=34> */
.L_x_1616:
[----:B------:R-:W-:Y:S05]  /*23310*/  BSYNC.RECONVERGENT B2 ;  /* 0x0000000000027941 */ /* 0x000fea0003800200 */
.L_x_1615:
        /* <DEDUP_REMOVED lines=34> */
.L_x_1618:
[----:B------:R-:W-:Y:S05]  /*23540*/  BSYNC.RECONVERGENT B2 ;  /* 0x0000000000027941 */ /* 0x000fea0003800200 */
.L_x_1617:
        /* <DEDUP_REMOVED lines=34> */
.L_x_1620:
[----:B------:R-:W-:Y:S05]  /*23770*/  BSYNC.RECONVERGENT B2 ;  /* 0x0000000000027941 */ /* 0x000fea0003800200 */
.L_x_1619:
        /* <DEDUP_REMOVED lines=34> */
.L_x_1622:
[----:B------:R-:W-:Y:S05]  /*239a0*/  BSYNC.RECONVERGENT B2 ;  /* 0x0000000000027941 */ /* 0x000fea0003800200 */
.L_x_1621:
        /* <DEDUP_REMOVED lines=34> */
.L_x_1624:
[----:B------:R-:W-:Y:S05]  /*23bd0*/  BSYNC.RECONVERGENT B2 ;  /* 0x0000000000027941 */ /* 0x000fea0003800200 */
.L_x_1623:
        /* <DEDUP_REMOVED lines=34> */
.L_x_1626:
[----:B------:R-:W-:Y:S05]  /*23e00*/  BSYNC.RECONVERGENT B2 ;  /* 0x0000000000027941 */ /* 0x000fea0003800200 */
.L_x_1625:
        /* <DEDUP_REMOVED lines=34> */
.L_x_1628:
[----:B------:R-:W-:Y:S05]  /*24030*/  BSYNC.RECONVERGENT B2 ;  /* 0x0000000000027941 */ /* 0x000fea0003800200 */
.L_x_1627:
        /* <DEDUP_REMOVED lines=34> */
.L_x_1630:
[----:B------:R-:W-:Y:S05]  /*24260*/  BSYNC.RECONVERGENT B2 ;  /* 0x0000000000027941 */ /* 0x000fea0003800200 */
.L_x_1629:
        /* <DEDUP_REMOVED lines=34> */
.L_x_1632:
[----:B------:R-:W-:Y:S05]  /*24490*/  BSYNC.RECONVERGENT B2 ;  /* 0x0000000000027941 */ /* 0x000fea0003800200 */
.L_x_1631:
        /* <DEDUP_REMOVED lines=34> */
.L_x_1634:
[----:B------:R-:W-:Y:S05]  /*246c0*/  BSYNC.RECONVERGENT B2 ;  /* 0x0000000000027941 */ /* 0x000fea0003800200 */
.L_x_1633:
        /* <DEDUP_REMOVED lines=34> */
.L_x_1636:
[----:B------:R-:W-:Y:S05]  /*248f0*/  BSYNC.RECONVERGENT B2 ;  /* 0x0000000000027941 */ /* 0x000fea0003800200 */
.L_x_1635:
        /* <DEDUP_REMOVED lines=34> */
.L_x_1638:
[----:B------:R-:W-:Y:S05]  /*24b20*/  BSYNC.RECONVERGENT B2 ;  /* 0x0000000000027941 */ /* 0x000fea0003800200 */
.L_x_1637:
        /* <DEDUP_REMOVED lines=34> */
.L_x_1640:
[----:B------:R-:W-:Y:S05]  /*24d50*/  BSYNC.RECONVERGENT B2 ;  /* 0x0000000000027941 */ /* 0x000fea0003800200 */
.L_x_1639:
        /* <DEDUP_REMOVED lines=34> */
.L_x_1642:
[----:B------:R-:W-:Y:S05]  /*24f80*/  BSYNC.RECONVERGENT B2 ;  /* 0x0000000000027941 */ /* 0x000fea0003800200 */
.L_x_1641:
        /* <DEDUP_REMOVED lines=34> */
.L_x_1644:
[----:B------:R-:W-:Y:S05]  /*251b0*/  BSYNC.RECONVERGENT B2 ;  /* 0x0000000000027941 */ /* 0x000fea0003800200 */
.L_x_1643:
        /* <DEDUP_REMOVED lines=34> */
.L_x_1646:
[----:B------:R-:W-:Y:S05]  /*253e0*/  BSYNC.RECONVERGENT B2 ;  /* 0x0000000000027941 */ /* 0x000fea0003800200 */
.L_x_1645:
        /* <DEDUP_REMOVED lines=34> */
.L_x_1648:
[----:B------:R-:W-:Y:S05]  /*25610*/  BSYNC.RECONVERGENT B2 ;  /* 0x0000000000027941 */ /* 0x000fea0003800200 */
.L_x_1647:
        /* <DEDUP_REMOVED lines=34> */
.L_x_1650:
[----:B------:R-:W-:Y:S05]  /*25840*/  BSYNC.RECONVERGENT B2 ;  /* 0x0000000000027941 */ /* 0x000fea0003800200 */
.L_x_1649:
        /* <DEDUP_REMOVED lines=34> */
.L_x_1652:
[----:B------:R-:W-:Y:S05]  /*25a70*/  BSYNC.RECONVERGENT B2 ;  /* 0x0000000000027941 */ /* 0x000fea0003800200 */
.L_x_1651:
        /* <DEDUP_REMOVED lines=34> */
.L_x_1654:
[----:B------:R-:W-:Y:S05]  /*25ca0*/  BSYNC.RECONVERGENT B2 ;  /* 0x0000000000027941 */ /* 0x000fea0003800200 */
.L_x_1653:
[----:B------:R-:W-:Y:S01]  /*25cb0*/  BSSY.RECONVERGENT B2, `(.L_x_1655) ;  /* 0x0000022000027945 */ /* 0x000fe20003800200 */
[----:B------:R-:W-:-:S03]  /*25cc0*/  IMAD.IADD R249, R249, 0x1, R3 ;  /* 0x00000001f9f97824 */ /* 0x000fc600078e0203 */
[----:B------:R-:W-:Y:S05]  /*25cd0*/  @P0 BRA `(.L_x_1656) ;  /* 0x00000000007c0947 */ /* 0x000fea0003800000 */
[----:B-----5:R-:W-:Y:S01]  /*25ce0*/  IMAD.SHL.U32 R4, R249, 0x4, RZ ;  /* 0x00000004f9047824 */ /* 0x020fe200078e00ff */
        /* <DEDUP_REMOVED lines=30> */
.L_x_1656:
[----:B------:R-:W-:Y:S05]  /*25ed0*/  BSYNC.RECONVERGENT B2 ;  /* 0x0000000000027941 */ /* 0x000fea0003800200 */
.L_x_1655:
        /* <DEDUP_REMOVED lines=34> */
.L_x_1658:
[----:B------:R-:W-:Y:S05]  /*26100*/  BSYNC.RECONVERGENT B2 ;  /* 0x0000000000027941 */ /* 0x000fea0003800200 */
.L_x_1657:
[----:B------:R-:W-:Y:S05]  /*26110*/  @P0 BRA `(.L_x_1530) ;  /* 0x0000000000900947 */ /* 0x000fea0003800000 */
[----:B------:R-:W-:Y:S01]  /*26120*/  IMAD.IADD R250, R249, 0x1, R3 ;  /* 0x00000001f9fa7824 */ /* 0x000fe200078e0203 */
[----:B------:R-:W-:Y:S01]  /*26130*/  UMOV UR42, URZ ;  /* 0x000000ff002a7c82 */ /* 0x000fe20008000000 */
[----:B------:R-:W-:Y:S01]  /*26140*/  UMOV UR35, URZ ;  /* 0x000000ff00237c82 */ /* 0x000fe20008000000 */
[----:B------:R-:W-:Y:S01]  /*26150*/  UMOV UR34, URZ ;  /* 0x000000ff00227c82 */ /* 0x000fe20008000000 */
[----:B------:R-:W-:Y:S01]  /*26160*/  IMAD.SHL.U32 R250, R250, 0x4, RZ ;  /* 0x00000004fafa7824 */ /* 0x000fe200078e00ff */
[----:B------:R-:W-:Y:S01]  /*26170*/  MOV R251, UR35 ;  /* 0x0000002300fb7c02 */ /* 0x000fe20008000f00 */
[----:B------:R-:W-:-:S03]  /*26180*/  IMAD.U32 R249, RZ, RZ, UR34 ;  /* 0x00000022fff97e24 */ /* 0x000fc6000f8e00ff */
[----:B------:R-:W-:Y:S01]  /*26190*/  ISETP.GE.AND P2, PT, R250, R248, PT ;  /* 0x000000f8fa00720c */ /* 0x000fe20003f46270 */
[----:B------:R-:W-:-:S05]  /*261a0*/  IMAD.U32 R248, RZ, RZ, UR42 ;  /* 0x0000002afff87e24 */ /* 0x000fca000f8e00ff */
[----:B------:R0:W-:Y:S04]  /*261b0*/  STL [R1+0x2c], R248 ;  /* 0x00002cf801007387 */ /* 0x0001e80000100800 */
[----:B------:R0:W-:Y:S04]  /*261c0*/  STL [R1+0x28], R251 ;  /* 0x000028fb01007387 */ /* 0x0001e80000100800 */
[----:B------:R0:W-:Y:S04]  /*261d0*/  STL [R1+0x20], R248 ;  /* 0x000020f801007387 */ /* 0x0001e80000100800 */
[----:B------:R0:W-:Y:S01]  /*261e0*/  STL [R1+0x24], R249 ;  /* 0x000024f901007387 */ /* 0x0001e20000100800 */
        /* <DEDUP_REMOVED lines=10> */
[----:B------:R0:W4:Y:S02]  /*26290*/  LDG.E R0, desc[UR36][R248.64] ;  /* 0x00000024f8007981 */ /* 0x000124000c1e1900 */
[C---:B0-----:R-:W-:Y:S02]  /*262a0*/  IMAD R248, R3.reuse, UR42, RZ ;  /* 0x0000002a03f87c24 */ /* 0x041fe4000f8e02ff */
[----:B------:R-:W-:Y:S02]  /*262b0*/  IMAD R249, R3, UR44, RZ ;  /* 0x0000002c03f97c24 */ /* 0x000fe4000f8e02ff */
[----:B----4-:R-:W-:-:S04]  /*262c0*/  IMAD R0, R248, R0, RZ ;  /* 0x00000000f8007224 */ /* 0x010fc800078e02ff */
[----:B------:R-:W-:-:S05]  /*262d0*/  IMAD R0, R0, 0xc0, R250 ;  /* 0x000000c000007824 */ /* 0x000fca00078e02fa */
[----:B------:R-:W-:Y:S02]  /*262e0*/  SHF.R.S32.HI R248, RZ, 0x1f, R0 ;  /* 0x0000001ffff87819 */ /* 0x000fe40000011400 */
[----:B------:R-:W-:-:S04]  /*262f0*/  IADD3 R0, P2, PT, R249, R0, RZ ;  /* 0x00000000f9007210 */ /* 0x000fc80007f5e0ff */
[----:B------:R-:W-:Y:S02]  /*26300*/  LEA.HI.X.SX32 R249, R249, R248, 0x1, P2 ;  /* 0x000000f8f9f97211 */ /* 0x000fe400010f0eff */
[----:B---3--:R-:W-:-:S04]  /*26310*/  LEA R248, P2, R0, UR34, 0x2 ;  /* 0x0000002200f87c11 */ /* 0x008fc8000f8410ff */
[----:B------:R-:W-:-:S06]  /*26320*/  LEA.HI.X R249, R0, UR35, R249, 0x2, P2 ;  /* 0x0000002300f97c11 */ /* 0x000fcc00090f14f9 */
[----:B------:R-:W3:Y:S04]  /*26330*/  LDG.E.128 R248, desc[UR36][R248.64] ;  /* 0x00000024f8f87981 */ /* 0x000ee8000c1e1d00 */
[----:B---3--:R3:W-:Y:S04]  /*26340*/  STL.64 [R1+0x20], R248 ;  /* 0x000020f801007387 */ /* 0x0087e80000100a00 */
[----:B------:R3:W-:Y:S02]  /*26350*/  STL.64 [R1+0x28], R250 ;  /* 0x000028fa01007387 */ /* 0x0007e40000100a00 */
.L_x_1530:
[----:B------:R-:W-:Y:S05]  /*26360*/  BSYNC.RECONVERGENT B0 ;  /* 0x0000000000007941 */ /* 0x000fea0003800200 */
.L_x_1276:
[----:B------:R-:W-:Y:S04]  /*26370*/  BSSY.RECONVERGENT B0, `(.L_x_1659) ;  /* 0x0000233000007945 */ /* 0x000fe80003800200 */
[----:B------:R-:W-:Y:S05]  /*26380*/  @P0 BRA `(.L_x_1660) ;  /* 0x0000002000c40947 */ /* 0x000fea0003800000 */
[----:B0----5:R-:W4:Y:S01]  /*26390*/  LDL R0, [R1+0x40] ;  /* 0x0000400001007983 */ /* 0x021f220000100800 */
[----:B------:R-:W0:Y:S03]  /*263a0*/  LDCU.64 UR34, c[0x0][0x448] ;  /* 0x00008900ff2277ac */ /* 0x000e260008000a00 */
[----:B------:R-:W4:Y:S01]  /*263b0*/  LDL R252, [R1+0x774] ;  /* 0x0007740001fc7983 */ /* 0x000f220000100800 */
[----:B------:R-:W1:Y:S03]  /*263c0*/  LDCU.64 UR42, c[0x0][0x438] ;  /* 0x00008700ff2a77ac */ /* 0x000e660008000a00 */
[----:B------:R2:W-:Y:S04]  /*263d0*/  STL [R1+0x818], R59 ;  /* 0x0008183b01007387 */ /* 0x0005e80000100800 */
[----:B--2---:R-:W2:Y:S04]  /*263e0*/  LDL R59, [R1+0x54] ;  /* 0x00005400013b7983 */ /* 0x004ea80000100800 */
[----:B------:R3:W-:Y:S04]  /*263f0*/  STL [R1+0x814], R50 ;  /* 0x0008143201007387 */ /* 0x0007e80000100800 */
[----:B---3--:R-:W3:Y:S04]  /*26400*/  LDL R50, [R1+0x770] ;  /* 0x0007700001327983 */ /* 0x008ee80000100800 */
[----:B------:R0:W-:Y:S04]  /*26410*/  STL [R1+0x810], R55 ;  /* 0x0008103701007387 */ /* 0x0001e80000100800 */
[----:B0-----:R-:W3:Y:S04]  /*26420*/  LDL R55, [R1+0x50] ;  /* 0x0000500001377983 */ /* 0x001ee80000100800 */
[----:B------:R0:W-:Y:S04]  /*26430*/  STL [R1+0x80c], R46 ;  /* 0x00080c2e01007387 */ /* 0x0001e80000100800 */
[----:B0-----:R-:W2:Y:S04]  /*26440*/  LDL R46, [R1+0x764] ;  /* 0x00076400012e7983 */ /* 0x001ea80000100800 */
[----:B------:R0:W-:Y:S04]  /*26450*/  STL [R1+0x808], R51 ;  /* 0x0008083301007387 */ /* 0x0001e80000100800 */
[----:B0-----:R-:W2:Y:S04]  /*26460*/  LDL R51, [R1+0x44] ;  /* 0x0000440001337983 */ /* 0x001ea80000100800 */
[----:B------:R0:W-:Y:S04]  /*26470*/  STL [R1+0x804], R42 ;  /* 0x0008042a01007387 */ /* 0x0001e80000100800 */
[----:B0-----:R-:W3:Y:S04]  /*26480*/  LDL R42, [R1+0x760] ;  /* 0x00076000012a7983 */ /* 0x001ee80000100800 */
[----:B------:R-:W-:Y:S04]  /*26490*/  STL [R1+0x800], R47 ;  /* 0x0008002f01007387 */ /* 0x000fe80000100800 */
[----:B------:R0:W-:Y:S04]  /*264a0*/  STL [R1+0x7fc], R38 ;  /* 0x0007fc2601007387 */ /* 0x0001e80000100800 */
[----:B0-----:R-:W3:Y:S01]  /*264b0*/  LDL R38, [R1+0x64] ;  /* 0x0000640001267983 */ /* 0x001ee20000100800 */
[----:B------:R-:W-:Y:S01]  /*264c0*/  ISETP.NE.U32.AND P0, PT, RZ, UR34, PT ;  /* 0x00000022ff007c0c */ /* 0x000fe2000bf05070 */
[----:B------:R-:W0:Y:S03]  /*264d0*/  LDCU UR34, c[0x0][0x408] ;  /* 0x00008100ff2277ac */ /* 0x000e260008000800 */
[----:B------:R-:W-:-:S02]  /*264e0*/  ISETP.NE.AND.EX P0, PT, RZ, UR35, PT, P0 ;  /* 0x00000023ff007c0c */ /* 0x000fc4000bf05300 */
[----:B-1----:R-:W-:-:S04]  /*264f0*/  ISETP.NE.U32.AND P2, PT, RZ, UR42, PT ;  /* 0x0000002aff007c0c */ /* 0x002fc8000bf45070 */
[----:B------:R-:W-:-:S07]  /*26500*/  ISETP.NE.AND.EX P2, PT, RZ, UR43, PT, P2 ;  /* 0x0000002bff007c0c */ /* 0x000fce000bf45320 */
[----:B------:R-:W1:Y:S08]  /*26510*/  @P0 LDC.64 R248, c[0x0][0x448] ;  /* 0x00011200fff80b82 */ /* 0x000e700000000a00 */
[----:B------:R-:W0:Y:S01]  /*26520*/  @P2 LDC.64 R250, c[0x0][0x438] ;  /* 0x00010e00fffa2b82 */ /* 0x000e220000000a00 */
[----:B------:R-:W-:Y:S04]  /*26530*/  STL [R1+0x7f8], R43 ;  /* 0x0007f82b01007387 */ /* 0x000fe80000100800 */
        /* <DEDUP_REMOVED lines=18> */
[----:B------:R1:W-:Y:S04]  /*26660*/  STL [R1+0x7ac], R247 ;  /* 0x0007acf701007387 */ /* 0x0003e80000100800 */
[----:B------:R-:W-:Y:S04]  /*26670*/  STL [R1+0x7a8], R3 ;  /* 0x0007a80301007387 */ /* 0x000fe80000100800 */
[----:B------:R0:W-:Y:S04]  /*26680*/  STL [R1+0x7a4], R2 ;  /* 0x0007a40201007387 */ /* 0x0001e80000100800 */
[----:B-1----:R-:W3:Y:S04]  /*26690*/  LDL R247, [R1+0x740] ;  /* 0x0007400001f77983 */ /* 0x002ee80000100800 */
[----:B------:R-:W3:Y:S04]  /*266a0*/  LDL R246, [R1+0x744] ;  /* 0x0007440001f67983 */ /* 0x000ee80000100800 */
        /* <DEDUP_REMOVED lines=17> */
[----:B------:R-:W3:Y:S01]  /*267c0*/  LDL R6, [R1+0x674] ;  /* 0x0006740001067983 */ /* 0x000ee20000100800 */
[----:B----4-:R-:W-:-:S03]  /*267d0*/  IMAD.MOV.U32 R47, RZ, RZ, R0 ;  /* 0x000000ffff2f7224 */ /* 0x010fc600078e0000 */
[----:B0-----:R-:W4:Y:S01]  /*267e0*/  LDL R2, [R1+0x664] ;  /* 0x0006640001027983 */ /* 0x001f220000100800 */
[----:B------:R-:W0:Y:S03]  /*267f0*/  @P0 S2R R0, SR_CTAID.X ;  /* 0x0000000000000919 */ /* 0x000e260000002500 */
[----:B------:R-:W4:Y:S01]  /*26800*/  LDL R3, [R1+0x660] ;  /* 0x0006600001037983 */ /* 0x000f220000100800 */
[----:B0-----:R-:W-:-:S06]  /*26810*/  @P0 IMAD.WIDE.U32 R248, R0, 0x4, R248 ;  /* 0x0000000400f80825 */ /* 0x001fcc00078e00f8 */
[----:B------:R3:W4:Y:S01]  /*26820*/  @P0 LDG.E R249, desc[UR36][R248.64] ;  /* 0x00000024f8f90981 */ /* 0x000722000c1e1900 */
[----:B--2---:R-:W-:-:S03]  /*26830*/  FMUL.FTZ R0, R46, R51 ;  /* 0x000000332e007220 */ /* 0x004fc60000410000 */
[----:B------:R-:W2:Y:S01]  /*26840*/  LDL R46, [R1+0x714] ;  /* 0x00071400012e7983 */ /* 0x000ea20000100800 */
[----:B------:R-:W-:-:S03]  /*26850*/  FFMA.FTZ R0, R252, R59, R0 ;  /* 0x0000003bfc007223 */ /* 0x000fc60000010000 */
[----:B------:R-:W4:Y:S04]  /*26860*/  LDL R252, [R1+0x750] ;  /* 0x0007500001fc7983 */ /* 0x000f280000100800 */
[----:B------:R-:W2:Y:S01]  /*26870*/  LDL R59, [R1+0x730] ;  /* 0x00073000013b7983 */ /* 0x000ea20000100800 */
[----:B---3--:R-:W-:-:S03]  /*26880*/  FMUL.FTZ R248, R42, R47 ;  /* 0x0000002f2af87220 */ /* 0x008fc60000410000 */
[----:B------:R-:W3:Y:S01]  /*26890*/  LDL R51, [R1+0x720] ;  /* 0x0007200001337983 */ /* 0x000ee20000100800 */
[----:B------:R-:W-:-:S03]  /*268a0*/  FFMA.FTZ R248, R50, R55, R248 ;  /* 0x0000003732f87223 */ /* 0x000fc600000100f8 */
[----:B------:R-:W3:Y:S04]  /*268b0*/  LDL R47, [R1+0x710] ;  /* 0x00071000012f7983 */ /* 0x000ee80000100800 */
[----:B------:R-:W3:Y:S04]  /*268c0*/  LDL R55, [R1+0x734] ;  /* 0x0007340001377983 */ /* 0x000ee80000100800 */
[----:B------:R-:W3:Y:S04]  /*268d0*/  LDL R50, [R1+0x724] ;  /* 0x0007240001327983 */ /* 0x000ee80000100800 */
[----:B------:R-:W3:Y:S01]  /*268e0*/  LDL R42, [R1+0x704] ;  /* 0x00070400012a7983 */ /* 0x000ee20000100800 */
[----:B------:R-:W-:-:S03]  /*268f0*/  @P2 IMAD.WIDE R250, R38, 0x4, R250 ;  /* 0x0000000426fa2825 */ /* 0x000fc600078e02fa */
[----:B------:R-:W3:Y:S04]  /*26900*/  LDL R38, [R1+0x6f4] ;  /* 0x0006f40001267983 */ /* 0x000ee80000100800 */
[----:B------:R0:W3:Y:S04]  /*26910*/  @P2 LDG.E R250, desc[UR36][R250.64] ;  /* 0x00000024fafa2981 */ /* 0x0000e8000c1e1900 */
[----:B------:R-:W3:Y:S01]  /*26920*/  LDL R251, [R1+0x754] ;  /* 0x0007540001fb7983 */ /* 0x000ee20000100800 */
[----:B----4-:R-:W-:-:S03]  /*26930*/  FFMA.FTZ R248, R252, R240, R248 ;  /* 0x000000f0fcf87223 */ /* 0x010fc600000100f8 */
[----:B------:R-:W4:Y:S01]  /*26940*/  LDL R252, [R1+0x654] ;  /* 0x0006540001fc7983 */ /* 0x000f220000100800 */
[----:B------:R-:W-:-:S03]  /*26950*/  FFMA.FTZ R248, R247, R236, R248 ;  /* 0x000000ecf7f87223 */ /* 0x000fc600000100f8 */
[----:B------:R-:W4:Y:S01]  /*26960*/  LDL R247, [R1+0x644] ;  /* 0x0006440001f77983 */ /* 0x000f220000100800 */
[----:B--2---:R-:W-:-:S03]  /*26970*/  FFMA.FTZ R248, R59, R232, R248 ;  /* 0x000000e83bf87223 */ /* 0x004fc600000100f8 */
[----:B------:R-:W2:Y:S01]  /*26980*/  LDL R59, [R1+0x650] ;  /* 0x00065000013b7983 */ /* 0x000ea20000100800 */
[----:B---3--:R-:W-:-:S03]  /*26990*/  FFMA.FTZ R248, R51, R228, R248 ;  /* 0x000000e433f87223 */ /* 0x008fc600000100f8 */
[----:B------:R-:W3:Y:S01]  /*269a0*/  LDL R51, [R1+0x620] ;  /* 0x0006200001337983 */ /* 0x000ee20000100800 */
[----:B------:R-:W-:-:S03]  /*269b0*/  FFMA.FTZ R0, R251, R241, R0 ;  /* 0x000000f1fb007223 */ /* 0x000fc60000010000 */
        /* <DEDUP_REMOVED lines=11> */
[----:B------:R-:W-:Y:S01]  /*26a70*/  FFMA.FTZ R248, R43, R220, R248 ;  /* 0x000000dc2bf87223 */ /* 0x000fe200000100f8 */
[----:B------:R-:W-:Y:S02]  /*26a80*/  FFMA.FTZ R0, R42, R221, R0 ;  /* 0x000000dd2a007223 */ /* 0x000fe40000010000 */
        /* <DEDUP_REMOVED lines=36> */
[----:B------:R-:W3:Y:S04]  /*26cd0*/  LDL R7, [R1+0x570] ;  /* 0x0005700001077983 */ /* 0x000ee80000100800 */
[----:B------:R-:W3:Y:S01]  /*26ce0*/  LDL R6, [R1+0x574] ;  /* 0x0005740001067983 */ /* 0x000ee20000100800 */
[----:B------:R-:W-:Y:S01]  /*26cf0*/  FFMA.FTZ R0, R2, R181, R0 ;  /* 0x000000b502007223 */ /* 0x000fe20000010000 */
[----:B------:R-:W-:Y:S02]  /*26d00*/  FFMA.FTZ R248, R3, R180, R248 ;  /* 0x000000b403f87223 */ /* 0x000fe400000100f8 */
[----:B------:R-:W3:Y:S04]  /*26d10*/  LDL R3, [R1+0x560] ;  /* 0x0005600001037983 */ /* 0x000ee80000100800 */
[----:B------:R-:W3:Y:S01]  /*26d20*/  LDL R2, [R1+0x564] ;  /* 0x0005640001027983 */ /* 0x000ee20000100800 */
[----:B----4-:R-:W-:-:S04]  /*26d30*/  FFMA.FTZ R0, R252, R177, R0 ;  /* 0x000000b1fc007223 */ /* 0x010fc80000010000 */
[----:B------:R-:W-:Y:S01]  /*26d40*/  FFMA.FTZ R0, R247, R173, R0 ;  /* 0x000000adf7007223 */ /* 0x000fe20000010000 */
[----:B--2---:R-:W-:Y:S02]  /*26d50*/  FFMA.FTZ R248, R59, R176, R248 ;  /* 0x000000b03bf87223 */ /* 0x004fe400000100f8 */
[----:B------:R-:W2:Y:S04]  /*26d60*/  LDL.LU R59, [R1+0x818] ;  /* 0x00081800013b7983 */ /* 0x000ea80000300800 */
[----:B------:R-:W4:Y:S04]  /*26d70*/  LDL R252, [R1+0x530] ;  /* 0x0005300001fc7983 */ /* 0x000f280000100800 */
[----:B------:R-:W2:Y:S01]  /*26d80*/  LDL R247, [R1+0x520] ;  /* 0x0005200001f77983 */ /* 0x000ea20000100800 */
[----:B---3--:R-:W-:-:S03]  /*26d90*/  FFMA.FTZ R248, R251, R172, R248 ;  /* 0x000000acfbf87223 */ /* 0x008fc600000100f8 */
[----:B------:R-:W3:Y:S01]  /*26da0*/  LDL R251, [R1+0x534] ;  /* 0x0005340001fb7983 */ /* 0x000ee20000100800 */
[----:B------:R-:W-:Y:S01]  /*26db0*/  FFMA.FTZ R0, R55, R169, R0 ;  /* 0x000000a937007223 */ /* 0x000fe20000010000 */
[----:B------:R-:W-:Y:S02]  /*26dc0*/  FFMA.FTZ R248, R246, R168, R248 ;  /* 0x000000a8f6f87223 */ /* 0x000fe400000100f8 */
[----:B------:R-:W4:Y:S01]  /*26dd0*/  LDL R55, [R1+0x554] ;  /* 0x0005540001377983 */ /* 0x000f220000100800 */
[----:B------:R-:W-:-:S03]  /*26de0*/  FFMA.FTZ R0, R50, R165, R0 ;  /* 0x000000a532007223 */ /* 0x000fc60000010000 */
[----:B------:R-:W2:Y:S01]  /*26df0*/  LDL R50, [R1+0x550] ;  /* 0x0005500001327983 */ /* 0x000ea20000100800 */
        /* <DEDUP_REMOVED lines=47> */
[----:B------:R-:W-:-:S03]  /*270f0*/  FFMA.FTZ R248, R3, R116, R248 ;  /* 0x0000007403f87223 */ /* 0x000fc600000100f8 */
[----:B------:R-:W3:Y:S01]  /*27100*/  LDL R3, [R1+0x474] ;  /* 0x0004740001037983 */ /* 0x000ee20000100800 */
[----:B------:R-:W-:-:S03]  /*27110*/  FFMA.FTZ R0, R2, R117, R0 ;  /* 0x0000007502007223 */ /* 0x000fc60000010000 */
[----:B------:R-:W3:Y:S01]  /*27120*/  LDL R2, [R1+0x790] ;  /* 0x0007900001027983 */ /* 0x000ee20000100800 */
[----:B----4-:R-:W-:Y:S01]  /*27130*/  FFMA.FTZ R0, R55, R113, R0 ;  /* 0x0000007137007223 */ /* 0x010fe20000010000 */
[----:B--2---:R-:W-:Y:S02]  /*27140*/  FFMA.FTZ R248, R50, R112, R248 ;  /* 0x0000007032f87223 */ /* 0x004fe400000100f8 */
[----:B------:R-:W2:Y:S02]  /*27150*/  LDL.LU R50, [R1+0x814] ;  /* 0x0008140001327983 */ /* 0x000ea40000300800 */
[----:B---3--:R-:W-:Y:S02]  /*27160*/  FFMA.FTZ R248, R46, R108, R248 ;  /* 0x0000006c2ef87223 */ /* 0x008fe400000100f8 */
[----:B------:R-:W3:Y:S01]  /*27170*/  LDL.LU R55, [R1+0x810] ;  /* 0x0008100001377983 */ /* 0x000ee20000300800 */
[----:B------:R-:W-:Y:S01]  /*27180*/  FFMA.FTZ R0, R51, R109, R0 ;  /* 0x0000006d33007223 */ /* 0x000fe20000010000 */
[----:B------:R-:W-:-:S02]  /*27190*/  FFMA.FTZ R248, R252, R104, R248 ;  /* 0x00000068fcf87223 */ /* 0x000fc400000100f8 */
[----:B------:R-:W4:Y:S01]  /*271a0*/  LDL.LU R46, [R1+0x80c] ;  /* 0x00080c00012e7983 */ /* 0x000f220000300800 */
[----:B------:R-:W-:Y:S01]  /*271b0*/  FFMA.FTZ R0, R251, R105, R0 ;  /* 0x00000069fb007223 */ /* 0x000fe20000010000 */
[----:B------:R-:W-:Y:S02]  /*271c0*/  FFMA.FTZ R248, R247, R100, R248 ;  /* 0x00000064f7f87223 */ /* 0x000fe400000100f8 */
[----:B------:R-:W3:Y:S01]  /*271d0*/  LDL.LU R51, [R1+0x808] ;  /* 0x0008080001337983 */ /* 0x000ee20000300800 */
[----:B------:R-:W-:Y:S01]  /*271e0*/  FFMA.FTZ R0, R246, R101, R0 ;  /* 0x00000065f6007223 */ /* 0x000fe20000010000 */
[----:B------:R-:W-:-:S03]  /*271f0*/  FFMA.FTZ R248, R47, R96, R248 ;  /* 0x000000602ff87223 */ /* 0x000fc600000100f8 */
[----:B------:R-:W-:Y:S01]  /*27200*/  FFMA.FTZ R0, R43, R97, R0 ;  /* 0x000000612b007223 */ /* 0x000fe20000010000 */
[----:B------:R-:W-:-:S03]  /*27210*/  FFMA.FTZ R248, R42, R92, R248 ;  /* 0x0000005c2af87223 */ /* 0x000fc600000100f8 */
[----:B------:R-:W-:Y:S02]  /*27220*/  FFMA.FTZ R0, R39, R93, R0 ;  /* 0x0000005d27007223 */ /* 0x000fe40000010000 */
[----:B------:R-:W2:Y:S01]  /*27230*/  LDL R39, [R1+0x20] ;  /* 0x0000200001277983 */ /* 0x000ea20000100800 */
[----:B------:R-:W-:Y:S01]  /*27240*/  FFMA.FTZ R248, R38, R88, R248 ;  /* 0x0000005826f87223 */ /* 0x000fe200000100f8 */
[----:B------:R-:W-:-:S03]  /*27250*/  FFMA.FTZ R0, R35, R89, R0 ;  /* 0x0000005923007223 */ /* 0x000fc60000010000 */
[----:B------:R-:W-:Y:S02]  /*27260*/  FFMA.FTZ R248, R34, R84, R248 ;  /* 0x0000005422f87223 */ /* 0x000fe400000100f8 */
[----:B------:R-:W4:Y:S01]  /*27270*/  LDL R34, [R1+0x24] ;  /* 0x0000240001227983 */ /* 0x000f220000100800 */
[----:B------:R-:W-:-:S03]  /*27280*/  FFMA.FTZ R0, R31, R85, R0 ;  /* 0x000000551f007223 */ /* 0x000fc60000010000 */
[----:B------:R-:W3:Y:S01]  /*27290*/  LDL.LU R43, [R1+0x34] ;  /* 0x00003400012b7983 */ /* 0x000ee20000300800 */
        /* <DEDUP_REMOVED lines=18> */
[----:B------:R-:W-:Y:S02]  /*273c0*/  FFMA.FTZ R0, R11, R65, R0 ;  /* 0x000000410b007223 */ /* 0x000fe40000010000 */
[----:B------:R-:W1:Y:S01]  /*273d0*/  LDC R11, c[0x0][0x430] ;  /* 0x00010c00ff0b7b82 */ /* 0x000e620000000800 */
        /* <DEDUP_REMOVED lines=10> */
[----:B------:R-:W-:Y:S02]  /*27480*/  FFMA.FTZ R0, R53, UR73, R0 ;  /* 0x0000004935007c23 */ /* 0x000fe40008010000 */
[----:B------:R-:W3:Y:S01]  /*27490*/  LDL R2, [R1+0x77c] ;  /* 0x00077c0001027983 */ /* 0x000ee20000100800 */
[----:B------:R-:W-:Y:S01]  /*274a0*/  FFMA.FTZ R248, R48, UR70, R248 ;  /* 0x0000004630f87c23 */ /* 0x000fe200080100f8 */
[----:B------:R-:W-:Y:S02]  /*274b0*/  FFMA.FTZ R0, R49, UR69, R0 ;  /* 0x0000004531007c23 */ /* 0x000fe40008010000 */
[----:B------:R-:W3:Y:S01]  /*274c0*/  LDL R23, [R1+0x6f8] ;  /* 0x0006f80001177983 */ /* 0x000ee20000100800 */
[----:B------:R-:W-:Y:S01]  /*274d0*/  FFMA.FTZ R248, R44, UR66, R248 ;  /* 0x000000422cf87c23 */ /* 0x000fe200080100f8 */
[----:B------:R-:W-:-:S02]  /*274e0*/  FFMA.FTZ R0, R45, UR65, R0 ;  /* 0x000000412d007c23 */ /* 0x000fc40008010000 */
[----:B------:R-:W3:Y:S01]  /*274f0*/  LDL R18, [R1+0x6fc] ;  /* 0x0006fc0001127983 */ /* 0x000ee20000100800 */
[----:B------:R-:W-:Y:S01]  /*27500*/  FFMA.FTZ R248, R40, UR62, R248 ;  /* 0x0000003e28f87c23 */ /* 0x000fe200080100f8 */
        /* <DEDUP_REMOVED lines=15> */
[----:B------:R-:W-:-:S03]  /*27600*/  FFMA.FTZ R0, R21, UR8, R0 ;  /* 0x0000000815007c23 */ /* 0x000fc60008010000 */
        /* <DEDUP_REMOVED lines=9> */
[----:B------:R-:W-:Y:S01]  /*276a0*/  FFMA.FTZ R0, R245, UR28, R0 ;  /* 0x0000001cf5007c23 */ /* 0x000fe20008010000 */
[----:B-1----:R-:W-:Y:S01]  /*276b0*/  VIADD R11, R11, UR34 ;  /* 0x000000220b0b7c36 */ /* 0x002fe20008000000 */
[----:B------:R-:W1:Y:S01]  /*276c0*/  LDCU UR34, c[0x0][0x410] ;  /* 0x00008200ff2277ac */ /* 0x000e620008000800 */
[----:B--2---:R-:W-:Y:S02]  /*276d0*/  FFMA.FTZ R248, R39, UR33, R248 ;  /* 0x0000002127f87c23 */ /* 0x004fe400080100f8 */
[----:B------:R-:W2:Y:S01]  /*276e0*/  LDL R39, [R1+0x738] ;  /* 0x0007380001277983 */ /* 0x000ea20000100800 */
[----:B----4-:R-:W-:-:S03]  /*276f0*/  FFMA.FTZ R0, R34, UR32, R0 ;  /* 0x0000002022007c23 */ /* 0x010fc60008010000 */
[----:B------:R-:W4:Y:S01]  /*27700*/  LDL R34, [R1+0x73c] ;  /* 0x00073c0001227983 */ /* 0x000f220000100800 */
[----:B0-----:R-:W-:Y:S01]  /*27710*/  FADD.FTZ R251, R248, R0 ;  /* 0x00000000f8fb7221 */ /* 0x001fe20000010000 */
[----:B---3--:R-:W-:Y:S02]  /*27720*/  @P0 ISETP.GE.AND P3, PT, R43, R11, PT ;  /* 0x0000000b2b00020c */ /* 0x008fe40003f66270 */
[----:B------:R-:W3:Y:S04]  /*27730*/  LDL R43, [R1+0x748] ;  /* 0x00074800012b7983 */ /* 0x000ee80000100800 */
[----:B------:R-:W4:Y:S01]  /*27740*/  LDL R11, [R1+0x6c8] ;  /* 0x0006c800010b7983 */ /* 0x000f220000100800 */
[----:B------:R-:W-:-:S03]  /*27750*/  FMUL.FTZ R0, R10, R38 ;  /* 0x000000260a007220 */ /* 0x000fc60000410000 */
[----:B------:R-:W4:Y:S01]  /*27760*/  LDL R38, [R1+0x74c] ;  /* 0x00074c0001267983 */ /* 0x000f220000100800 */
[----:B------:R-:W-:-:S03]  /*27770*/  FFMA.FTZ R248, R7, R47, R0 ;  /* 0x0000002f07f87223 */ /* 0x000fc60000010000 */
[----:B------:R-:W4:Y:S01]  /*27780*/  LDL R10, [R1+0x6dc] ;  /* 0x0006dc00010a7983 */ /* 0x000f220000100800 */
[----:B------:R-:W-:-:S03]  /*27790*/  FMUL.FTZ R0, R6, R42 ;  /* 0x0000002a06007220 */ /* 0x000fc60000410000 */
[----:B------:R-:W4:Y:S01]  /*277a0*/  LDL R42, [R1+0x75c] ;  /* 0x00075c00012a7983 */ /* 0x000f220000100800 */
[----:B------:R-:W-:-:S03]  /*277b0*/  FFMA.FTZ R248, R3, R242, R248 ;  /* 0x000000f203f87223 */ /* 0x000fc600000100f8 */
[----:B------:R-:W4:Y:S01]  /*277c0*/  LDL R3, [R1+0x6b8] ;  /* 0x0006b80001037983 */ /* 0x000f220000100800 */
[----:B------:R-:W-:-:S03]  /*277d0*/  FFMA.FTZ R0, R2, R252, R0 ;  /* 0x000000fc02007223 */ /* 0x000fc60000010000 */
[----:B------:R-:W4:Y:S04]  /*277e0*/  LDL R2, [R1+0x6cc] ;  /* 0x0006cc0001027983 */ /* 0x000f280000100800 */
[----:B------:R-:W4:Y:S04]  /*277f0*/  LDL R6, [R1+0x6bc] ;  /* 0x0006bc0001067983 */ /* 0x000f280000100800 */
[----:B------:R-:W4:Y:S04]  /*27800*/  LDL R7, [R1+0x6a8] ;  /* 0x0006a80001077983 */ /* 0x000f280000100800 */
[----:B------:R-:W4:Y:S04]  /*27810*/  LDL R47, [R1+0x68c] ;  /* 0x00068c00012f7983 */ /* 0x000f280000100800 */
[----:B------:R-:W4:Y:S01]  /*27820*/  LDL R252, [R1+0x668] ;  /* 0x0006680001fc7983 */ /* 0x000f220000100800 */
[----:B---3--:R-:W-:-:S03]  /*27830*/  FFMA.FTZ R248, R43, R238, R248 ;  /* 0x000000ee2bf87223 */ /* 0x008fc600000100f8 */
[----:B------:R-:W3:Y:S01]  /*27840*/  LDL R43, [R1+0x66c] ;  /* 0x00066c00012b7983 */ /* 0x000ee20000100800 */
[----:B--2---:R-:W-:-:S03]  /*27850*/  FFMA.FTZ R248, R39, R234, R248 ;  /* 0x000000ea27f87223 */ /* 0x004fc600000100f8 */
[----:B------:R-:W2:Y:S01]  /*27860*/  LDL R39, [R1+0x648] ;  /* 0x0006480001277983 */ /* 0x000ea20000100800 */
[----:B------:R-:W-:-:S03]  /*27870*/  FFMA.FTZ R248, R35, R230, R248 ;  /* 0x000000e623f87223 */ /* 0x000fc600000100f8 */
        /* <DEDUP_REMOVED lines=9> */
[----:B----4-:R-:W-:Y:S01]  /*27910*/  FFMA.FTZ R0, R42, R243, R0 ;  /* 0x000000f32a007223 */ /* 0x010fe20000010000 */
[----:B------:R-:W-:Y:S02]  /*27920*/  FFMA.FTZ R248, R15, R210, R248 ;  /* 0x000000d20ff87223 */ /* 0x000fe400000100f8 */
[----:B------:R-:W4:Y:S01]  /*27930*/  LDL R42, [R1+0x678] ;  /* 0x00067800012a7983 */ /* 0x000f220000100800 */
[----:B------:R-:W-:Y:S01]  /*27940*/  FFMA.FTZ R0, R38, R239, R0 ;  /* 0x000000ef26007223 */ /* 0x000fe20000010000 */
[----:B------:R-:W-:Y:S02]  /*27950*/  FFMA.FTZ R248, R11, R206, R248 ;  /* 0x000000ce0bf87223 */ /* 0x000fe400000100f8 */
[----:B------:R-:W3:Y:S01]  /*27960*/  LDL R15, [R1+0x688] ;  /* 0x00068800010f7983 */ /* 0x000ee20000100800 */
[----:B------:R-:W-:-:S03]  /*27970*/  FFMA.FTZ R0, R34, R235, R0 ;  /* 0x000000eb22007223 */ /* 0x000fc60000010000 */
[----:B------:R-:W2:Y:S01]  /*27980*/  LDL R11, [R1+0x698] ;  /* 0x00069800010b7983 */ /* 0x000ea20000100800 */
[----:B------:R-:W-:-:S03]  /*27990*/  FFMA.FTZ R0, R30, R231, R0 ;  /* 0x000000e71e007223 */ /* 0x000fc60000010000 */
[----:B------:R-:W4:Y:S01]  /*279a0*/  LDL R38, [R1+0x65c] ;  /* 0x00065c0001267983 */ /* 0x000f220000100800 */
        /* <DEDUP_REMOVED lines=9> */
[----:B------:R-:W4:Y:S04]  /*27a40*/  LDL R10, [R1+0x6ac] ;  /* 0x0006ac00010a7983 */ /* 0x000f280000100800 */
        /* <DEDUP_REMOVED lines=10> */
[----:B--2---:R-:W-:-:S03]  /*27af0*/  FFMA.FTZ R248, R11, R194, R248 ;  /* 0x000000c20bf87223 */ /* 0x004fc600000100f8 */
[----:B------:R-:W2:Y:S01]  /*27b00*/  LDL R11, [R1+0x5c8] ;  /* 0x0005c800010b7983 */ /* 0x000ea20000100800 */
[----:B---3--:R-:W-:-:S03]  /*27b10*/  FFMA.FTZ R248, R15, R190, R248 ;  /* 0x000000be0ff87223 */ /* 0x008fc600000100f8 */
[----:B------:R-:W3:Y:S01]  /*27b20*/  LDL R15, [R1+0x5b8] ;  /* 0x0005b800010f7983 */ /* 0x000ee20000100800 */
[----:B----4-:R-:W-:-:S03]  /*27b30*/  FFMA.FTZ R0, R10, R199, R0 ;  /* 0x000000c70a007223 */ /* 0x010fc60000010000 */
[----:B------:R-:W4:Y:S01]  /*27b40*/  LDL R10, [R1+0x5dc] ;  /* 0x0005dc00010a7983 */ /* 0x000f220000100800 */
[----:B------:R-:W-:-:S03]  /*27b50*/  FFMA.FTZ R0, R14, R195, R0 ;  /* 0x000000c30e007223 */ /* 0x000fc60000010000 */
[----:B------:R-:W4:Y:S01]  /*27b60*/  LDL R14, [R1+0x5cc] ;  /* 0x0005cc00010e7983 */ /* 0x000f220000100800 */
[----:B------:R-:W-:Y:S01]  /*27b70*/  FFMA.FTZ R0, R47, R191, R0 ;  /* 0x000000bf2f007223 */ /* 0x000fe20000010000 */
[----:B------:R-:W-:Y:S02]  /*27b80*/  FFMA.FTZ R248, R42, R186, R248 ;  /* 0x000000ba2af87223 */ /* 0x000fe400000100f8 */
[----:B------:R-:W4:Y:S01]  /*27b90*/  LDL.LU R42, [R1+0x804] ;  /* 0x00080400012a7983 */ /* 0x000f220000300800 */
[----:B------:R-:W-:Y:S01]  /*27ba0*/  FFMA.FTZ R0, R247, R187, R0 ;  /* 0x000000bbf7007223 */ /* 0x000fe20000010000 */
[----:B------:R-:W-:Y:S02]  /*27bb0*/  FFMA.FTZ R248, R252, R182, R248 ;  /* 0x000000b6fcf87223 */ /* 0x000fe400000100f8 */
[----:B------:R-:W4:Y:S01]  /*27bc0*/  LDL.LU R47, [R1+0x800] ;  /* 0x00080000012f7983 */ /* 0x000f220000300800 */
[----:B------:R-:W-:Y:S01]  /*27bd0*/  FFMA.FTZ R0, R43, R183, R0 ;  /* 0x000000b72b007223 */ /* 0x000fe20000010000 */
[----:B------:R-:W-:-:S02]  /*27be0*/  FFMA.FTZ R248, R246, R178, R248 ;  /* 0x000000b2f6f87223 */ /* 0x000fc400000100f8 */
[----:B------:R-:W4:Y:S01]  /*27bf0*/  LDL R43, [R1+0x5bc] ;  /* 0x0005bc00012b7983 */ /* 0x000f220000100800 */
[----:B------:R-:W-:Y:S01]  /*27c00*/  FFMA.FTZ R0, R38, R179, R0 ;  /* 0x000000b326007223 */ /* 0x000fe20000010000 */
[----:B------:R-:W-:Y:S02]  /*27c10*/  FFMA.FTZ R248, R39, R174, R248 ;  /* 0x000000ae27f87223 */ /* 0x000fe400000100f8 */
[----:B------:R-:W4:Y:S01]  /*27c20*/  LDL R38, [R1+0x5a8] ;  /* 0x0005a80001267983 */ /* 0x000f220000100800 */
[----:B------:R-:W-:Y:S01]  /*27c30*/  FFMA.FTZ R0, R34, R175, R0 ;  /* 0x000000af22007223 */ /* 0x000fe20000010000 */
[----:B------:R-:W-:Y:S02]  /*27c40*/  FFMA.FTZ R248, R35, R170, R248 ;  /* 0x000000aa23f87223 */ /* 0x000fe400000100f8 */
[----:B------:R-:W4:Y:S01]  /*27c50*/  LDL R34, [R1+0x598] ;  /* 0x0005980001227983 */ /* 0x000f220000100800 */
[----:B------:R-:W-:-:S03]  /*27c60*/  FFMA.FTZ R0, R30, R171, R0 ;  /* 0x000000ab1e007223 */ /* 0x000fc60000010000 */
[----:B------:R-:W4:Y:S01]  /*27c70*/  LDL R39, [R1+0x5ac] ;  /* 0x0005ac0001277983 */ /* 0x000f220000100800 */
[----:B------:R-:W-:Y:S01]  /*27c80*/  FFMA.FTZ R248, R31, R166, R248 ;  /* 0x000000a61ff87223 */ /* 0x000fe200000100f8 */
[----:B------:R-:W-:Y:S02]  /*27c90*/  FFMA.FTZ R0, R26, R167, R0 ;  /* 0x000000a71a007223 */ /* 0x000fe40000010000 */
        /* <DEDUP_REMOVED lines=22> */
[----:B------:R-:W4:Y:S04]  /*27e00*/  LDL R7, [R1+0x508] ;  /* 0x0005080001077983 */ /* 0x000f280000100800 */
        /* <DEDUP_REMOVED lines=12> */
[----:B------:R-:W4:Y:S02]  /*27ed0*/  LDL.LU R38, [R1+0x7fc] ;  /* 0x0007fc0001267983 */ /* 0x000f240000300800 */
[----:B------:R-:W-:Y:S02]  /*27ee0*/  FFMA.FTZ R248, R34, R130, R248 ;  /* 0x0000008222f87223 */ /* 0x000fe400000100f8 */
[----:B------:R-:W4:Y:S01]  /*27ef0*/  LDL.LU R43, [R1+0x7f8] ;  /* 0x0007f800012b7983 */ /* 0x000f220000300800 */
[----:B------:R-:W-:-:S03]  /*27f00*/  FFMA.FTZ R0, R39, R135, R0 ;  /* 0x0000008727007223 */ /* 0x000fc60000010000 */
        /* <DEDUP_REMOVED lines=32> */
[----:B----4-:R-:W-:-:S03]  /*28110*/  FFMA.FTZ R0, R14, R107, R0 ;  /* 0x0000006b0e007223 */ /* 0x010fc60000010000 */
[----:B------:R-:W4:Y:S01]  /*28120*/  LDL R14, [R1+0x4dc] ;  /* 0x0004dc00010e7983 */ /* 0x000f220000100800 */
[----:B------:R-:W-:-:S03]  /*28130*/  FFMA.FTZ R0, R10, R103, R0 ;  /* 0x000000670a007223 */ /* 0x000fc60000010000 */
[----:B------:R-:W4:Y:S01]  /*28140*/  LDL R10, [R1+0x4cc] ;  /* 0x0004cc00010a7983 */ /* 0x000f220000100800 */
[----:B------:R-:W-:-:S03]  /*28150*/  FFMA.FTZ R0, R6, R99, R0 ;  /* 0x0000006306007223 */ /* 0x000fc60000010000 */
[----:B------:R-:W4:Y:S01]  /*28160*/  LDL R6, [R1+0x4bc] ;  /* 0x0004bc0001067983 */ /* 0x000f220000100800 */
[----:B------:R-:W-:Y:S01]  /*28170*/  FFMA.FTZ R248, R3, R90, R248 ;  /* 0x0000005a03f87223 */ /* 0x000fe200000100f8 */
[----:B------:R-:W-:Y:S02]  /*28180*/  FFMA.FTZ R0, R2, R95, R0 ;  /* 0x0000005f02007223 */ /* 0x000fe40000010000 */
[----:B------:R-:W4:Y:S04]  /*28190*/  LDL R3, [R1+0x48c] ;  /* 0x00048c0001037983 */ /* 0x000f280000100800 */
[----:B------:R-:W4:Y:S01]  /*281a0*/  LDL R2, [R1+0x47c] ;  /* 0x00047c0001027983 */ /* 0x000f220000100800 */
[----:B------:R-:W-:-:S03]  /*281b0*/  FFMA.FTZ R248, R31, R86, R248 ;  /* 0x000000561ff87223 */ /* 0x000fc600000100f8 */
[----:B------:R-:W4:Y:S01]  /*281c0*/  LDL.LU R31, [R1+0x7e0] ;  /* 0x0007e000011f7983 */ /* 0x000f220000300800 */
[----:B------:R-:W-:Y:S01]  /*281d0*/  FFMA.FTZ R248, R27, R82, R248 ;  /* 0x000000521bf87223 */ /* 0x000fe200000100f8 */
        /* <DEDUP_REMOVED lines=8> */
[----:B---3--:R-:W-:-:S04]  /*28260*/  FFMA.FTZ R248, R15, R70, R248 ;  /* 0x000000460ff87223 */ /* 0x008fc800000100f8 */
[----:B--2---:R-:W-:-:S04]  /*28270*/  FFMA.FTZ R248, R11, R66, R248 ;  /* 0x000000420bf87223 */ /* 0x004fc800000100f8 */
[----:B------:R-:W-:Y:S01]  /*28280*/  FFMA.FTZ R248, R7, R62, R248 ;  /* 0x0000003e07f87223 */ /* 0x000fe200000100f8 */
[----:B----4-:R-:W-:Y:S02]  /*28290*/  FFMA.FTZ R0, R14, R83, R0 ;  /* 0x000000530e007223 */ /* 0x010fe40000010000 */
[----:B------:R-:W2:Y:S02]  /*282a0*/  LDL.LU R14, [R1+0x7cc] ;  /* 0x0007cc00010e7983 */ /* 0x000ea40000300800 */
[----:B------:R-:W-:Y:S02]  /*282b0*/  FFMA.FTZ R0, R10, R79, R0 ;  /* 0x0000004f0a007223 */ /* 0x000fe40000010000 */
[----:B------:R-:W3:Y:S04]  /*282c0*/  LDL.LU R19, [R1+0x7c8] ;  /* 0x0007c80001137983 */ /* 0x000ee80000300800 */
[----:B------:R-:W4:Y:S01]  /*282d0*/  LDL.LU R10, [R1+0x7c4] ;  /* 0x0007c400010a7983 */ /* 0x000f220000300800 */
[----:B------:R-:W-:-:S03]  /*282e0*/  FFMA.FTZ R0, R6, R75, R0 ;  /* 0x0000004b06007223 */ /* 0x000fc60000010000 */
[----:B------:R-:W3:Y:S01]  /*282f0*/  LDL.LU R15, [R1+0x7c0] ;  /* 0x0007c000010f7983 */ /* 0x000ee20000300800 */
[----:B------:R-:W-:-:S03]  /*28300*/  FFMA.FTZ R0, R246, R71, R0 ;  /* 0x00000047f6007223 */ /* 0x000fc60000010000 */
[----:B------:R-:W3:Y:S04]  /*28310*/  LDL.LU R6, [R1+0x7bc] ;  /* 0x0007bc0001067983 */ /* 0x000ee80000300800 */
[----:B------:R-:W3:Y:S01]  /*28320*/  LDL.LU R11, [R1+0x7b8] ;  /* 0x0007b800010b7983 */ /* 0x000ee20000300800 */
[----:B------:R-:W-:-:S03]  /*28330*/  FFMA.FTZ R248, R247, R58, R248 ;  /* 0x0000003af7f87223 */ /* 0x000fc600000100f8 */
[----:B------:R-:W3:Y:S04]  /*28340*/  LDL.LU R246, [R1+0x7b4] ;  /* 0x0007b40001f67983 */ /* 0x000ee80000300800 */
[----:B------:R-:W3:Y:S04]  /*28350*/  LDL.LU R7, [R1+0x7b0] ;  /* 0x0007b00001077983 */ /* 0x000ee80000300800 */
[----:B------:R-:W3:Y:S01]  /*28360*/  LDL R247, [R1+0x28] ;  /* 0x0000280001f77983 */ /* 0x000ee20000100800 */
[----:B------:R-:W-:-:S04]  /*28370*/  FFMA.FTZ R248, R54, UR72, R248 ;  /* 0x0000004836f87c23 */ /* 0x000fc800080100f8 */
        /* <DEDUP_REMOVED lines=8> */
[----:B------:R-:W-:Y:S01]  /*28400*/  FFMA.FTZ R248, R18, UR11, R248 ;  /* 0x0000000b12f87c23 */ /* 0x000fe200080100f8 */
[----:B------:R-:W-:Y:S02]  /*28410*/  FFMA.FTZ R0, R252, R67, R0 ;  /* 0x00000043fc007223 */ /* 0x000fe40000010000 */
[----:B------:R-:W3:Y:S02]  /*28420*/  LDL R252, [R1+0x6c] ;  /* 0x00006c0001fc7983 */ /* 0x000ee40000100800 */
[----:B------:R-:W-:Y:S02]  /*28430*/  FFMA.FTZ R0, R3, R63, R0 ;  /* 0x0000003f03007223 */ /* 0x000fe40000010000 */
[----:B------:R-:W3:Y:S02]  /*28440*/  LDL R3, [R1+0x2c] ;  /* 0x00002c0001037983 */ /* 0x000ee40000100800 */
[----:B------:R-:W-:Y:S02]  /*28450*/  FFMA.FTZ R0, R2, R59, R0 ;  /* 0x0000003b02007223 */ /* 0x000fe40000010000 */
[----:B------:R-:W3:Y:S01]  /*28460*/  LDL R2, [R1+0x38] ;  /* 0x0000380001027983 */ /* 0x000ee20000100800 */
[----:B--2---:R-:W-:-:S04]  /*28470*/  FFMA.FTZ R248, R14, UR15, R248 ;  /* 0x0000000f0ef87c23 */ /* 0x004fc800080100f8 */
[----:B----4-:R-:W-:-:S04]  /*28480*/  FFMA.FTZ R248, R10, UR19, R248 ;  /* 0x000000130af87c23 */ /* 0x010fc800080100f8 */
[----:B---3--:R-:W-:-:S04]  /*28490*/  FFMA.FTZ R248, R6, UR23, R248 ;  /* 0x0000001706f87c23 */ /* 0x008fc800080100f8 */
[----:B------:R-:W-:-:S04]  /*284a0*/  FFMA.FTZ R248, R246, UR27, R248 ;  /* 0x0000001bf6f87c23 */ /* 0x000fc800080100f8 */
[----:B------:R-:W-:Y:S02]  /*284b0*/  FFMA.FTZ R248, R247, UR31, R248 ;  /* 0x0000001ff7f87c23 */ /* 0x000fe400080100f8 */
[----:B------:R-:W2:Y:S02]  /*284c0*/  LDL.LU R247, [R1+0x7ac] ;  /* 0x0007ac0001f77983 */ /* 0x000ea40000300800 */
[----:B------:R-:W-:Y:S02]  /*284d0*/  FADD.FTZ R248, R248, R251 ;  /* 0x000000fbf8f87221 */ /* 0x000fe40000010000 */
        /* <DEDUP_REMOVED lines=14> */
[----:B--2---:R-:W-:-:S04]  /*285c0*/  FFMA.FTZ R0, R247, UR26, R0 ;  /* 0x0000001af7007c23 */ /* 0x004fc80008010000 */
[----:B------:R-:W-:Y:S02]  /*285d0*/  FFMA.FTZ R0, R3, UR30, R0 ;  /* 0x0000001e03007c23 */ /* 0x000fe40008010000 */
[----:B------:R0:W5:Y:S02]  /*285e0*/  LDL.LU R3, [R1+0x7a8] ;  /* 0x0007a80001037983 */ /* 0x0001640000300800 */
[----:B------:R-:W-:Y:S01]  /*285f0*/  FADD.FTZ R248, R0, R248 ;  /* 0x000000f800f87221 */ /* 0x000fe20000010000 */
[----:B------:R-:W-:-:S03]  /*28600*/  @P0 SEL R0, RZ, UR38, P3 ;  /* 0x00000026ff000c07 */ /* 0x000fc60009800000 */
[----:B-1----:R-:W-:Y:S01]  /*28610*/  FMUL.FTZ R248, R248, UR34 ;  /* 0x00000022f8f87c20 */ /* 0x002fe20008410000 */
[----:B------:R-:W-:Y:S02]  /*28620*/  @P0 IADD3 R0, PT, PT, R2, -UR41, R0 ;  /* 0x8000002902000c10 */ /* 0x000fe4000fffe000 */
[----:B------:R0:W5:Y:S01]  /*28630*/  LDL.LU R2, [R1+0x7a4] ;  /* 0x0007a40001027983 */ /* 0x0001620000300800 */
[----:B------:R-:W-:Y:S01]  /*28640*/  @P2 FADD.FTZ R248, R248, R250 ;  /* 0x000000faf8f82221 */ /* 0x000fe20000010000 */
[----:B------:R-:W-:-:S05]  /*28650*/  @P0 I2FP.F32.S32 R0, R0 ;  /* 0x0000000000000245 */ /* 0x000fca0000201400 */
[----:B------:R-:W-:-:S05]  /*28660*/  @P0 FFMA.FTZ R248, R0, R249, R248 ;  /* 0x000000f900f80223 */ /* 0x000fca00000100f8 */
[----:B------:R-:W-:Y:S01]  /*28670*/  @!P6 FMNMX.FTZ R252, R252, R248, !PT ;  /* 0x000000f8fcfce209 */ /* 0x000fe20007810000 */
[----:B---3--:R0:W-:Y:S04]  /*28680*/  STS [R251], R248 ;  /* 0x000000f8fb007388 */ /* 0x0081e80000000800 */
[----:B------:R0:W-:Y:S02]  /*28690*/  @!P6 STL [R1+0x6c], R252 ;  /* 0x00006cfc0100e387 */ /* 0x0001e40000100800 */
.L_x_1660:
[----:B------:R-:W-:Y:S05]  /*286a0*/  BSYNC.RECONVERGENT B0 ;  /* 0x0000000000007941 */ /* 0x000fea0003800200 */
.L_x_1659:
[----:B0----5:R-:W4:Y:S04]  /*286b0*/  LDL.LU R0, [R1+0x68] ;  /* 0x0000680001007983 */ /* 0x021f280000300800 */
[----:B------:R0:W-:Y:S04]  /*286c0*/  STL [R1+0x7a4], R2 ;  /* 0x0007a40201007387 */ /* 0x0001e80000100800 */
[----:B0-----:R-:W4:Y:S04]  /*286d0*/  LDL R2, [R1+0x784] ;  /* 0x0007840001027983 */ /* 0x001f280000100800 */
[----:B------:R-:W4:Y:S04]  /*286e0*/  LDL.LU R252, [R1+0x60] ;  /* 0x0000600001fc7983 */ /* 0x000f280000300800 */
[----:B-123--:R-:W2:Y:S04]  /*286f0*/  LDL.LU R251, [R1+0x38] ;  /* 0x0000380001fb7983 */ /* 0x00eea80000300800 */
[----:B------:R-:W3:Y:S04]  /*28700*/  LDL.LU R249, [R1+0x64] ;  /* 0x0000640001f97983 */ /* 0x000ee80000300800 */
[----:B------:R-:W3:Y:S01]  /*28710*/  LDL.LU R248, [R1+0x3c] ;  /* 0x00003c0001f87983 */ /* 0x000ee20000300800 */
[----:B----4-:R-:W-:-:S04]  /*28720*/  IMAD.MOV.U32 R250, RZ, RZ, R0 ;  /* 0x000000fffffa7224 */ /* 0x010fc800078e0000 */
[----:B------:R-:W-:Y:S01]  /*28730*/  VIADD R250, R250, 0x400 ;  /* 0x00000400fafa7836 */ /* 0x000fe20000000000 */
[----:B------:R-:W-:Y:S01]  /*28740*/  IADD3 R252, P2, PT, R252, 0x100, RZ ;  /* 0x00000100fcfc7810 */ /* 0x000fe20007f5e0ff */
[----:B--2---:R-:W-:-:S05]  /*28750*/  VIADD R0, R251, 0xff ;  /* 0x000000fffb007836 */ /* 0x004fca0000000000 */
[----:B------:R-:W-:Y:S01]  /*28760*/  ISETP.GE.AND P0, PT, R0, R2, PT ;  /* 0x000000020000720c */ /* 0x000fe20003f06270 */
[----:B---3--:R-:W-:Y:S01]  /*28770*/  VIADD R249, R249, 0x100 ;  /* 0x00000100f9f97836 */ /* 0x008fe20000000000 */
[----:B------:R-:W-:Y:S01]  /*28780*/  IADD3 R0, PT, PT, R251, 0x100, RZ ;  /* 0x00000100fb007810 */ /* 0x000fe20007ffe0ff */
[----:B------:R0:W5:Y:S01]  /*28790*/  LDL.LU R2, [R1+0x7a4] ;  /* 0x0007a40001027983 */ /* 0x0001620000300800 */
[----:B------:R-:W-:-:S03]  /*287a0*/  IMAD.X R248, RZ, RZ, R248, P2 ;  /* 0x000000fffff87224 */ /* 0x000fc600010e06f8 */
[----:B------:R0:W-:Y:S04]  /*287b0*/  STL [R1+0x60], R252 ;  /* 0x000060fc01007387 */ /* 0x0001e80000100800 */
[----:B------:R0:W-:Y:S04]  /*287c0*/  STL [R1+0x68], R250 ;  /* 0x000068fa01007387 */ /* 0x0001e80000100800 */
[----:B------:R0:W-:Y:S04]  /*287d0*/  STL [R1+0x38], R0 ;  /* 0x0000380001007387 */ /* 0x0001e80000100800 */
[----:B------:R0:W-:Y:S04]  /*287e0*/  STL [R1+0x64], R249 ;  /* 0x000064f901007387 */ /* 0x0001e80000100800 */
[----:B------:R0:W-:Y:S01]  /*287f0*/  STL [R1+0x3c], R248 ;  /* 0x00003cf801007387 */ /* 0x0001e20000100800 */
[----:B------:R-:W-:Y:S05]  /*28800*/  @!P0 BRA `(.L_x_1661) ;  /* 0xfffffdb800248947 */ /* 0x000fea000383ffff */
.L_x_1275:
[----:B------:R-:W-:Y:S05]  /*28810*/  BSYNC.RECONVERGENT B1 ;  /* 0x0000000000017941 */ /* 0x000fea0003800200 */
.L_x_1274:
[----:B0-----:R-:W2:Y:S01]  /*28820*/  LDL.LU R248, [R1+0x6c] ;  /* 0x00006c0001f87983 */ /* 0x001ea20000300800 */
[----:B------:R-:W0:Y:S01]  /*28830*/  S2UR UR8, SR_CgaCtaId ;  /* 0x00000000000879c3 */ /* 0x000e220000008800 */
[----:B------:R-:W-:Y:S01]  /*28840*/  UMOV UR7, 0x400 ;  /* 0x0000040000077882 */ /* 0x000fe20000000000 */
[----:B------:R-:W-:Y:S01]  /*28850*/  BSSY.RECONVERGENT B0, `(.L_x_1662) ;  /* 0x000016b000007945 */ /* 0x000fe20003800200 */
[----:B------:R-:W-:-:S05]  /*28860*/  IMAD.MOV.U32 R11, RZ, RZ, RZ ;  /* 0x000000ffff0b7224 */ /* 0x000fca00078e00ff */
[----:B------:R-:W1:Y:S01]  /*28870*/  S2UR UR6, SR_CTAID.Y ;  /* 0x00000000000679c3 */ /* 0x000e620000002600 */
[----:B0-----:R-:W-:Y:S01]  /*28880*/  ULEA UR9, UR8, UR7, 0x18 ;  /* 0x0000000708097291 */ /* 0x001fe2000f8ec0ff */
[----:B-1----:R-:W-:Y:S01]  /*28890*/  IMAD R3, R3, UR6, RZ ;  /* 0x0000000603037c24 */ /* 0x002fe2000f8e02ff */
[----:B--2---:R-:W0:Y:S02]  /*288a0*/  SHFL.BFLY PT, R0, R248, 0x10, 0x1f ;  /* 0x0e001f00f8007f89 */ /* 0x004e2400000e0000 */
[----:B0-----:R-:W-:-:S05]  /*288b0*/  FMNMX.FTZ R0, R0, R248, !PT ;  /* 0x000000f800007209 */ /* 0x001fca0007810000 */
[----:B------:R-:W0:Y:S02]  /*288c0*/  SHFL.BFLY PT, R5, R0, 0x8, 0x1f ;  /* 0x0d001f0000057f89 */ /* 0x000e2400000e0000 */
[----:B0-----:R-:W-:-:S05]  /*288d0*/  FMNMX.FTZ R5, R0, R5, !PT ;  /* 0x0000000500057209 */ /* 0x001fca0007810000 */
[----:B------:R-:W0:Y:S02]  /*288e0*/  SHFL.BFLY PT, R4, R5, 0x4, 0x1f ;  /* 0x0c801f0005047f89 */ /* 0x000e2400000e0000 */
[----:B0-----:R-:W-:Y:S02]  /*288f0*/  FMNMX.FTZ R6, R5, R4, !PT ;  /* 0x0000000405067209 */ /* 0x001fe40007810000 */
[----:B------:R-:W0:Y:S03]  /*28900*/  S2R R4, SR_TID.X ;  /* 0x0000000000047919 */ /* 0x000e260000002100 */
[----:B------:R-:W1:Y:S02]  /*28910*/  SHFL.BFLY PT, R7, R6, 0x2, 0x1f ;  /* 0x0c401f0006077f89 */ /* 0x000e6400000e0000 */
[----:B-1----:R-:W-:Y:S01]  /*28920*/  FMNMX.FTZ R7, R6, R7, !PT ;  /* 0x0000000706077209 */ /* 0x002fe20007810000 */
[----:B------:R-:W-:Y:S01]  /*28930*/  IMAD.MOV.U32 R6, RZ, RZ, -0x800001 ;  /* 0xff7fffffff067424 */ /* 0x000fe200078e00ff */
[----:B0-----:R-:W-:-:S03]  /*28940*/  LOP3.LUT P1, R27, R4, 0x1f, RZ, 0xc0, !PT ;  /* 0x0000001f041b7812 */ /* 0x001fc6000782c0ff */
[----:B------:R-:W0:Y:S01]  /*28950*/  SHFL.BFLY PT, R8, R7, 0x1, 0x1f ;  /* 0x0c201f0007087f89 */ /* 0x000e2200000e0000 */
[----:B------:R-:W-:Y:S01]  /*28960*/  IMAD.SHL.U32 R0, R4, 0x4, RZ ;  /* 0x0000000404007824 */ /* 0x000fe200078e00ff */
[----:B------:R-:W-:-:S04]  /*28970*/  ISETP.GT.U32.AND P0, PT, R27, 0x7, PT ;  /* 0x000000071b00780c */ /* 0x000fc80003f04070 */
[----:B------:R-:W-:-:S04]  /*28980*/  LOP3.LUT R10, R0, 0x7c, RZ, 0xc0, !PT ;  /* 0x0000007c000a7812 */ /* 0x000fc800078ec0ff */
[----:B------:R-:W-:Y:S02]  /*28990*/  @!P1 LEA.HI R5, R4, UR9, RZ, 0x1d ;  /* 0x0000000904059c11 */ /* 0x000fe4000f8fe8ff */
[----:B0-----:R-:W-:-:S05]  /*289a0*/  FMNMX.FTZ R12, R7, R8, !PT ;  /* 0x00000008070c7209 */ /* 0x001fca0007810000 */
[----:B------:R0:W-:Y:S01]  /*289b0*/  @!P1 STS [R5], R12 ;  /* 0x0000000c05009388 */ /* 0x0001e20000000800 */
[----:B------:R-:W-:Y:S01]  /*289c0*/  BAR.SYNC.DEFER_BLOCKING 0x0 ;  /* 0x0000000000007b1d */ /* 0x000fe20000010000 */
[----:B0-----:R-:W-:-:S05]  /*289d0*/  IADD3 R5, PT, PT, R4, UR74, RZ ;  /* 0x0000004a04057c10 */ /* 0x001fca000fffe0ff */
[----:B------:R-:W0:Y:S01]  /*289e0*/  @!P0 LDS R6, [R10+UR9] ;  /* 0x000000090a068984 */ /* 0x000e220008000800 */
[----:B------:R-:W-:-:S03]  /*289f0*/  ISETP.GE.AND P0, PT, R5, UR41, PT ;  /* 0x0000002905007c0c */ /* 0x000fc6000bf06270 */
[----:B0-----:R-:W0:Y:S02]  /*28a00*/  SHFL.BFLY PT, R7, R6, 0x4, 0x1f ;  /* 0x0c801f0006077f89 */ /* 0x001e2400000e0000 */
[----:B0-----:R-:W-:Y:S02]  /*28a10*/  FMNMX.FTZ R7, R7, R6, !PT ;  /* 0x0000000607077209 */ /* 0x001fe40007810000 */
[----:B------:R-:W-:-:S03]  /*28a20*/  SHF.R.S32.HI R6, RZ, 0x1f, R3 ;  /* 0x0000001fff067819 */ /* 0x000fc60000011403 */
[----:B------:R-:W0:Y:S02]  /*28a30*/  SHFL.BFLY PT, R8, R7, 0x2, 0x1f ;  /* 0x0c401f0007087f89 */ /* 0x000e2400000e0000 */
[----:B0-----:R-:W-:-:S05]  /*28a40*/  FMNMX.FTZ R8, R7, R8, !PT ;  /* 0x0000000807087209 */ /* 0x001fca0007810000 */
[----:B------:R-:W0:Y:S02]  /*28a50*/  SHFL.BFLY PT, R9, R8, 0x1, 0x1f ;  /* 0x0c201f0008097f89 */ /* 0x000e2400000e0000 */
[----:B0-----:R-:W-:-:S05]  /*28a60*/  FMNMX.FTZ R9, R8, R9, !PT ;  /* 0x0000000908097209 */ /* 0x001fca0007810000 */
[----:B------:R0:W1:Y:S01]  /*28a70*/  SHFL.IDX PT, R30, R9, RZ, 0x1f ;  /* 0x00001fff091e7589 */ /* 0x00006200000e0000 */
[----:B------:R-:W-:Y:S05]  /*28a80*/  @P0 BRA `(.L_x_1663) ;  /* 0x00000014001c0947 */ /* 0x000fea0003800000 */
[----:B0-----:R-:W0:Y:S02]  /*28a90*/  LDC.64 R8, c[0x0][0x420] ;  /* 0x00010800ff087b82 */ /* 0x001e240000000a00 */
[----:B0-----:R-:W-:-:S04]  /*28aa0*/  ISETP.NE.U32.AND P0, PT, R8, RZ, PT ;  /* 0x000000ff0800720c */ /* 0x001fc80003f05070 */
[----:B------:R-:W-:-:S13]  /*28ab0*/  ISETP.NE.AND.EX P0, PT, R9, RZ, PT, P0 ;  /* 0x000000ff0900720c */ /* 0x000fda0003f05300 */
[----:B------:R-:W-:Y:S05]  /*28ac0*/  @P0 BRA `(.L_x_1664) ;  /* 0x0000000c00980947 */ /* 0x000fea0003800000 */
[----:B------:R-:W-:Y:S01]  /*28ad0*/  IMAD.MOV.U32 R12, RZ, RZ, 0x100 ;  /* 0x00000100ff0c7424 */ /* 0x000fe200078e00ff */
[----:B------:R-:W-:Y:S01]  /*28ae0*/  LOP3.LUT R8, RZ, R4, RZ, 0x33, !PT ;  /* 0x00000004ff087212 */ /* 0x000fe200078e33ff */
[----:B------:R-:W-:Y:S01]  /*28af0*/  BSSY.RECONVERGENT B1, `(.L_x_1665) ;  /* 0x000001c000017945 */ /* 0x000fe20003800200 */
[----:B------:R-:W-:Y:S02]  /*28b00*/  IMAD.MOV.U32 R11, RZ, RZ, RZ ;  /* 0x000000ffff0b7224 */ /* 0x000fe400078e00ff */
[----:B------:R-:W-:-:S04]  /*28b10*/  VIADDMNMX R7, R5, R12, UR41, !PT ;  /* 0x0000002905077e46 */ /* 0x000fc8000f80010c */
[----:B------:R-:W-:-:S04]  /*28b20*/  IADD3 R8, PT, PT, R7, -UR74, R8 ;  /* 0x8000004a07087c10 */ /* 0x000fc8000fffe008 */
[C---:B------:R-:W-:Y:S02]  /*28b30*/  LOP3.LUT R7, R8.reuse, 0x300, RZ, 0xc0, !PT ;  /* 0x0000030008077812 */ /* 0x040fe400078ec0ff */
[----:B------:R-:W-:Y:S02]  /*28b40*/  ISETP.GE.U32.AND P1, PT, R8, 0x300, PT ;  /* 0x000003000800780c */ /* 0x000fe40003f26070 */
[----:B------:R-:W-:Y:S01]  /*28b50*/  ISETP.NE.AND P0, PT, R7, 0x300, PT ;  /* 0x000003000700780c */ /* 0x000fe20003f05270 */
[----:B------:R-:W-:-:S12]  /*28b60*/  IMAD.MOV.U32 R7, RZ, RZ, R5 ;  /* 0x000000ffff077224 */ /* 0x000fd800078e0005 */
[----:B------:R-:W-:Y:S05]  /*28b70*/  @!P0 BRA `(.L_x_1666) ;  /* 0x00000000004c8947 */ /* 0x000fea0003800000 */
[----:B------:R-:W-:Y:S01]  /*28b80*/  UIADD3 UR4, UPT, UPT, UR7, 0x840, URZ ;  /* 0x0000084007047890 */ /* 0x000fe2000fffe0ff */
[----:B------:R-:W-:Y:S01]  /*28b90*/  LEA.HI R7, R8, 0x1, RZ, 0x18 ;  /* 0x0000000108077811 */ /* 0x000fe200078fc0ff */
[----:B------:R-:W-:Y:S02]  /*28ba0*/  IMAD.MOV.U32 R11, RZ, RZ, RZ ;  /* 0x000000ffff0b7224 */ /* 0x000fe400078e00ff */
[----:B------:R-:W-:Y:S01]  /*28bb0*/  ULEA UR4, UR8, UR4, 0x18 ;  /* 0x0000000408047291 */ /* 0x000fe2000f8ec0ff */
[----:B------:R-:W-:Y:S02]  /*28bc0*/  LOP3.LUT R8, R7, 0x3, RZ, 0xc0, !PT ;  /* 0x0000000307087812 */ /* 0x000fe400078ec0ff */
[----:B------:R-:W-:-:S03]  /*28bd0*/  MOV R7, R5 ;  /* 0x0000000500077202 */ /* 0x000fc60000000f00 */
[----:B------:R-:W-:Y:S02]  /*28be0*/  IMAD.MOV R9, RZ, RZ, -R8 ;  /* 0x000000ffff097224 */ /* 0x000fe400078e0a08 */
[----:B------:R-:W-:-:S07]  /*28bf0*/  VIADD R8, R0, UR4 ;  /* 0x0000000400087c36 */ /* 0x000fce0008000000 */
.L_x_1667:
[----:B------:R-:W1:Y:S01]  /*28c00*/  LDS R12, [R8] ;  /* 0x00000000080c7984 */ /* 0x000e620000000800 */
[----:B------:R-:W-:Y:S02]  /*28c10*/  VIADD R9, R9, 0x1 ;  /* 0x0000000109097836 */ /* 0x000fe40000000000 */
[----:B------:R-:W-:-:S03]  /*28c20*/  VIADD R7, R7, 0x100 ;  /* 0x0000010007077836 */ /* 0x000fc60000000000 */
        /* <DEDUP_REMOVED lines=8> */
.L_x_1666:
[----:B------:R-:W-:Y:S05]  /*28cb0*/  BSYNC.RECONVERGENT B1 ;  /* 0x0000000000017941 */ /* 0x000fea0003800200 */
.L_x_1665:
[----:B------:R-:W-:Y:S05]  /*28cc0*/  @!P1 BRA `(.L_x_1663) ;  /* 0x00000010008c9947 */ /* 0x000fea0003800000 */
[----:B------:R-:W-:Y:S01]  /*28cd0*/  IADD3 R8, PT, PT, -R7, UR41, RZ ;  /* 0x0000002907087c10 */ /* 0x000fe2000fffe1ff */
[----:B------:R-:W-:Y:S01]  /*28ce0*/  UIADD3 UR4, UPT, UPT, UR7, 0x840, URZ ;  /* 0x0000084007047890 */ /* 0x000fe2000fffe0ff */
[----:B------:R-:W-:Y:S01]  /*28cf0*/  BSSY.RECONVERGENT B1, `(.L_x_1668) ;  /* 0x0000070000017945 */ /* 0x000fe20003800200 */
[----:B------:R-:W-:Y:S01]  /*28d00*/  USHF.L.U32 UR5, UR74, 0x2, URZ ;  /* 0x000000024a057899 */ /* 0x000fe200080006ff */
[----:B------:R-:W-:Y:S01]  /*28d10*/  ISETP.GT.AND P1, PT, R8, 0xc00, PT ;  /* 0x00000c000800780c */ /* 0x000fe20003f24270 */
[----:B------:R-:W-:Y:S01]  /*28d20*/  ULEA UR4, UR8, UR4, 0x18 ;  /* 0x0000000408047291 */ /* 0x000fe2000f8ec0ff */
[----:B------:R-:W-:-:S03]  /*28d30*/  PLOP3.LUT P0, PT, PT, PT, PT, 0x80, 0x8 ;  /* 0x000000000008781c */ /* 0x000fc60003f0f070 */
[----:B------:R-:W-:Y:S02]  /*28d40*/  LEA R8, R7, -UR5, 0x2 ;  /* 0x8000000507087c11 */ /* 0x000fe4000f8e10ff */
[----:B------:R-:W-:-:S04]  /*28d50*/  MOV R9, UR4 ;  /* 0x0000000400097c02 */ /* 0x000fc80008000f00 */
[----:B------:R-:W-:Y:S02]  /*28d60*/  IADD3 R8, PT, PT, R8, 0x800, R9 ;  /* 0x0000080008087810 */ /* 0x000fe40007ffe009 */
[----:B------:R-:W-:Y:S05]  /*28d70*/  @!P1 BRA `(.L_x_1669) ;  /* 0x00000004009c9947 */ /* 0x000fea0003800000 */
[----:B------:R-:W-:Y:S01]  /*28d80*/  IMAD.U32 R28, RZ, RZ, UR41 ;  /* 0x00000029ff1c7e24 */ /* 0x000fe2000f8e00ff */
[----:B------:R-:W-:-:S03]  /*28d90*/  PLOP3.LUT P0, PT, PT, PT, PT, 0x8, 0x80 ;  /* 0x000000000080781c */ /* 0x000fc60003f0e170 */
[----:B------:R-:W-:-:S10]  /*28da0*/  VIADD R28, R28, 0xfffff400 ;  /* 0xfffff4001c1c7836 */ /* 0x000fd40000000000 */
.L_x_1670:
[----:B------:R-:W1:Y:S01]  /*28db0*/  LDS R9, [R8+-0x800] ;  /* 0xfff8000008097984 */ /* 0x000e620000000800 */
[----:B------:R-:W-:-:S03]  /*28dc0*/  VIADD R7, R7, 0x1000 ;  /* 0x0000100007077836 */ /* 0x000fc60000000000 */
[----:B------:R-:W0:Y:S02]  /*28dd0*/  LDS R12, [R8+-0x400] ;  /* 0xfffc0000080c7984 */ /* 0x000e240000000800 */
[----:B------:R-:W-:Y:S02]  /*28de0*/  ISETP.GE.AND P1, PT, R7, R28, PT ;  /* 0x0000001c0700720c */ /* 0x000fe40003f26270 */
[----:B------:R-:W2:Y:S04]  /*28df0*/  LDS R13, [R8] ;  /* 0x00000000080d7984 */ /* 0x000ea80000000800 */
[----:B------:R-:W3:Y:S04]  /*28e00*/  LDS R14, [R8+0x400] ;  /* 0x00040000080e7984 */ /* 0x000ee80000000800 */
[----:B------:R-:W4:Y:S04]  /*28e10*/  LDS R15, [R8+0x800] ;  /* 0x00080000080f7984 */ /* 0x000f280000000800 */
[----:B------:R-:W4:Y:S04]  /*28e20*/  LDS R16, [R8+0xc00] ;  /* 0x000c000008107984 */ /* 0x000f280000000800 */
[----:B------:R-:W4:Y:S04]  /*28e30*/  LDS R17, [R8+0x1000] ;  /* 0x0010000008117984 */ /* 0x000f280000000800 */
[----:B------:R-:W4:Y:S04]  /*28e40*/  LDS R18, [R8+0x1400] ;  /* 0x0014000008127984 */ /* 0x000f280000000800 */
[----:B------:R-:W4:Y:S04]  /*28e50*/  LDS R19, [R8+0x1800] ;  /* 0x0018000008137984 */ /* 0x000f280000000800 */
[----:B------:R-:W4:Y:S01]  /*28e60*/  LDS R20, [R8+0x1c00] ;  /* 0x001c000008147984 */ /* 0x000f220000000800 */
        /* <DEDUP_REMOVED lines=8> */
[----:B------:R-:W4:Y:S01]  /*28ef0*/  MUFU.EX2 R9, R9 ;  /* 0x0000000900097308 */ /* 0x000f220000000800 */
        /* <DEDUP_REMOVED lines=8> */
[C---:B------:R-:W-:Y:S01]  /*28f80*/  FADD.FTZ R16, -R30.reuse, R16 ;  /* 0x000000101e107221 */ /* 0x040fe20000010100 */
[----:B------:R-:W4:Y:S01]  /*28f90*/  LDS R26, [R8+0x3400] ;  /* 0x00340000081a7984 */ /* 0x000f220000000800 */
        /* <DEDUP_REMOVED lines=32> */
[----:B------:R-:W-:Y:S01]  /*291a0*/  FADD.FTZ R26, -R30, R26 ;  /* 0x0000001a1e1a7221 */ /* 0x000fe20000010100 */
        /* <DEDUP_REMOVED lines=36> */
.L_x_1669:
[----:B------:R-:W-:Y:S05]  /*293f0*/  BSYNC.RECONVERGENT B1 ;  /* 0x0000000000017941 */ /* 0x000fea0003800200 */
.L_x_1668:
        /* <DEDUP_REMOVED lines=26> */
[C---:B------:R-:W-:Y:S01]  /*295a0*/  FADD.FTZ R16, -R30.reuse, R16 ;  /* 0x000000101e107221 */ /* 0x040fe20000010100 */
        /* <DEDUP_REMOVED lines=28> */
.L_x_1672:
[----:B------:R-:W-:Y:S05]  /*29770*/  BSYNC.RECONVERGENT B1 ;  /* 0x0000000000017941 */ /* 0x000fea0003800200 */
.L_x_1671:
        /* <DEDUP_REMOVED lines=27> */
.L_x_1664:
[----:B------:R-:W-:Y:S01]  /*29930*/  IMAD.MOV.U32 R14, RZ, RZ, 0x100 ;  /* 0x00000100ff0e7424 */ /* 0x000fe200078e00ff */
[----:B------:R-:W-:Y:S01]  /*29940*/  LOP3.LUT R12, RZ, R4, RZ, 0x33, !PT ;  /* 0x00000004ff0c7212 */ /* 0x000fe200078e33ff */
[----:B------:R-:W-:Y:S03]  /*29950*/  BSSY.RECONVERGENT B1, `(.L_x_1673) ;  /* 0x0000023000017945 */ /* 0x000fe60003800200 */
[----:B------:R-:W-:-:S04]  /*29960*/  VIADDMNMX R7, R5, R14, UR41, !PT ;  /* 0x0000002905077e46 */ /* 0x000fc8000f80010e */
[----:B------:R-:W-:Y:S01]  /*29970*/  IADD3 R7, PT, PT, R7, -UR74, R12 ;  /* 0x8000004a07077c10 */ /* 0x000fe2000fffe00c */
[----:B------:R-:W-:-:S03]  /*29980*/  IMAD.MOV.U32 R12, RZ, RZ, R5 ;  /* 0x000000ffff0c7224 */ /* 0x000fc600078e0005 */
[C---:B------:R-:W-:Y:S02]  /*29990*/  LOP3.LUT R11, R7.reuse, 0x300, RZ, 0xc0, !PT ;  /* 0x00000300070b7812 */ /* 0x040fe400078ec0ff */
[----:B------:R-:W-:Y:S02]  /*299a0*/  ISETP.GE.U32.AND P0, PT, R7, 0x300, PT ;  /* 0x000003000700780c */ /* 0x000fe40003f06070 */
[----:B------:R-:W-:Y:S01]  /*299b0*/  ISETP.NE.AND P1, PT, R11, 0x300, PT ;  /* 0x000003000b00780c */ /* 0x000fe20003f25270 */
[----:B------:R-:W-:-:S12]  /*299c0*/  IMAD.MOV.U32 R11, RZ, RZ, RZ ;  /* 0x000000ffff0b7224 */ /* 0x000fd800078e00ff */
[----:B------:R-:W-:Y:S05]  /*299d0*/  @!P1 BRA `(.L_x_1674) ;  /* 0x0000000000689947 */ /* 0x000fea0003800000 */
[----:B------:R-:W-:Y:S01]  /*299e0*/  UIADD3 UR4, UPT, UPT, UR7, 0x840, URZ ;  /* 0x0000084007047890 */ /* 0x000fe2000fffe0ff */
[----:B------:R-:W-:Y:S01]  /*299f0*/  LEA.HI R7, R7, 0x1, RZ, 0x18 ;  /* 0x0000000107077811 */ /* 0x000fe200078fc0ff */
[----:B------:R-:W-:Y:S01]  /*29a00*/  HFMA2 R11, -RZ, RZ, 0, 0 ;  /* 0x00000000ff0b7431 */ /* 0x000fe200000001ff */
[--C-:B------:R-:W-:Y:S01]  /*29a10*/  IADD3 R8, P1, P2, R3, R8, R5.reuse ;  /* 0x0000000803087210 */ /* 0x100fe20007a3e005 */
[----:B------:R-:W-:Y:S01]  /*29a20*/  ULEA UR4, UR8, UR4, 0x18 ;  /* 0x0000000408047291 */ /* 0x000fe2000f8ec0ff */
[----:B------:R-:W-:Y:S01]  /*29a30*/  LOP3.LUT R7, R7, 0x3, RZ, 0xc0, !PT ;  /* 0x0000000307077812 */ /* 0x000fe200078ec0ff */
[----:B------:R-:W-:Y:S01]  /*29a40*/  IMAD.MOV.U32 R12, RZ, RZ, R5 ;  /* 0x000000ffff0c7224 */ /* 0x000fe200078e0005 */
[----:B------:R-:W-:-:S03]  /*29a50*/  IADD3.X R9, PT, PT, R6, R9, RZ, P1, P2 ;  /* 0x0000000906097210 */ /* 0x000fc60000fe44ff */
[----:B------:R-:W-:Y:S02]  /*29a60*/  IMAD.MOV R13, RZ, RZ, -R7 ;  /* 0x000000ffff0d7224 */ /* 0x000fe400078e0a07 */
[----:B------:R-:W-:-:S07]  /*29a70*/  VIADD R7, R0, UR4 ;  /* 0x0000000400077c36 */ /* 0x000fce0008000000 */
.L_x_1675:
[----:B------:R0:W2:Y:S01]  /*29a80*/  LDG.E.U8 R14, desc[UR36][R8.64] ;  /* 0x00000024080e7981 */ /* 0x0000a2000c1e1100 */
[----:B------:R-:W-:Y:S01]  /*29a90*/  IADD3 R13, PT, PT, R13, 0x1, RZ ;  /* 0x000000010d0d7810 */ /* 0x000fe20007ffe0ff */
[----:B------:R-:W-:Y:S01]  /*29aa0*/  VIADD R12, R12, 0x100 ;  /* 0x000001000c0c7836 */ /* 0x000fe20000000000 */
[----:B0-----:R-:W-:-:S05]  /*29ab0*/  IADD3 R8, P2, PT, R8, 0x100, RZ ;  /* 0x0000010008087810 */ /* 0x001fca0007f5e0ff */
[----:B------:R-:W-:Y:S01]  /*29ac0*/  IMAD.X R9, RZ, RZ, R9, P2 ;  /* 0x000000ffff097224 */ /* 0x000fe200010e0609 */
[----:B--2---:R-:W-:-:S13]  /*29ad0*/  ISETP.NE.AND P1, PT, R14, RZ, PT ;  /* 0x000000ff0e00720c */ /* 0x004fda0003f25270 */
        /* <DEDUP_REMOVED lines=10> */
.L_x_1674:
[----:B------:R-:W-:Y:S05]  /*29b80*/  BSYNC.RECONVERGENT B1 ;  /* 0x0000000000017941 */ /* 0x000fea0003800200 */
.L_x_1673:
        /* <DEDUP_REMOVED lines=13> */
.L_x_1676:
[----:B------:R-:W2:Y:S04]  /*29c60*/  LDG.E.U8 R15, desc[UR36][R8.64+-0x200] ;  /* 0xfffe0024080f7981 */ /* 0x000ea8000c1e1100 */
[----:B------:R-:W3:Y:S04]  /*29c70*/  LDG.E.U8 R13, desc[UR36][R8.64+-0x100] ;  /* 0xffff0024080d7981 */ /* 0x000ee8000c1e1100 */
[----:B------:R-:W4:Y:S04]  /*29c80*/  LDG.E.U8 R14, desc[UR36][R8.64] ;  /* 0x00000024080e7981 */ /* 0x000f28000c1e1100 */
[----:B------:R-:W4:Y:S01]  /*29c90*/  LDG.E.U8 R16, desc[UR36][R8.64+0x100] ;  /* 0x0001002408107981 */ /* 0x000f22000c1e1100 */
[----:B------:R-:W-:Y:S01]  /*29ca0*/  IMAD.MOV.U32 R18, RZ, RZ, RZ ;  /* 0x000000ffff127224 */ /* 0x000fe200078e00ff */
[----:B------:R-:W-:Y:S01]  /*29cb0*/  IADD3 R12, PT, PT, R12, 0x400, RZ ;  /* 0x000004000c0c7810 */ /* 0x000fe20007ffe0ff */
[----:B------:R-:W-:Y:S01]  /*29cc0*/  IMAD.MOV.U32 R20, RZ, RZ, RZ ;  /* 0x000000ffff147224 */ /* 0x000fe200078e00ff */
[----:B--2---:R-:W-:-:S02]  /*29cd0*/  ISETP.NE.AND P0, PT, R15, RZ, PT ;  /* 0x000000ff0f00720c */ /* 0x004fc40003f05270 */
[----:B---3--:R-:W-:Y:S02]  /*29ce0*/  ISETP.NE.AND P1, PT, R13, RZ, PT ;  /* 0x000000ff0d00720c */ /* 0x008fe40003f25270 */
[----:B----4-:R-:W-:Y:S01]  /*29cf0*/  ISETP.NE.AND P2, PT, R14, RZ, PT ;  /* 0x000000ff0e00720c */ /* 0x010fe20003f45270 */
[----:B------:R-:W-:Y:S01]  /*29d00*/  IMAD.MOV.U32 R14, RZ, RZ, RZ ;  /* 0x000000ffff0e7224 */ /* 0x000fe200078e00ff */
[----:B------:R-:W-:-:S07]  /*29d10*/  ISETP.NE.AND P3, PT, R16, RZ, PT ;  /* 0x000000ff1000720c */ /* 0x000fce0003f65270 */
[----:B------:R-:W1:Y:S01]  /*29d20*/  @!P0 LDS R13, [R7+-0x800] ;  /* 0xfff80000070d8984 */ /* 0x000e620000000800 */
[----:B------:R-:W-:-:S03]  /*29d30*/  IMAD.MOV.U32 R16, RZ, RZ, RZ ;  /* 0x000000ffff107224 */ /* 0x000fc600078e00ff */
[----:B------:R-:W0:Y:S04]  /*29d40*/  @!P1 LDS R15, [R7+-0x400] ;  /* 0xfffc0000070f9984 */ /* 0x000e280000000800 */
[----:B------:R-:W2:Y:S04]  /*29d50*/  @!P2 LDS R17, [R7] ;  /* 0x000000000711a984 */ /* 0x000ea80000000800 */
[----:B------:R-:W3:Y:S01]  /*29d60*/  @!P3 LDS R19, [R7+0x400] ;  /* 0x000400000713b984 */ /* 0x000ee20000000800 */
[----:B-1----:R-:W-:-:S04]  /*29d70*/  @!P0 FADD.FTZ R13, -R30, R13 ;  /* 0x0000000d1e0d8221 */ /* 0x002fc80000010100 */
[----:B------:R-:W-:Y:S01]  /*29d80*/  @!P0 FMUL.FTZ R13, R13, 1.4426950216293334961 ;  /* 0x3fb8aa3b0d0d8820 */ /* 0x000fe20000410000 */
[----:B0-----:R-:W-:-:S03]  /*29d90*/  @!P1 FADD.FTZ R15, -R30, R15 ;  /* 0x0000000f1e0f9221 */ /* 0x001fc60000010100 */
[----:B------:R-:W0:Y:S01]  /*29da0*/  @!P0 MUFU.EX2 R14, R13 ;  /* 0x0000000d000e8308 */ /* 0x000e220000000800 */
[----:B------:R-:W-:Y:S01]  /*29db0*/  @!P1 FMUL.FTZ R15, R15, 1.4426950216293334961 ;  /* 0x3fb8aa3b0f0f9820 */ /* 0x000fe20000410000 */
[----:B--2---:R-:W-:Y:S01]  /*29dc0*/  @!P2 FADD.FTZ R17, -R30, R17 ;  /* 0x000000111e11a221 */ /* 0x004fe20000010100 */
[----:B------:R-:W-:Y:S01]  /*29dd0*/  ISETP.GE.AND P0, PT, R12, UR41, PT ;  /* 0x000000290c007c0c */ /* 0x000fe2000bf06270 */
[----:B---3--:R-:W-:Y:S02]  /*29de0*/  @!P3 FADD.FTZ R19, -R30, R19 ;  /* 0x000000131e13b221 */ /* 0x008fe40000010100 */
[----:B------:R-:W-:Y:S02]  /*29df0*/  @!P2 FMUL.FTZ R17, R17, 1.4426950216293334961 ;  /* 0x3fb8aa3b1111a820 */ /* 0x000fe40000410000 */
[----:B------:R-:W1:Y:S01]  /*29e00*/  @!P1 MUFU.EX2 R16, R15 ;  /* 0x0000000f00109308 */ /* 0x000e620000000800 */
[----:B------:R-:W-:Y:S01]  /*29e10*/  @!P3 FMUL.FTZ R19, R19, 1.4426950216293334961 ;  /* 0x3fb8aa3b1313b820 */ /* 0x000fe20000410000 */
[----:B------:R-:W-:-:S05]  /*29e20*/  IADD3 R8, P1, PT, R8, 0x400, RZ ;  /* 0x0000040008087810 */ /* 0x000fca0007f3e0ff */
[----:B------:R-:W-:Y:S01]  /*29e30*/  IMAD.X R9, RZ, RZ, R9, P1 ;  /* 0x000000ffff097224 */ /* 0x000fe200008e0609 */
        /* <DEDUP_REMOVED lines=12> */
.L_x_1663:
[----:B------:R-:W-:Y:S05]  /*29f00*/  BSYNC.RECONVERGENT B0 ;  /* 0x0000000000007941 */ /* 0x000fea0003800200 */
.L_x_1662:
[----:B---3--:R-:W2:Y:S01]  /*29f10*/  SHFL.BFLY PT, R8, R11, 0x10, 0x1f ;  /* 0x0e001f000b087f89 */ /* 0x008ea200000e0000 */
[C---:B------:R-:W-:Y:S01]  /*29f20*/  ISETP.NE.AND P0, PT, R27.reuse, RZ, PT ;  /* 0x000000ff1b00720c */ /* 0x040fe20003f05270 */
[----:B------:R-:W3:Y:S01]  /*29f30*/  LDCU.U8 UR10, c[0x0][0x48c] ;  /* 0x00009180ff0a77ac */ /* 0x000ee20008000000 */
[----:B------:R-:W-:Y:S01]  /*29f40*/  ISETP.GT.U32.AND P1, PT, R27, 0x7, PT ;  /* 0x000000071b00780c */ /* 0x000fe20003f24070 */
[----:B------:R-:W-:Y:S01]  /*29f50*/  UMOV UR4, URZ ;  /* 0x000000ff00047c82 */ /* 0x000fe20008000000 */
[----:B------:R-:W-:Y:S01]  /*29f60*/  UMOV UR5, URZ ;  /* 0x000000ff00057c82 */ /* 0x000fe20008000000 */
[----:B---3--:R-:W-:Y:S01]  /*29f70*/  UISETP.NE.AND UP0, UPT, UR10, URZ, UPT ;  /* 0x000000ff0a00728c */ /* 0x008fe2000bf05270 */
[----:B--2---:R-:W-:-:S07]  /*29f80*/  FADD.FTZ R8, R8, R11 ;  /* 0x0000000b08087221 */ /* 0x004fce0000010000 */
[----:B------:R-:W-:Y:S01]  /*29f90*/  @!P0 SHF.R.U32.HI R11, RZ, 0x3, R4 ;  /* 0x00000003ff0b8819 */ /* 0x000fe20000011604 */
[----:B------:R-:W2:Y:S03]  /*29fa0*/  SHFL.BFLY PT, R7, R8, 0x8, 0x1f ;  /* 0x0d001f0008077f89 */ /* 0x000ea600000e0000 */
[----:B------:R-:W-:Y:S01]  /*29fb0*/  @!P0 LOP3.LUT R11, R11, 0x7c, RZ, 0xc0, !PT ;  /* 0x0000007c0b0b8812 */ /* 0x000fe200078ec0ff */
[----:B--2---:R-:W-:-:S05]  /*29fc0*/  FADD.FTZ R7, R8, R7 ;  /* 0x0000000708077221 */ /* 0x004fca0000010000 */
[----:B------:R-:W2:Y:S02]  /*29fd0*/  SHFL.BFLY PT, R12, R7, 0x4, 0x1f ;  /* 0x0c801f00070c7f89 */ /* 0x000ea400000e0000 */
[----:B--2---:R-:W-:-:S05]  /*29fe0*/  FADD.FTZ R12, R7, R12 ;  /* 0x0000000c070c7221 */ /* 0x004fca0000010000 */
[----:B0-----:R-:W0:Y:S02]  /*29ff0*/  SHFL.BFLY PT, R9, R12, 0x2, 0x1f ;  /* 0x0c401f000c097f89 */ /* 0x001e2400000e0000 */
[----:B0-----:R-:W-:-:S05]  /*2a000*/  FADD.FTZ R9, R12, R9 ;  /* 0x000000090c097221 */ /* 0x001fca0000010000 */
[----:B------:R-:W0:Y:S02]  /*2a010*/  SHFL.BFLY PT, R14, R9, 0x1, 0x1f ;  /* 0x0c201f00090e7f89 */ /* 0x000e2400000e0000 */
[----:B0-----:R-:W-:-:S05]  /*2a020*/  FADD.FTZ R14, R9, R14 ;  /* 0x0000000e090e7221 */ /* 0x001fca0000010000 */
[----:B------:R-:W-:Y:S01]  /*2a030*/  @!P0 STS [R11+UR9+0x20], R14 ;  /* 0x0000200e0b008988 */ /* 0x000fe20008000809 */
[----:B------:R-:W-:Y:S01]  /*2a040*/  BAR.SYNC.DEFER_BLOCKING 0x0 ;  /* 0x0000000000007b1d */ /* 0x000fe20000010000 */
[----:B------:R-:W-:-:S05]  /*2a050*/  ISETP.GE.AND P0, PT, R5, UR41, PT ;  /* 0x0000002905007c0c */ /* 0x000fca000bf06270 */
[----:B------:R-:W0:Y:S02]  /*2a060*/  @!P1 LDS R14, [R10+UR9+0x20] ;  /* 0x000020090a0e9984 */ /* 0x000e240008000800 */
[----:B------:R-:W2:Y:S02]  /*2a070*/  S2UR UR9, SR_CTAID.X ;  /* 0x00000000000979c3 */ /* 0x000ea40000002500 */
        /* <DEDUP_REMOVED lines=8> */
[----:B------:R0:W3:Y:S01]  /*2a100*/  MUFU.RCP R32, R11 ;  /* 0x0000000b00207308 */ /* 0x0000e20000001000 */
[----:B--2---:R-:W-:Y:S05]  /*2a110*/  BRA.U !UP0, `(.L_x_1677) ;  /* 0x0000000108207547 */ /* 0x004fea000b800000 */
[----:B------:R-:W2:Y:S01]  /*2a120*/  LDCU UR5, c[0x0][0x3f8] ;  /* 0x00007f00ff0577ac */ /* 0x000ea20008000800 */
[----:B------:R-:W4:Y:S01]  /*2a130*/  LDCU UR4, c[0x0][0x488] ;  /* 0x00009100ff0477ac */ /* 0x000f220008000800 */
[----:B------:R-:W4:Y:S01]  /*2a140*/  LDCU UR7, c[0x0][0x40c] ;  /* 0x00008180ff0777ac */ /* 0x000f220008000800 */
[----:B------:R-:W1:Y:S01]  /*2a150*/  LDCU UR8, c[0x0][0x3f4] ;  /* 0x00007e80ff0877ac */ /* 0x000e620008000800 */
[----:B--2---:R-:W-:-:S04]  /*2a160*/  UIMAD UR5, UR6, UR5, UR9 ;  /* 0x00000005060572a4 */ /* 0x004fc8000f8e0209 */
[----:B----4-:R-:W-:-:S04]  /*2a170*/  UIMAD UR4, UR5, UR4, UR7 ;  /* 0x00000004050472a4 */ /* 0x010fc8000f8e0207 */
[----:B-1----:R-:W-:-:S04]  /*2a180*/  UIMAD UR4, UR4, UR8, URZ ;  /* 0x00000008040472a4 */ /* 0x002fc8000f8e02ff */
[----:B------:R-:W-:-:S12]  /*2a190*/  USHF.R.S32.HI UR5, URZ, 0x1f, UR4 ;  /* 0x0000001fff057899 */ /* 0x000fd80008011404 */
.L_x_1677:
[----:B------:R-:W-:Y:S04]  /*2a1a0*/  BSSY.RECONVERGENT B0, `(.L_x_1678) ;  /* 0x0000158000007945 */ /* 0x000fe80003800200 */
[----:B------:R-:W-:Y:S05]  /*2a1b0*/  @P0 BRA `(.L_x_1679) ;  /* 0x0000001400580947 */ /* 0x000fea0003800000 */
[----:B------:R-:W-:-:S09]  /*2a1c0*/  UISETP.NE.AND UP0, UPT, UR10, URZ, UPT ;  /* 0x000000ff0a00728c */ /* 0x000fd2000bf05270 */
[----:B------:R-:W-:Y:S05]  /*2a1d0*/  BRA.U UP0, `(.L_x_1680) ;  /* 0x0000000900407547 */ /* 0x000fea000b800000 */
[----:B------:R-:W-:Y:S01]  /*2a1e0*/  IMAD.MOV.U32 R10, RZ, RZ, 0x100 ;  /* 0x00000100ff0a7424 */ /* 0x000fe200078e00ff */
        /* <DEDUP_REMOVED lines=8> */
[----:B------:R-:W2:Y:S01]  /*2a270*/  S2UR UR8, SR_CgaCtaId ;  /* 0x00000000000879c3 */ /* 0x000ea20000008800 */
[----:B------:R-:W-:Y:S01]  /*2a280*/  LEA.HI R7, R7, 0x1, RZ, 0x18 ;  /* 0x0000000107077811 */ /* 0x000fe200078fc0ff */
[----:B------:R-:W-:Y:S02]  /*2a290*/  UMOV UR7, 0x400 ;  /* 0x0000040000077882 */ /* 0x000fe40000000000 */
[----:B------:R-:W-:Y:S02]  /*2a2a0*/  UIADD3 UR7, UPT, UPT, UR7, 0x840, URZ ;  /* 0x0000084007077890 */ /* 0x000fe4000fffe0ff */
[C---:B------:R-:W-:Y:S01]  /*2a2b0*/  IMAD.SHL.U32 R8, R7.reuse, 0x100, RZ ;  /* 0x0000010007087824 */ /* 0x040fe200078e00ff */
[----:B------:R-:W-:-:S04]  /*2a2c0*/  LOP3.LUT R7, R7, 0x3, RZ, 0xc0, !PT ;  /* 0x0000000307077812 */ /* 0x000fc800078ec0ff */
[----:B------:R-:W-:Y:S02]  /*2a2d0*/  LOP3.LUT R8, R8, 0x300, RZ, 0xc0, !PT ;  /* 0x0000030008087812 */ /* 0x000fe400078ec0ff */
[----:B------:R-:W-:-:S03]  /*2a2e0*/  IADD3 R9, PT, PT, -R7, RZ, RZ ;  /* 0x000000ff07097210 */ /* 0x000fc60007ffe1ff */
[----:B------:R-:W-:Y:S01]  /*2a2f0*/  IMAD.IADD R5, R5, 0x1, R8 ;  /* 0x0000000105057824 */ /* 0x000fe200078e0208 */
[----:B--2---:R-:W-:-:S06]  /*2a300*/  ULEA UR7, UR8, UR7, 0x18 ;  /* 0x0000000708077291 */ /* 0x004fcc000f8ec0ff */
[----:B------:R-:W-:-:S07]  /*2a310*/  VIADD R7, R0, UR7 ;  /* 0x0000000700077c36 */ /* 0x000fce0008000000 */
.L_x_1683:
[----:B------:R-:W3:Y:S01]  /*2a320*/  LDS R8, [R7] ;  /* 0x0000000007087984 */ /* 0x000ee20000000800 */
[----:B------:R-:W-:-:S05]  /*2a330*/  VIADD R9, R9, 0x1 ;  /* 0x0000000109097836 */ /* 0x000fca0000000000 */
[----:B------:R-:W-:Y:S01]  /*2a340*/  ISETP.NE.AND P0, PT, R9, RZ, PT ;  /* 0x000000ff0900720c */ /* 0x000fe20003f05270 */
[----:B---3--:R-:W-:-:S05]  /*2a350*/  FMUL.FTZ R8, R8, R32 ;  /* 0x0000002008087220 */ /* 0x008fca0000410000 */
[----:B------:R2:W-:Y:S02]  /*2a360*/  STS [R7], R8 ;  /* 0x0000000807007388 */ /* 0x0005e40000000800 */
[----:B--2---:R-:W-:-:S05]  /*2a370*/  VIADD R7, R7, 0x400 ;  /* 0x0000040007077836 */ /* 0x004fca0000000000 */
[----:B------:R-:W-:Y:S05]  /*2a380*/  @P0 BRA `(.L_x_1683) ;  /* 0xfffffffc00e40947 */ /* 0x000fea000383ffff */
.L_x_1682:
[----:B------:R-:W-:Y:S05]  /*2a390*/  BSYNC.RECONVERGENT B1 ;  /* 0x0000000000017941 */ /* 0x000fea0003800200 */
.L_x_1681:
[----:B------:R-:W-:Y:S05]  /*2a3a0*/  @!P1 BRA `(.L_x_1679) ;  /* 0x0000001000dc9947 */ /* 0x000fea0003800000 */
[----:B------:R-:W2:Y:S01]  /*2a3b0*/  S2R R9, SR_CgaCtaId ;  /* 0x0000000000097919 */ /* 0x000ea20000008800 */
[----:B------:R-:W-:Y:S01]  /*2a3c0*/  IADD3 R8, PT, PT, -R5, UR41, RZ ;  /* 0x0000002905087c10 */ /* 0x000fe2000fffe1ff */
[----:B------:R-:W-:Y:S01]  /*2a3d0*/  USHF.L.U32 UR7, UR74, 0x2, URZ ;  /* 0x000000024a077899 */ /* 0x000fe200080006ff */
[----:B------:R-:W-:Y:S01]  /*2a3e0*/  MOV R7, 0x400 ;  /* 0x0000040000077802 */ /* 0x000fe20000000f00 */
[----:B------:R-:W-:Y:S01]  /*2a3f0*/  BSSY.RECONVERGENT B1, `(.L_x_1684) ;  /* 0x000003f000017945 */ /* 0x000fe20003800200 */
[----:B------:R-:W-:Y:S02]  /*2a400*/  ISETP.GT.AND P1, PT, R8, 0xc00, PT ;  /* 0x00000c000800780c */ /* 0x000fe40003f24270 */
[----:B------:R-:W-:Y:S02]  /*2a410*/  IADD3 R8, PT, PT, R7, 0x840, RZ ;  /* 0x0000084007087810 */ /* 0x000fe40007ffe0ff */
[----:B------:R-:W-:Y:S02]  /*2a420*/  LEA R7, R5, -UR7, 0x2 ;  /* 0x8000000705077c11 */ /* 0x000fe4000f8e10ff */
[----:B------:R-:W-:-:S02]  /*2a430*/  PLOP3.LUT P0, PT, PT, PT, PT, 0x80, 0x8 ;  /* 0x000000000008781c */ /* 0x000fc40003f0f070 */
[----:B--2---:R-:W-:-:S04]  /*2a440*/  LEA R8, R9, R8, 0x18 ;  /* 0x0000000809087211 */ /* 0x004fc800078ec0ff */
[----:B------:R-:W-:Y:S01]  /*2a450*/  IADD3 R7, PT, PT, R7, 0x800, R8 ;  /* 0x0000080007077810 */ /* 0x000fe20007ffe008 */
[----:B------:R-:W-:Y:S06]  /*2a460*/  @!P1 BRA `(.L_x_1685) ;  /* 0x0000000000dc9947 */ /* 0x000fec0003800000 */
[----:B------:R-:W-:Y:S01]  /*2a470*/  IMAD.U32 R34, RZ, RZ, UR41 ;  /* 0x00000029ff227e24 */ /* 0x000fe2000f8e00ff */
[----:B------:R-:W-:-:S03]  /*2a480*/  PLOP3.LUT P0, PT, PT, PT, PT, 0x8, 0x80 ;  /* 0x000000000080781c */ /* 0x000fc60003f0e170 */
[----:B------:R-:W-:-:S10]  /*2a490*/  VIADD R34, R34, 0xfffff400 ;  /* 0xfffff40022227836 */ /* 0x000fd40000000000 */
.L_x_1686:
[----:B------:R-:W3:Y:S01]  /*2a4a0*/  LDS R8, [R7+-0x800] ;  /* 0xfff8000007087984 */ /* 0x000ee20000000800 */
[----:B------:R-:W-:-:S03]  /*2a4b0*/  VIADD R5, R5, 0x1000 ;  /* 0x0000100005057836 */ /* 0x000fc60000000000 */
[----:B------:R-:W2:Y:S02]  /*2a4c0*/  LDS R9, [R7+-0x400] ;  /* 0xfffc000007097984 */ /* 0x000ea40000000800 */
[----:B------:R-:W-:Y:S02]  /*2a4d0*/  ISETP.GE.AND P1, PT, R5, R34, PT ;  /* 0x000000220500720c */ /* 0x000fe40003f26270 */
[----:B0-----:R-:W0:Y:S04]  /*2a4e0*/  LDS R11, [R7] ;  /* 0x00000000070b7984 */ /* 0x001e280000000800 */
[----:B------:R-:W4:Y:S04]  /*2a4f0*/  LDS R13, [R7+0x400] ;  /* 0x00040000070d7984 */ /* 0x000f280000000800 */
[----:B------:R-:W1:Y:S04]  /*2a500*/  LDS R15, [R7+0x800] ;  /* 0x00080000070f7984 */ /* 0x000e680000000800 */
[----:B------:R-:W1:Y:S04]  /*2a510*/  LDS R17, [R7+0xc00] ;  /* 0x000c000007117984 */ /* 0x000e680000000800 */
[----:B------:R-:W-:Y:S04]  /*2a520*/  LDS R19, [R7+0x1000] ;  /* 0x0010000007137984 */ /* 0x000fe80000000800 */
[----:B------:R-:W1:Y:S04]  /*2a530*/  LDS R20, [R7+0x1400] ;  /* 0x0014000007147984 */ /* 0x000e680000000800 */
[----:B------:R-:W1:Y:S04]  /*2a540*/  LDS R21, [R7+0x1800] ;  /* 0x0018000007157984 */ /* 0x000e680000000800 */
[----:B------:R-:W1:Y:S04]  /*2a550*/  LDS R23, [R7+0x1c00] ;  /* 0x001c000007177984 */ /* 0x000e680000000800 */
[----:B------:R-:W1:Y:S01]  /*2a560*/  LDS R25, [R7+0x2000] ;  /* 0x0020000007197984 */ /* 0x000e620000000800 */
[----:B---3--:R-:W-:-:S03]  /*2a570*/  FMUL.FTZ R8, R32, R8 ;  /* 0x0000000820087220 */ /* 0x008fc60000410000 */
[----:B------:R-:W3:Y:S01]  /*2a580*/  LDS R27, [R7+0x2400] ;  /* 0x00240000071b7984 */ /* 0x000ee20000000800 */
[----:B--2---:R-:W-:-:S03]  /*2a590*/  FMUL.FTZ R10, R32, R9 ;  /* 0x00000009200a7220 */ /* 0x004fc60000410000 */
[----:B------:R-:W2:Y:S01]  /*2a5a0*/  LDS R28, [R7+0x2800] ;  /* 0x00280000071c7984 */ /* 0x000ea20000000800 */
[----:B0-----:R-:W-:-:S03]  /*2a5b0*/  FMUL.FTZ R12, R32, R11 ;  /* 0x0000000b200c7220 */ /* 0x001fc60000410000 */
[----:B------:R-:W0:Y:S01]  /*2a5c0*/  LDS R29, [R7+0x2c00] ;  /* 0x002c0000071d7984 */ /* 0x000e220000000800 */
[----:B----4-:R-:W-:-:S03]  /*2a5d0*/  FMUL.FTZ R14, R32, R13 ;  /* 0x0000000d200e7220 */ /* 0x010fc60000410000 */
[----:B-1----:R-:W1:Y:S01]  /*2a5e0*/  LDS R30, [R7+0x3000] ;  /* 0x00300000071e7984 */ /* 0x002e620000000800 */
[----:B------:R-:W-:-:S03]  /*2a5f0*/  FMUL.FTZ R16, R32, R15 ;  /* 0x0000000f20107220 */ /* 0x000fc60000410000 */
[----:B------:R-:W4:Y:S01]  /*2a600*/  LDS R31, [R7+0x3400] ;  /* 0x00340000071f7984 */ /* 0x000f220000000800 */
[----:B------:R-:W-:-:S03]  /*2a610*/  FMUL.FTZ R18, R32, R17 ;  /* 0x0000001120127220 */ /* 0x000fc60000410000 */
[----:B------:R3:W-:Y:S04]  /*2a620*/  STS [R7+-0x800], R8 ;  /* 0xfff8000807007388 */ /* 0x0007e80000000800 */
[----:B------:R2:W-:Y:S01]  /*2a630*/  STS [R7+-0x400], R10 ;  /* 0xfffc000a07007388 */ /* 0x0005e20000000800 */
[----:B------:R-:W-:-:S03]  /*2a640*/  FMUL.FTZ R20, R32, R20 ;  /* 0x0000001420147220 */ /* 0x000fc60000410000 */
[----:B------:R0:W-:Y:S01]  /*2a650*/  STS [R7], R12 ;  /* 0x0000000c07007388 */ /* 0x0001e20000000800 */
[C---:B------:R-:W-:Y:S01]  /*2a660*/  FMUL.FTZ R22, R32.reuse, R21 ;  /* 0x0000001520167220 */ /* 0x040fe20000410000 */
[C---:B---3--:R-:W-:Y:S02]  /*2a670*/  FMUL.FTZ R8, R32.reuse, R19 ;  /* 0x0000001320087220 */ /* 0x048fe40000410000 */
[----:B------:R4:W-:Y:S01]  /*2a680*/  STS [R7+0x400], R14 ;  /* 0x0004000e07007388 */ /* 0x0009e20000000800 */
[C---:B------:R-:W-:Y:S01]  /*2a690*/  FMUL.FTZ R24, R32.reuse, R23 ;  /* 0x0000001720187220 */ /* 0x040fe20000410000 */
[C---:B------:R-:W-:Y:S02]  /*2a6a0*/  FMUL.FTZ R26, R32.reuse, R25 ;  /* 0x00000019201a7220 */ /* 0x040fe40000410000 */
[----:B------:R-:W-:Y:S01]  /*2a6b0*/  STS [R7+0x800], R16 ;  /* 0x0008001007007388 */ /* 0x000fe20000000800 */
[----:B--2---:R-:W-:-:S03]  /*2a6c0*/  FMUL.FTZ R10, R32, R27 ;  /* 0x0000001b200a7220 */ /* 0x004fc60000410000 */
[----:B------:R-:W-:Y:S01]  /*2a6d0*/  STS [R7+0xc00], R18 ;  /* 0x000c001207007388 */ /* 0x000fe20000000800 */
[----:B------:R-:W-:-:S03]  /*2a6e0*/  FMUL.FTZ R28, R32, R28 ;  /* 0x0000001c201c7220 */ /* 0x000fc60000410000 */
[----:B------:R-:W-:Y:S01]  /*2a6f0*/  STS [R7+0x1000], R8 ;  /* 0x0010000807007388 */ /* 0x000fe20000000800 */
[----:B0-----:R-:W-:-:S03]  /*2a700*/  FMUL.FTZ R12, R32, R29 ;  /* 0x0000001d200c7220 */ /* 0x001fc60000410000 */
[----:B------:R-:W-:Y:S01]  /*2a710*/  STS [R7+0x1400], R20 ;  /* 0x0014001407007388 */ /* 0x000fe20000000800 */
[----:B-1----:R-:W-:-:S03]  /*2a720*/  FMUL.FTZ R30, R32, R30 ;  /* 0x0000001e201e7220 */ /* 0x002fc60000410000 */
[----:B------:R-:W-:Y:S01]  /*2a730*/  STS [R7+0x1800], R22 ;  /* 0x0018001607007388 */ /* 0x000fe20000000800 */
[----:B----4-:R-:W-:-:S03]  /*2a740*/  FMUL.FTZ R14, R32, R31 ;  /* 0x0000001f200e7220 */ /* 0x010fc60000410000 */
[----:B------:R-:W-:Y:S04]  /*2a750*/  STS [R7+0x1c00], R24 ;  /* 0x001c001807007388 */ /* 0x000fe80000000800 */
[----:B------:R-:W-:Y:S04]  /*2a760*/  STS [R7+0x2000], R26 ;  /* 0x0020001a07007388 */ /* 0x000fe80000000800 */
[----:B------:R-:W-:Y:S04]  /*2a770*/  STS [R7+0x2400], R10 ;  /* 0x0024000a07007388 */ /* 0x000fe80000000800 */
[----:B------:R-:W-:Y:S04]  /*2a780*/  STS [R7+0x2800], R28 ;  /* 0x0028001c07007388 */ /* 0x000fe80000000800 */
[----:B------:R-:W-:Y:S04]  /*2a790*/  STS [R7+0x2c00], R12 ;  /* 0x002c000c07007388 */ /* 0x000fe80000000800 */
[----:B------:R-:W-:Y:S04]  /*2a7a0*/  STS [R7+0x3000], R30 ;  /* 0x0030001e07007388 */ /* 0x000fe80000000800 */
[----:B------:R0:W-:Y:S02]  /*2a7b0*/  STS [R7+0x3400], R14 ;  /* 0x0034000e07007388 */ /* 0x0001e40000000800 */
[----:B0-----:R-:W-:Y:S01]  /*2a7c0*/  VIADD R7, R7, 0x4000 ;  /* 0x0000400007077836 */ /* 0x001fe20000000000 */
[----:B------:R-:W-:Y:S06]  /*2a7d0*/  @!P1 BRA `(.L_x_1686) ;  /* 0xfffffffc00309947 */ /* 0x000fec000383ffff */
.L_x_1685:
[----:B------:R-:W-:Y:S05]  /*2a7e0*/  BSYNC.RECONVERGENT B1 ;  /* 0x0000000000017941 */ /* 0x000fea0003800200 */
.L_x_1684:
[----:B------:R-:W-:Y:S01]  /*2a7f0*/  IADD3 R8, PT, PT, -R5, UR41, RZ ;  /* 0x0000002905087c10 */ /* 0x000fe2000fffe1ff */
[----:B------:R-:W-:Y:S03]  /*2a800*/  BSSY.RECONVERGENT B1, `(.L_x_1687) ;  /* 0x000001e000017945 */ /* 0x000fe60003800200 */
[----:B------:R-:W-:-:S13]  /*2a810*/  ISETP.GT.AND P1, PT, R8, 0x400, PT ;  /* 0x000004000800780c */ /* 0x000fda0003f24270 */
[----:B------:R-:W-:Y:S05]  /*2a820*/  @!P1 BRA `(.L_x_1688) ;  /* 0x00000000006c9947 */ /* 0x000fea0003800000 */
[----:B------:R-:W3:Y:S01]  /*2a830*/  LDS R8, [R7+-0x800] ;  /* 0xfff8000007087984 */ /* 0x000ee20000000800 */
[----:B------:R-:W-:Y:S02]  /*2a840*/  PLOP3.LUT P0, PT, PT, PT, PT, 0x8, 0x80 ;  /* 0x000000000080781c */ /* 0x000fe40003f0e170 */
[----:B------:R-:W-:Y:S01]  /*2a850*/  IADD3 R5, PT, PT, R5, 0x800, RZ ;  /* 0x0000080005057810 */ /* 0x000fe20007ffe0ff */
[----:B------:R-:W2:Y:S04]  /*2a860*/  LDS R9, [R7+-0x400] ;  /* 0xfffc000007097984 */ /* 0x000ea80000000800 */
[----:B0-----:R-:W0:Y:S04]  /*2a870*/  LDS R11, [R7] ;  /* 0x00000000070b7984 */ /* 0x001e280000000800 */
[----:B------:R-:W4:Y:S04]  /*2a880*/  LDS R13, [R7+0x400] ;  /* 0x00040000070d7984 */ /* 0x000f280000000800 */
[----:B------:R-:W1:Y:S04]  /*2a890*/  LDS R15, [R7+0x800] ;  /* 0x00080000070f7984 */ /* 0x000e680000000800 */
[----:B------:R-:W1:Y:S04]  /*2a8a0*/  LDS R17, [R7+0xc00] ;  /* 0x000c000007117984 */ /* 0x000e680000000800 */
[----:B------:R-:W1:Y:S04]  /*2a8b0*/  LDS R19, [R7+0x1000] ;  /* 0x0010000007137984 */ /* 0x000e680000000800 */
[----:B------:R-:W1:Y:S01]  /*2a8c0*/  LDS R21, [R7+0x1400] ;  /* 0x0014000007157984 */ /* 0x000e620000000800 */
[C---:B---3--:R-:W-:Y:S01]  /*2a8d0*/  FMUL.FTZ R8, R32.reuse, R8 ;  /* 0x0000000820087220 */ /* 0x048fe20000410000 */
[----:B--2---:R-:W-:-:S04]  /*2a8e0*/  FMUL.FTZ R10, R32, R9 ;  /* 0x00000009200a7220 */ /* 0x004fc80000410000 */
[----:B------:R-:W-:Y:S01]  /*2a8f0*/  STS [R7+-0x800], R8 ;  /* 0xfff8000807007388 */ /* 0x000fe20000000800 */
[----:B0-----:R-:W-:-:S03]  /*2a900*/  FMUL.FTZ R12, R32, R11 ;  /* 0x0000000b200c7220 */ /* 0x001fc60000410000 */
[----:B------:R-:W-:Y:S01]  /*2a910*/  STS [R7+-0x400], R10 ;  /* 0xfffc000a07007388 */ /* 0x000fe20000000800 */
[----:B----4-:R-:W-:-:S03]  /*2a920*/  FMUL.FTZ R14, R32, R13 ;  /* 0x0000000d200e7220 */ /* 0x010fc60000410000 */
[----:B------:R-:W-:Y:S01]  /*2a930*/  STS [R7], R12 ;  /* 0x0000000c07007388 */ /* 0x000fe20000000800 */
[----:B-1----:R-:W-:-:S03]  /*2a940*/  FMUL.FTZ R16, R32, R15 ;  /* 0x0000000f20107220 */ /* 0x002fc60000410000 */
[----:B------:R-:W-:Y:S01]  /*2a950*/  STS [R7+0x400], R14 ;  /* 0x0004000e07007388 */ /* 0x000fe20000000800 */
[----:B------:R-:W-:-:S03]  /*2a960*/  FMUL.FTZ R18, R32, R17 ;  /* 0x0000001120127220 */ /* 0x000fc60000410000 */
[----:B------:R-:W-:Y:S01]  /*2a970*/  STS [R7+0x800], R16 ;  /* 0x0008001007007388 */ /* 0x000fe20000000800 */
[----:B------:R-:W-:-:S03]  /*2a980*/  FMUL.FTZ R20, R32, R19 ;  /* 0x0000001320147220 */ /* 0x000fc60000410000 */
[----:B------:R-:W-:Y:S01]  /*2a990*/  STS [R7+0xc00], R18 ;  /* 0x000c001207007388 */ /* 0x000fe20000000800 */
[----:B------:R-:W-:-:S03]  /*2a9a0*/  FMUL.FTZ R22, R32, R21 ;  /* 0x0000001520167220 */ /* 0x000fc60000410000 */
[----:B------:R-:W-:Y:S04]  /*2a9b0*/  STS [R7+0x1000], R20 ;  /* 0x0010001407007388 */ /* 0x000fe80000000800 */
[----:B------:R0:W-:Y:S02]  /*2a9c0*/  STS [R7+0x1400], R22 ;  /* 0x0014001607007388 */ /* 0x0001e40000000800 */
[----:B0-----:R-:W-:-:S07]  /*2a9d0*/  VIADD R7, R7, 0x2000 ;  /* 0x0000200007077836 */ /* 0x001fce0000000000 */
.L_x_1688:
[----:B------:R-:W-:Y:S05]  /*2a9e0*/  BSYNC.RECONVERGENT B1 ;  /* 0x0000000000017941 */ /* 0x000fea0003800200 */
.L_x_1687:
[----:B------:R-:W-:-:S13]  /*2a9f0*/  ISETP.LT.OR P0, PT, R5, UR41, P0 ;  /* 0x0000002905007c0c */ /* 0x000fda0008701670 */
[----:B------:R-:W-:Y:S05]  /*2aa00*/  @!P0 BRA `(.L_x_1679) ;  /* 0x0000000c00448947 */ /* 0x000fea0003800000 */
[----:B------:R-:W3:Y:S04]  /*2aa10*/  LDS R5, [R7+-0x800] ;  /* 0xfff8000007057984 */ /* 0x000ee80000000800 */
[----:B------:R-:W2:Y:S04]  /*2aa20*/  LDS R9, [R7+-0x400] ;  /* 0xfffc000007097984 */ /* 0x000ea80000000800 */
[----:B0-----:R-:W0:Y:S04]  /*2aa30*/  LDS R11, [R7] ;  /* 0x00000000070b7984 */ /* 0x001e280000000800 */
[----:B------:R-:W4:Y:S01]  /*2aa40*/  LDS R13, [R7+0x400] ;  /* 0x00040000070d7984 */ /* 0x000f220000000800 */
[-C--:B---3--:R-:W-:Y:S01]  /*2aa50*/  FMUL.FTZ R8, R5, R32.reuse ;  /* 0x0000002005087220 */ /* 0x088fe20000410000 */
[----:B--2---:R-:W-:-:S04]  /*2aa60*/  FMUL.FTZ R10, R9, R32 ;  /* 0x00000020090a7220 */ /* 0x004fc80000410000 */
[----:B------:R2:W-:Y:S01]  /*2aa70*/  STS [R7+-0x800], R8 ;  /* 0xfff8000807007388 */ /* 0x0005e20000000800 */
[----:B0-----:R-:W-:-:S03]  /*2aa80*/  FMUL.FTZ R12, R11, R32 ;  /* 0x000000200b0c7220 */ /* 0x001fc60000410000 */
[----:B------:R2:W-:Y:S01]  /*2aa90*/  STS [R7+-0x400], R10 ;  /* 0xfffc000a07007388 */ /* 0x0005e20000000800 */
[----:B----4-:R-:W-:-:S03]  /*2aaa0*/  FMUL.FTZ R14, R13, R32 ;  /* 0x000000200d0e7220 */ /* 0x010fc60000410000 */
[----:B------:R2:W-:Y:S04]  /*2aab0*/  STS [R7], R12 ;  /* 0x0000000c07007388 */ /* 0x0005e80000000800 */
[----:B------:R2:W-:Y:S01]  /*2aac0*/  STS [R7+0x400], R14 ;  /* 0x0004000e07007388 */ /* 0x0005e20000000800 */
[----:B------:R-:W-:Y:S05]  /*2aad0*/  BRA `(.L_x_1679) ;  /* 0x0000000c00107947 */ /* 0x000fea0003800000 */
.L_x_1680:
        /* <DEDUP_REMOVED lines=10> */
[----:B------:R-:W4:Y:S01]  /*2ab80*/  LDCU.64 UR12, c[0x0][0x480] ;  /* 0x00009000ff0c77ac */ /* 0x000f220008000a00 */
[----:B------:R-:W-:Y:S02]  /*2ab90*/  LEA.HI R7, R7, 0x1, RZ, 0x18 ;  /* 0x0000000107077811 */ /* 0x000fe400078fc0ff */
[----:B------:R-:W-:Y:S01]  /*2aba0*/  IADD3 R13, P0, PT, R5, UR4, RZ ;  /* 0x00000004050d7c10 */ /* 0x000fe2000ff1e0ff */
[----:B------:R-:W-:Y:S02]  /*2abb0*/  UMOV UR7, 0x400 ;  /* 0x0000040000077882 */ /* 0x000fe40000000000 */
[----:B------:R-:W-:Y:S01]  /*2abc0*/  UIADD3 UR7, UPT, UPT, UR7, 0x840, URZ ;  /* 0x0000084007077890 */ /* 0x000fe2000fffe0ff */
[C---:B------:R-:W-:Y:S01]  /*2abd0*/  IMAD.SHL.U32 R8, R7.reuse, 0x100, RZ ;  /* 0x0000010007087824 */ /* 0x040fe200078e00ff */
[----:B------:R-:W-:Y:S01]  /*2abe0*/  LOP3.LUT R7, R7, 0x3, RZ, 0xc0, !PT ;  /* 0x0000000307077812 */ /* 0x000fe200078ec0ff */
[----:B------:R-:W-:-:S03]  /*2abf0*/  IMAD.X R10, RZ, RZ, UR5, P0 ;  /* 0x00000005ff0a7e24 */ /* 0x000fc600080e06ff */
[----:B------:R-:W-:-:S04]  /*2ac00*/  LOP3.LUT R8, R8, 0x300, RZ, 0xc0, !PT ;  /* 0x0000030008087812 */ /* 0x000fc800078ec0ff */
[----:B------:R-:W-:Y:S02]  /*2ac10*/  IADD3 R5, PT, PT, R5, R8, RZ ;  /* 0x0000000805057210 */ /* 0x000fe40007ffe0ff */
[----:B----4-:R-:W-:-:S04]  /*2ac20*/  LEA R12, P0, R13, UR12, 0x2 ;  /* 0x0000000c0d0c7c11 */ /* 0x010fc8000f8010ff */
[----:B------:R-:W-:Y:S01]  /*2ac30*/  LEA.HI.X R13, R13, UR13, R10, 0x2, P0 ;  /* 0x0000000d0d0d7c11 */ /* 0x000fe200080f140a */
[----:B--2---:R-:W-:Y:S01]  /*2ac40*/  ULEA UR7, UR8, UR7, 0x18 ;  /* 0x0000000708077291 */ /* 0x004fe2000f8ec0ff */
[----:B------:R-:W-:-:S05]  /*2ac50*/  IMAD.MOV R10, RZ, RZ, -R7 ;  /* 0x000000ffff0a7224 */ /* 0x000fca00078e0a07 */
[----:B------:R-:W-:-:S07]  /*2ac60*/  VIADD R7, R0, UR7 ;  /* 0x0000000700077c36 */ /* 0x000fce0008000000 */
.L_x_1691:
[----:B--2---:R-:W0:Y:S01]  /*2ac70*/  LDS R8, [R7] ;  /* 0x0000000007087984 */ /* 0x004e220000000800 */
[----:B------:R-:W-:Y:S01]  /*2ac80*/  IMAD.MOV.U32 R9, RZ, RZ, R13 ;  /* 0x000000ffff097224 */ /* 0x000fe200078e000d */
[----:B------:R-:W-:-:S04]  /*2ac90*/  IADD3 R10, PT, PT, R10, 0x1, RZ ;  /* 0x000000010a0a7810 */ /* 0x000fc80007ffe0ff */
[----:B------:R-:W-:Y:S01]  /*2aca0*/  ISETP.NE.AND P0, PT, R10, RZ, PT ;  /* 0x000000ff0a00720c */ /* 0x000fe20003f05270 */
[----:B0--3--:R-:W-:Y:S01]  /*2acb0*/  FMUL.FTZ R11, R8, R32 ;  /* 0x00000020080b7220 */ /* 0x009fe20000410000 */
[----:B------:R-:W-:Y:S01]  /*2acc0*/  IMAD.MOV.U32 R8, RZ, RZ, R12 ;  /* 0x000000ffff087224 */ /* 0x000fe200078e000c */
[----:B------:R-:W-:-:S03]  /*2acd0*/  IADD3 R12, P2, PT, R12, 0x400, RZ ;  /* 0x000004000c0c7810 */ /* 0x000fc60007f5e0ff */
[----:B------:R0:W-:Y:S02]  /*2ace0*/  STS [R7], R11 ;  /* 0x0000000b07007388 */ /* 0x0001e40000000800 */
[----:B------:R-:W-:Y:S02]  /*2acf0*/  IMAD.X R13, RZ, RZ, R13, P2 ;  /* 0x000000ffff0d7224 */ /* 0x000fe400010e060d */
[----:B------:R2:W-:Y:S01]  /*2ad00*/  STG.E desc[UR36][R8.64], R11 ;  /* 0x0000000b08007986 */ /* 0x0005e2000c101924 */
[----:B0-----:R-:W-:Y:S02]  /*2ad10*/  VIADD R7, R7, 0x400 ;  /* 0x0000040007077836 */ /* 0x001fe40000000000 */
[----:B------:R-:W-:Y:S05]  /*2ad20*/  @P0 BRA `(.L_x_1691) ;  /* 0xfffffffc00d00947 */ /* 0x000fea000383ffff */
.L_x_1690:
[----:B------:R-:W-:Y:S05]  /*2ad30*/  BSYNC.RECONVERGENT B1 ;  /* 0x0000000000017941 */ /* 0x000fea0003800200 */
.L_x_1689:
[----:B------:R-:W-:Y:S05]  /*2ad40*/  @!P1 BRA `(.L_x_1679) ;  /* 0x0000000800749947 */ /* 0x000fea0003800000 */
[----:B------:R-:W4:Y:S01]  /*2ad50*/  S2R R10, SR_CgaCtaId ;  /* 0x00000000000a7919 */ /* 0x000f220000008800 */
[----:B------:R-:W0:Y:S01]  /*2ad60*/  LDCU.64 UR12, c[0x0][0x480] ;  /* 0x00009000ff0c77ac */ /* 0x000e220008000a00 */
[C---:B------:R-:W-:Y:S01]  /*2ad70*/  IADD3 R12, PT, PT, -R5.reuse, UR41, RZ ;  /* 0x00000029050c7c10 */ /* 0x040fe2000fffe1ff */
[----:B------:R-:W-:Y:S01]  /*2ad80*/  BSSY.RECONVERGENT B1, `(.L_x_1692) ;  /* 0x000005b000017945 */ /* 0x000fe20003800200 */
[----:B--2---:R-:W-:Y:S01]  /*2ad90*/  IADD3 R8, P0, PT, R5, UR4, RZ ;  /* 0x0000000405087c10 */ /* 0x004fe2000ff1e0ff */
[----:B------:R-:W-:Y:S01]  /*2ada0*/  USHF.L.U32 UR7, UR74, 0x2, URZ ;  /* 0x000000024a077899 */ /* 0x000fe200080006ff */
[----:B------:R-:W-:Y:S02]  /*2adb0*/  MOV R7, 0x400 ;  /* 0x0000040000077802 */ /* 0x000fe40000000f00 */
[----:B------:R-:W-:Y:S01]  /*2adc0*/  ISETP.GT.AND P1, PT, R12, 0xc00, PT ;  /* 0x00000c000c00780c */ /* 0x000fe20003f24270 */
[----:B------:R-:W-:Y:S02]  /*2add0*/  IMAD.X R9, RZ, RZ, UR5, P0 ;  /* 0x00000005ff097e24 */ /* 0x000fe400080e06ff */
[----:B------:R-:W-:Y:S01]  /*2ade0*/  VIADD R7, R7, 0x840 ;  /* 0x0000084007077836 */ /* 0x000fe20000000000 */
[----:B0-----:R-:W-:-:S04]  /*2adf0*/  LEA R11, P0, R8, UR12, 0x2 ;  /* 0x0000000c080b7c11 */ /* 0x001fc8000f8010ff */
[----:B------:R-:W-:Y:S02]  /*2ae00*/  LEA.HI.X R9, R8, UR13, R9, 0x2, P0 ;  /* 0x0000000d08097c11 */ /* 0x000fe400080f1409 */
[----:B------:R-:W-:-:S04]  /*2ae10*/  IADD3 R8, P0, PT, R11, 0x800, RZ ;  /* 0x000008000b087810 */ /* 0x000fc80007f1e0ff */
[----:B------:R-:W-:Y:S02]  /*2ae20*/  IADD3.X R9, PT, PT, RZ, R9, RZ, P0, !PT ;  /* 0x00000009ff097210 */ /* 0x000fe400007fe4ff */
[----:B------:R-:W-:Y:S02]  /*2ae30*/  PLOP3.LUT P0, PT, PT, PT, PT, 0x80, 0x8 ;  /* 0x000000000008781c */ /* 0x000fe40003f0f070 */
[----:B----4-:R-:W-:Y:S02]  /*2ae40*/  LEA R10, R10, R7, 0x18 ;  /* 0x000000070a0a7211 */ /* 0x010fe400078ec0ff */
[----:B------:R-:W-:-:S04]  /*2ae50*/  LEA R7, R5, -UR7, 0x2 ;  /* 0x8000000705077c11 */ /* 0x000fc8000f8e10ff */
[----:B------:R-:W-:Y:S01]  /*2ae60*/  IADD3 R7, PT, PT, R7, 0x800, R10 ;  /* 0x0000080007077810 */ /* 0x000fe20007ffe00a */
[----:B------:R-:W-:Y:S06]  /*2ae70*/  @!P1 BRA `(.L_x_1693) ;  /* 0x00000004002c9947 */ /* 0x000fec0003800000 */
[----:B------:R-:W-:Y:S01]  /*2ae80*/  IMAD.U32 R26, RZ, RZ, UR41 ;  /* 0x00000029ff1a7e24 */ /* 0x000fe2000f8e00ff */
[----:B------:R-:W-:-:S03]  /*2ae90*/  PLOP3.LUT P0, PT, PT, PT, PT, 0x8, 0x80 ;  /* 0x000000000080781c */ /* 0x000fc60003f0e170 */
[----:B------:R-:W-:-:S10]  /*2aea0*/  VIADD R26, R26, 0xfffff400 ;  /* 0xfffff4001a1a7836 */ /* 0x000fd40000000000 */
.L_x_1694:
[----:B------:R-:W3:Y:S01]  /*2aeb0*/  LDS R10, [R7+-0x800] ;  /* 0xfff80000070a7984 */ /* 0x000ee20000000800 */
[----:B------:R-:W-:-:S03]  /*2aec0*/  VIADD R5, R5, 0x1000 ;  /* 0x0000100005057836 */ /* 0x000fc60000000000 */
[----:B------:R-:W0:Y:S02]  /*2aed0*/  LDS R11, [R7+-0x400] ;  /* 0xfffc0000070b7984 */ /* 0x000e240000000800 */
[----:B------:R-:W-:Y:S02]  /*2aee0*/  ISETP.GE.AND P2, PT, R5, R26, PT ;  /* 0x0000001a0500720c */ /* 0x000fe40003f46270 */
[----:B------:R-:W2:Y:S04]  /*2aef0*/  LDS R12, [R7] ;  /* 0x00000000070c7984 */ /* 0x000ea80000000800 */
[----:B------:R-:W4:Y:S04]  /*2af00*/  LDS R13, [R7+0x400] ;  /* 0x00040000070d7984 */ /* 0x000f280000000800 */
[----:B------:R-:W1:Y:S04]  /*2af10*/  LDS R14, [R7+0x800] ;  /* 0x00080000070e7984 */ /* 0x000e680000000800 */
[----:B------:R-:W1:Y:S04]  /*2af20*/  LDS R15, [R7+0xc00] ;  /* 0x000c0000070f7984 */ /* 0x000e680000000800 */
[----:B------:R-:W1:Y:S04]  /*2af30*/  LDS R16, [R7+0x1000] ;  /* 0x0010000007107984 */ /* 0x000e680000000800 */
[----:B------:R-:W1:Y:S04]  /*2af40*/  LDS R17, [R7+0x1400] ;  /* 0x0014000007117984 */ /* 0x000e680000000800 */
[----:B------:R-:W1:Y:S04]  /*2af50*/  LDS R18, [R7+0x1800] ;  /* 0x0018000007127984 */ /* 0x000e680000000800 */
[----:B------:R-:W1:Y:S04]  /*2af60*/  LDS R19, [R7+0x1c00] ;  /* 0x001c000007137984 */ /* 0x000e680000000800 */
[----:B------:R-:W1:Y:S01]  /*2af70*/  LDS R20, [R7+0x2000] ;  /* 0x0020000007147984 */ /* 0x000e620000000800 */
[----:B---3--:R-:W-:-:S03]  /*2af80*/  FMUL.FTZ R10, R32, R10 ;  /* 0x0000000a200a7220 */ /* 0x008fc60000410000 */
[----:B------:R-:W3:Y:S01]  /*2af90*/  LDS R21, [R7+0x2400] ;  /* 0x0024000007157984 */ /* 0x000ee20000000800 */
[----:B0-----:R-:W-:-:S03]  /*2afa0*/  FMUL.FTZ R11, R32, R11 ;  /* 0x0000000b200b7220 */ /* 0x001fc60000410000 */
[----:B------:R-:W0:Y:S01]  /*2afb0*/  LDS R22, [R7+0x2800] ;  /* 0x0028000007167984 */ /* 0x000e220000000800 */
[----:B--2---:R-:W-:-:S03]  /*2afc0*/  FMUL.FTZ R12, R32, R12 ;  /* 0x0000000c200c7220 */ /* 0x004fc60000410000 */
[----:B------:R-:W2:Y:S01]  /*2afd0*/  LDS R23, [R7+0x2c00] ;  /* 0x002c000007177984 */ /* 0x000ea20000000800 */
[----:B----4-:R-:W-:-:S03]  /*2afe0*/  FMUL.FTZ R13, R32, R13 ;  /* 0x0000000d200d7220 */ /* 0x010fc60000410000 */
[----:B------:R-:W4:Y:S01]  /*2aff0*/  LDS R24, [R7+0x3000] ;  /* 0x0030000007187984 */ /* 0x000f220000000800 */
[----:B-1----:R-:W-:-:S03]  /*2b000*/  FMUL.FTZ R14, R32, R14 ;  /* 0x0000000e200e7220 */ /* 0x002fc60000410000 */
[----:B------:R-:W1:Y:S01]  /*2b010*/  LDS R25, [R7+0x3400] ;  /* 0x0034000007197984 */ /* 0x000e620000000800 */
[----:B------:R-:W-:-:S03]  /*2b020*/  FMUL.FTZ R15, R32, R15 ;  /* 0x0000000f200f7220 */ /* 0x000fc60000410000 */
[----:B------:R-:W-:Y:S01]  /*2b030*/  STG.E desc[UR36][R8.64+-0x800], R10 ;  /* 0xfff8000a08007986 */ /* 0x000fe2000c101924 */
[----:B------:R-:W-:-:S03]  /*2b040*/  FMUL.FTZ R16, R32, R16 ;  /* 0x0000001020107220 */ /* 0x000fc60000410000 */
[----:B------:R3:W-:Y:S01]  /*2b050*/  STS [R7+-0x800], R10 ;  /* 0xfff8000a07007388 */ /* 0x0007e20000000800 */
[C---:B------:R-:W-:Y:S01]  /*2b060*/  FMUL.FTZ R17, R32.reuse, R17 ;  /* 0x0000001120117220 */ /* 0x040fe20000410000 */
[C---:B------:R-:W-:Y:S02]  /*2b070*/  FMUL.FTZ R18, R32.reuse, R18 ;  /* 0x0000001220127220 */ /* 0x040fe40000410000 */
[----:B------:R-:W-:Y:S01]  /*2b080*/  STG.E desc[UR36][R8.64+-0x400], R11 ;  /* 0xfffc000b08007986 */ /* 0x000fe2000c101924 */
[----:B------:R-:W-:-:S03]  /*2b090*/  FMUL.FTZ R19, R32, R19 ;  /* 0x0000001320137220 */ /* 0x000fc60000410000 */
[----:B------:R0:W-:Y:S01]  /*2b0a0*/  STS [R7+-0x400], R11 ;  /* 0xfffc000b07007388 */ /* 0x0001e20000000800 */
[----:B---3--:R-:W-:Y:S01]  /*2b0b0*/  IADD3 R10, P1, PT, R8, 0x4000, RZ ;  /* 0x00004000080a7810 */ /* 0x008fe20007f3e0ff */
[C---:B------:R-:W-:Y:S02]  /*2b0c0*/  FMUL.FTZ R20, R32.reuse, R20 ;  /* 0x0000001420147220 */ /* 0x040fe40000410000 */
[----:B------:R-:W-:Y:S01]  /*2b0d0*/  STG.E desc[UR36][R8.64], R12 ;  /* 0x0000000c08007986 */ /* 0x000fe2000c101924 */
[----:B------:R-:W-:-:S03]  /*2b0e0*/  FMUL.FTZ R21, R32, R21 ;  /* 0x0000001520157220 */ /* 0x000fc60000410000 */
[----:B------:R-:W-:Y:S01]  /*2b0f0*/  STS [R7], R12 ;  /* 0x0000000c07007388 */ /* 0x000fe20000000800 */
[----:B0-----:R-:W-:Y:S02]  /*2b100*/  IMAD.X R11, RZ, RZ, R9, P1 ;  /* 0x000000ffff0b7224 */ /* 0x001fe400008e0609 */
[C---:B------:R-:W-:Y:S01]  /*2b110*/  FMUL.FTZ R22, R32.reuse, R22 ;  /* 0x0000001620167220 */ /* 0x040fe20000410000 */
[----:B------:R-:W-:Y:S01]  /*2b120*/  STG.E desc[UR36][R8.64+0x400], R13 ;  /* 0x0004000d08007986 */ /* 0x000fe2000c101924 */
[----:B--2---:R-:W-:-:S03]  /*2b130*/  FMUL.FTZ R23, R32, R23 ;  /* 0x0000001720177220 */ /* 0x004fc60000410000 */
[----:B------:R-:W-:Y:S01]  /*2b140*/  STS [R7+0x400], R13 ;  /* 0x0004000d07007388 */ /* 0x000fe20000000800 */
[----:B----4-:R-:W-:-:S03]  /*2b150*/  FMUL.FTZ R24, R32, R24 ;  /* 0x0000001820187220 */ /* 0x010fc60000410000 */
[----:B------:R-:W-:Y:S01]  /*2b160*/  STG.E desc[UR36][R8.64+0x800], R14 ;  /* 0x0008000e08007986 */ /* 0x000fe2000c101924 */
[----:B-1----:R-:W-:-:S03]  /*2b170*/  FMUL.FTZ R25, R32, R25 ;  /* 0x0000001920197220 */ /* 0x002fc60000410000 */
[----:B------:R-:W-:Y:S04]  /*2b180*/  STS [R7+0x800], R14 ;  /* 0x0008000e07007388 */ /* 0x000fe80000000800 */
[----:B------:R-:W-:Y:S04]  /*2b190*/  STG.E desc[UR36][R8.64+0xc00], R15 ;  /* 0x000c000f08007986 */ /* 0x000fe8000c101924 */
        /* <DEDUP_REMOVED lines=19> */
[----:B------:R0:W-:Y:S04]  /*2b2d0*/  STG.E desc[UR36][R8.64+0x3400], R25 ;  /* 0x0034001908007986 */ /* 0x0001e8000c101924 */
[----:B------:R1:W-:Y:S01]  /*2b2e0*/  STS [R7+0x3400], R25 ;  /* 0x0034001907007388 */ /* 0x0003e20000000800 */
[----:B0-----:R-:W-:Y:S01]  /*2b2f0*/  IMAD.MOV.U32 R8, RZ, RZ, R10 ;  /* 0x000000ffff087224 */ /* 0x001fe200078e000a */
[----:B-1----:R-:W-:Y:S01]  /*2b300*/  IADD3 R7, PT, PT, R7, 0x4000, RZ ;  /* 0x0000400007077810 */ /* 0x002fe20007ffe0ff */
[----:B------:R-:W-:Y:S01]  /*2b310*/  IMAD.MOV.U32 R9, RZ, RZ, R11 ;  /* 0x000000ffff097224 */ /* 0x000fe200078e000b */
[----:B------:R-:W-:Y:S06]  /*2b320*/  @!P2 BRA `(.L_x_1694) ;  /* 0xfffffff800e0a947 */ /* 0x000fec000383ffff */
.L_x_1693:
[----:B------:R-:W-:Y:S05]  /*2b330*/  BSYNC.RECONVERGENT B1 ;  /* 0x0000000000017941 */ /* 0x000fea0003800200 */
.L_x_1692:
[----:B------:R-:W-:Y:S01]  /*2b340*/  IADD3 R10, PT, PT, -R5, UR41, RZ ;  /* 0x00000029050a7c10 */ /* 0x000fe2000fffe1ff */
[----:B------:R-:W-:Y:S03]  /*2b350*/  BSSY.RECONVERGENT B1, `(.L_x_1695) ;  /* 0x000002a000017945 */ /* 0x000fe60003800200 */
[----:B------:R-:W-:-:S13]  /*2b360*/  ISETP.GT.AND P1, PT, R10, 0x400, PT ;  /* 0x000004000a00780c */ /* 0x000fda0003f24270 */
[----:B------:R-:W-:Y:S05]  /*2b370*/  @!P1 BRA `(.L_x_1696) ;  /* 0x00000000009c9947 */ /* 0x000fea0003800000 */
[----:B------:R-:W3:Y:S01]  /*2b380*/  LDS R10, [R7+-0x800] ;  /* 0xfff80000070a7984 */ /* 0x000ee20000000800 */
[----:B------:R-:W-:Y:S01]  /*2b390*/  PLOP3.LUT P0, PT, PT, PT, PT, 0x8, 0x80 ;  /* 0x000000000080781c */ /* 0x000fe20003f0e170 */
[----:B------:R-:W-:Y:S02]  /*2b3a0*/  VIADD R5, R5, 0x800 ;  /* 0x0000080005057836 */ /* 0x000fe40000000000 */
[----:B------:R-:W0:Y:S04]  /*2b3b0*/  LDS R11, [R7+-0x400] ;  /* 0xfffc0000070b7984 */ /* 0x000e280000000800 */
[----:B------:R-:W2:Y:S04]  /*2b3c0*/  LDS R12, [R7] ;  /* 0x00000000070c7984 */ /* 0x000ea80000000800 */
[----:B------:R-:W4:Y:S04]  /*2b3d0*/  LDS R13, [R7+0x400] ;  /* 0x00040000070d7984 */ /* 0x000f280000000800 */
[----:B------:R-:W1:Y:S04]  /*2b3e0*/  LDS R14, [R7+0x800] ;  /* 0x00080000070e7984 */ /* 0x000e680000000800 */
[----:B------:R-:W1:Y:S04]  /*2b3f0*/  LDS R15, [R7+0xc00] ;  /* 0x000c0000070f7984 */ /* 0x000e680000000800 */
[----:B------:R-:W1:Y:S04]  /*2b400*/  LDS R16, [R7+0x1000] ;  /* 0x0010000007107984 */ /* 0x000e680000000800 */
[----:B------:R-:W1:Y:S01]  /*2b410*/  LDS R17, [R7+0x1400] ;  /* 0x0014000007117984 */ /* 0x000e620000000800 */
[C---:B---3--:R-:W-:Y:S01]  /*2b420*/  FMUL.FTZ R10, R32.reuse, R10 ;  /* 0x0000000a200a7220 */ /* 0x048fe20000410000 */
[----:B0-----:R-:W-:-:S04]  /*2b430*/  FMUL.FTZ R11, R32, R11 ;  /* 0x0000000b200b7220 */ /* 0x001fc80000410000 */
[----:B------:R-:W-:Y:S01]  /*2b440*/  STG.E desc[UR36][R8.64+-0x800], R10 ;  /* 0xfff8000a08007986 */ /* 0x000fe2000c101924 */
[----:B--2---:R-:W-:-:S03]  /*2b450*/  FMUL.FTZ R12, R32, R12 ;  /* 0x0000000c200c7220 */ /* 0x004fc60000410000 */
[----:B------:R0:W-:Y:S01]  /*2b460*/  STS [R7+-0x800], R10 ;  /* 0xfff8000a07007388 */ /* 0x0001e20000000800 */
[----:B----4-:R-:W-:-:S03]  /*2b470*/  FMUL.FTZ R13, R32, R13 ;  /* 0x0000000d200d7220 */ /* 0x010fc60000410000 */
[----:B------:R-:W-:Y:S01]  /*2b480*/  STG.E desc[UR36][R8.64+-0x400], R11 ;  /* 0xfffc000b08007986 */ /* 0x000fe2000c101924 */
[----:B-1----:R-:W-:-:S03]  /*2b490*/  FMUL.FTZ R14, R32, R14 ;  /* 0x0000000e200e7220 */ /* 0x002fc60000410000 */
[----:B------:R1:W-:Y:S01]  /*2b4a0*/  STS [R7+-0x400], R11 ;  /* 0xfffc000b07007388 */ /* 0x0003e20000000800 */
[----:B0-----:R-:W-:Y:S01]  /*2b4b0*/  IADD3 R10, P1, PT, R8, 0x2000, RZ ;  /* 0x00002000080a7810 */ /* 0x001fe20007f3e0ff */
[C---:B------:R-:W-:Y:S02]  /*2b4c0*/  FMUL.FTZ R15, R32.reuse, R15 ;  /* 0x0000000f200f7220 */ /* 0x040fe40000410000 */
[----:B------:R-:W-:Y:S01]  /*2b4d0*/  STG.E desc[UR36][R8.64], R12 ;  /* 0x0000000c08007986 */ /* 0x000fe2000c101924 */
[----:B------:R-:W-:-:S03]  /*2b4e0*/  FMUL.FTZ R16, R32, R16 ;  /* 0x0000001020107220 */ /* 0x000fc60000410000 */
[----:B------:R-:W-:Y:S01]  /*2b4f0*/  STS [R7], R12 ;  /* 0x0000000c07007388 */ /* 0x000fe20000000800 */
[----:B-1----:R-:W-:Y:S02]  /*2b500*/  IMAD.X R11, RZ, RZ, R9, P1 ;  /* 0x000000ffff0b7224 */ /* 0x002fe400008e0609 */
[----:B------:R-:W-:Y:S01]  /*2b510*/  FMUL.FTZ R17, R32, R17 ;  /* 0x0000001120117220 */ /* 0x000fe20000410000 */
        /* <DEDUP_REMOVED lines=12> */
[----:B------:R-:W-:-:S07]  /*2b5e0*/  IMAD.MOV.U32 R9, RZ, RZ, R11 ;  /* 0x000000ffff097224 */ /* 0x000fce00078e000b */
.L_x_1696:
[----:B------:R-:W-:Y:S05]  /*2b5f0*/  BSYNC.RECONVERGENT B1 ;  /* 0x0000000000017941 */ /* 0x000fea0003800200 */
.L_x_1695:
[----:B------:R-:W-:-:S13]  /*2b600*/  ISETP.LT.OR P0, PT, R5, UR41, P0 ;  /* 0x0000002905007c0c */ /* 0x000fda0008701670 */
[----:B------:R-:W-:Y:S05]  /*2b610*/  @!P0 BRA `(.L_x_1679) ;  /* 0x0000000000408947 */ /* 0x000fea0003800000 */
[----:B------:R-:W3:Y:S04]  /*2b620*/  LDS R5, [R7+-0x800] ;  /* 0xfff8000007057984 */ /* 0x000ee80000000800 */
[----:B------:R-:W0:Y:S04]  /*2b630*/  LDS R10, [R7+-0x400] ;  /* 0xfffc0000070a7984 */ /* 0x000e280000000800 */
[----:B------:R-:W2:Y:S04]  /*2b640*/  LDS R11, [R7] ;  /* 0x00000000070b7984 */ /* 0x000ea80000000800 */
[----:B------:R-:W4:Y:S01]  /*2b650*/  LDS R12, [R7+0x400] ;  /* 0x00040000070c7984 */ /* 0x000f220000000800 */
[-C--:B---3--:R-:W-:Y:S01]  /*2b660*/  FMUL.FTZ R5, R5, R32.reuse ;  /* 0x0000002005057220 */ /* 0x088fe20000410000 */
[----:B0-----:R-:W-:-:S04]  /*2b670*/  FMUL.FTZ R10, R10, R32 ;  /* 0x000000200a0a7220 */ /* 0x001fc80000410000 */
[----:B------:R0:W-:Y:S01]  /*2b680*/  STG.E desc[UR36][R8.64+-0x800], R5 ;  /* 0xfff8000508007986 */ /* 0x0001e2000c101924 */
[----:B--2---:R-:W-:-:S03]  /*2b690*/  FMUL.FTZ R11, R11, R32 ;  /* 0x000000200b0b7220 */ /* 0x004fc60000410000 */
[----:B------:R0:W-:Y:S01]  /*2b6a0*/  STS [R7+-0x800], R5 ;  /* 0xfff8000507007388 */ /* 0x0001e20000000800 */
[----:B----4-:R-:W-:-:S03]  /*2b6b0*/  FMUL.FTZ R12, R12, R32 ;  /* 0x000000200c0c7220 */ /* 0x010fc60000410000 */
[----:B------:R0:W-:Y:S04]  /*2b6c0*/  STG.E desc[UR36][R8.64+-0x400], R10 ;  /* 0xfffc000a08007986 */ /* 0x0001e8000c101924 */
[----:B------:R0:W-:Y:S04]  /*2b6d0*/  STS [R7+-0x400], R10 ;  /* 0xfffc000a07007388 */ /* 0x0001e80000000800 */
[----:B------:R0:W-:Y:S04]  /*2b6e0*/  STG.E desc[UR36][R8.64], R11 ;  /* 0x0000000b08007986 */ /* 0x0001e8000c101924 */
[----:B------:R0:W-:Y:S04]  /*2b6f0*/  STS [R7], R11 ;  /* 0x0000000b07007388 */ /* 0x0001e80000000800 */
[----:B------:R0:W-:Y:S04]  /*2b700*/  STG.E desc[UR36][R8.64+0x400], R12 ;  /* 0x0004000c08007986 */ /* 0x0001e8000c101924 */
[----:B------:R0:W-:Y:S02]  /*2b710*/  STS [R7+0x400], R12 ;  /* 0x0004000c07007388 */ /* 0x0001e40000000800 */
.L_x_1679:
[----:B------:R-:W-:Y:S05]  /*2b720*/  BSYNC.RECONVERGENT B0 ;  /* 0x0000000000007941 */ /* 0x000fea0003800200 */
.L_x_1678:
[----:B------:R-:W4:Y:S01]  /*2b730*/  LDCU UR5, c[0x0][0x40c] ;  /* 0x00008180ff0577ac */ /* 0x000f220008000800 */
[----:B------:R-:W1:Y:S01]  /*2b740*/  S2R R22, SR_CgaCtaId ;  /* 0x0000000000167919 */ /* 0x000e620000008800 */
[----:B------:R-:W-:Y:S01]  /*2b750*/  SHF.R.U32.HI R20, RZ, 0x6, R4 ;  /* 0x00000006ff147819 */ /* 0x000fe20000011604 */
[----:B------:R-:W-:Y:S01]  /*2b760*/  BSSY.RECONVERGENT B0, `(.L_x_1697) ;  /* 0x000001e000007945 */ /* 0x000fe20003800200 */
[----:B------:R-:W-:Y:S01]  /*2b770*/  USHF.R.S32.HI UR4, URZ, 0x1f, UR40 ;  /* 0x0000001fff047899 */ /* 0x000fe20008011428 */
[----:B0-----:R-:W-:Y:S01]  /*2b780*/  LOP3.LUT R5, R0, 0xfc, RZ, 0xc0, !PT ;  /* 0x000000fc00057812 */ /* 0x001fe200078ec0ff */
[----:B------:R-:W-:Y:S01]  /*2b790*/  IMAD.SHL.U32 R0, R4, 0x10, RZ ;  /* 0x0000001004007824 */ /* 0x000fe200078e00ff */
[----:B------:R-:W-:Y:S01]  /*2b7a0*/  MOV R16, 0x400 ;  /* 0x0000040000107802 */ /* 0x000fe20000000f00 */
[----:B------:R-:W-:Y:S01]  /*2b7b0*/  ULEA.HI UR4, UR4, UR40, URZ, 0x2 ;  /* 0x0000002804047291 */ /* 0x000fe2000f8f10ff */
[----:B--2---:R-:W-:Y:S02]  /*2b7c0*/  CS2R R10, SRZ ;  /* 0x00000000000a7805 */ /* 0x004fe4000001ff00 */
[----:B------:R-:W-:-:S02]  /*2b7d0*/  CS2R R8, SRZ ;  /* 0x0000000000087805 */ /* 0x000fc4000001ff00 */
[----:B------:R-:W-:Y:S01]  /*2b7e0*/  IADD3 R7, PT, PT, R16, 0x440, RZ ;  /* 0x0000044010077810 */ /* 0x000fe20007ffe0ff */
[----:B------:R-:W-:Y:S01]  /*2b7f0*/  ULOP3.LUT UR4, UR4, 0xfffffffc, URZ, 0xc0, !UPT ;  /* 0xfffffffc04047892 */ /* 0x000fe2000f8ec0ff */
[----:B------:R-:W-:-:S03]  /*2b800*/  LOP3.LUT R0, R0, 0x3f0, RZ, 0xc0, !PT ;  /* 0x000003f000007812 */ /* 0x000fc600078ec0ff */
[----:B------:R-:W-:Y:S01]  /*2b810*/  UIADD3 UR4, UPT, UPT, UR40, -UR4, URZ ;  /* 0x8000000428047290 */ /* 0x000fe2000fffe0ff */
[----:B----4-:R-:W-:-:S05]  /*2b820*/  IMAD.U32 R44, RZ, RZ, UR5 ;  /* 0x00000005ff2c7e24 */ /* 0x010fca000f8e00ff */
[----:B------:R-:W-:-:S04]  /*2b830*/  ISETP.NE.AND P0, PT, R20, UR4, PT ;  /* 0x0000000414007c0c */ /* 0x000fc8000bf05270 */
[----:B------:R-:W-:-:S04]  /*2b840*/  ISETP.NE.OR P0, PT, R44, RZ, P0 ;  /* 0x000000ff2c00720c */ /* 0x000fc80000705670 */
[----:B------:R-:W-:Y:S02]  /*2b850*/  ISETP.GT.U32.OR P0, PT, R5, 0xbf, P0 ;  /* 0x000000bf0500780c */ /* 0x000fe40000704470 */
[----:B-1----:R-:W-:-:S05]  /*2b860*/  LEA R7, R22, R7, 0x18 ;  /* 0x0000000716077211 */ /* 0x002fca00078ec0ff */
[----:B------:R-:W-:-:S06]  /*2b870*/  IMAD.IADD R7, R7, 0x1, R0 ;  /* 0x0000000107077824 */ /* 0x000fcc00078e0200 */
[----:B------:R-:W-:Y:S05]  /*2b880*/  @P0 BRA `(.L_x_1698) ;  /* 0x00000000002c0947 */ /* 0x000fea0003800000 */
[----:B------:R-:W0:Y:S01]  /*2b890*/  LDCU.64 UR10, c[0x0][0x3b0] ;  /* 0x00007600ff0a77ac */ /* 0x000e220008000a00 */
[----:B------:R-:W-:Y:S01]  /*2b8a0*/  IMAD.MOV.U32 R11, RZ, RZ, RZ ;  /* 0x000000ffff0b7224 */ /* 0x000fe200078e00ff */
        /* <DEDUP_REMOVED lines=8> */
.L_x_1699:
[----:B-----5:R0:W-:Y:S02]  /*2b930*/  STS.128 [R7], R8 ;  /* 0x0000000807007388 */ /* 0x0201e40000000c00 */
.L_x_1698:
[----:B------:R-:W-:Y:S05]  /*2b940*/  BSYNC.RECONVERGENT B0 ;  /* 0x0000000000007941 */ /* 0x000fea0003800200 */
.L_x_1697:
[----:B------:R-:W1:Y:S01]  /*2b950*/  LDCU UR12, c[0x0][0x3f8] ;  /* 0x00007f00ff0c77ac */ /* 0x000e620008000800 */
[----:B------:R-:W-:Y:S01]  /*2b960*/  BAR.SYNC.DEFER_BLOCKING 0x0 ;  /* 0x0000000000007b1d */ /* 0x000fe20000010000 */
[----:B------:R-:W-:Y:S02]  /*2b970*/  ISETP.GT.U32.AND P0, PT, R5, 0xbf, PT ;  /* 0x000000bf0500780c */ /* 0x000fe40003f04070 */
[----:B------:R-:W-:Y:S02]  /*2b980*/  CS2R R14, SRZ ;  /* 0x00000000000e7805 */ /* 0x000fe4000001ff00 */
[----:B------:R-:W-:Y:S01]  /*2b990*/  CS2R R12, SRZ ;  /* 0x00000000000c7805 */ /* 0x000fe2000001ff00 */
[----:B------:R-:W2:Y:S01]  /*2b9a0*/  LDCU UR13, c[0x0][0x40c] ;  /* 0x00008180ff0d77ac */ /* 0x000ea20008000800 */
[----:B------:R-:W-:Y:S01]  /*2b9b0*/  BSSY.RECONVERGENT B0, `(.L_x_1700) ;  /* 0x00001b0000007945 */ /* 0x000fe20003800200 */
[----:B------:R-:W4:Y:S01]  /*2b9c0*/  LDCU.64 UR10, c[0x0][0x3c8] ;  /* 0x00007900ff0a77ac */ /* 0x000f220008000a00 */
[----:B-1----:R-:W-:-:S04]  /*2b9d0*/  UIMAD UR6, UR6, UR12, UR9 ;  /* 0x0000000c060672a4 */ /* 0x002fc8000f8e0209 */
[----:B------:R-:W-:Y:S01]  /*2b9e0*/  UIMAD UR6, UR6, 0xc0, URZ ;  /* 0x000000c0060678a4 */ /* 0x000fe2000f8e02ff */
[----:B------:R-:W-:Y:S11]  /*2b9f0*/  @P0 BRA `(.L_x_1701) ;  /* 0x0000001800ac0947 */ /* 0x000ff60003800000 */
[----:B------:R-:W1:Y:S01]  /*2ba00*/  LDC R0, c[0x0][0x3f4] ;  /* 0x0000fd00ff007b82 */ /* 0x000e620000000800 */
[----:B------:R-:W-:Y:S01]  /*2ba10*/  VIADD R28, R20, UR74 ;  /* 0x0000004a141c7c36 */ /* 0x000fe20008000000 */
[----:B------:R-:W-:Y:S01]  /*2ba20*/  BSSY.RECONVERGENT B1, `(.L_x_1702) ;  /* 0x0000094000017945 */ /* 0x000fe20003800200 */
[----:B------:R-:W-:-:S05]  /*2ba30*/  VIADD R23, R16, 0x840 ;  /* 0x0000084010177836 */ /* 0x000fca0000000000 */
[----:B------:R-:W0:Y:S01]  /*2ba40*/  LDC.64 R18, c[0x0][0x3c0] ;  /* 0x0000f000ff127b82 */ /* 0x000e220000000a00 */
[----:B------:R-:W-:-:S05]  /*2ba50*/  LEA R49, R22, R23, 0x18 ;  /* 0x0000001716317211 */ /* 0x000fca00078ec0ff */
[----:B------:R-:W-:Y:S01]  /*2ba60*/  IMAD R29, R20, 0x4, R49 ;  /* 0x00000004141d7824 */ /* 0x000fe200078e0231 */
[C---:B-1----:R-:W-:Y:S01]  /*2ba70*/  VIMNMX R21, PT, PT, R0.reuse, UR40, PT ;  /* 0x0000002800157c48 */ /* 0x042fe2000bfe0100 */
[C-C-:B------:R-:W-:Y:S02]  /*2ba80*/  IMAD R17, R0.reuse, UR6, R5.reuse ;  /* 0x0000000600117c24 */ /* 0x140fe4000f8e0205 */
[----:B------:R-:W-:Y:S01]  /*2ba90*/  IMAD R15, R0, UR44, R5 ;  /* 0x0000002c000f7c24 */ /* 0x000fe2000f8e0205 */
[----:B------:R-:W-:Y:S01]  /*2baa0*/  ISETP.GE.AND P0, PT, R28, R21, PT ;  /* 0x000000151c00720c */ /* 0x000fe20003f06270 */
[----:B0-----:R-:W-:-:S04]  /*2bab0*/  IMAD.WIDE R16, R17, 0x4, R18 ;  /* 0x0000000411107825 */ /* 0x001fc800078e0212 */
[----:B------:R-:W-:-:S04]  /*2bac0*/  IMAD.WIDE R18, R15, 0x4, R18 ;  /* 0x000000040f127825 */ /* 0x000fc800078e0212 */
[----:B------:R-:W-:-:S04]  /*2bad0*/  HFMA2 R15, -RZ, RZ, 0, 0 ;  /* 0x00000000ff0f7431 */ /* 0x000fc800000001ff */
[----:B------:R-:W-:Y:S05]  /*2bae0*/  @P0 BRA `(.L_x_1703) ;  /* 0x00000008001c0947 */ /* 0x000fea0003800000 */
[----:B------:R-:W-:Y:S01]  /*2baf0*/  VIADD R22, R28, 0x4 ;  /* 0x000000041c167836 */ /* 0x000fe20000000000 */
[----:B------:R-:W0:Y:S01]  /*2bb00*/  LDC.64 R12, c[0x0][0x458] ;  /* 0x00011600ff0c7b82 */ /* 0x000e220000000a00 */
[----:B------:R-:W-:Y:S01]  /*2bb10*/  ULOP3.LUT UR5, URZ, UR74, URZ, 0x33, !UPT ;  /* 0x0000004aff057292 */ /* 0x000fe2000f8e33ff */
[----:B------:R-:W-:Y:S01]  /*2bb20*/  IMAD R26, R0, UR12, RZ ;  /* 0x0000000c001a7c24 */ /* 0x000fe2000f8e02ff */
[----:B------:R-:W-:Y:S01]  /*2bb30*/  UIMAD UR7, UR39, UR12, UR9 ;  /* 0x0000000c270772a4 */ /* 0x000fe2000f8e0209 */
[----:B------:R-:W-:Y:S01]  /*2bb40*/  VIMNMX R15, PT, PT, R21, R22, !PT ;  /* 0x00000016150f7248 */ /* 0x000fe20007fe0100 */
[----:B------:R-:W-:Y:S01]  /*2bb50*/  BSSY.RECONVERGENT B2, `(.L_x_1704) ;  /* 0x0000031000027945 */ /* 0x000fe20003800200 */
[----:B------:R-:W-:Y:S02]  /*2bb60*/  IMAD.MOV.U32 R0, RZ, RZ, R28 ;  /* 0x000000ffff007224 */ /* 0x000fe400078e001c */
[----:B------:R-:W-:Y:S01]  /*2bb70*/  IADD3 R23, PT, PT, -R20, UR5, R15 ;  /* 0x0000000514177c10 */ /* 0x000fe2000fffe10f */
[----:B------:R-:W-:-:S02]  /*2bb80*/  IMAD.U32 R14, RZ, RZ, UR7 ;  /* 0x00000007ff0e7e24 */ /* 0x000fc4000f8e00ff */
[----:B------:R-:W-:Y:S01]  /*2bb90*/  IMAD R30, R26, 0xc0, RZ ;  /* 0x000000c01a1e7824 */ /* 0x000fe200078e02ff */
[----:B------:R-:W-:Y:S01]  /*2bba0*/  LOP3.LUT P0, RZ, R23, 0x4, RZ, 0xc0, !PT ;  /* 0x0000000417ff7812 */ /* 0x000fe2000780c0ff */
[----:B------:R-:W-:Y:S01]  /*2bbb0*/  IMAD R25, R14, 0xc0, R5 ;  /* 0x000000c00e197824 */ /* 0x000fe200078e0205 */
[----:B------:R-:W-:-:S03]  /*2bbc0*/  CS2R R14, SRZ ;  /* 0x00000000000e7805 */ /* 0x000fc6000001ff00 */
[----:B0-----:R-:W-:Y:S01]  /*2bbd0*/  IMAD.WIDE R24, R25, 0x4, R12 ;  /* 0x0000000419187825 */ /* 0x001fe200078e020c */
[----:B------:R-:W-:-:S07]  /*2bbe0*/  CS2R R12, SRZ ;  /* 0x00000000000c7805 */ /* 0x000fce000001ff00 */
[----:B------:R-:W-:Y:S05]  /*2bbf0*/  @P0 BRA `(.L_x_1705) ;  /* 0x0000000000980947 */ /* 0x000fea0003800000 */
[----:B------:R-:W0:Y:S01]  /*2bc00*/  LDCU.64 UR14, c[0x0][0x3c8] ;  /* 0x00007900ff0e77ac */ /* 0x000e220008000a00 */
[----:B------:R-:W-:-:S04]  /*2bc10*/  IADD3 R0, P0, PT, R3, R28, RZ ;  /* 0x0000001c03007210 */ /* 0x000fc80007f1e0ff */
[----:B------:R-:W-:Y:S02]  /*2bc20*/  IADD3.X R13, PT, PT, RZ, R6, RZ, P0, !PT ;  /* 0x00000006ff0d7210 */ /* 0x000fe400007fe4ff */
[----:B0-----:R-:W-:-:S04]  /*2bc30*/  LEA R14, P0, R0, UR14, 0x2 ;  /* 0x0000000e000e7c11 */ /* 0x001fc8000f8010ff */
[----:B------:R-:W-:Y:S02]  /*2bc40*/  LEA.HI.X R15, R0, UR15, R13, 0x2, P0 ;  /* 0x0000000f000f7c11 */ /* 0x000fe400080f140d */
[----:B------:R0:W1:Y:S04]  /*2bc50*/  LDS R0, [R29] ;  /* 0x000000001d007984 */ /* 0x0000680000000800 */
[----:B------:R-:W2:Y:S01]  /*2bc60*/  LDG.E R15, desc[UR36][R14.64] ;  /* 0x000000240e0f7981 */ /* 0x000ea2000c1e1900 */
[----:B------:R-:W-:Y:S01]  /*2bc70*/  ISETP.NE.AND P0, PT, R44, RZ, PT ;  /* 0x000000ff2c00720c */ /* 0x000fe20003f05270 */
[----:B--2---:R-:W-:-:S04]  /*2bc80*/  IMAD R13, R26, R15, R28 ;  /* 0x0000000f1a0d7224 */ /* 0x004fc800078e021c */
[----:B------:R-:W-:-:S04]  /*2bc90*/  IMAD R13, R13, 0xc0, RZ ;  /* 0x000000c00d0d7824 */ /* 0x000fc800078e02ff */
[----:B------:R-:W-:-:S05]  /*2bca0*/  IMAD.WIDE R12, R13, 0x4, R18 ;  /* 0x000000040d0c7825 */ /* 0x000fca00078e0212 */
[----:B---3--:R0:W5:Y:S01]  /*2bcb0*/  LDG.E.128 R32, desc[UR36][R12.64] ;  /* 0x000000240c207981 */ /* 0x008162000c1e1d00 */
[----:B-1----:R-:W-:Y:S05]  /*2bcc0*/  @P0 BRA `(.L_x_1706) ;  /* 0x0000000000500947 */ /* 0x002fea0003800000 */
[----:B-----5:R-:W-:Y:S01]  /*2bcd0*/  ISETP.NE.AND P1, PT, R2, RZ, PT ;  /* 0x000000ff0200720c */ /* 0x020fe20003f25270 */
[----:B0-----:R-:W0:-:S12]  /*2bce0*/  LDS.128 R12, [R7] ;  /* 0x00000000070c7984 */ /* 0x001e180000000c00 */
[----:B------:R-:W-:Y:S01]  /*2bcf0*/  VOTEU.ANY UP0, P1 ;  /* 0x0000000000ff7886 */ /* 0x000fe20000800100 */
[----:B------:R-:W-:-:S13]  /*2bd00*/  PLOP3.LUT P0, PT, PT, PT, UP0, 0x80, 0x8 ;  /* 0x000000000008781c */ /* 0x000fda0003f0f008 */
[----:B------:R-:W2:Y:S01]  /*2bd10*/  @P0 LDG.E.128 R36, desc[UR36][R24.64] ;  /* 0x0000002418240981 */ /* 0x000ea2000c1e1d00 */
[----:B------:R-:W-:Y:S02]  /*2bd20*/  PLOP3.LUT P0, PT, PT, PT, UP0, 0x80, 0x8 ;  /* 0x000000000008781c */ /* 0x000fe40003f0f008 */
[----:B------:R-:W-:Y:S02]  /*2bd30*/  PLOP3.LUT P1, PT, PT, PT, UP0, 0x80, 0x8 ;  /* 0x000000000008781c */ /* 0x000fe40003f2f008 */
[----:B------:R-:W-:Y:S02]  /*2bd40*/  PLOP3.LUT P2, PT, PT, PT, UP0, 0x80, 0x8 ;  /* 0x000000000008781c */ /* 0x000fe40003f4f008 */
[----:B------:R-:W-:Y:S01]  /*2bd50*/  PLOP3.LUT P3, PT, PT, PT, UP0, 0x80, 0x8 ;  /* 0x000000000008781c */ /* 0x000fe20003f6f008 */
[----:B0-----:R-:W-:Y:S01]  /*2bd60*/  FADD.FTZ R33, R33, R13 ;  /* 0x0000000d21217221 */ /* 0x001fe20000010000 */
[----:B------:R-:W-:Y:S01]  /*2bd70*/  FADD.FTZ R32, R32, R12 ;  /* 0x0000000c20207221 */ /* 0x000fe20000010000 */
[----:B------:R-:W-:Y:S01]  /*2bd80*/  FADD.FTZ R34, R34, R14 ;  /* 0x0000000e22227221 */ /* 0x000fe20000010000 */
[----:B------:R-:W-:Y:S01]  /*2bd90*/  FADD.FTZ R35, R35, R15 ;  /* 0x0000000f23237221 */ /* 0x000fe20000010000 */
[----:B------:R-:W-:-:S04]  /*2bda0*/  IMAD R13, R28, 0xc0, RZ ;  /* 0x000000c01c0d7824 */ /* 0x000fc800078e02ff */
[----:B------:R-:W-:-:S04]  /*2bdb0*/  IMAD.WIDE.U32 R12, R13, 0x4, R16 ;  /* 0x000000040d0c7825 */ /* 0x000fc800078e0010 */
[----:B--2---:R-:W-:Y:S01]  /*2bdc0*/  @P0 FMUL.FTZ R32, R32, R36 ;  /* 0x0000002420200220 */ /* 0x004fe20000410000 */
[----:B------:R-:W-:Y:S01]  /*2bdd0*/  @P1 FMUL.FTZ R33, R33, R37 ;  /* 0x0000002521211220 */ /* 0x000fe20000410000 */
[----:B------:R-:W-:Y:S01]  /*2bde0*/  @P2 FMUL.FTZ R34, R34, R38 ;  /* 0x0000002622222220 */ /* 0x000fe20000410000 */
[----:B------:R-:W-:-:S05]  /*2bdf0*/  @P3 FMUL.FTZ R35, R35, R39 ;  /* 0x0000002723233220 */ /* 0x000fca0000410000 */
[----:B------:R1:W-:Y:S02]  /*2be00*/  STG.E.128 desc[UR36][R12.64], R32 ;  /* 0x000000200c007986 */ /* 0x0003e4000c101d24 */
.L_x_1706:
[C---:B01---5:R-:W-:Y:S01]  /*2be10*/  FFMA.FTZ R12, R0.reuse, R32, RZ ;  /* 0x00000020000c7223 */ /* 0x063fe200000100ff */
[C---:B------:R-:W-:Y:S01]  /*2be20*/  FFMA.FTZ R13, R0.reuse, R33, RZ ;  /* 0x00000021000d7223 */ /* 0x040fe200000100ff */
[C---:B------:R-:W-:Y:S01]  /*2be30*/  FFMA.FTZ R14, R0.reuse, R34, RZ ;  /* 0x00000022000e7223 */ /* 0x040fe200000100ff */
[----:B------:R-:W-:Y:S01]  /*2be40*/  FFMA.FTZ R15, R0, R35, RZ ;  /* 0x00000023000f7223 */ /* 0x000fe200000100ff */
[----:B------:R-:W-:-:S07]  /*2be50*/  IMAD.MOV.U32 R0, RZ, RZ, R22 ;  /* 0x000000ffff007224 */ /* 0x000fce00078e0016 */
.L_x_1705:
[----:B--2-4-:R-:W-:Y:S05]  /*2be60*/  BSYNC.RECONVERGENT B2 ;  /* 0x0000000000027941 */ /* 0x014fea0003800200 */
.L_x_1704:
[----:B------:R-:W-:-:S13]  /*2be70*/  ISETP.GE.U32.AND P0, PT, R23, 0x4, PT ;  /* 0x000000041700780c */ /* 0x000fda0003f06070 */
[----:B------:R-:W-:Y:S05]  /*2be80*/  @!P0 BRA `(.L_x_1703) ;  /* 0x0000000400348947 */ /* 0x000fea0003800000 */
[----:B------:R-:W-:Y:S01]  /*2be90*/  USHF.L.U32 UR5, UR74, 0x2, URZ ;  /* 0x000000024a057899 */ /* 0x000fe200080006ff */
[----:B------:R-:W-:Y:S01]  /*2bea0*/  ISETP.NE.AND P0, PT, R44, RZ, PT ;  /* 0x000000ff2c00720c */ /* 0x000fe20003f05270 */
[----:B------:R-:W-:-:S04]  /*2beb0*/  IMAD R33, R0, 0xc0, RZ ;  /* 0x000000c000217824 */ /* 0x000fc800078e02ff */
[----:B------:R-:W-:-:S04]  /*2bec0*/  LEA R22, R0, -UR5, 0x2 ;  /* 0x8000000500167c11 */ /* 0x000fc8000f8e10ff */
[----:B------:R-:W-:-:S07]  /*2bed0*/  IADD3 R31, PT, PT, R22, 0x10, R49 ;  /* 0x00000010161f7810 */ /* 0x000fce0007ffe031 */
.L_x_1710:
[----:B------:R-:W-:Y:S02]  /*2bee0*/  IADD3 R22, P1, PT, R3, R0, RZ ;  /* 0x0000000003167210 */ /* 0x000fe40007f3e0ff */
[----:B-----5:R-:W-:-:S03]  /*2bef0*/  ISETP.NE.AND P4, PT, R2, RZ, PT ;  /* 0x000000ff0200720c */ /* 0x020fc60003f85270 */
[----:B------:R-:W-:Y:S01]  /*2bf00*/  IMAD.X R23, RZ, RZ, R6, P1 ;  /* 0x000000ffff177224 */ /* 0x000fe200008e0606 */
[----:B------:R-:W-:-:S04]  /*2bf10*/  LEA R26, P1, R22, UR10, 0x2 ;  /* 0x0000000a161a7c11 */ /* 0x000fc8000f8210ff */
[----:B------:R-:W-:-:S05]  /*2bf20*/  LEA.HI.X R27, R22, UR11, R23, 0x2, P1 ;  /* 0x0000000b161b7c11 */ /* 0x000fca00088f1417 */
[----:B------:R-:W2:Y:S02]  /*2bf30*/  LDG.E R22, desc[UR36][R26.64] ;  /* 0x000000241a167981 */ /* 0x000ea4000c1e1900 */
[----:B--2---:R-:W-:-:S04]  /*2bf40*/  IMAD R23, R30, R22, R33 ;  /* 0x000000161e177224 */ /* 0x004fc800078e0221 */
[----:B------:R-:W-:-:S05]  /*2bf50*/  IMAD.WIDE R22, R23, 0x4, R18 ;  /* 0x0000000417167825 */ /* 0x000fca00078e0212 */
[----:B------:R0:W5:Y:S01]  /*2bf60*/  LDG.E.128 R36, desc[UR36][R22.64] ;  /* 0x0000002416247981 */ /* 0x000162000c1e1d00 */
[----:B------:R-:W-:Y:S04]  /*2bf70*/  BSSY.RECONVERGENT B2, `(.L_x_1707) ;  /* 0x0000014000027945 */ /* 0x000fe80003800200 */
[----:B------:R-:W-:Y:S05]  /*2bf80*/  @P0 BRA `(.L_x_1708) ;  /* 0x0000000000480947 */ /* 0x000fea0003800000 */
[----:B------:R-:W-:Y:S01]  /*2bf90*/  VOTEU.ANY UP0, P4 ;  /* 0x0000000000ff7886 */ /* 0x000fe20002000100 */
[----:B------:R-:W-:Y:S01]  /*2bfa0*/  PLOP3.LUT P0, PT, PT, PT, UP0, 0x80, 0x8 ;  /* 0x000000000008781c */ /* 0x000fe20003f0f008 */
[----:B------:R-:W1:-:S12]  /*2bfb0*/  LDS.128 R40, [R7] ;  /* 0x0000000007287984 */ /* 0x000e580000000c00 */
[----:B------:R-:W2:Y:S01]  /*2bfc0*/  @P0 LDG.E.128 R44, desc[UR36][R24.64] ;  /* 0x00000024182c0981 */ /* 0x000ea2000c1e1d00 */
[----:B------:R-:W-:Y:S01]  /*2bfd0*/  PLOP3.LUT P0, PT, PT, PT, UP0, 0x80, 0x8 ;  /* 0x000000000008781c */ /* 0x000fe20003f0f008 */
[----:B0-----:R-:W-:Y:S01]  /*2bfe0*/  IMAD.WIDE.U32 R22, R33, 0x4, R16 ;  /* 0x0000000421167825 */ /* 0x001fe200078e0010 */
[----:B------:R-:W-:Y:S02]  /*2bff0*/  PLOP3.LUT P1, PT, PT, PT, UP0, 0x80, 0x8 ;  /* 0x000000000008781c */ /* 0x000fe40003f2f008 */
[----:B------:R-:W-:Y:S02]  /*2c000*/  PLOP3.LUT P2, PT, PT, PT, UP0, 0x80, 0x8 ;  /* 0x000000000008781c */ /* 0x000fe40003f4f008 */
[----:B------:R-:W-:Y:S01]  /*2c010*/  PLOP3.LUT P3, PT, PT, PT, UP0, 0x80, 0x8 ;  /* 0x000000000008781c */ /* 0x000fe20003f6f008 */
[----:B-1---5:R-:W-:Y:S01]  /*2c020*/  FADD.FTZ R36, R36, R40 ;  /* 0x0000002824247221 */ /* 0x022fe20000010000 */
[----:B------:R-:W-:Y:S01]  /*2c030*/  FADD.FTZ R37, R37, R41 ;  /* 0x0000002925257221 */ /* 0x000fe20000010000 */
[----:B------:R-:W-:Y:S01]  /*2c040*/  FADD.FTZ R38, R38, R42 ;  /* 0x0000002a26267221 */ /* 0x000fe20000010000 */
[----:B------:R-:W-:-:S03]  /*2c050*/  FADD.FTZ R39, R39, R43 ;  /* 0x0000002b27277221 */ /* 0x000fc60000010000 */
[----:B--2---:R-:W-:Y:S02]  /*2c060*/  @P0 FMUL.FTZ R36, R36, R44 ;  /* 0x0000002c24240220 */ /* 0x004fe40000410000 */
[----:B------:R-:W-:Y:S02]  /*2c070*/  @P1 FMUL.FTZ R37, R37, R45 ;  /* 0x0000002d25251220 */ /* 0x000fe40000410000 */
[----:B------:R-:W-:Y:S02]  /*2c080*/  @P2 FMUL.FTZ R38, R38, R46 ;  /* 0x0000002e26262220 */ /* 0x000fe40000410000 */
[----:B------:R-:W-:-:S05]  /*2c090*/  @P3 FMUL.FTZ R39, R39, R47 ;  /* 0x0000002f27273220 */ /* 0x000fca0000410000 */
[----:B------:R1:W-:Y:S02]  /*2c0a0*/  STG.E.128 desc[UR36][R22.64], R36 ;  /* 0x0000002416007986 */ /* 0x0003e4000c101d24 */
.L_x_1708:
[----:B------:R-:W-:Y:S05]  /*2c0b0*/  BSYNC.RECONVERGENT B2 ;  /* 0x0000000000027941 */ /* 0x000fea0003800200 */
.L_x_1707:
[----:B------:R-:W0:Y:S04]  /*2c0c0*/  LDG.E R26, desc[UR36][R26.64+0x10] ;  /* 0x000010241a1a7981 */ /* 0x000e28000c1e1900 */
[----:B------:R-:W3:Y:S01]  /*2c0d0*/  LDS R35, [R31+-0x10] ;  /* 0xfffff0001f237984 */ /* 0x000ee20000000800 */
[----:B------:R-:W-:Y:S02]  /*2c0e0*/  IMAD.U32 R44, RZ, RZ, UR13 ;  /* 0x0000000dff2c7e24 */ /* 0x000fe4000f8e00ff */
[----:B01----:R-:W-:-:S04]  /*2c0f0*/  IMAD R22, R30, R26, R33 ;  /* 0x0000001a1e167224 */ /* 0x003fc800078e0221 */
[----:B------:R-:W-:-:S04]  /*2c100*/  VIADD R23, R22, 0x300 ;  /* 0x0000030016177836 */ /* 0x000fc80000000000 */
[----:B------:R-:W-:-:S05]  /*2c110*/  IMAD.WIDE R22, R23, 0x4, R18 ;  /* 0x0000000417167825 */ /* 0x000fca00078e0212 */
[----:B------:R0:W5:Y:S01]  /*2c120*/  LDG.E.128 R40, desc[UR36][R22.64] ;  /* 0x0000002416287981 */ /* 0x000162000c1e1d00 */
[----:B------:R-:W-:Y:S01]  /*2c130*/  ISETP.NE.AND P0, PT, R44, RZ, PT ;  /* 0x000000ff2c00720c */ /* 0x000fe20003f05270 */
[C---:B---3-5:R-:W-:Y:S01]  /*2c140*/  FFMA.FTZ R32, R35.reuse, R37, R13 ;  /* 0x0000002523207223 */ /* 0x068fe2000001000d */
[C---:B------:R-:W-:Y:S01]  /*2c150*/  FFMA.FTZ R36, R35.reuse, R36, R12 ;  /* 0x0000002423247223 */ /* 0x040fe2000001000c */
[C---:B------:R-:W-:Y:S01]  /*2c160*/  FFMA.FTZ R37, R35.reuse, R38, R14 ;  /* 0x0000002623257223 */ /* 0x040fe2000001000e */
[----:B------:R-:W-:-:S09]  /*2c170*/  FFMA.FTZ R26, R35, R39, R15 ;  /* 0x00000027231a7223 */ /* 0x000fd2000001000f */
[----:B0-----:R-:W-:Y:S05]  /*2c180*/  @P0 BRA `(.L_x_1709) ;  /* 0x00000000004c0947 */ /* 0x001fea0003800000 */
[----:B------:R-:W-:Y:S01]  /*2c190*/  VOTEU.ANY UP0, P4 ;  /* 0x0000000000ff7886 */ /* 0x000fe20002000100 */
[----:B------:R-:W-:Y:S01]  /*2c1a0*/  PLOP3.LUT P1, PT, PT, PT, UP0, 0x80, 0x8 ;  /* 0x000000000008781c */ /* 0x000fe20003f2f008 */
[----:B------:R-:W0:-:S12]  /*2c1b0*/  LDS.128 R52, [R7] ;  /* 0x0000000007347984 */ /* 0x000e180000000c00 */
[----:B------:R-:W2:Y:S01]  /*2c1c0*/  @P1 LDG.E.128 R12, desc[UR36][R24.64] ;  /* 0x00000024180c1981 */ /* 0x000ea2000c1e1d00 */
[----:B------:R-:W-:Y:S02]  /*2c1d0*/  PLOP3.LUT P1, PT, PT, PT, UP0, 0x80, 0x8 ;  /* 0x000000000008781c */ /* 0x000fe40003f2f008 */
[----:B------:R-:W-:Y:S02]  /*2c1e0*/  PLOP3.LUT P2, PT, PT, PT, UP0, 0x80, 0x8 ;  /* 0x000000000008781c */ /* 0x000fe40003f4f008 */
[----:B------:R-:W-:Y:S02]  /*2c1f0*/  PLOP3.LUT P3, PT, PT, PT, UP0, 0x80, 0x8 ;  /* 0x000000000008781c */ /* 0x000fe40003f6f008 */
[----:B------:R-:W-:Y:S02]  /*2c200*/  PLOP3.LUT P4, PT, PT, PT, UP0, 0x80, 0x8 ;  /* 0x000000000008781c */ /* 0x000fe40003f8f008 */
[----:B------:R-:W-:Y:S01]  /*2c210*/  IADD3 R23, PT, PT, R33, 0x300, RZ ;  /* 0x0000030021177810 */ /* 0x000fe20007ffe0ff */
[----:B0-----:R-:W-:Y:S01]  /*2c220*/  FADD.FTZ R40, R52, R40 ;  /* 0x0000002834287221 */ /* 0x001fe20000010000 */
[----:B------:R-:W-:Y:S01]  /*2c230*/  FADD.FTZ R41, R53, R41 ;  /* 0x0000002935297221 */ /* 0x000fe20000010000 */
[----:B------:R-:W-:Y:S01]  /*2c240*/  FADD.FTZ R42, R54, R42 ;  /* 0x0000002a362a7221 */ /* 0x000fe20000010000 */
[----:B------:R-:W-:Y:S01]  /*2c250*/  FADD.FTZ R43, R55, R43 ;  /* 0x0000002b372b7221 */ /* 0x000fe20000010000 */
[----:B--2---:R-:W-:-:S02]  /*2c260*/  @P1 FMUL.FTZ R40, R40, R12 ;  /* 0x0000000c28281220 */ /* 0x004fc40000410000 */
[----:B------:R-:W-:Y:S02]  /*2c270*/  @P2 FMUL.FTZ R41, R41, R13 ;  /* 0x0000000d29292220 */ /* 0x000fe40000410000 */
[----:B------:R-:W-:Y:S02]  /*2c280*/  @P3 FMUL.FTZ R42, R42, R14 ;  /* 0x0000000e2a2a3220 */ /* 0x000fe40000410000 */
[----:B------:R-:W-:Y:S01]  /*2c290*/  @P4 FMUL.FTZ R43, R43, R15 ;  /* 0x0000000f2b2b4220 */ /* 0x000fe20000410000 */
[----:B------:R-:W-:-:S05]  /*2c2a0*/  IMAD.WIDE.U32 R12, R23, 0x4, R16 ;  /* 0x00000004170c7825 */ /* 0x000fca00078e0010 */
[----:B------:R0:W-:Y:S02]  /*2c2b0*/  STG.E.128 desc[UR36][R12.64], R40 ;  /* 0x000000280c007986 */ /* 0x0001e4000c101d24 */
.L_x_1709:
[----:B------:R1:W0:Y:S01]  /*2c2c0*/  LDS R15, [R31] ;  /* 0x000000001f0f7984 */ /* 0x0002220000000800 */
[----:B------:R-:W-:Y:S02]  /*2c2d0*/  VIADD R0, R0, 0x8 ;  /* 0x0000000800007836 */ /* 0x000fe40000000000 */
[----:B------:R-:W-:-:S03]  /*2c2e0*/  VIADD R33, R33, 0x600 ;  /* 0x0000060021217836 */ /* 0x000fc60000000000 */
[----:B------:R-:W-:Y:S01]  /*2c2f0*/  ISETP.GE.AND P1, PT, R0, R21, PT ;  /* 0x000000150000720c */ /* 0x000fe20003f26270 */
[----:B-1----:R-:W-:Y:S02]  /*2c300*/  VIADD R31, R31, 0x20 ;  /* 0x000000201f1f7836 */ /* 0x002fe40000000000 */
[C---:B0-----:R-:W-:Y:S01]  /*2c310*/  FFMA.FTZ R12, R15.reuse, R40, R36 ;  /* 0x000000280f0c7223 */ /* 0x041fe20000010024 */
[C---:B------:R-:W-:Y:S01]  /*2c320*/  FFMA.FTZ R13, R15.reuse, R41, R32 ;  /* 0x000000290f0d7223 */ /* 0x040fe20000010020 */
[C---:B------:R-:W-:Y:S01]  /*2c330*/  FFMA.FTZ R14, R15.reuse, R42, R37 ;  /* 0x0000002a0f0e7223 */ /* 0x040fe20000010025 */
[----:B------:R-:W-:-:S07]  /*2c340*/  FFMA.FTZ R15, R15, R43, R26 ;  /* 0x0000002b0f0f7223 */ /* 0x000fce000001001a */
[----:B------:R-:W-:Y:S05]  /*2c350*/  @!P1 BRA `(.L_x_1710) ;  /* 0xfffffff800e09947 */ /* 0x000fea000383ffff */
.L_x_1703:
[----:B--2-4-:R-:W-:Y:S05]  /*2c360*/  BSYNC.RECONVERGENT B1 ;  /* 0x0000000000017941 */ /* 0x014fea0003800200 */
.L_x_1702:
[----:B------:R-:W-:Y:S01]  /*2c370*/  ISETP.GE.AND P0, PT, R28, UR40, PT ;  /* 0x000000281c007c0c */ /* 0x000fe2000bf06270 */
[----:B------:R-:W-:-:S12]  /*2c380*/  BSSY.RECONVERGENT B1, `(.L_x_1711) ;  /* 0x00000e2000017945 */ /* 0x000fd80003800200 */
[----:B------:R-:W-:Y:S05]  /*2c390*/  @P0 BRA `(.L_x_1712) ;  /* 0x0000000c00800947 */ /* 0x000fea0003800000 */
[----:B------:R-:W0:Y:S01]  /*2c3a0*/  LDCU UR5, c[0x0][0x3f8] ;  /* 0x00007f00ff0577ac */ /* 0x000e220008000800 */
[----:B------:R-:W-:Y:S01]  /*2c3b0*/  VIADD R31, R28, 0x4 ;  /* 0x000000041c1f7836 */ /* 0x000fe20000000000 */
[----:B------:R-:W1:Y:S01]  /*2c3c0*/  LDC R27, c[0x0][0x3f4] ;  /* 0x0000fd00ff1b7b82 */ /* 0x000e620000000800 */
[----:B------:R-:W-:Y:S01]  /*2c3d0*/  BSSY.RECONVERGENT B2, `(.L_x_1713) ;  /* 0x000004e000027945 */ /* 0x000fe20003800200 */
[----:B------:R-:W-:Y:S02]  /*2c3e0*/  ULOP3.LUT UR8, URZ, UR74, URZ, 0x33, !UPT ;  /* 0x0000004aff087292 */ /* 0x000fe4000f8e33ff */
[----:B------:R-:W-:-:S04]  /*2c3f0*/  VIMNMX R21, PT, PT, R31, UR40, !PT ;  /* 0x000000281f157c48 */ /* 0x000fc8000ffe0100 */
[----:B------:R-:W2:Y:S01]  /*2c400*/  LDC.64 R22, c[0x0][0x458] ;  /* 0x00011600ff167b82 */ /* 0x000ea20000000a00 */
[----:B------:R-:W-:-:S04]  /*2c410*/  IADD3 R21, PT, PT, -R20, UR8, R21 ;  /* 0x0000000814157c10 */ /* 0x000fc8000fffe115 */
[----:B------:R-:W-:Y:S01]  /*2c420*/  LOP3.LUT P0, RZ, R21, 0x4, RZ, 0xc0, !PT ;  /* 0x0000000415ff7812 */ /* 0x000fe2000780c0ff */
[----:B0-----:R-:W-:-:S06]  /*2c430*/  UIMAD UR7, UR39, UR5, UR9 ;  /* 0x00000005270772a4 */ /* 0x001fcc000f8e0209 */
[----:B------:R-:W-:Y:S01]  /*2c440*/  MOV R0, UR7 ;  /* 0x0000000700007c02 */ /* 0x000fe20008000f00 */
[----:B-1----:R-:W-:-:S04]  /*2c450*/  IMAD R30, R27, UR5, RZ ;  /* 0x000000051b1e7c24 */ /* 0x002fc8000f8e02ff */
[----:B------:R-:W-:Y:S02]  /*2c460*/  IMAD R25, R0, 0xc0, R5 ;  /* 0x000000c000197824 */ /* 0x000fe400078e0205 */
[----:B------:R-:W-:Y:S02]  /*2c470*/  IMAD.MOV.U32 R0, RZ, RZ, R28 ;  /* 0x000000ffff007224 */ /* 0x000fe400078e001c */
[----:B--2---:R-:W-:Y:S01]  /*2c480*/  IMAD.WIDE R22, R25, 0x4, R22 ;  /* 0x0000000419167825 */ /* 0x004fe200078e0216 */
[----:B------:R-:W-:Y:S06]  /*2c490*/  @P0 BRA `(.L_x_1714) ;  /* 0x0000000400040947 */ /* 0x000fec0003800000 */
[----:B------:R-:W-:Y:S01]  /*2c4a0*/  ISETP.GE.AND P0, PT, R28, R27, PT ;  /* 0x0000001b1c00720c */ /* 0x000fe20003f06270 */
[----:B------:R-:W-:-:S12]  /*2c4b0*/  IMAD.MOV.U32 R0, RZ, RZ, R31 ;  /* 0x000000ffff007224 */ /* 0x000fd800078e001f */
[----:B------:R-:W-:Y:S05]  /*2c4c0*/  @!P0 BRA `(.L_x_1714) ;  /* 0x0000000000f88947 */ /* 0x000fea0003800000 */
[----:B------:R-:W-:Y:S01]  /*2c4d0*/  IABS R33, R27 ;  /* 0x0000001b00217213 */ /* 0x000fe20000000000 */
[----:B------:R-:W0:Y:S01]  /*2c4e0*/  LDCU.64 UR14, c[0x0][0x3c8] ;  /* 0x00007900ff0e77ac */ /* 0x000e220008000a00 */
[----:B------:R-:W-:Y:S01]  /*2c4f0*/  MOV R24, RZ ;  /* 0x000000ff00187202 */ /* 0x000fe20000000f00 */
[----:B------:R-:W1:Y:S01]  /*2c500*/  LDS R29, [R29] ;  /* 0x000000001d1d7984 */ /* 0x000e620000000800 */
[----:B------:R-:W2:Y:S01]  /*2c510*/  I2F.RP R26, R33 ;  /* 0x00000021001a7306 */ /* 0x000ea20000209400 */
[----:B------:R-:W-:Y:S02]  /*2c520*/  ISETP.GE.AND P1, PT, R28, RZ, PT ;  /* 0x000000ff1c00720c */ /* 0x000fe40003f26270 */
[----:B------:R-:W-:-:S05]  /*2c530*/  ISETP.NE.AND P2, PT, R27, RZ, PT ;  /* 0x000000ff1b00720c */ /* 0x000fca0003f45270 */
[----:B--2---:R-:W3:Y:S02]  /*2c540*/  MUFU.RCP R26, R26 ;  /* 0x0000001a001a7308 */ /* 0x004ee40000001000 */
[----:B---3--:R-:W-:-:S06]  /*2c550*/  VIADD R32, R26, 0xffffffe ;  /* 0x0ffffffe1a207836 */ /* 0x008fcc0000000000 */
[----:B------:R-:W2:Y:S02]  /*2c560*/  F2I.FTZ.U32.TRUNC.NTZ R25, R32 ;  /* 0x0000002000197305 */ /* 0x000ea4000021f000 */
[----:B--2---:R-:W-:-:S04]  /*2c570*/  IMAD.MOV R0, RZ, RZ, -R25 ;  /* 0x000000ffff007224 */ /* 0x004fc800078e0a19 */
[----:B------:R-:W-:Y:S01]  /*2c580*/  IMAD R35, R0, R33, RZ ;  /* 0x0000002100237224 */ /* 0x000fe200078e02ff */
[----:B------:R-:W-:-:S03]  /*2c590*/  IABS R0, R28 ;  /* 0x0000001c00007213 */ /* 0x000fc60000000000 */
[----:B------:R-:W-:-:S04]  /*2c5a0*/  IMAD.HI.U32 R35, R25, R35, R24 ;  /* 0x0000002319237227 */ /* 0x000fc800078e0018 */
[----:B------:R-:W-:-:S04]  /*2c5b0*/  IMAD.MOV.U32 R24, RZ, RZ, R0 ;  /* 0x000000ffff187224 */ /* 0x000fc800078e0000 */
[----:B------:R-:W-:-:S04]  /*2c5c0*/  IMAD.HI.U32 R0, R35, R24, RZ ;  /* 0x0000001823007227 */ /* 0x000fc800078e00ff */
[----:B------:R-:W-:-:S04]  /*2c5d0*/  IMAD.MOV R25, RZ, RZ, -R0 ;  /* 0x000000ffff197224 */ /* 0x000fc800078e0a00 */
[----:B------:R-:W-:-:S05]  /*2c5e0*/  IMAD R0, R33, R25, R24 ;  /* 0x0000001921007224 */ /* 0x000fca00078e0218 */
[----:B------:R-:W-:-:S13]  /*2c5f0*/  ISETP.GT.U32.AND P0, PT, R33, R0, PT ;  /* 0x000000002100720c */ /* 0x000fda0003f04070 */
[----:B------:R-:W-:-:S05]  /*2c600*/  @!P0 IMAD.IADD R0, R0, 0x1, -R33 ;  /* 0x0000000100008824 */ /* 0x000fca00078e0a21 */
        /* <DEDUP_REMOVED lines=8> */
[----:B------:R-:W2:Y:S01]  /*2c690*/  LDG.E R27, desc[UR36][R26.64] ;  /* 0x000000241a1b7981 */ /* 0x000ea2000c1e1900 */
[----:B------:R-:W-:Y:S01]  /*2c6a0*/  ISETP.NE.AND P0, PT, R44, RZ, PT ;  /* 0x000000ff2c00720c */ /* 0x000fe20003f05270 */
[----:B--2---:R-:W-:-:S04]  /*2c6b0*/  IMAD R0, R30, R27, R0 ;  /* 0x0000001b1e007224 */ /* 0x004fc800078e0200 */
[----:B------:R-:W-:-:S04]  /*2c6c0*/  IMAD R25, R0, 0xc0, RZ ;  /* 0x000000c000197824 */ /* 0x000fc800078e02ff */
[----:B------:R-:W-:-:S05]  /*2c6d0*/  IMAD.WIDE R24, R25, 0x4, R18 ;  /* 0x0000000419187825 */ /* 0x000fca00078e0212 */
[----:B------:R0:W5:Y:S01]  /*2c6e0*/  LDG.E.128 R32, desc[UR36][R24.64] ;  /* 0x0000002418207981 */ /* 0x000162000c1e1d00 */
[----:B------:R-:W-:Y:S04]  /*2c6f0*/  BSSY.RECONVERGENT B3, `(.L_x_1715) ;  /* 0x0000016000037945 */ /* 0x000fe80003800200 */
[----:B-1----:R-:W-:Y:S05]  /*2c700*/  @P0 BRA `(.L_x_1716) ;  /* 0x0000000000500947 */ /* 0x002fea0003800000 */
[----:B-----5:R-:W-:Y:S01]  /*2c710*/  ISETP.NE.AND P3, PT, R2, RZ, PT ;  /* 0x000000ff0200720c */ /* 0x020fe20003f65270 */
[----:B------:R-:W1:-:S12]  /*2c720*/  LDS.128 R36, [R7] ;  /* 0x0000000007247984 */ /* 0x000e580000000c00 */
[----:B------:R-:W-:Y:S01]  /*2c730*/  VOTEU.ANY UP0, P3 ;  /* 0x0000000000ff7886 */ /* 0x000fe20001800100 */
[----:B------:R-:W-:-:S13]  /*2c740*/  PLOP3.LUT P0, PT, PT, PT, UP0, 0x80, 0x8 ;  /* 0x000000000008781c */ /* 0x000fda0003f0f008 */
[----:B0-----:R-:W2:Y:S01]  /*2c750*/  @P0 LDG.E.128 R24, desc[UR36][R22.64] ;  /* 0x0000002416180981 */ /* 0x001ea2000c1e1d00 */
[----:B------:R-:W-:Y:S02]  /*2c760*/  PLOP3.LUT P0, PT, PT, PT, UP0, 0x80, 0x8 ;  /* 0x000000000008781c */ /* 0x000fe40003f0f008 */
[----:B------:R-:W-:Y:S02]  /*2c770*/  PLOP3.LUT P1, PT, PT, PT, UP0, 0x80, 0x8 ;  /* 0x000000000008781c */ /* 0x000fe40003f2f008 */
[----:B------:R-:W-:Y:S02]  /*2c780*/  PLOP3.LUT P2, PT, PT, PT, UP0, 0x80, 0x8 ;  /* 0x000000000008781c */ /* 0x000fe40003f4f008 */
[----:B------:R-:W-:Y:S01]  /*2c790*/  PLOP3.LUT P3, PT, PT, PT, UP0, 0x80, 0x8 ;  /* 0x000000000008781c */ /* 0x000fe20003f6f008 */
[----:B-1----:R-:W-:Y:S01]  /*2c7a0*/  FADD.FTZ R32, R36, R32 ;  /* 0x0000002024207221 */ /* 0x002fe20000010000 */
[----:B------:R-:W-:Y:S01]  /*2c7b0*/  FADD.FTZ R33, R37, R33 ;  /* 0x0000002125217221 */ /* 0x000fe20000010000 */
[----:B------:R-:W-:Y:S01]  /*2c7c0*/  FADD.FTZ R34, R38, R34 ;  /* 0x0000002226227221 */ /* 0x000fe20000010000 */
[----:B------:R-:W-:Y:S01]  /*2c7d0*/  FADD.FTZ R35, R39, R35 ;  /* 0x0000002327237221 */ /* 0x000fe20000010000 */
[----:B------:R-:W-:-:S02]  /*2c7e0*/  IMAD R37, R28, 0xc0, RZ ;  /* 0x000000c01c257824 */ /* 0x000fc400078e02ff */
[----:B--2---:R-:W-:Y:S02]  /*2c7f0*/  @P0 FMUL.FTZ R32, R32, R24 ;  /* 0x0000001820200220 */ /* 0x004fe40000410000 */
[----:B------:R-:W-:Y:S02]  /*2c800*/  @P1 FMUL.FTZ R33, R33, R25 ;  /* 0x0000001921211220 */ /* 0x000fe40000410000 */
[----:B------:R-:W-:Y:S02]  /*2c810*/  @P2 FMUL.FTZ R34, R34, R26 ;  /* 0x0000001a22222220 */ /* 0x000fe40000410000 */
[----:B------:R-:W-:Y:S01]  /*2c820*/  @P3 FMUL.FTZ R35, R35, R27 ;  /* 0x0000001b23233220 */ /* 0x000fe20000410000 */
[----:B------:R-:W-:-:S05]  /*2c830*/  IMAD.WIDE.U32 R24, R37, 0x4, R16 ;  /* 0x0000000425187825 */ /* 0x000fca00078e0010 */
[----:B------:R1:W-:Y:S02]  /*2c840*/  STG.E.128 desc[UR36][R24.64], R32 ;  /* 0x0000002018007986 */ /* 0x0003e4000c101d24 */
.L_x_1716:
[----:B------:R-:W-:Y:S05]  /*2c850*/  BSYNC.RECONVERGENT B3 ;  /* 0x0000000000037941 */ /* 0x000fea0003800200 */
.L_x_1715:
[C---:B-----5:R-:W-:Y:S01]  /*2c860*/  FFMA.FTZ R12, R29.reuse, R32, R12 ;  /* 0x000000201d0c7223 */ /* 0x060fe2000001000c */
[C---:B------:R-:W-:Y:S01]  /*2c870*/  FFMA.FTZ R13, R29.reuse, R33, R13 ;  /* 0x000000211d0d7223 */ /* 0x040fe2000001000d */
[C---:B------:R-:W-:Y:S01]  /*2c880*/  FFMA.FTZ R14, R29.reuse, R34, R14 ;  /* 0x000000221d0e7223 */ /* 0x040fe2000001000e */
[----:B------:R-:W-:Y:S01]  /*2c890*/  FFMA.FTZ R15, R29, R35, R15 ;  /* 0x000000231d0f7223 */ /* 0x000fe2000001000f */
[----:B------:R-:W-:-:S07]  /*2c8a0*/  IMAD.MOV.U32 R0, RZ, RZ, R31 ;  /* 0x000000ffff007224 */ /* 0x000fce00078e001f */
.L_x_1714:
[----:B------:R-:W-:Y:S05]  /*2c8b0*/  BSYNC.RECONVERGENT B2 ;  /* 0x0000000000027941 */ /* 0x000fea0003800200 */
.L_x_1713:
[----:B------:R-:W-:-:S13]  /*2c8c0*/  ISETP.GE.U32.AND P0, PT, R21, 0x4, PT ;  /* 0x000000041500780c */ /* 0x000fda0003f06070 */
[----:B------:R-:W-:Y:S05]  /*2c8d0*/  @!P0 BRA `(.L_x_1712) ;  /* 0x0000000800308947 */ /* 0x000fea0003800000 */
[----:B------:R-:W-:Y:S01]  /*2c8e0*/  USHF.L.U32 UR5, UR74, 0x2, URZ ;  /* 0x000000024a057899 */ /* 0x000fe200080006ff */
[C---:B------:R-:W-:Y:S02]  /*2c8f0*/  VIADD R28, R0.reuse, 0x4 ;  /* 0x00000004001c7836 */ /* 0x040fe40000000000 */
[----:B------:R-:W-:-:S03]  /*2c900*/  IMAD R29, R0, 0xc0, RZ ;  /* 0x000000c0001d7824 */ /* 0x000fc600078e02ff */
[----:B------:R-:W-:-:S04]  /*2c910*/  LEA R21, R0, -UR5, 0x2 ;  /* 0x8000000500157c11 */ /* 0x000fc8000f8e10ff */
[----:B------:R-:W-:-:S07]  /*2c920*/  IADD3 R21, PT, PT, R21, 0x10, R49 ;  /* 0x0000001015157810 */ /* 0x000fce0007ffe031 */
.L_x_1723:
[----:B------:R-:W2:Y:S01]  /*2c930*/  LDC R41, c[0x0][0x3f4] ;  /* 0x0000fd00ff297b82 */ /* 0x000ea20000000800 */
[----:B------:R-:W-:Y:S01]  /*2c940*/  VIADD R26, R28, 0xfffffffc ;  /* 0xfffffffc1c1a7836 */ /* 0x000fe20000000000 */
[----:B------:R-:W-:Y:S04]  /*2c950*/  BSSY.RECONVERGENT B2, `(.L_x_1717) ;  /* 0x000003e000027945 */ /* 0x000fe80003800200 */
[----:B--2---:R-:W-:-:S13]  /*2c960*/  ISETP.GE.AND P0, PT, R26, R41, PT ;  /* 0x000000291a00720c */ /* 0x004fda0003f06270 */
[----:B0-----:R-:W-:Y:S05]  /*2c970*/  @!P0 BRA `(.L_x_1718) ;  /* 0x0000000000ec8947 */ /* 0x001fea0003800000 */
[----:B------:R-:W-:Y:S01]  /*2c980*/  IABS R27, R41 ;  /* 0x00000029001b7213 */ /* 0x000fe20000000000 */
[----:B01----:R-:W-:Y:S01]  /*2c990*/  IMAD.MOV.U32 R24, RZ, RZ, RZ ;  /* 0x000000ffff187224 */ /* 0x003fe200078e00ff */
[----:B------:R-:W-:Y:S01]  /*2c9a0*/  ISETP.GE.AND P1, PT, R26, RZ, PT ;  /* 0x000000ff1a00720c */ /* 0x000fe20003f26270 */
[----:B------:R-:W0:Y:S01]  /*2c9b0*/  LDCU.64 UR14, c[0x0][0x3c8] ;  /* 0x00007900ff0e77ac */ /* 0x000e220008000a00 */
[----:B------:R-:W1:Y:S01]  /*2c9c0*/  I2F.RP R31, R27 ;  /* 0x0000001b001f7306 */ /* 0x000e620000209400 */
[----:B------:R-:W-:Y:S01]  /*2c9d0*/  ISETP.NE.AND P2, PT, R41, RZ, PT ;  /* 0x000000ff2900720c */ /* 0x000fe20003f45270 */
[----:B------:R-:W2:Y:S06]  /*2c9e0*/  LDCU UR5, c[0x0][0x40c] ;  /* 0x00008180ff0577ac */ /* 0x000eac0008000800 */
[----:B-1----:R-:W3:Y:S02]  /*2c9f0*/  MUFU.RCP R31, R31 ;  /* 0x0000001f001f7308 */ /* 0x002ee40000001000 */
[----:B---3--:R-:W-:-:S02]  /*2ca00*/  IADD3 R32, PT, PT, R31, 0xffffffe, RZ ;  /* 0x0ffffffe1f207810 */ /* 0x008fc40007ffe0ff */
[----:B------:R1:W3:Y:S04]  /*2ca10*/  LDS R31, [R21+-0x10] ;  /* 0xfffff000151f7984 */ /* 0x0002e80000000800 */
[----:B------:R-:W4:Y:S02]  /*2ca20*/  F2I.FTZ.U32.TRUNC.NTZ R25, R32 ;  /* 0x0000002000197305 */ /* 0x000f24000021f000 */
[----:B----4-:R-:W-:-:S04]  /*2ca30*/  IMAD.MOV R0, RZ, RZ, -R25 ;  /* 0x000000ffff007224 */ /* 0x010fc800078e0a19 */
        /* <DEDUP_REMOVED lines=8> */
[----:B------:R-:W-:-:S04]  /*2cac0*/  @!P0 IADD3 R0, PT, PT, R0, -R27, RZ ;  /* 0x8000001b00008210 */ /* 0x000fc80007ffe0ff */
[----:B------:R-:W-:-:S13]  /*2cad0*/  ISETP.GT.U32.AND P0, PT, R27, R0, PT ;  /* 0x000000001b00720c */ /* 0x000fda0003f04070 */
[----:B------:R-:W-:-:S04]  /*2cae0*/  @!P0 IMAD.IADD R0, R0, 0x1, -R27 ;  /* 0x0000000100008824 */ /* 0x000fc800078e0a1b */
[----:B------:R-:W-:Y:S01]  /*2caf0*/  @!P1 IMAD.MOV R0, RZ, RZ, -R0 ;  /* 0x000000ffff009224 */ /* 0x000fe200078e0a00 */
[----:B------:R-:W-:-:S04]  /*2cb00*/  @!P2 LOP3.LUT R0, RZ, R41, RZ, 0x33, !PT ;  /* 0x00000029ff00a212 */ /* 0x000fc800078e33ff */
[----:B------:R-:W-:-:S05]  /*2cb10*/  IADD3 R24, P0, PT, R3, R0, RZ ;  /* 0x0000000003187210 */ /* 0x000fca0007f1e0ff */
[----:B------:R-:W-:Y:S01]  /*2cb20*/  IMAD.X R25, RZ, RZ, R6, P0 ;  /* 0x000000ffff197224 */ /* 0x000fe200000e0606 */
[----:B0-----:R-:W-:-:S04]  /*2cb30*/  LEA R26, P0, R24, UR14, 0x2 ;  /* 0x0000000e181a7c11 */ /* 0x001fc8000f8010ff */
[----:B------:R-:W-:-:S06]  /*2cb40*/  LEA.HI.X R27, R24, UR15, R25, 0x2, P0 ;  /* 0x0000000f181b7c11 */ /* 0x000fcc00080f1419 */
[----:B------:R-:W4:Y:S01]  /*2cb50*/  LDG.E R27, desc[UR36][R26.64] ;  /* 0x000000241a1b7981 */ /* 0x000f22000c1e1900 */
[----:B--2---:R-:W-:Y:S01]  /*2cb60*/  UISETP.NE.AND UP0, UPT, UR5, URZ, UPT ;  /* 0x000000ff0500728c */ /* 0x004fe2000bf05270 */
[----:B----4-:R-:W-:-:S04]  /*2cb70*/  IMAD R0, R30, R27, R0 ;  /* 0x0000001b1e007224 */ /* 0x010fc800078e0200 */
[----:B------:R-:W-:-:S04]  /*2cb80*/  IMAD R25, R0, 0xc0, RZ ;  /* 0x000000c000197824 */ /* 0x000fc800078e02ff */
[----:B------:R-:W-:-:S05]  /*2cb90*/  IMAD.WIDE R24, R25, 0x4, R18 ;  /* 0x0000000419187825 */ /* 0x000fca00078e0212 */
[----:B------:R1:W5:Y:S01]  /*2cba0*/  LDG.E.128 R32, desc[UR36][R24.64] ;  /* 0x0000002418207981 */ /* 0x000362000c1e1d00 */
[----:B---3--:R-:W-:Y:S05]  /*2cbb0*/  BRA.U UP0, `(.L_x_1719) ;  /* 0x00000001004c7547 */ /* 0x008fea000b800000 */
[----:B-----5:R-:W-:Y:S01]  /*2cbc0*/  ISETP.NE.AND P3, PT, R2, RZ, PT ;  /* 0x000000ff0200720c */ /* 0x020fe20003f65270 */
[----:B-1----:R-:W0:-:S12]  /*2cbd0*/  LDS.128 R24, [R7] ;  /* 0x0000000007187984 */ /* 0x002e180000000c00 */
        /* <DEDUP_REMOVED lines=11> */
[----:B------:R-:W-:-:S04]  /*2cc90*/  IMAD.WIDE.U32 R24, R29, 0x4, R16 ;  /* 0x000000041d187825 */ /* 0x000fc800078e0010 */
[----:B--2---:R-:W-:Y:S01]  /*2cca0*/  @P0 FMUL.FTZ R32, R32, R36 ;  /* 0x0000002420200220 */ /* 0x004fe20000410000 */
[----:B------:R-:W-:Y:S01]  /*2ccb0*/  @P1 FMUL.FTZ R33, R33, R37 ;  /* 0x0000002521211220 */ /* 0x000fe20000410000 */
[----:B------:R-:W-:Y:S02]  /*2ccc0*/  @P2 FMUL.FTZ R34, R34, R38 ;  /* 0x0000002622222220 */ /* 0x000fe40000410000 */
[----:B------:R-:W-:-:S05]  /*2ccd0*/  @P3 FMUL.FTZ R35, R35, R39 ;  /* 0x0000002723233220 */ /* 0x000fca0000410000 */
[----:B------:R0:W-:Y:S02]  /*2cce0*/  STG.E.128 desc[UR36][R24.64], R32 ;  /* 0x0000002018007986 */ /* 0x0001e4000c101d24 */
.L_x_1719:
[C---:B-----5:R-:W-:Y:S01]  /*2ccf0*/  FFMA.FTZ R12, R31.reuse, R32, R12 ;  /* 0x000000201f0c7223 */ /* 0x060fe2000001000c */
[C---:B------:R-:W-:Y:S01]  /*2cd00*/  FFMA.FTZ R13, R31.reuse, R33, R13 ;  /* 0x000000211f0d7223 */ /* 0x040fe2000001000d */
[C---:B------:R-:W-:Y:S01]  /*2cd10*/  FFMA.FTZ R14, R31.reuse, R34, R14 ;  /* 0x000000221f0e7223 */ /* 0x040fe2000001000e */
[----:B------:R-:W-:-:S07]  /*2cd20*/  FFMA.FTZ R15, R31, R35, R15 ;  /* 0x000000231f0f7223 */ /* 0x000fce000001000f */
.L_x_1718:
[----:B------:R-:W-:Y:S05]  /*2cd30*/  BSYNC.RECONVERGENT B2 ;  /* 0x0000000000027941 */ /* 0x000fea0003800200 */
.L_x_1717:
[----:B------:R-:W-:Y:S01]  /*2cd40*/  ISETP.GE.AND P0, PT, R28, R41, PT ;  /* 0x000000291c00720c */ /* 0x000fe20003f06270 */
[----:B------:R-:W-:-:S12]  /*2cd50*/  BSSY.RECONVERGENT B2, `(.L_x_1720) ;  /* 0x000003e000027945 */ /* 0x000fd80003800200 */
[----:B------:R-:W-:Y:S05]  /*2cd60*/  @!P0 BRA `(.L_x_1721) ;  /* 0x0000000000f08947 */ /* 0x000fea0003800000 */
[----:B------:R-:W-:Y:S01]  /*2cd70*/  IABS R27, R41 ;  /* 0x00000029001b7213 */ /* 0x000fe20000000000 */
[----:B01----:R-:W-:Y:S01]  /*2cd80*/  IMAD.MOV.U32 R24, RZ, RZ, RZ ;  /* 0x000000ffff187224 */ /* 0x003fe200078e00ff */
[----:B------:R-:W-:Y:S01]  /*2cd90*/  ISETP.GE.AND P1, PT, R28, RZ, PT ;  /* 0x000000ff1c00720c */ /* 0x000fe20003f26270 */
[----:B------:R-:W0:Y:S01]  /*2cda0*/  LDCU.64 UR14, c[0x0][0x3c8] ;  /* 0x00007900ff0e77ac */ /* 0x000e220008000a00 */
[----:B------:R-:W1:Y:S01]  /*2cdb0*/  I2F.RP R26, R27 ;  /* 0x0000001b001a7306 */ /* 0x000e620000209400 */
[----:B------:R-:W-:Y:S01]  /*2cdc0*/  ISETP.NE.AND P2, PT, R41, RZ, PT ;  /* 0x000000ff2900720c */ /* 0x000fe20003f45270 */
[----:B------:R2:W4:Y:S01]  /*2cdd0*/  LDS R37, [R21] ;  /* 0x0000000015257984 */ /* 0x0005220000000800 */
[----:B------:R-:W3:Y:S05]  /*2cde0*/  LDCU UR5, c[0x0][0x40c] ;  /* 0x00008180ff0577ac */ /* 0x000eea0008000800 */
[----:B-1----:R-:W1:Y:S02]  /*2cdf0*/  MUFU.RCP R26, R26 ;  /* 0x0000001a001a7308 */ /* 0x002e640000001000 */
[----:B-1----:R-:W-:-:S06]  /*2ce00*/  VIADD R31, R26, 0xffffffe ;  /* 0x0ffffffe1a1f7836 */ /* 0x002fcc0000000000 */
[----:B------:R-:W1:Y:S02]  /*2ce10*/  F2I.FTZ.U32.TRUNC.NTZ R25, R31 ;  /* 0x0000001f00197305 */ /* 0x000e64000021f000 */
[----:B-1----:R-:W-:-:S05]  /*2ce20*/  IADD3 R0, PT, PT, RZ, -R25, RZ ;  /* 0x80000019ff007210 */ /* 0x002fca0007ffe0ff */
        /* <DEDUP_REMOVED lines=10> */
[----:B------:R-:W-:-:S05]  /*2ced0*/  @!P0 IADD3 R0, PT, PT, R0, -R27, RZ ;  /* 0x8000001b00008210 */ /* 0x000fca0007ffe0ff */
[----:B------:R-:W-:Y:S01]  /*2cee0*/  @!P1 IMAD.MOV R0, RZ, RZ, -R0 ;  /* 0x000000ffff009224 */ /* 0x000fe200078e0a00 */
[----:B------:R-:W-:-:S04]  /*2cef0*/  @!P2 LOP3.LUT R0, RZ, R41, RZ, 0x33, !PT ;  /* 0x00000029ff00a212 */ /* 0x000fc800078e33ff */
[----:B------:R-:W-:-:S05]  /*2cf00*/  IADD3 R24, P0, PT, R3, R0, RZ ;  /* 0x0000000003187210 */ /* 0x000fca0007f1e0ff */
[----:B------:R-:W-:Y:S01]  /*2cf10*/  IMAD.X R25, RZ, RZ, R6, P0 ;  /* 0x000000ffff197224 */ /* 0x000fe200000e0606 */
[----:B0-----:R-:W-:-:S04]  /*2cf20*/  LEA R26, P0, R24, UR14, 0x2 ;  /* 0x0000000e181a7c11 */ /* 0x001fc8000f8010ff */
[----:B------:R-:W-:-:S06]  /*2cf30*/  LEA.HI.X R27, R24, UR15, R25, 0x2, P0 ;  /* 0x0000000f181b7c11 */ /* 0x000fcc00080f1419 */
[----:B------:R-:W2:Y:S01]  /*2cf40*/  LDG.E R27, desc[UR36][R26.64] ;  /* 0x000000241a1b7981 */ /* 0x000ea2000c1e1900 */
[----:B---3--:R-:W-:Y:S01]  /*2cf50*/  UISETP.NE.AND UP0, UPT, UR5, URZ, UPT ;  /* 0x000000ff0500728c */ /* 0x008fe2000bf05270 */
[----:B--2---:R-:W-:-:S04]  /*2cf60*/  IMAD R0, R30, R27, R0 ;  /* 0x0000001b1e007224 */ /* 0x004fc800078e0200 */
[----:B------:R-:W-:-:S04]  /*2cf70*/  IMAD R25, R0, 0xc0, RZ ;  /* 0x000000c000197824 */ /* 0x000fc800078e02ff */
[----:B------:R-:W-:-:S05]  /*2cf80*/  IMAD.WIDE R24, R25, 0x4, R18 ;  /* 0x0000000419187825 */ /* 0x000fca00078e0212 */
[----:B------:R0:W5:Y:S01]  /*2cf90*/  LDG.E.128 R32, desc[UR36][R24.64] ;  /* 0x0000002418207981 */ /* 0x000162000c1e1d00 */
[----:B----4-:R-:W-:Y:S05]  /*2cfa0*/  BRA.U UP0, `(.L_x_1722) ;  /* 0x0000000100507547 */ /* 0x010fea000b800000 */
[----:B-----5:R-:W-:Y:S01]  /*2cfb0*/  ISETP.NE.AND P3, PT, R2, RZ, PT ;  /* 0x000000ff0200720c */ /* 0x020fe20003f65270 */
[----:B------:R-:W1:-:S12]  /*2cfc0*/  LDS.128 R40, [R7] ;  /* 0x0000000007287984 */ /* 0x000e580000000c00 */
[----:B------:R-:W-:Y:S01]  /*2cfd0*/  VOTEU.ANY UP0, P3 ;  /* 0x0000000000ff7886 */ /* 0x000fe20001800100 */
[----:B------:R-:W-:-:S13]  /*2cfe0*/  PLOP3.LUT P0, PT, PT, PT, UP0, 0x80, 0x8 ;  /* 0x000000000008781c */ /* 0x000fda0003f0f008 */
[----:B0-----:R-:W2:Y:S01]  /*2cff0*/  @P0 LDG.E.128 R24, desc[UR36][R22.64] ;  /* 0x0000002416180981 */ /* 0x001ea2000c1e1d00 */
[----:B------:R-:W-:Y:S01]  /*2d000*/  PLOP3.LUT P0, PT, PT, PT, UP0, 0x80, 0x8 ;  /* 0x000000000008781c */ /* 0x000fe20003f0f008 */
[----:B------:R-:W-:Y:S01]  /*2d010*/  VIADD R31, R29, 0x300 ;  /* 0x000003001d1f7836 */ /* 0x000fe20000000000 */
[----:B------:R-:W-:Y:S02]  /*2d020*/  PLOP3.LUT P1, PT, PT, PT, UP0, 0x80, 0x8 ;  /* 0x000000000008781c */ /* 0x000fe40003f2f008 */
[----:B------:R-:W-:Y:S02]  /*2d030*/  PLOP3.LUT P2, PT, PT, PT, UP0, 0x80, 0x8 ;  /* 0x000000000008781c */ /* 0x000fe40003f4f008 */
[----:B------:R-:W-:Y:S01]  /*2d040*/  PLOP3.LUT P3, PT, PT, PT, UP0, 0x80, 0x8 ;  /* 0x000000000008781c */ /* 0x000fe20003f6f008 */
[----:B-1----:R-:W-:Y:S01]  /*2d050*/  FADD.FTZ R32, R40, R32 ;  /* 0x0000002028207221 */ /* 0x002fe20000010000 */
[----:B------:R-:W-:Y:S01]  /*2d060*/  FADD.FTZ R33, R41, R33 ;  /* 0x0000002129217221 */ /* 0x000fe20000010000 */
[----:B------:R-:W-:Y:S01]  /*2d070*/  FADD.FTZ R34, R42, R34 ;  /* 0x000000222a227221 */ /* 0x000fe20000010000 */
[----:B------:R-:W-:-:S03]  /*2d080*/  FADD.FTZ R35, R43, R35 ;  /* 0x000000232b237221 */ /* 0x000fc60000010000 */
[----:B--2---:R-:W-:Y:S02]  /*2d090*/  @P0 FMUL.FTZ R32, R32, R24 ;  /* 0x0000001820200220 */ /* 0x004fe40000410000 */
[----:B------:R-:W-:Y:S02]  /*2d0a0*/  @P1 FMUL.FTZ R33, R33, R25 ;  /* 0x0000001921211220 */ /* 0x000fe40000410000 */
[----:B------:R-:W-:Y:S02]  /*2d0b0*/  @P2 FMUL.FTZ R34, R34, R26 ;  /* 0x0000001a22222220 */ /* 0x000fe40000410000 */
[----:B------:R-:W-:Y:S01]  /*2d0c0*/  @P3 FMUL.FTZ R35, R35, R27 ;  /* 0x0000001b23233220 */ /* 0x000fe20000410000 */
[----:B------:R-:W-:-:S05]  /*2d0d0*/  IMAD.WIDE.U32 R24, R31, 0x4, R16 ;  /* 0x000000041f187825 */ /* 0x000fca00078e0010 */
[----:B------:R1:W-:Y:S02]  /*2d0e0*/  STG.E.128 desc[UR36][R24.64], R32 ;  /* 0x0000002018007986 */ /* 0x0003e4000c101d24 */
.L_x_1722:
[C---:B-----5:R-:W-:Y:S01]  /*2d0f0*/  FFMA.FTZ R12, R37.reuse, R32, R12 ;  /* 0x00000020250c7223 */ /* 0x060fe2000001000c */
[C---:B------:R-:W-:Y:S01]  /*2d100*/  FFMA.FTZ R13, R37.reuse, R33, R13 ;  /* 0x00000021250d7223 */ /* 0x040fe2000001000d */
[C---:B------:R-:W-:Y:S01]  /*2d110*/  FFMA.FTZ R14, R37.reuse, R34, R14 ;  /* 0x00000022250e7223 */ /* 0x040fe2000001000e */
[----:B------:R-:W-:-:S07]  /*2d120*/  FFMA.FTZ R15, R37, R35, R15 ;  /* 0x00000023250f7223 */ /* 0x000fce000001000f */
.L_x_1721:
[----:B------:R-:W-:Y:S05]  /*2d130*/  BSYNC.RECONVERGENT B2 ;  /* 0x0000000000027941 */ /* 0x000fea0003800200 */
.L_x_1720:
[C---:B------:R-:W-:Y:S01]  /*2d140*/  VIADD R0, R28.reuse, 0x4 ;  /* 0x000000041c007836 */ /* 0x040fe20000000000 */
[----:B------:R-:W-:Y:S01]  /*2d150*/  IADD3 R28, PT, PT, R28, 0x8, RZ ;  /* 0x000000081c1c7810 */ /* 0x000fe20007ffe0ff */
[----:B------:R-:W-:Y:S02]  /*2d160*/  VIADD R29, R29, 0x600 ;  /* 0x000006001d1d7836 */ /* 0x000fe40000000000 */
[----:B-1----:R-:W-:Y:S01]  /*2d170*/  VIADD R21, R21, 0x20 ;  /* 0x0000002015157836 */ /* 0x002fe20000000000 */
[----:B------:R-:W-:-:S13]  /*2d180*/  ISETP.GE.AND P0, PT, R0, UR40, PT ;  /* 0x0000002800007c0c */ /* 0x000fda000bf06270 */
[----:B------:R-:W-:Y:S05]  /*2d190*/  @!P0 BRA `(.L_x_1723) ;  /* 0xfffffff400e48947 */ /* 0x000fea000383ffff */
.L_x_1712:
[----:B------:R-:W-:Y:S05]  /*2d1a0*/  BSYNC.RECONVERGENT B1 ;  /* 0x0000000000017941 */ /* 0x000fea0003800200 */
.L_x_1711:
[----:B------:R-:W-:-:S13]  /*2d1b0*/  ISETP.NE.AND P0, PT, R20, UR4, PT ;  /* 0x0000000414007c0c */ /* 0x000fda000bf05270 */
[----:B------:R-:W-:Y:S05]  /*2d1c0*/  @P0 BRA `(.L_x_1701) ;  /* 0x0000000000b80947 */ /* 0x000fea0003800000 */
[----:B------:R-:W-:Y:S02]  /*2d1d0*/  UMOV UR5, 0xc0 ;  /* 0x000000c000057882 */ /* 0x000fe40000000000 */
[----:B------:R-:W-:-:S06]  /*2d1e0*/  UIMAD UR5, UR41, UR5, -0xc0 ;  /* 0xffffff40290574a4 */ /* 0x000fcc000f8e0205 */
[----:B------:R-:W-:-:S04]  /*2d1f0*/  IMAD.U32 R3, RZ, RZ, UR5 ;  /* 0x00000005ff037e24 */ /* 0x000fc8000f8e00ff */
[----:B-----5:R-:W-:-:S05]  /*2d200*/  IMAD.WIDE R2, R3, 0x4, R16 ;  /* 0x0000000403027825 */ /* 0x020fca00078e0210 */
[----:B01----:R0:W5:Y:S01]  /*2d210*/  LDG.E.128 R24, desc[UR36][R2.64] ;  /* 0x0000002402187981 */ /* 0x003162000c1e1d00 */
[----:B------:R-:W1:Y:S01]  /*2d220*/  S2UR UR7, SR_CgaCtaId ;  /* 0x00000000000779c3 */ /* 0x000e620000008800 */
[----:B------:R-:W-:Y:S02]  /*2d230*/  UMOV UR5, 0x400 ;  /* 0x0000040000057882 */ /* 0x000fe40000000000 */
[----:B------:R-:W-:Y:S02]  /*2d240*/  UIADD3 UR8, UPT, UPT, UR5, 0x840, URZ ;  /* 0x0000084005087890 */ /* 0x000fe4000fffe0ff */
[----:B------:R-:W-:Y:S02]  /*2d250*/  UIADD3 UR5, UPT, UPT, UR41, -UR74, URZ ;  /* 0x8000004a29057290 */ /* 0x000fe4000fffe0ff */
[----:B-1----:R-:W-:-:S04]  /*2d260*/  ULEA UR7, UR7, UR8, 0x18 ;  /* 0x0000000807077291 */ /* 0x002fc8000f8ec0ff */
[----:B------:R-:W-:-:S09]  /*2d270*/  ULEA UR5, UR5, UR7, 0x2 ;  /* 0x0000000705057291 */ /* 0x000fd2000f8e10ff */
[----:B------:R-:W1:Y:S02]  /*2d280*/  LDS R7, [UR5+-0x4] ;  /* 0xfffffc05ff077984 */ /* 0x000e640008000800 */
[----:B------:R-:W2:Y:S02]  /*2d290*/  LDCU UR5, c[0x0][0x40c] ;  /* 0x00008180ff0577ac */ /* 0x000ea40008000800 */
[----:B--2---:R-:W-:-:S09]  /*2d2a0*/  UISETP.NE.AND UP0, UPT, UR5, URZ, UPT ;  /* 0x000000ff0500728c */ /* 0x004fd2000bf05270 */
[----:B0-----:R-:W-:Y:S05]  /*2d2b0*/  BRA.U UP0, `(.L_x_1724) ;  /* 0x00000001006c7547 */ /* 0x001fea000b800000 */
[----:B------:R-:W2:Y:S01]  /*2d2c0*/  LDL R0, [R1+0x78c] ;  /* 0x00078c0001007983 */ /* 0x000ea20000100800 */
[----:B------:R-:W0:Y:S02]  /*2d2d0*/  LDCU.64 UR14, c[0x0][0x460] ;  /* 0x00008c00ff0e77ac */ /* 0x000e240008000a00 */
[----:B0-----:R-:W-:-:S04]  /*2d2e0*/  UISETP.NE.U32.AND UP0, UPT, UR14, URZ, UPT ;  /* 0x000000ff0e00728c */ /* 0x001fc8000bf05070 */
[----:B------:R-:W-:-:S06]  /*2d2f0*/  UISETP.NE.AND.EX UP0, UPT, UR15, URZ, UPT, UP0 ;  /* 0x000000ff0f00728c */ /* 0x000fcc000bf05300 */
[----:B------:R-:W-:-:S05]  /*2d300*/  PLOP3.LUT P0, PT, PT, PT, UP0, 0x80, 0x8 ;  /* 0x000000000008781c */ /* 0x000fca0003f0f008 */
[----:B------:R-:W0:Y:S01]  /*2d310*/  @UP0 LDCU UR5, c[0x0][0x3f8] ;  /* 0x00007f00ff0507ac */ /* 0x000e220008000800 */
[----:B------:R-:W4:Y:S01]  /*2d320*/  @UP0 LDCU.64 UR14, c[0x0][0x458] ;  /* 0x00008b00ff0e07ac */ /* 0x000f220008000a00 */
[----:B0-----:R-:W-:Y:S01]  /*2d330*/  @UP0 UIMAD UR5, UR39, UR5, UR9 ;  /* 0x00000005270502a4 */ /* 0x001fe2000f8e0209 */
[----:B----4-:R-:W-:Y:S01]  /*2d340*/  MOV R2, UR14 ;  /* 0x0000000e00027c02 */ /* 0x010fe20008000f00 */
[----:B------:R-:W-:Y:S01]  /*2d350*/  IMAD.U32 R3, RZ, RZ, UR15 ;  /* 0x0000000fff037e24 */ /* 0x000fe2000f8e00ff */
[----:B--2---:R-:W-:-:S03]  /*2d360*/  R2UR UR7, R0 ;  /* 0x00000000000772ca */ /* 0x004fc600000e0000 */
[----:B------:R-:W-:-:S04]  /*2d370*/  IMAD.U32 R0, RZ, RZ, UR5 ;  /* 0x00000005ff007e24 */ /* 0x000fc8000f8e00ff */
[----:B------:R-:W-:-:S04]  /*2d380*/  @P0 IMAD R19, R0, 0xc0, R5 ;  /* 0x000000c000130824 */ /* 0x000fc800078e0205 */
[----:B------:R-:W-:-:S05]  /*2d390*/  @P0 IMAD.WIDE R2, R19, 0x4, R2 ;  /* 0x0000000413020825 */ /* 0x000fca00078e0202 */
[----:B------:R-:W2:Y:S01]  /*2d3a0*/  @P0 LDG.E.128 R28, desc[UR36][R2.64] ;  /* 0x00000024021c0981 */ /* 0x000ea2000c1e1d00 */
[----:B------:R-:W-:Y:S01]  /*2d3b0*/  UIMAD UR5, UR7, 0xc0, URZ ;  /* 0x000000c0070578a4 */ /* 0x000fe2000f8e02ff */
[----:B-----5:R-:W-:Y:S01]  /*2d3c0*/  FADD.FTZ R24, R24, R8 ;  /* 0x0000000818187221 */ /* 0x020fe20000010000 */
[----:B------:R-:W-:Y:S01]  /*2d3d0*/  FADD.FTZ R25, R25, R9 ;  /* 0x0000000919197221 */ /* 0x000fe20000010000 */
[----:B------:R-:W-:Y:S01]  /*2d3e0*/  FADD.FTZ R26, R26, R10 ;  /* 0x0000000a1a1a7221 */ /* 0x000fe20000010000 */
[----:B------:R-:W-:Y:S02]  /*2d3f0*/  FADD.FTZ R27, R27, R11 ;  /* 0x0000000b1b1b7221 */ /* 0x000fe40000010000 */
[----:B------:R-:W-:-:S04]  /*2d400*/  IMAD.U32 R19, RZ, RZ, UR5 ;  /* 0x00000005ff137e24 */ /* 0x000fc8000f8e00ff */
[----:B------:R-:W-:-:S04]  /*2d410*/  IMAD.WIDE R16, R19, 0x4, R16 ;  /* 0x0000000413107825 */ /* 0x000fc800078e0210 */
[----:B--2---:R-:W-:Y:S01]  /*2d420*/  @P0 FMUL.FTZ R24, R24, R28 ;  /* 0x0000001c18180220 */ /* 0x004fe20000410000 */
[----:B------:R-:W-:Y:S01]  /*2d430*/  @P0 FMUL.FTZ R25, R25, R29 ;  /* 0x0000001d19190220 */ /* 0x000fe20000410000 */
[----:B------:R-:W-:Y:S01]  /*2d440*/  @P0 FMUL.FTZ R26, R26, R30 ;  /* 0x0000001e1a1a0220 */ /* 0x000fe20000410000 */
[----:B------:R-:W-:-:S05]  /*2d450*/  @P0 FMUL.FTZ R27, R27, R31 ;  /* 0x0000001f1b1b0220 */ /* 0x000fca0000410000 */
[----:B------:R0:W-:Y:S02]  /*2d460*/  STG.E.128 desc[UR36][R16.64], R24 ;  /* 0x0000001810007986 */ /* 0x0001e4000c101d24 */
.L_x_1724:
[C---:B-1---5:R-:W-:Y:S01]  /*2d470*/  FFMA.FTZ R12, R7.reuse, R24, R12 ;  /* 0x00000018070c7223 */ /* 0x062fe2000001000c */
[C---:B------:R-:W-:Y:S01]  /*2d480*/  FFMA.FTZ R13, R7.reuse, R25, R13 ;  /* 0x00000019070d7223 */ /* 0x040fe2000001000d */
[C---:B------:R-:W-:Y:S01]  /*2d490*/  FFMA.FTZ R14, R7.reuse, R26, R14 ;  /* 0x0000001a070e7223 */ /* 0x040fe2000001000e */
[----:B------:R-:W-:-:S07]  /*2d4a0*/  FFMA.FTZ R15, R7, R27, R15 ;  /* 0x0000001b070f7223 */ /* 0x000fce000001000f */
.L_x_1701:
[----:B--2-4-:R-:W-:Y:S05]  /*2d4b0*/  BSYNC.RECONVERGENT B0 ;  /* 0x0000000000007941 */ /* 0x014fea0003800200 */
.L_x_1700:
[----:B------:R-:W-:Y:S01]  /*2d4c0*/  BAR.SYNC.DEFER_BLOCKING 0x0 ;  /* 0x0000000000007b1d */ /* 0x000fe20000010000 */
[----:B------:R-:W-:-:S13]  /*2d4d0*/  ISETP.GT.U32.AND P0, PT, R5, 0xbf, PT ;  /* 0x000000bf0500780c */ /* 0x000fda0003f04070 */
[----:B------:R-:W-:Y:S05]  /*2d4e0*/  @P0 EXIT ;  /* 0x000000000000094d */ /* 0x000fea0003800000 */
[----:B------:R-:W2:Y:S01]  /*2d4f0*/  S2UR UR5, SR_CgaCtaId ;  /* 0x00000000000579c3 */ /* 0x000ea20000008800 */
[----:B------:R-:W-:Y:S01]  /*2d500*/  UMOV UR4, 0x400 ;  /* 0x0000040000047882 */ /* 0x000fe20000000000 */
[----:B------:R-:W-:Y:S01]  /*2d510*/  LOP3.LUT R0, R4, 0x380, RZ, 0xc0, !PT ;  /* 0x0000038004007812 */ /* 0x000fe200078ec0ff */
[----:B------:R-:W-:Y:S01]  /*2d520*/  UIADD3 UR4, UPT, UPT, UR4, 0x840, URZ ;  /* 0x0000084004047890 */ /* 0x000fe2000fffe0ff */
[----:B------:R-:W-:Y:S01]  /*2d530*/  IMAD R20, R20, 0xc0, R5 ;  /* 0x000000c014147824 */ /* 0x000fe200078e0205 */
[----:B------:R-:W-:Y:S02]  /*2d540*/  ISETP.GT.U32.AND P1, PT, R4, 0x7f, PT ;  /* 0x0000007f0400780c */ /* 0x000fe40003f24070 */
[----:B------:R-:W-:Y:S02]  /*2d550*/  ISETP.NE.AND P0, PT, R0, 0x80, PT ;  /* 0x000000800000780c */ /* 0x000fe40003f05270 */
[C---:B------:R-:W-:Y:S02]  /*2d560*/  LOP3.LUT R0, R4.reuse, 0x3c0, RZ, 0xc0, !PT ;  /* 0x000003c004007812 */ /* 0x040fe400078ec0ff */
[----:B------:R-:W-:Y:S01]  /*2d570*/  ISETP.GT.U32.AND P2, PT, R4, 0x3f, PT ;  /* 0x0000003f0400780c */ /* 0x000fe20003f44070 */
[----:B--2---:R-:W-:-:S06]  /*2d580*/  ULEA UR4, UR5, UR4, 0x18 ;  /* 0x0000000405047291 */ /* 0x004fcc000f8ec0ff */
[----:B------:R-:W-:-:S05]  /*2d590*/  LEA R20, R20, UR4, 0x2 ;  /* 0x0000000414147c11 */ /* 0x000fca000f8e10ff */
[----:B------:R-:W-:Y:S01]  /*2d5a0*/  @!P0 STS.128 [R20+-0x600], R12 ;  /* 0xfffa000c14008388 */ /* 0x000fe20000000c00 */
[----:B------:R-:W-:Y:S01]  /*2d5b0*/  BAR.SYNC.DEFER_BLOCKING 0x0 ;  /* 0x0000000000007b1d */ /* 0x000fe20000010000 */
[----:B------:R-:W-:-:S05]  /*2d5c0*/  ISETP.NE.AND P0, PT, R0, 0x40, PT ;  /* 0x000000400000780c */ /* 0x000fca0003f05270 */
[----:B0-----:R-:W0:Y:S02]  /*2d5d0*/  @!P1 LDS.128 R8, [R20] ;  /* 0x0000000014089984 */ /* 0x001e240000000c00 */
[----:B0-----:R-:W-:Y:S01]  /*2d5e0*/  @!P1 FADD.FTZ R12, R12, R8 ;  /* 0x000000080c0c9221 */ /* 0x001fe20000010000 */
[----:B------:R-:W-:Y:S01]  /*2d5f0*/  @!P1 FADD.FTZ R13, R13, R9 ;  /* 0x000000090d0d9221 */ /* 0x000fe20000010000 */
[----:B------:R-:W-:Y:S01]  /*2d600*/  @!P1 FADD.FTZ R14, R14, R10 ;  /* 0x0000000a0e0e9221 */ /* 0x000fe20000010000 */
[----:B------:R-:W-:Y:S01]  /*2d610*/  @!P1 FADD.FTZ R15, R15, R11 ;  /* 0x0000000b0f0f9221 */ /* 0x000fe20000010000 */
[----:B------:R-:W-:Y:S06]  /*2d620*/  BAR.SYNC.DEFER_BLOCKING 0x0 ;  /* 0x0000000000007b1d */ /* 0x000fec0000010000 */
[----:B------:R0:W-:Y:S02]  /*2d630*/  @!P0 STS.128 [R20+-0x300], R12 ;  /* 0xfffd000c14008388 */ /* 0x0001e40000000c00 */
[----:B------:R-:W-:Y:S06]  /*2d640*/  BAR.SYNC.DEFER_BLOCKING 0x0 ;  /* 0x0000000000007b1d */ /* 0x000fec0000010000 */
[----:B------:R0:W2:Y:S02]  /*2d650*/  @!P2 LDS.128 R8, [R20] ;  /* 0x000000001408a984 */ /* 0x0000a40000000c00 */
[----:B------:R-:W-:Y:S06]  /*2d660*/  BAR.SYNC.DEFER_BLOCKING 0x0 ;  /* 0x0000000000007b1d */ /* 0x000fec0000010000 */
[----:B------:R-:W-:Y:S05]  /*2d670*/  @P2 EXIT ;  /* 0x000000000000294d */ /* 0x000fea0003800000 */
[----:B------:R-:W4:Y:S01]  /*2d680*/  LDCU UR4, c[0x0][0x478] ;  /* 0x00008f00ff0477ac */ /* 0x000f220008000800 */
[----:B0-2---:R-:W-:Y:S01]  /*2d690*/  @!P2 FADD.FTZ R12, R12, R8 ;  /* 0x000000080c0ca221 */ /* 0x005fe20000010000 */
[----:B------:R-:W-:Y:S01]  /*2d6a0*/  @!P2 FADD.FTZ R13, R13, R9 ;  /* 0x000000090d0da221 */ /* 0x000fe20000010000 */
[----:B------:R-:W-:Y:S01]  /*2d6b0*/  @!P2 FADD.FTZ R14, R14, R10 ;  /* 0x0000000a0e0ea221 */ /* 0x000fe20000010000 */
[----:B------:R-:W-:Y:S01]  /*2d6c0*/  @!P2 FADD.FTZ R15, R15, R11 ;  /* 0x0000000b0f0fa221 */ /* 0x000fe20000010000 */
[----:B----4-:R-:W-:-:S09]  /*2d6d0*/  UISETP.NE.AND UP0, UPT, UR4, 0x2, UPT ;  /* 0x000000020400788c */ /* 0x010fd2000bf05270 */
[----:B------:R-:W-:Y:S05]  /*2d6e0*/  BRA.U UP0, `(.L_x_1725) ;  /* 0x00000001007c7547 */ /* 0x000fea000b800000 */
[----:B-----5:R-:W0:Y:S01]  /*2d6f0*/  LDC.64 R2, c[0x0][0x470] ;  /* 0x00011c00ff027b82 */ /* 0x020e220000000a00 */
[----:B------:R-:W2:Y:S01]  /*2d700*/  LDCU.64 UR4, c[0x0][0x380] ;  /* 0x00007000ff0477ac */ /* 0x000ea20008000a00 */
[----:B0-----:R-:W4:Y:S01]  /*2d710*/  LDG.E R2, desc[UR36][R2.64] ;  /* 0x0000002402027981 */ /* 0x001f22000c1e1900 */
[----:B------:R-:W-:Y:S01]  /*2d720*/  IADD3 R6, PT, PT, R5, UR6, RZ ;  /* 0x0000000605067c10 */ /* 0x000fe2000fffe0ff */
[C---:B----4-:R-:W-:Y:S01]  /*2d730*/  FMUL.FTZ R14, R2.reuse, R14 ;  /* 0x0000000e020e7220 */ /* 0x050fe20000410000 */
[C---:B------:R-:W-:Y:S01]  /*2d740*/  FMUL.FTZ R15, R2.reuse, R15 ;  /* 0x0000000f020f7220 */ /* 0x040fe20000410000 */
[C---:B------:R-:W-:Y:S01]  /*2d750*/  FMUL.FTZ R13, R2.reuse, R13 ;  /* 0x0000000d020d7220 */ /* 0x040fe20000410000 */
[----:B------:R-:W-:-:S03]  /*2d760*/  FMUL.FTZ R12, R2, R12 ;  /* 0x0000000c020c7220 */ /* 0x000fc60000410000 */
[----:B------:R-:W0:Y:S08]  /*2d770*/  F2I.S8.NTZ R14, R14 ;  /* 0x0000000e000e7305 */ /* 0x000e300000202100 */
[----:B------:R-:W4:Y:S01]  /*2d780*/  F2I.S8.NTZ R15, R15 ;  /* 0x0000000f000f7305 */ /* 0x000f220000202100 */
[----:B0-----:R-:W-:-:S07]  /*2d790*/  PRMT R0, R14, 0x8880, RZ ;  /* 0x000088800e007816 */ /* 0x001fce00000000ff */
[----:B------:R-:W0:Y:S01]  /*2d7a0*/  F2I.S8.NTZ R13, R13 ;  /* 0x0000000d000d7305 */ /* 0x000e220000202100 */
[----:B------:R-:W-:Y:S02]  /*2d7b0*/  PRMT R0, R0, 0x7710, RZ ;  /* 0x0000771000007816 */ /* 0x000fe400000000ff */
[----:B----4-:R-:W-:-:S05]  /*2d7c0*/  PRMT R3, R15, 0x8880, RZ ;  /* 0x000088800f037816 */ /* 0x010fca00000000ff */
[----:B------:R-:W4:Y:S01]  /*2d7d0*/  F2I.S8.NTZ R12, R12 ;  /* 0x0000000c000c7305 */ /* 0x000f220000202100 */
[----:B------:R-:W-:Y:S01]  /*2d7e0*/  IMAD.U32 R2, R0, 0x10000, RZ ;  /* 0x0001000000027824 */ /* 0x000fe200078e00ff */
[----:B------:R-:W-:-:S04]  /*2d7f0*/  PRMT R0, R3, 0x7710, RZ ;  /* 0x0000771003007816 */ /* 0x000fc800000000ff */
[----:B------:R-:W-:Y:S02]  /*2d800*/  LOP3.LUT R3, R2, 0xff0000, RZ, 0xc0, !PT ;  /* 0x00ff000002037812 */ /* 0x000fe400078ec0ff */
[----:B0-----:R-:W-:-:S03]  /*2d810*/  PRMT R13, R13, 0x8880, RZ ;  /* 0x000088800d0d7816 */ /* 0x001fc600000000ff */
[----:B------:R-:W-:Y:S01]  /*2d820*/  IMAD R3, R0, 0x1000000, R3 ;  /* 0x0100000000037824 */ /* 0x000fe200078e0203 */
[----:B------:R-:W-:Y:S02]  /*2d830*/  PRMT R2, R13, 0x7710, RZ ;  /* 0x000077100d027816 */ /* 0x000fe400000000ff */
[----:B----4-:R-:W-:-:S04]  /*2d840*/  PRMT R4, R12, 0x8880, RZ ;  /* 0x000088800c047816 */ /* 0x010fc800000000ff */
[----:B------:R-:W-:Y:S02]  /*2d850*/  PRMT R0, R4, 0x7710, RZ ;  /* 0x0000771004007816 */ /* 0x000fe400000000ff */
[----:B------:R-:W-:Y:S02]  /*2d860*/  LOP3.LUT R4, R2, 0xff, RZ, 0xc0, !PT ;  /* 0x000000ff02047812 */ /* 0x000fe400078ec0ff */
[----:B------:R-:W-:Y:S02]  /*2d870*/  LOP3.LUT R5, R0, 0xff, RZ, 0xc0, !PT ;  /* 0x000000ff00057812 */ /* 0x000fe400078ec0ff */
[----:B--2---:R-:W-:Y:S01]  /*2d880*/  IADD3 R2, P0, PT, R6, UR4, RZ ;  /* 0x0000000406027c10 */ /* 0x004fe2000ff1e0ff */
[----:B------:R-:W-:-:S03]  /*2d890*/  IMAD R4, R4, 0x100, R3 ;  /* 0x0000010004047824 */ /* 0x000fc600078e0203 */
[----:B------:R-:W-:Y:S01]  /*2d8a0*/  LEA.HI.X.SX32 R3, R6, UR5, 0x1, P0 ;  /* 0x0000000506037c11 */ /* 0x000fe200080f0eff */
[----:B------:R-:W-:-:S05]  /*2d8b0*/  IMAD.IADD R5, R4, 0x1, R5 ;  /* 0x0000000104057824 */ /* 0x000fca00078e0205 */
[----:B------:R-:W-:Y:S01]  /*2d8c0*/  STG.E desc[UR36][R2.64], R5 ;  /* 0x0000000502007986 */ /* 0x000fe2000c101924 */
[----:B------:R-:W-:Y:S05]  /*2d8d0*/  EXIT ;  /* 0x000000000000794d */ /* 0x000fea0003800000 */
.L_x_1725:
[----:B-----5:R-:W0:Y:S01]  /*2d8e0*/  LDC.64 R2, c[0x0][0x380] ;  /* 0x0000e000ff027b82 */ /* 0x020e220000000a00 */
[----:B------:R-:W-:-:S04]  /*2d8f0*/  VIADD R5, R5, UR6 ;  /* 0x0000000605057c36 */ /* 0x000fc80008000000 */
[----:B0-----:R-:W-:-:S05]  /*2d900*/  IMAD.WIDE R2, R5, 0x4, R2 ;  /* 0x0000000405027825 */ /* 0x001fca00078e0202 */
[----:B------:R-:W-:Y:S01]  /*2d910*/  STG.E.128 desc[UR36][R2.64], R12 ;  /* 0x0000000c02007986 */ /* 0x000fe2000c101d24 */
[----:B------:R-:W-:Y:S05]  /*2d920*/  EXIT ;  /* 0x000000000000794d */ /* 0x000fea0003800000 */
.L_x_1726:
        /* <DEDUP_REMOVED lines=13> */
.L_x_5595:


//--------------------- .text._ZN4mmha33masked_multihead_attention_kernelIfLi192ELi256ELi2ELi64ELi128ELb1ELb1EEEv26Multihead_attention_paramsIT_XT5_EE --------------------------
	.section	.text._ZN4mmha33masked_multihead_attention_kernelIfLi192ELi256ELi2ELi64ELi128ELb1ELb1EEEv26Multihead_attention_paramsIT_XT5_EE,"ax",@progbits
	.align	128
        .global         _ZN4mmha33masked_multihead_attention_kernelIfLi192ELi256ELi2ELi64ELi128ELb1ELb1EEEv26Multihead_attention_paramsIT_XT5_EE
        .type           _ZN4mmha33masked_multihead_attention_kernelIfLi192ELi256ELi2ELi64ELi128ELb1ELb1EEEv26Multihead_attention_paramsIT_XT5_EE,@function
        .size           _ZN4mmha33masked_multihead_attention_kernelIfLi192ELi256ELi2ELi64ELi128ELb1ELb1EEEv26Multihead_attention_paramsIT_XT5_EE,(.L_x_5596 - _ZN4mmha33masked_multihead_attention_kernelIfLi192ELi256ELi2ELi64ELi128ELb1ELb1EEEv26Multihead_attention_paramsIT_XT5_EE)
        .other          _ZN4mmha33masked_multihead_attention_kernelIfLi192ELi256ELi2ELi64ELi128ELb1ELb1EEEv26Multihead_attention_paramsIT_XT5_EE,@"STO_CUDA_ENTRY STV_DEFAULT"
_ZN4mmha33masked_multihead_attention_kernelIfLi192ELi256ELi2ELi64ELi128ELb1ELb1EEEv26Multihead_attention_paramsIT_XT5_EE:
.text._ZN4mmha33masked_multihead_attention_kernelIfLi192ELi256ELi2ELi64ELi128ELb1ELb1EEEv26Multihead_attention_paramsIT_XT5_EE:
        /* <DEDUP_REMOVED lines=13> */
.L_x_1727:
[----:B------:R-:W1:Y:S01]  /*00d0*/  LDC.64 R2, c[0x0][0x498] ;  /* 0x00012600ff027b82 */ /* 0x000e620000000a00 */
[----:B------:R-:W2:Y:S01]  /*00e0*/  LDCU UR8, c[0x0][0x3f0] ;  /* 0x00007e00ff0877ac */ /* 0x000ea20008000800 */
[----:B------:R-:W-:Y:S01]  /*00f0*/  IABS R6, R17 ;  /* 0x0000001100067213 */ /* 0x000fe20000000000 */
[----:B------:R-:W-:Y:S01]  /*0100*/  UMOV UR4, URZ ;  /* 0x000000ff00047c82 */ /* 0x000fe20008000000 */
[----:B------:R-:W3:Y:S01]  /*0110*/  LDCU UR11, c[0x0][0x40c] ;  /* 0x00008180ff0b77ac */ /* 0x000ee20008000800 */
[----:B------:R-:W4:Y:S03]  /*0120*/  S2R R22, SR_TID.X ;  /* 0x0000000000167919 */ /* 0x000f260000002100 */
[----:B------:R-:W-:Y:S08]  /*0130*/  S2UR UR45, SR_CTAID.X ;  /* 0x00000000002d79c3 */ /* 0x000ff00000002500 */
[----:B------:R-:W3:Y:S01]  /*0140*/  LDC.64 R18, c[0x0][0x418] ;  /* 0x00010600ff127b82 */ /* 0x000ee20000000a00 */
[----:B--2---:R-:W-:-:S02]  /*0150*/  IMAD.U32 R0, RZ, RZ, UR8 ;  /* 0x00000008ff007e24 */ /* 0x004fc4000f8e00ff */
[----:B-1----:R-:W-:-:S03]  /*0160*/  IMAD.WIDE.U32 R2, R17, 0x4, R2 ;  /* 0x0000000411027825 */ /* 0x002fc600078e0002 */
[----:B------:R-:W-:Y:S02]  /*0170*/  IABS R5, R0 ;  /* 0x0000000000057213 */ /* 0x000fe40000000000 */
[----:B0-----:R0:W2:Y:S02]  /*0180*/  LDG.E R9, desc[UR36][R2.64] ;  /* 0x0000002402097981 */ /* 0x0010a4000c1e1900 */
[----:B------:R-:W1:Y:S08]  /*0190*/  I2F.RP R0, R5 ;  /* 0x0000000500007306 */ /* 0x000e700000209400 */
[----:B-1----:R-:W1:Y:S02]  /*01a0*/  MUFU.RCP R0, R0 ;  /* 0x0000000000007308 */ /* 0x002e640000001000 */
[----:B-1----:R-:W-:-:S06]  /*01b0*/  VIADD R4, R0, 0xffffffe ;  /* 0x0ffffffe00047836 */ /* 0x002fcc0000000000 */
[----:B------:R-:W1:Y:S01]  /*01c0*/  F2I.FTZ.U32.TRUNC.NTZ R4, R4 ;  /* 0x0000000400047305 */ /* 0x000e62000021f000 */
[----:B------:R-:W-:Y:S02]  /*01d0*/  R2UR UR9, R5 ;  /* 0x00000000050972ca */ /* 0x000fe400000e0000 */
[----:B------:R-:W-:Y:S02]  /*01e0*/  R2UR UR7, R6 ;  /* 0x00000000060772ca */ /* 0x000fe400000e0000 */
[----:B------:R-:W4:Y:S01]  /*01f0*/  LDC.64 R6, c[0x0][0x460] ;  /* 0x00011800ff067b82 */ /* 0x000f220000000a00 */
[----:B-1----:R-:W-:-:S13]  /*0200*/  R2UR UR5, R4 ;  /* 0x00000000040572ca */ /* 0x002fda00000e0000 */
[----:B------:R-:W-:-:S04]  /*0210*/  UIADD3 UR6, UPT, UPT, URZ, -UR5, URZ ;  /* 0x80000005ff067290 */ /* 0x000fc8000fffe0ff */
[----:B------:R-:W-:-:S04]  /*0220*/  UIMAD UR6, UR6, UR9, URZ ;  /* 0x00000009060672a4 */ /* 0x000fc8000f8e02ff */
[----:B------:R-:W-:-:S04]  /*0230*/  UIMAD.WIDE.U32 UR4, UR5, UR6, UR4 ;  /* 0x00000006050472a5 */ /* 0x000fc8000f8e0004 */
[----:B------:R-:W-:Y:S01]  /*0240*/  UIMAD.WIDE.U32 UR4, UR5, UR7, URZ ;  /* 0x00000007050472a5 */ /* 0x000fe2000f8e00ff */
[----:B------:R-:W-:-:S06]  /*0250*/  R2UR UR10, R5 ;  /* 0x00000000050a72ca */ /* 0x000fcc00000e0000 */
[----:B------:R-:W-:Y:S02]  /*0260*/  UMOV UR6, UR5 ;  /* 0x0000000500067c82 */ /* 0x000fe40008000000 */
[----:B------:R-:W-:Y:S01]  /*0270*/  UIADD3 UR4, UPT, UPT, -UR6, URZ, URZ ;  /* 0x000000ff06047290 */ /* 0x000fe2000fffe1ff */
[----:B----4-:R-:W-:-:S03]  /*0280*/  ISETP.NE.U32.AND P0, PT, R6, RZ, PT ;  /* 0x000000ff0600720c */ /* 0x010fc60003f05070 */
[----:B------:R-:W-:Y:S01]  /*0290*/  UIMAD UR4, UR9, UR4, UR7 ;  /* 0x00000004090472a4 */ /* 0x000fe2000f8e0207 */
[----:B------:R-:W-:-:S03]  /*02a0*/  ISETP.NE.AND.EX P0, PT, R7, RZ, PT, P0 ;  /* 0x000000ff0700720c */ /* 0x000fc60003f05300 */
[----:B------:R-:W-:-:S11]  /*02b0*/  UISETP.GT.U32.AND UP1, UPT, UR10, UR4, UPT ;  /* 0x000000040a00728c */ /* 0x000fd6000bf24070 */
[----:B------:R-:W-:Y:S01]  /*02c0*/  @!UP1 UIADD3 UR4, UPT, UPT, UR4, -UR9, URZ ;  /* 0x8000000904049290 */ /* 0x000fe2000fffe0ff */
[----:B------:R-:W-:Y:S01]  /*02d0*/  VOTEU.ANY UP0, P0 ;  /* 0x0000000000ff7886 */ /* 0x000fe20000000100 */
[----:B---3--:R-:W-:Y:S02]  /*02e0*/  UISETP.EQ.AND UP3, UPT, UR11, URZ, UP0 ;  /* 0x000000ff0b00728c */ /* 0x008fe40008762270 */
[----:B------:R-:W-:Y:S01]  /*02f0*/  UISETP.GE.U32.AND UP0, UPT, UR4, UR10, UPT ;  /* 0x0000000a0400728c */ /* 0x000fe2000bf06070 */
[----:B------:R-:W1:Y:S01]  /*0300*/  LDCU UR10, c[0x0][0x3f4] ;  /* 0x00007e80ff0a77ac */ /* 0x000e620008000800 */
[----:B------:R-:W3:Y:S01]  /*0310*/  S2UR UR5, SR_CTAID.Y ;  /* 0x00000000000579c3 */ /* 0x000ee20000002600 */
[----:B-1----:R-:W-:-:S05]  /*0320*/  IMAD.U32 R15, RZ, RZ, UR10 ;  /* 0x0000000aff0f7e24 */ /* 0x002fca000f8e00ff */
[----:B------:R-:W-:-:S04]  /*0330*/  IABS R0, R15 ;  /* 0x0000000f00007213 */ /* 0x000fc80000000000 */
[----:B------:R-:W-:-:S13]  /*0340*/  R2UR UR9, R0 ;  /* 0x00000000000972ca */ /* 0x000fda00000e0000 */
[----:B------:R-:W1:Y:S01]  /*0350*/  I2F.RP R0, UR9 ;  /* 0x0000000900007d06 */ /* 0x000e620008209400 */
[----:B---3--:R-:W-:Y:S02]  /*0360*/  ULOP3.LUT UR4, UR5, UR8, URZ, 0x3c, !UPT ;  /* 0x0000000805047292 */ /* 0x008fe4000f8e3cff */
[----:B------:R-:W-:-:S05]  /*0370*/  @!UP1 UIADD3 UR6, UPT, UPT, UR6, 0x1, URZ ;  /* 0x0000000106069890 */ /* 0x000fca000fffe0ff */
[----:B-1----:R-:W1:Y:S01]  /*0380*/  MUFU.RCP R0, R0 ;  /* 0x0000000000007308 */ /* 0x002e620000001000 */
[----:B------:R-:W-:-:S03]  /*0390*/  UISETP.GE.AND UP2, UPT, UR4, URZ, UPT ;  /* 0x000000ff0400728c */ /* 0x000fc6000bf46270 */
[----:B------:R-:W3:Y:S01]  /*03a0*/  @UP3 LDCU.64 UR4, c[0x0][0x460] ;  /* 0x00008c00ff0437ac */ /* 0x000ee20008000a00 */
[----:B------:R-:W-:Y:S02]  /*03b0*/  @UP0 UIADD3 UR6, UPT, UPT, UR6, 0x1, URZ ;  /* 0x0000000106060890 */ /* 0x000fe4000fffe0ff */
[----:B------:R-:W-:Y:S01]  /*03c0*/  UISETP.NE.AND UP0, UPT, UR8, URZ, UPT ;  /* 0x000000ff0800728c */ /* 0x000fe2000bf05270 */
[----:B-1----:R-:W-:-:S04]  /*03d0*/  VIADD R4, R0, 0xffffffe ;  /* 0x0ffffffe00047836 */ /* 0x002fc80000000000 */
[----:B------:R-:W-:Y:S02]  /*03e0*/  UMOV UR41, UR6 ;  /* 0x0000000600297c82 */ /* 0x000fe40008000000 */
[----:B------:R-:W-:Y:S01]  /*03f0*/  @!UP2 UIADD3 UR41, UPT, UPT, -UR41, URZ, URZ ;  /* 0x000000ff2929a290 */ /* 0x000fe2000fffe1ff */
[----:B------:R-:W1:Y:S03]  /*0400*/  F2I.FTZ.U32.TRUNC.NTZ R4, R4 ;  /* 0x0000000400047305 */ /* 0x000e66000021f000 */
[----:B------:R-:W-:Y:S01]  /*0410*/  @!UP0 ULOP3.LUT UR41, URZ, UR8, URZ, 0x33, !UPT ;  /* 0x00000008ff298292 */ /* 0x000fe2000f8e33ff */
[----:B------:R-:W-:-:S03]  /*0420*/  PLOP3.LUT P0, PT, PT, PT, UP3, 0x80, 0x8 ;  /* 0x000000000008781c */ /* 0x000fc60003f0f038 */
[----:B---3--:R-:W-:-:S06]  /*0430*/  @UP3 UIMAD.WIDE UR4, UR41, 0x4, UR4 ;  /* 0x00000004290438a5 */ /* 0x008fcc000f8e0204 */
[----:B0-----:R-:W-:Y:S02]  /*0440*/  IMAD.U32 R3, RZ, RZ, UR5 ;  /* 0x00000005ff037e24 */ /* 0x001fe4000f8e00ff */
[----:B------:R-:W-:Y:S01]  /*0450*/  IMAD.U32 R2, RZ, RZ, UR4 ;  /* 0x00000004ff027e24 */ /* 0x000fe2000f8e00ff */
[----:B-1----:R-:W-:-:S04]  /*0460*/  R2UR UR5, R4 ;  /* 0x00000000040572ca */ /* 0x002fc800000e0000 */
[----:B------:R0:W5:Y:S01]  /*0470*/  @P0 LDG.E R8, desc[UR36][R2.64] ;  /* 0x0000002402080981 */ /* 0x000162000c1e1900 */
[----:B------:R-:W-:-:S08]  /*0480*/  UMOV UR4, URZ ;  /* 0x000000ff00047c82 */ /* 0x000fd00008000000 */
[----:B------:R-:W-:-:S04]  /*0490*/  UIADD3 UR6, UPT, UPT, URZ, -UR5, URZ ;  /* 0x80000005ff067290 */ /* 0x000fc8000fffe0ff */
[----:B------:R-:W-:-:S04]  /*04a0*/  UIMAD UR6, UR6, UR9, URZ ;  /* 0x00000009060672a4 */ /* 0x000fc8000f8e02ff */
[----:B------:R-:W-:Y:S01]  /*04b0*/  UIMAD.WIDE.U32 UR4, UR5, UR6, UR4 ;  /* 0x00000006050472a5 */ /* 0x000fe2000f8e0004 */
[----:B------:R-:W1:Y:S06]  /*04c0*/  S2UR UR7, SR_CTAID.Y ;  /* 0x00000000000779c3 */ /* 0x000e6c0000002600 */
[----:B------:R-:W1:Y:S01]  /*04d0*/  LDCU UR6, c[0x0][0x3f8] ;  /* 0x00007f00ff0677ac */ /* 0x000e620008000800 */
[----:B--2---:R-:W-:-:S13]  /*04e0*/  R2UR UR43, R9 ;  /* 0x00000000092b72ca */ /* 0x004fda00000e0000 */
[----:B------:R-:W-:-:S06]  /*04f0*/  UIADD3 UR44, UPT, UPT, UR43, -0x1, URZ ;  /* 0xffffffff2b2c7890 */ /* 0x000fcc000fffe0ff */
[----:B0-----:R-:W-:-:S04]  /*0500*/  IABS R2, UR44 ;  /* 0x0000002c00027c13 */ /* 0x001fc80008000000 */
[----:B------:R-:W-:-:S13]  /*0510*/  R2UR UR40, R2 ;  /* 0x00000000022872ca */ /* 0x000fda00000e0000 */
[----:B------:R-:W-:-:S04]  /*0520*/  UIMAD.WIDE.U32 UR4, UR5, UR40, URZ ;  /* 0x00000028050472a5 */ /* 0x000fc8000f8e00ff */
[----:B------:R-:W-:-:S04]  /*0530*/  UIADD3 UR4, UPT, UPT, -UR5, URZ, URZ ;  /* 0x000000ff05047290 */ /* 0x000fc8000fffe1ff */
[----:B------:R-:W-:-:S03]  /*0540*/  UIMAD UR40, UR9, UR4, UR40 ;  /* 0x00000004092872a4 */ /* 0x000fc6000f8e0228 */
[----:B------:R-:W0:Y:S01]  /*0550*/  LDCU UR5, c[0x0][0x3e8] ;  /* 0x00007d00ff0577ac */ /* 0x000e220008000800 */
[----:B------:R-:W-:Y:S01]  /*0560*/  UISETP.GT.U32.AND UP0, UPT, UR9, UR40, UPT ;  /* 0x000000280900728c */ /* 0x000fe2000bf04070 */
[----:B------:R-:W-:Y:S01]  /*0570*/  ISETP.GT.U32.AND P4, PT, R22, 0x2f, PT ;  /* 0x0000002f1600780c */ /* 0x000fe20003f84070 */
[----:B------:R-:W-:-:S09]  /*0580*/  UP2UR UR42, UPR, URZ, 0x8 ;  /* 0x00000008ff2a7883 */ /* 0x000fd20008000000 */
[----:B------:R-:W-:Y:S02]  /*0590*/  @!UP0 UIADD3 UR40, UPT, UPT, UR40, -UR9, URZ ;  /* 0x8000000928288290 */ /* 0x000fe4000fffe0ff */
[----:B0-----:R-:W-:Y:S02]  /*05a0*/  UISETP.NE.AND UP1, UPT, UR5, URZ, UPT ;  /* 0x000000ff0500728c */ /* 0x001fe4000bf25270 */
[----:B------:R-:W-:Y:S02]  /*05b0*/  UISETP.GT.U32.AND UP2, UPT, UR9, UR40, UPT ;  /* 0x000000280900728c */ /* 0x000fe4000bf44070 */
[----:B------:R-:W-:Y:S02]  /*05c0*/  UISETP.GE.AND UP3, UPT, UR44, URZ, UPT ;  /* 0x000000ff2c00728c */ /* 0x000fe4000bf66270 */
[----:B------:R-:W-:Y:S02]  /*05d0*/  UISETP.NE.AND UP0, UPT, UR10, URZ, UPT ;  /* 0x000000ff0a00728c */ /* 0x000fe4000bf05270 */
[----:B-1----:R-:W-:-:S03]  /*05e0*/  UIMAD UR4, UR7, UR6, UR45 ;  /* 0x00000006070472a4 */ /* 0x002fc6000f8e022d */
[----:B------:R-:W-:Y:S02]  /*05f0*/  @UP1 UIMAD UR5, UR7, UR5, URZ ;  /* 0x00000005070512a4 */ /* 0x000fe4000f8e02ff */
[----:B------:R-:W-:Y:S01]  /*0600*/  @!UP2 UIADD3 UR40, UPT, UPT, UR40, -UR9, URZ ;  /* 0x800000092828a290 */ /* 0x000fe2000fffe0ff */
[----:B------:R-:W-:Y:S01]  /*0610*/  BSSY.RECONVERGENT B0, `(.L_x_1728) ;  /* 0x000001f000007945 */ /* 0x000fe20003800200 */
[----:B------:R-:W-:Y:S02]  /*0620*/  @!UP1 UIMAD UR8, UR4, 0xc0, URZ ;  /* 0x000000c0040898a4 */ /* 0x000fe4000f8e02ff */
[----:B------:R-:W-:Y:S01]  /*0630*/  @!UP3 UIADD3 UR40, UPT, UPT, -UR40, URZ, URZ ;  /* 0x000000ff2828b290 */ /* 0x000fe2000fffe1ff */
[----:B------:R-:W-:Y:S01]  /*0640*/  UMOV UR38, URZ ;  /* 0x000000ff00267c82 */ /* 0x000fe20008000000 */
[----:B------:R-:W-:Y:S02]  /*0650*/  @UP1 UIMAD UR8, UR45, 0xc0, UR5 ;  /* 0x000000c02d0818a4 */ /* 0x000fe4000f8e0205 */
[----:B------:R-:W-:-:S02]  /*0660*/  UIMAD UR41, UR41, UR6, URZ ;  /* 0x00000006292972a4 */ /* 0x000fc4000f8e02ff */
[----:B------:R-:W-:Y:S01]  /*0670*/  @!UP0 ULOP3.LUT UR40, URZ, UR10, URZ, 0x33, !UPT ;  /* 0x0000000aff288292 */ /* 0x000fe2000f8e33ff */
[----:B------:R-:W-:Y:S02]  /*0680*/  CS2R R30, SRZ ;  /* 0x00000000001e7805 */ /* 0x000fe4000001ff00 */
[----:B------:R-:W-:Y:S01]  /*0690*/  CS2R R28, SRZ ;  /* 0x00000000001c7805 */ /* 0x000fe2000001ff00 */
[----:B------:R-:W-:Y:S01]  /*06a0*/  IMAD.SHL.U32 R0, R22, 0x4, RZ ;  /* 0x0000000416007824 */ /* 0x000fe200078e00ff */
[----:B------:R-:W-:Y:S07]  /*06b0*/  @P4 BRA `(.L_x_1729) ;  /* 0x0000000000504947 */ /* 0x000fee0003800000 */
        /* <DEDUP_REMOVED lines=20> */
.L_x_1729:
[----:B------:R-:W-:Y:S05]  /*0800*/  BSYNC.RECONVERGENT B0 ;  /* 0x0000000000007941 */ /* 0x000fea0003800200 */
.L_x_1728:
[----:B------:R-:W1:Y:S01]  /*0810*/  LDCU.64 UR12, c[0x0][0x3a0] ;  /* 0x00007400ff0c77ac */ /* 0x000e620008000a00 */
[----:B------:R-:W-:Y:S01]  /*0820*/  ISETP.NE.U32.AND P0, PT, R18, RZ, PT ;  /* 0x000000ff1200720c */ /* 0x000fe20003f05070 */
[----:B------:R-:W2:Y:S01]  /*0830*/  S2R R13, SR_CTAID.X ;  /* 0x00000000000d7919 */ /* 0x000ea20000002500 */
[----:B------:R-:W3:Y:S01]  /*0840*/  @!P4 LDC.64 R2, c[0x0][0x3b8] ;  /* 0x0000ee00ff02cb82 */ /* 0x000ee20000000a00 */
[----:B------:R-:W4:Y:S01]  /*0850*/  LDCU.64 UR8, c[0x0][0x390] ;  /* 0x00007200ff0877ac */ /* 0x000f220008000a00 */
[----:B------:R-:W-:Y:S02]  /*0860*/  ISETP.NE.AND.EX P0, PT, R19, RZ, PT, P0 ;  /* 0x000000ff1300720c */ /* 0x000fe40003f05300 */
[----:B------:R-:W-:Y:S02]  /*0870*/  CS2R R34, SRZ ;  /* 0x0000000000227805 */ /* 0x000fe4000001ff00 */
[----:B------:R-:W-:Y:S01]  /*0880*/  CS2R R32, SRZ ;  /* 0x0000000000207805 */ /* 0x000fe2000001ff00 */
[----:B------:R-:W-:-:S02]  /*0890*/  UISETP.NE.AND UP0, UPT, UR42, URZ, UPT ;  /* 0x000000ff2a00728c */ /* 0x000fc4000bf05270 */
[----:B------:R-:W-:-:S04]  /*08a0*/  UIMAD UR46, UR4, 0xc0, URZ ;  /* 0x000000c0042e78a4 */ /* 0x000fc8000f8e02ff */
[----:B------:R-:W-:Y:S02]  /*08b0*/  PLOP3.LUT P5, PT, PT, PT, UP0, 0x80, 0x8 ;  /* 0x000000000008781c */ /* 0x000fe40003faf008 */
[----:B------:R-:W-:Y:S02]  /*08c0*/  PLOP3.LUT P2, PT, PT, PT, UP0, 0x40, 0x4 ;  /* 0x000000000004781c */ /* 0x000fe40003f4e808 */
[----:B-1----:R-:W-:Y:S01]  /*08d0*/  ISETP.NE.U32.AND P3, PT, RZ, UR12, PT ;  /* 0x0000000cff007c0c */ /* 0x002fe2000bf65070 */
[----:B------:R-:W1:Y:S01]  /*08e0*/  @P0 LDC.64 R10, c[0x0][0x418] ;  /* 0x00010600ff0a0b82 */ /* 0x000e620000000a00 */
[----:B------:R-:W-:Y:S02]  /*08f0*/  ISETP.GT.U32.OR P2, PT, R22, 0x3f, P2 ;  /* 0x0000003f1600780c */ /* 0x000fe40001744470 */
[----:B------:R-:W-:Y:S02]  /*0900*/  ISETP.NE.AND.EX P3, PT, RZ, UR13, PT, P3 ;  /* 0x0000000dff007c0c */ /* 0x000fe4000bf65330 */
[----:B----4-:R-:W-:-:S02]  /*0910*/  ISETP.NE.U32.AND P1, PT, RZ, UR8, PT ;  /* 0x00000008ff007c0c */ /* 0x010fc4000bf25070 */
[C---:B------:R-:W-:Y:S02]  /*0920*/  ISETP.GT.U32.OR P3, PT, R22.reuse, 0x2f, !P3 ;  /* 0x0000002f1600780c */ /* 0x040fe40005f64470 */
[----:B------:R-:W-:Y:S02]  /*0930*/  ISETP.NE.AND.EX P1, PT, RZ, UR9, PT, P1 ;  /* 0x00000009ff007c0c */ /* 0x000fe4000bf25310 */
[----:B------:R-:W-:Y:S02]  /*0940*/  ISETP.NE.OR P3, PT, RZ, UR11, P3 ;  /* 0x0000000bff007c0c */ /* 0x000fe40009f65670 */
[----:B------:R-:W-:Y:S01]  /*0950*/  ISETP.GT.U32.OR P1, PT, R22, 0x2f, !P1 ;  /* 0x0000002f1600780c */ /* 0x000fe20004f24470 */
[----:B------:R-:W-:Y:S01]  /*0960*/  VOTEU.ALL UP0, P2 ;  /* 0x0000000000ff7886 */ /* 0x000fe20001000000 */
[----:B-----5:R-:W-:Y:S01]  /*0970*/  @P5 R2UR UR38, R8 ;  /* 0x00000000082652ca */ /* 0x020fe200000e0000 */
[----:B------:R-:W-:Y:S02]  /*0980*/  @!P4 IMAD R8, R22, R15, UR44 ;  /* 0x0000002c1608ce24 */ /* 0x000fe4000f8e020f */
[----:B--2---:R-:W-:-:S02]  /*0990*/  IMAD R13, R13, 0xc0, R0 ;  /* 0x000000c00d0d7824 */ /* 0x004fc400078e0200 */
[----:B------:R-:W-:Y:S02]  /*09a0*/  @!P4 IMAD.SHL.U32 R12, R8, 0x4, RZ ;  /* 0x00000004080cc824 */ /* 0x000fe400078e00ff */
[----:B------:R-:W2:Y:S02]  /*09b0*/  @!P2 LDC.64 R8, c[0x0][0x450] ;  /* 0x00011400ff08ab82 */ /* 0x000ea40000000a00 */
[----:B------:R-:W-:Y:S01]  /*09c0*/  @!P4 IMAD R15, R15, UR46, R12 ;  /* 0x0000002e0f0fcc24 */ /* 0x000fe2000f8e020c */
[----:B------:R-:W-:Y:S01]  /*09d0*/  CS2R R26, SRZ ;  /* 0x00000000001a7805 */ /* 0x000fe2000001ff00 */
[----:B-1----:R-:W-:Y:S02]  /*09e0*/  @P0 IMAD.WIDE.U32 R10, R17, 0x4, R10 ;  /* 0x00000004110a0825 */ /* 0x002fe400078e000a */
[----:B------:R-:W-:Y:S02]  /*09f0*/  @!UP0 UIMAD UR4, UR38, UR6, URZ ;  /* 0x00000006260482a4 */ /* 0x000fe4000f8e02ff */
[----:B------:R-:W1:Y:S01]  /*0a00*/  @!P3 LDC.64 R6, c[0x0][0x3a0] ;  /* 0x0000e800ff06bb82 */ /* 0x000e620000000a00 */
[----:B---3--:R-:W-:-:S07]  /*0a10*/  @!P4 IMAD.WIDE R2, R15, 0x4, R2 ;  /* 0x000000040f02c825 */ /* 0x008fce00078e0202 */
[----:B0-----:R-:W0:Y:S01]  /*0a20*/  @!P1 LDC.64 R4, c[0x0][0x390] ;  /* 0x0000e400ff049b82 */ /* 0x001e220000000a00 */
[----:B------:R-:W-:Y:S01]  /*0a30*/  IMAD.U32 R12, RZ, RZ, UR4 ;  /* 0x00000004ff0c7e24 */ /* 0x000fe2000f8e00ff */
[----:B------:R-:W-:Y:S02]  /*0a40*/  CS2R R24, SRZ ;  /* 0x0000000000187805 */ /* 0x000fe4000001ff00 */
[----:B------:R-:W-:Y:S02]  /*0a50*/  CS2R R18, SRZ ;  /* 0x0000000000127805 */ /* 0x000fe4000001ff00 */
[----:B------:R-:W-:Y:S01]  /*0a60*/  CS2R R16, SRZ ;  /* 0x0000000000107805 */ /* 0x000fe2000001ff00 */
[----:B------:R-:W-:Y:S01]  /*0a70*/  @!P2 IMAD R15, R12, 0xc0, R13 ;  /* 0x000000c00c0fa824 */ /* 0x000fe200078e020d */
[----:B------:R-:W3:Y:S01]  /*0a80*/  @P0 LDG.E R10, desc[UR36][R10.64] ;  /* 0x000000240a0a0981 */ /* 0x000ee2000c1e1900 */
[----:B------:R-:W4:Y:S02]  /*0a90*/  LDCU.U8 UR4, c[0x0][0x404] ;  /* 0x00008080ff0477ac */ /* 0x000f240008000000 */
[----:B--2---:R-:W-:Y:S01]  /*0aa0*/  @!P2 IMAD.WIDE R8, R15, 0x4, R8 ;  /* 0x000000040f08a825 */ /* 0x004fe200078e0208 */
[----:B------:R-:W2:Y:S03]  /*0ab0*/  @!P4 LDG.E.128 R24, desc[UR36][R2.64] ;  /* 0x000000240218c981 */ /* 0x000ea6000c1e1d00 */
[----:B-1----:R-:W-:-:S05]  /*0ac0*/  @!P3 IMAD.WIDE.U32 R6, R13, 0x4, R6 ;  /* 0x000000040d06b825 */ /* 0x002fca00078e0006 */
[----:B------:R-:W2:Y:S01]  /*0ad0*/  @!P3 LDG.E.128 R16, desc[UR36][R6.64] ;  /* 0x000000240610b981 */ /* 0x000ea2000c1e1d00 */
[----:B0-----:R-:W-:-:S03]  /*0ae0*/  @!P1 IMAD.WIDE.U32 R4, R13, 0x4, R4 ;  /* 0x000000040d049825 */ /* 0x001fc600078e0004 */
[----:B------:R-:W2:Y:S04]  /*0af0*/  @!P2 LDG.E.128 R12, desc[UR36][R8.64] ;  /* 0x00000024080ca981 */ /* 0x000ea8000c1e1d00 */
[----:B------:R0:W2:Y:S02]  /*0b00*/  @!P1 LDG.E.128 R32, desc[UR36][R4.64] ;  /* 0x0000002404209981 */ /* 0x0000a4000c1e1d00 */
[----:B0-----:R-:W0:Y:S01]  /*0b10*/  LDC R5, c[0x0][0x400] ;  /* 0x00010000ff057b82 */ /* 0x001e220000000800 */
[----:B----4-:R-:W-:Y:S02]  /*0b20*/  ISETP.NE.AND P1, PT, RZ, UR4, PT ;  /* 0x00000004ff007c0c */ /* 0x010fe4000bf25270 */
[----:B------:R-:W-:Y:S01]  /*0b30*/  ISETP.NE.AND P3, PT, RZ, UR11, PT ;  /* 0x0000000bff007c0c */ /* 0x000fe2000bf65270 */
[----:B------:R-:W-:Y:S01]  /*0b40*/  UMOV UR39, URZ ;  /* 0x000000ff00277c82 */ /* 0x000fe20008000000 */
[----:B------:R-:W-:Y:S01]  /*0b50*/  BSSY.RECONVERGENT B6, `(.L_x_1730) ;  /* 0x0000120000067945 */ /* 0x000fe20003800200 */
[----:B0-----:R-:W-:-:S02]  /*0b60*/  ISETP.LT.OR P1, PT, R5, 0x1, P1 ;  /* 0x000000010500780c */ /* 0x001fc40000f21670 */
[----:B---3--:R-:W-:-:S08]  /*0b70*/  @P0 R2UR UR39, R10 ;  /* 0x000000000a2702ca */ /* 0x008fd000000e0000 */
[----:B--2---:R-:W-:Y:S01]  /*0b80*/  @!P3 FADD.FTZ R24, R24, R16 ;  /* 0x000000101818b221 */ /* 0x004fe20000010000 */
[----:B------:R-:W-:Y:S01]  /*0b90*/  @!P3 FADD.FTZ R25, R25, R17 ;  /* 0x000000111919b221 */ /* 0x000fe20000010000 */
[----:B------:R-:W-:Y:S01]  /*0ba0*/  @!P3 FADD.FTZ R26, R26, R18 ;  /* 0x000000121a1ab221 */ /* 0x000fe20000010000 */
[----:B------:R-:W-:Y:S01]  /*0bb0*/  @!P3 FADD.FTZ R27, R27, R19 ;  /* 0x000000131b1bb221 */ /* 0x000fe20000010000 */
[----:B------:R-:W-:Y:S01]  /*0bc0*/  @!P2 FMUL.FTZ R24, R24, R12 ;  /* 0x0000000c1818a220 */ /* 0x000fe20000410000 */
        /* <DEDUP_REMOVED lines=13> */
[----:B------:R-:W-:Y:S01]  /*0ca0*/  I2FP.F32.U32 R0, R0 ;  /* 0x0000000000007245 */ /* 0x000fe20000201000 */
[----:B------:R-:W-:-:S03]  /*0cb0*/  UIADD3 UR4, UPT, UPT, -UR39, UR11, URZ ;  /* 0x0000000b27047290 */ /* 0x000fc6000fffe1ff */
[----:B------:R-:W0:Y:S01]  /*0cc0*/  MUFU.RCP R2, R2 ;  /* 0x0000000200027308 */ /* 0x000e220000001000 */
[----:B------:R-:W-:-:S05]  /*0cd0*/  I2FP.F32.U32 R3, R3 ;  /* 0x0000000300037245 */ /* 0x000fca0000201000 */
[-C--:B0-----:R-:W-:Y:S01]  /*0ce0*/  FMUL.FTZ R3, R3, R2.reuse ;  /* 0x0000000203037220 */ /* 0x081fe20000410000 */
[----:B------:R-:W-:-:S03]  /*0cf0*/  FMUL.FTZ R0, R0, R2 ;  /* 0x0000000200007220 */ /* 0x000fc60000410000 */
[----:B------:R-:W-:Y:S01]  /*0d00*/  FMUL.FTZ R4, R3, 13.28771209716796875 ;  /* 0x41549a7803047820 */ /* 0x000fe20000410000 */
[----:B------:R-:W-:Y:S01]  /*0d10*/  FMUL.FTZ R3, R0, 13.28771209716796875 ;  /* 0x41549a7800037820 */ /* 0x000fe20000410000 */
[----:B------:R-:W-:Y:S02]  /*0d20*/  I2FP.F32.S32 R0, UR4 ;  /* 0x0000000400007c45 */ /* 0x000fe40008201400 */
        /* <DEDUP_REMOVED lines=10> */
[-C--:B------:R-:W-:Y:S01]  /*0dd0*/  FMUL.FTZ R9, R27, R5.reuse ;  /* 0x000000051b097220 */ /* 0x080fe20000410000 */
[-C--:B------:R-:W-:Y:S01]  /*0de0*/  FMUL.FTZ R8, R30, R5.reuse ;  /* 0x000000051e087220 */ /* 0x080fe20000410000 */
[----:B------:R-:W-:-:S04]  /*0df0*/  FMUL.FTZ R10, R26, R5 ;  /* 0x000000051a0a7220 */ /* 0x000fc80000410000 */
[----:B------:R-:W0:Y:S01]  /*0e00*/  MUFU.COS R0, R11 ;  /* 0x0000000b00007308 */ /* 0x000e220000000000 */
[-C--:B-1----:R-:W-:Y:S01]  /*0e10*/  FMUL.FTZ R3, R29, R2.reuse ;  /* 0x000000021d037220 */ /* 0x082fe20000410000 */
[-C--:B------:R-:W-:Y:S01]  /*0e20*/  FMUL.FTZ R5, R25, R2.reuse ;  /* 0x0000000219057220 */ /* 0x080fe20000410000 */
[-C--:B------:R-:W-:Y:S01]  /*0e30*/  FMUL.FTZ R4, R28, R2.reuse ;  /* 0x000000021c047220 */ /* 0x080fe20000410000 */
[----:B------:R-:W-:Y:S01]  /*0e40*/  FMUL.FTZ R2, R24, R2 ;  /* 0x0000000218027220 */ /* 0x000fe20000410000 */
[-C--:B--2---:R-:W-:Y:S01]  /*0e50*/  FFMA.FTZ R7, R30, R6.reuse, -R7 ;  /* 0x000000061e077223 */ /* 0x084fe20000010807 */
[-C--:B------:R-:W-:Y:S01]  /*0e60*/  FFMA.FTZ R26, R26, R6.reuse, -R9 ;  /* 0x000000061a1a7223 */ /* 0x080fe20000010809 */
[-C--:B------:R-:W-:Y:S01]  /*0e70*/  FFMA.FTZ R31, R31, R6.reuse, R8 ;  /* 0x000000061f1f7223 */ /* 0x080fe20000010008 */
[----:B------:R-:W-:Y:S01]  /*0e80*/  FFMA.FTZ R27, R27, R6, R10 ;  /* 0x000000061b1b7223 */ /* 0x000fe2000001000a */
[----:B------:R-:W-:Y:S02]  /*0e90*/  IMAD.MOV.U32 R30, RZ, RZ, R7 ;  /* 0x000000ffff1e7224 */ /* 0x000fe400078e0007 */
[-C--:B0-----:R-:W-:Y:S01]  /*0ea0*/  FFMA.FTZ R3, R28, R0.reuse, -R3 ;  /* 0x000000001c037223 */ /* 0x081fe20000010803 */
[-C--:B------:R-:W-:Y:S01]  /*0eb0*/  FFMA.FTZ R24, R24, R0.reuse, -R5 ;  /* 0x0000000018187223 */ /* 0x080fe20000010805 */
[-C--:B------:R-:W-:Y:S01]  /*0ec0*/  FFMA.FTZ R29, R29, R0.reuse, R4 ;  /* 0x000000001d1d7223 */ /* 0x080fe20000010004 */
[----:B------:R-:W-:Y:S01]  /*0ed0*/  FFMA.FTZ R25, R25, R0, R2 ;  /* 0x0000000019197223 */ /* 0x000fe20000010002 */
[----:B------:R-:W-:Y:S01]  /*0ee0*/  IMAD.MOV.U32 R28, RZ, RZ, R3 ;  /* 0x000000ffff1c7224 */ /* 0x000fe200078e0003 */
[----:B------:R-:W-:Y:S06]  /*0ef0*/  BRA `(.L_x_1733) ;  /* 0x0000000c00947947 */ /* 0x000fec0003800000 */
.L_x_1732:
        /* <DEDUP_REMOVED lines=32> */
.L_x_1731:
        /* <DEDUP_REMOVED lines=15> */
[----:B------:R-:W-:Y:S02]  /*11f0*/  IMAD R9, R6, R7, RZ ;  /* 0x0000000706097224 */ /* 0x000fe400078e02ff */
[----:B------:R-:W-:Y:S02]  /*1200*/  IMAD.MOV.U32 R6, RZ, RZ, R8 ;  /* 0x000000ffff067224 */ /* 0x000fe400078e0008 */
        /* <DEDUP_REMOVED lines=11> */
[----:B------:R-:W-:-:S03]  /*12c0*/  ISETP.GE.AND P0, PT, R0, R5, PT ;  /* 0x000000050000720c */ /* 0x000fc60003f06270 */
[----:B------:R-:W-:-:S04]  /*12d0*/  IMAD.MOV.U32 R32, RZ, RZ, R3 ;  /* 0x000000ffff207224 */ /* 0x000fc800078e0003 */
        /* <DEDUP_REMOVED lines=18> */
[----:B---3--:R-:W-:Y:S02]  /*1400*/  IMAD.U32 R6, RZ, RZ, UR6 ;  /* 0x00000006ff067e24 */ /* 0x008fe4000f8e00ff */
[----:B------:R-:W-:Y:S02]  /*1410*/  IMAD.U32 R7, RZ, RZ, UR7 ;  /* 0x00000007ff077e24 */ /* 0x000fe4000f8e00ff */
[----:B----4-:R-:W-:Y:S02]  /*1420*/  IMAD.U32 R10, RZ, RZ, UR8 ;  /* 0x00000008ff0a7e24 */ /* 0x010fe4000f8e00ff */
[----:B-1----:R-:W-:-:S07]  /*1430*/  IMAD.U32 R11, RZ, RZ, UR9 ;  /* 0x00000009ff0b7e24 */ /* 0x002fce000f8e00ff */
[----:B------:R-:W-:-:S07]  /*1440*/  LEPC R20, `(.L_x_1734) ;  /* 0x000000001014794e */ /* 0x000fce0000000000 */
[----:B--2---:R-:W-:Y:S05]  /*1450*/  CALL.ABS.NOINC R2 ;  /* 0x0000000002007343 */ /* 0x004fea0003c00000 */
.L_x_1734:
        /* <DEDUP_REMOVED lines=15> */
.L_x_1735:
        /* <DEDUP_REMOVED lines=20> */
[C---:B------:R-:W-:Y:S01]  /*1690*/  IMAD R21, R5.reuse, 0x4, R2 ;  /* 0x0000000405157824 */ /* 0x040fe200078e0202 */
[----:B------:R-:W-:Y:S01]  /*16a0*/  LEA.HI R3, R5, R5, RZ, 0x1 ;  /* 0x0000000505037211 */ /* 0x000fe200078f08ff */
[----:B------:R-:W-:Y:S02]  /*16b0*/  BSSY.RECONVERGENT B2, `(.L_x_1740) ;  /* 0x0000031000027945 */ /* 0x000fe40003800200 */
        /* <DEDUP_REMOVED lines=13> */
[----:B------:R-:W-:Y:S02]  /*1790*/  I2FP.F32.S32 R3, R3 ;  /* 0x0000000300037245 */ /* 0x000fe40000201400 */
[----:B------:R-:W-:-:S03]  /*17a0*/  I2FP.F32.S32 R8, R8 ;  /* 0x0000000800087245 */ /* 0x000fc60000201400 */
[----:B0-----:R-:W-:Y:S01]  /*17b0*/  FMUL.FTZ R5, R3, R4 ;  /* 0x0000000403057220 */ /* 0x001fe20000410000 */
[----:B------:R-:W-:-:S03]  /*17c0*/  I2FP.F32.S32 R3, R6 ;  /* 0x0000000600037245 */ /* 0x000fc60000201400 */
        /* <DEDUP_REMOVED lines=10> */
[----:B------:R-:W5:Y:S08]  /*1870*/  MUFU.SIN R5, R8 ;  /* 0x0000000800057308 */ /* 0x000f700000000400 */
[----:B------:R-:W1:Y:S01]  /*1880*/  MUFU.COS R9, R13 ;  /* 0x0000000d00097308 */ /* 0x000e620000000000 */
[-C--:B0-----:R-:W-:Y:S01]  /*1890*/  FMUL.FTZ R7, R31, R6.reuse ;  /* 0x000000061f077220 */ /* 0x081fe20000410000 */
[-C--:B----4-:R-:W-:Y:S01]  /*18a0*/  FMUL.FTZ R11, R27, R6.reuse ;  /* 0x000000061b0b7220 */ /* 0x090fe20000410000 */
[-C--:B------:R-:W-:Y:S01]  /*18b0*/  FMUL.FTZ R12, R30, R6.reuse ;  /* 0x000000061e0c7220 */ /* 0x080fe20000410000 */
[----:B--2---:R-:W-:-:S04]  /*18c0*/  FMUL.FTZ R14, R26, R6 ;  /* 0x000000061a0e7220 */ /* 0x004fc80000410000 */
[----:B------:R0:W2:Y:S01]  /*18d0*/  MUFU.COS R4, R8 ;  /* 0x0000000800047308 */ /* 0x0000a20000000000 */
[-C--:B-----5:R-:W-:Y:S01]  /*18e0*/  FMUL.FTZ R3, R29, R5.reuse ;  /* 0x000000051d037220 */ /* 0x0a0fe20000410000 */
[----:B------:R-:W-:Y:S01]  /*18f0*/  FMUL.FTZ R6, R28, R5 ;  /* 0x000000051c067220 */ /* 0x000fe20000410000 */
[----:B-1----:R-:W-:Y:S01]  /*1900*/  FFMA.FTZ R10, R30, R9, -R7 ;  /* 0x000000091e0a7223 */ /* 0x002fe20000010807 */
[-C--:B---3--:R-:W-:Y:S01]  /*1910*/  FMUL.FTZ R7, R25, R5.reuse ;  /* 0x0000000519077220 */ /* 0x088fe20000410000 */
[----:B0-----:R-:W-:Y:S01]  /*1920*/  FMUL.FTZ R8, R24, R5 ;  /* 0x0000000518087220 */ /* 0x001fe20000410000 */
[-C--:B------:R-:W-:Y:S01]  /*1930*/  FFMA.FTZ R26, R26, R9.reuse, -R11 ;  /* 0x000000091a1a7223 */ /* 0x080fe2000001080b */
[-C--:B------:R-:W-:Y:S01]  /*1940*/  FFMA.FTZ R31, R31, R9.reuse, R12 ;  /* 0x000000091f1f7223 */ /* 0x080fe2000001000c */
[----:B------:R-:W-:Y:S01]  /*1950*/  FFMA.FTZ R27, R27, R9, R14 ;  /* 0x000000091b1b7223 */ /* 0x000fe2000001000e */
[----:B------:R-:W-:Y:S02]  /*1960*/  IMAD.MOV.U32 R30, RZ, RZ, R10 ;  /* 0x000000ffff1e7224 */ /* 0x000fe400078e000a */
[-C--:B--2---:R-:W-:Y:S01]  /*1970*/  FFMA.FTZ R3, R28, R4.reuse, -R3 ;  /* 0x000000041c037223 */ /* 0x084fe20000010803 */
[-C--:B------:R-:W-:Y:S01]  /*1980*/  FFMA.FTZ R24, R24, R4.reuse, -R7 ;  /* 0x0000000418187223 */ /* 0x080fe20000010807 */
[-C--:B------:R-:W-:Y:S01]  /*1990*/  FFMA.FTZ R29, R29, R4.reuse, R6 ;  /* 0x000000041d1d7223 */ /* 0x080fe20000010006 */
[----:B------:R-:W-:Y:S01]  /*19a0*/  FFMA.FTZ R25, R25, R4, R8 ;  /* 0x0000000419197223 */ /* 0x000fe20000010008 */
[----:B------:R-:W-:-:S07]  /*19b0*/  IMAD.MOV.U32 R28, RZ, RZ, R3 ;  /* 0x000000ffff1c7224 */ /* 0x000fce00078e0003 */
.L_x_1741:
[----:B------:R-:W-:Y:S05]  /*19c0*/  BSYNC.RECONVERGENT B2 ;  /* 0x0000000000027941 */ /* 0x000fea0003800200 */
.L_x_1740:
[----:B-1----:R0:W-:Y:S04]  /*19d0*/  STS [R21], R24 ;  /* 0x0000001815007388 */ /* 0x0021e80000000800 */
[----:B--2---:R0:W-:Y:S04]  /*19e0*/  STS [R21+0x4], R26 ;  /* 0x0000041a15007388 */ /* 0x0041e80000000800 */
[----:B---3--:R0:W-:Y:S04]  /*19f0*/  STS [R34], R25 ;  /* 0x0000001922007388 */ /* 0x0081e80000000800 */
[----:B----4-:R0:W-:Y:S01]  /*1a00*/  STS [R34+0x4], R27 ;  /* 0x0000041b22007388 */ /* 0x0101e20000000800 */
[----:B------:R-:W-:Y:S05]  /*1a10*/  BRA `(.L_x_1742) ;  /* 0x0000000000847947 */ /* 0x000fea0003800000 */
.L_x_1739:
[----:B------:R-:W-:-:S05]  /*1a20*/  LEA.HI R5, R5, R5, RZ, 0x1 ;  /* 0x0000000505057211 */ /* 0x000fca00078f08ff */
[----:B------:R-:W-:-:S05]  /*1a30*/  IMAD.SHL.U32 R5, R5, 0x2, RZ ;  /* 0x0000000205057824 */ /* 0x000fca00078e00ff */
[----:B------:R-:W-:-:S04]  /*1a40*/  LOP3.LUT R6, R5, 0xfffffffc, RZ, 0xc0, !PT ;  /* 0xfffffffc05067812 */ /* 0x000fc800078ec0ff */
[----:B------:R-:W-:-:S13]  /*1a50*/  ISETP.GE.AND P0, PT, R6, R7, PT ;  /* 0x000000070600720c */ /* 0x000fda0003f06270 */
[----:B------:R-:W-:Y:S05]  /*1a60*/  @P0 BRA `(.L_x_1742) ;  /* 0x0000000000700947 */ /* 0x000fea0003800000 */
[----:B------:R-:W-:Y:S01]  /*1a70*/  I2FP.F32.S32 R7, R7 ;  /* 0x0000000700077245 */ /* 0x000fe20000201400 */
[----:B------:R-:W-:-:S03]  /*1a80*/  VIADD R3, R6, 0x2 ;  /* 0x0000000206037836 */ /* 0x000fc60000000000 */
[----:B------:R-:W0:Y:S02]  /*1a90*/  MUFU.RCP R10, R7 ;  /* 0x00000007000a7308 */ /* 0x000e240000001000 */
        /* <DEDUP_REMOVED lines=25> */
.L_x_1742:
[----:B------:R-:W-:Y:S05]  /*1c30*/  BSYNC.RECONVERGENT B1 ;  /* 0x0000000000017941 */ /* 0x000fea0003800200 */
.L_x_1738:
[----:B------:R1:W-:Y:S04]  /*1c40*/  STS [R15], R28 ;  /* 0x0000001c0f007388 */ /* 0x0003e80000000800 */
[----:B------:R1:W-:Y:S04]  /*1c50*/  STS [R15+0x4], R30 ;  /* 0x0000041e0f007388 */ /* 0x0003e80000000800 */
[----:B------:R1:W-:Y:S04]  /*1c60*/  STS [R20], R29 ;  /* 0x0000001d14007388 */ /* 0x0003e80000000800 */
[----:B------:R1:W-:Y:S02]  /*1c70*/  STS [R20+0x4], R31 ;  /* 0x0000041f14007388 */ /* 0x0003e40000000800 */
.L_x_1737:
[----:B------:R-:W-:Y:S05]  /*1c80*/  BSYNC.RECONVERGENT B0 ;  /* 0x0000000000007941 */ /* 0x000fea0003800200 */
.L_x_1736:
        /* <DEDUP_REMOVED lines=10> */
.L_x_1744:
[----:B------:R-:W-:Y:S05]  /*1d30*/  BSYNC.RECONVERGENT B0 ;  /* 0x0000000000007941 */ /* 0x000fea0003800200 */
.L_x_1743:
[----:B------:R-:W-:Y:S06]  /*1d40*/  BAR.SYNC.DEFER_BLOCKING 0x0 ;  /* 0x0000000000007b1d */ /* 0x000fec0000010000 */
.L_x_1733:
[----:B------:R-:W-:Y:S05]  /*1d50*/  BSYNC.RECONVERGENT B6 ;  /* 0x0000000000067941 */ /* 0x000fea0003800200 */
.L_x_1730:
[----:B------:R-:W-:Y:S01]  /*1d60*/  ISETP.GT.U32.AND P0, PT, R22, 0x3f, PT ;  /* 0x0000003f1600780c */ /* 0x000fe20003f04070 */
[----:B------:R-:W-:Y:S01]  /*1d70*/  BSSY.RECONVERGENT B0, `(.L_x_1745) ;  /* 0x000001b000007945 */ /* 0x000fe20003800200 */
[----:B---3--:R-:W-:-:S11]  /*1d80*/  IMAD.MOV.U32 R0, RZ, RZ, RZ ;  /* 0x000000ffff007224 */ /* 0x008fd600078e00ff */
[----:B------:R-:W-:Y:S05]  /*1d90*/  @P0 BRA `(.L_x_1746) ;  /* 0x0000000000600947 */ /* 0x000fea0003800000 */
[----:B------:R-:W3:Y:S01]  /*1da0*/  LDC R0, c[0x0][0x40c] ;  /* 0x00010300ff007b82 */ /* 0x000ee20000000800 */
[----:B------:R-:W5:Y:S01]  /*1db0*/  S2R R7, SR_CgaCtaId ;  /* 0x0000000000077919 */ /* 0x000f620000008800 */
[----:B-1----:R-:W-:Y:S02]  /*1dc0*/  MOV R4, 0x400 ;  /* 0x0000040000047802 */ /* 0x002fe40000000f00 */
[----:B---3--:R-:W-:-:S03]  /*1dd0*/  ISETP.NE.AND P1, PT, R0, RZ, PT ;  /* 0x000000ff0000720c */ /* 0x008fc60003f25270 */
[----:B------:R-:W-:Y:S01]  /*1de0*/  VIADD R0, R4, 0x20 ;  /* 0x0000002004007836 */ /* 0x000fe20000000000 */
[----:B------:R-:W-:-:S09]  /*1df0*/  ISETP.GT.U32.OR P0, PT, R22, 0x2f, P1 ;  /* 0x0000002f1600780c */ /* 0x000fd20000f04470 */
[----:B------:R-:W-:-:S04]  /*1e00*/  @!P1 VIADD R4, R4, 0x420 ;  /* 0x0000042004049836 */ /* 0x000fc80000000000 */
[----:B------:R-:W1:Y:S08]  /*1e10*/  @!P0 LDC R9, c[0x0][0x3f4] ;  /* 0x0000fd00ff098b82 */ /* 0x000e700000000800 */
[----:B------:R-:W3:Y:S01]  /*1e20*/  @!P0 LDC.64 R2, c[0x0][0x3b8] ;  /* 0x0000ee00ff028b82 */ /* 0x000ee20000000a00 */
[----:B-1----:R-:W-:-:S04]  /*1e30*/  @!P0 IMAD R5, R22, R9, UR40 ;  /* 0x0000002816058e24 */ /* 0x002fc8000f8e0209 */
[----:B------:R-:W-:Y:S01]  /*1e40*/  @!P0 IMAD.SHL.U32 R6, R5, 0x4, RZ ;  /* 0x0000000405068824 */ /* 0x000fe200078e00ff */
[C---:B-----5:R-:W-:Y:S01]  /*1e50*/  LEA R5, R7.reuse, R0, 0x18 ;  /* 0x0000000007057211 */ /* 0x060fe200078ec0ff */
[----:B--2-4-:R-:W-:Y:S01]  /*1e60*/  FMUL.FTZ R0, R28, R24 ;  /* 0x000000181c007220 */ /* 0x014fe20000410000 */
[----:B------:R-:W-:Y:S01]  /*1e70*/  @!P1 LEA R7, R7, R4, 0x18 ;  /* 0x0000000407079211 */ /* 0x000fe200078ec0ff */
[----:B------:R-:W-:Y:S02]  /*1e80*/  @!P0 IMAD R9, R9, UR46, R6 ;  /* 0x0000002e09098c24 */ /* 0x000fe4000f8e0206 */
[C---:B------:R-:W-:Y:S02]  /*1e90*/  IMAD R5, R22.reuse, 0x10, R5 ;  /* 0x0000001016057824 */ /* 0x040fe400078e0205 */
[----:B------:R-:W-:Y:S02]  /*1ea0*/  @!P1 IMAD R7, R22, 0x10, R7 ;  /* 0x0000001016079824 */ /* 0x000fe400078e0207 */
[----:B---3--:R-:W-:Y:S01]  /*1eb0*/  @!P0 IMAD.WIDE R2, R9, 0x4, R2 ;  /* 0x0000000409028825 */ /* 0x008fe200078e0202 */
[----:B------:R3:W-:Y:S03]  /*1ec0*/  STS.128 [R5], R28 ;  /* 0x0000001c05007388 */ /* 0x0007e60000000c00 */
[----:B------:R-:W-:Y:S01]  /*1ed0*/  FFMA.FTZ R9, R29, R25, R0 ;  /* 0x000000191d097223 */ /* 0x000fe20000010000 */
[----:B------:R3:W-:Y:S03]  /*1ee0*/  @!P1 STS.128 [R7], R16 ;  /* 0x0000001007009388 */ /* 0x0007e60000000c00 */
[----:B------:R-:W-:Y:S01]  /*1ef0*/  FFMA.FTZ R0, R30, R26, R9 ;  /* 0x0000001a1e007223 */ /* 0x000fe20000010009 */
[----:B------:R3:W-:Y:S03]  /*1f00*/  @!P0 STG.E.128 desc[UR36][R2.64], R24 ;  /* 0x0000001802008986 */ /* 0x0007e6000c101d24 */
[----:B------:R-:W-:-:S07]  /*1f10*/  FFMA.FTZ R0, R31, R27, R0 ;  /* 0x0000001b1f007223 */ /* 0x000fce0000010000 */
.L_x_1746:
[----:B------:R-:W-:Y:S05]  /*1f20*/  BSYNC.RECONVERGENT B0 ;  /* 0x0000000000007941 */ /* 0x000fea0003800200 */
.L_x_1745:
[----:B-1-3--:R-:W1:Y:S01]  /*1f30*/  SHFL.BFLY PT, R3, R0, 0x10, 0x1f ;  /* 0x0e001f0000037f89 */ /* 0x00ae6200000e0000 */
[----:B------:R-:W3:Y:S01]  /*1f40*/  S2UR UR12, SR_CgaCtaId ;  /* 0x00000000000c79c3 */ /* 0x000ee20000008800 */
[----:B------:R-:W-:Y:S01]  /*1f50*/  UMOV UR11, 0x400 ;  /* 0x00000400000b7882 */ /* 0x000fe20000000000 */
[----:B------:R-:W-:Y:S01]  /*1f60*/  BSSY.RECONVERGENT B0, `(.L_x_1747) ;  /* 0x0000033000007945 */ /* 0x000fe20003800200 */
[----:B------:R-:W-:Y:S01]  /*1f70*/  UIADD3 UR7, UPT, UPT, UR11, 0x820, URZ ;  /* 0x000008200b077890 */ /* 0x000fe2000fffe0ff */
[----:B------:R-:W-:Y:S02]  /*1f80*/  IMAD.MOV.U32 R251, RZ, RZ, -0x800001 ;  /* 0xff7ffffffffb7424 */ /* 0x000fe400078e00ff */
[----:B-1----:R-:W-:Y:S01]  /*1f90*/  FADD.FTZ R3, R3, R0 ;  /* 0x0000000003037221 */ /* 0x002fe20000010000 */
[----:B------:R-:W-:Y:S01]  /*1fa0*/  SHF.R.U32.HI R0, RZ, 0x3, R22 ;  /* 0x00000003ff007819 */ /* 0x000fe20000011616 */
[----:B---3--:R-:W-:Y:S02]  /*1fb0*/  ULEA UR4, UR12, UR11, 0x18 ;  /* 0x0000000b0c047291 */ /* 0x008fe4000f8ec0ff */
[----:B------:R-:W-:Y:S01]  /*1fc0*/  ULEA UR7, UR12, UR7, 0x18 ;  /* 0x000000070c077291 */ /* 0x000fe2000f8ec0ff */
[----:B------:R-:W1:Y:S02]  /*1fd0*/  SHFL.BFLY PT, R2, R3, 0x8, 0x1f ;  /* 0x0d001f0003027f89 */ /* 0x000e6400000e0000 */
[----:B-1----:R-:W-:Y:S01]  /*1fe0*/  FADD.FTZ R4, R3, R2 ;  /* 0x0000000203047221 */ /* 0x002fe20000010000 */
[----:B------:R-:W-:-:S04]  /*1ff0*/  LOP3.LUT R3, R0, 0x7c, RZ, 0xc0, !PT ;  /* 0x0000007c00037812 */ /* 0x000fc800078ec0ff */
        /* <DEDUP_REMOVED lines=8> */
[----:B-1----:R-:W-:-:S05]  /*2080*/  FADD.FTZ R4, R6, R7 ;  /* 0x0000000706047221 */ /* 0x002fca0000010000 */
[----:B------:R-:W-:Y:S01]  /*2090*/  @!P0 STS [R3+UR4+0x8], R4 ;  /* 0x0000080403008988 */ /* 0x000fe20008000804 */
[----:B------:R-:W1:Y:S01]  /*20a0*/  LDCU UR4, c[0x0][0x3f4] ;  /* 0x00007e80ff0477ac */ /* 0x000e620008000800 */
[----:B------:R-:W-:Y:S01]  /*20b0*/  BAR.SYNC.DEFER_BLOCKING 0x0 ;  /* 0x0000000000007b1d */ /* 0x000fe20000010000 */
[----:B------:R-:W-:Y:S01]  /*20c0*/  ISETP.NE.AND P0, PT, R22, RZ, PT ;  /* 0x000000ff1600720c */ /* 0x000fe20003f05270 */
[----:B-1----:R-:W-:-:S04]  /*20d0*/  IMAD.U32 R0, RZ, RZ, UR4 ;  /* 0x00000004ff007e24 */ /* 0x002fc8000f8e00ff */
[----:B------:R-:W-:Y:S01]  /*20e0*/  IMAD.MOV R6, RZ, RZ, -R0 ;  /* 0x000000ffff067224 */ /* 0x000fe200078e0a00 */
[----:B------:R-:W1:Y:S04]  /*20f0*/  @!P1 LDS R4, [R2+0x8] ;  /* 0x0000080002049984 */ /* 0x000e680000000800 */
[----:B------:R-:W-:-:S04]  /*2100*/  VIADDMNMX R6, R6, UR43, RZ, !PT ;  /* 0x0000002b06067c46 */ /* 0x000fc8000f8001ff */
[----:B------:R-:W-:-:S13]  /*2110*/  R2UR UR13, R6 ;  /* 0x00000000060d72ca */ /* 0x000fda00000e0000 */
[----:B------:R-:W-:-:S04]  /*2120*/  UIADD3 UR4, UPT, UPT, UR43, -UR13, URZ ;  /* 0x8000000d2b047290 */ /* 0x000fc8000fffe0ff */
[----:B------:R-:W-:Y:S01]  /*2130*/  ULEA UR6, UR4, UR7, 0x2 ;  /* 0x0000000704067291 */ /* 0x000fe2000f8e10ff */
[----:B-1----:R-:W1:Y:S02]  /*2140*/  SHFL.BFLY PT, R5, R4, 0x1, 0x1f ;  /* 0x0c201f0004057f89 */ /* 0x002e6400000e0000 */
[----:B-1----:R-:W-:-:S06]  /*2150*/  FADD.FTZ R5, R5, R4 ;  /* 0x0000000405057221 */ /* 0x002fcc0000010000 */
[----:B------:R-:W1:Y:S01]  /*2160*/  SHFL.IDX PT, R5, R5, RZ, 0x1f ;  /* 0x00001fff05057589 */ /* 0x000e6200000e0000 */
[----:B------:R-:W-:Y:S05]  /*2170*/  @P0 BRA `(.L_x_1748) ;  /* 0x0000000000440947 */ /* 0x000fea0003800000 */
[----:B------:R-:W3:Y:S01]  /*2180*/  LDCU.64 UR8, c[0x0][0x438] ;  /* 0x00008700ff0877ac */ /* 0x000ee20008000a00 */
[----:B------:R-:W1:Y:S01]  /*2190*/  LDCU UR4, c[0x0][0x410] ;  /* 0x00008200ff0477ac */ /* 0x000e620008000800 */
[----:B---3--:R-:W-:-:S04]  /*21a0*/  UISETP.NE.U32.AND UP0, UPT, UR8, URZ, UPT ;  /* 0x000000ff0800728c */ /* 0x008fc8000bf05070 */
[----:B------:R-:W-:Y:S01]  /*21b0*/  UISETP.NE.AND.EX UP0, UPT, UR9, URZ, UPT, UP0 ;  /* 0x000000ff0900728c */ /* 0x000fe2000bf05300 */
[----:B-1----:R-:W-:-:S08]  /*21c0*/  FMUL.FTZ R251, R5, UR4 ;  /* 0x0000000405fb7c20 */ /* 0x002fd00008410000 */
[----:B------:R-:W-:Y:S05]  /*21d0*/  BRA.U !UP0, `(.L_x_1749) ;  /* 0x0000000108287547 */ /* 0x000fea000b800000 */
        /* <DEDUP_REMOVED lines=9> */
[----:B---3--:R-:W-:-:S07]  /*2270*/  FADD.FTZ R251, R251, R2 ;  /* 0x00000002fbfb7221 */ /* 0x008fce0000010000 */
.L_x_1749:
[----:B------:R3:W-:Y:S02]  /*2280*/  STS [UR6+-0x4], R251 ;  /* 0xfffffcfbff007988 */ /* 0x0007e40008000806 */
.L_x_1748:
[----:B------:R-:W-:Y:S05]  /*2290*/  BSYNC.RECONVERGENT B0 ;  /* 0x0000000000007941 */ /* 0x000fea0003800200 */
.L_x_1747:
[----:B------:R-:W-:Y:S01]  /*22a0*/  BAR.SYNC.DEFER_BLOCKING 0x0 ;  /* 0x0000000000007b1d */ /* 0x000fe20000010000 */
[----:B------:R-:W-:Y:S01]  /*22b0*/  UIADD3 UR4, UPT, UPT, UR11, 0x20, URZ ;  /* 0x000000200b047890 */ /* 0x000fe2000fffe0ff */
[----:B------:R-:W-:-:S03]  /*22c0*/  IMAD.SHL.U32 R2, R22, 0x8, RZ ;  /* 0x0000000816027824 */ /* 0x000fc600078e00ff */
[----:B------:R-:W-:-:S03]  /*22d0*/  ULEA UR4, UR12, UR4, 0x18 ;  /* 0x000000040c047291 */ /* 0x000fc6000f8ec0ff */
[----:B------:R-:W0:Y:S01]  /*22e0*/  S2UR UR9, SR_CTAID.X ;  /* 0x00000000000979c3 */ /* 0x000e220000002500 */
[----:B------:R-:W-:Y:S01]  /*22f0*/  LOP3.LUT R2, R2, 0x8, RZ, 0xc0, !PT ;  /* 0x0000000802027812 */ /* 0x000fe200078ec0ff */
[----:B------:R-:W5:Y:S01]  /*2300*/  LDCU UR5, c[0x0][0x40c] ;  /* 0x00008180ff0577ac */ /* 0x000f620008000800 */
[----:B------:R-:W0:Y:S03]  /*2310*/  S2R R238, SR_TID.X ;  /* 0x0000000000ee7919 */ /* 0x000e260000002100 */
[----:B------:R-:W2:Y:S01]  /*2320*/  LDS.64 R8, [R2+UR4] ;  /* 0x0000000402087984 */ /* 0x000ea20008000a00 */
[----:B-----5:R-:W-:-:S03]  /*2330*/  UISETP.NE.AND UP0, UPT, UR5, URZ, UPT ;  /* 0x000000ff0500728c */ /* 0x020fc6000bf05270 */
[----:B------:R-:W5:Y:S04]  /*2340*/  LDS.64 R6, [R2+UR4+0x10] ;  /* 0x0000100402067984 */ /* 0x000f680008000a00 */
[----:B-1----:R-:W1:Y:S04]  /*2350*/  LDS.64 R4, [R2+UR4+0x20] ;  /* 0x0000200402047984 */ /* 0x002e680008000a00 */
[----:B--2---:R-:W-:Y:S04]  /*2360*/  STL.64 [R1+0x260], R8 ;  /* 0x0002600801007387 */ /* 0x004fe80000100a00 */
[----:B------:R-:W2:Y:S04]  /*2370*/  LDS.64 R8, [R2+UR4+0x30] ;  /* 0x0000300402087984 */ /* 0x000ea80008000a00 */
[----:B-----5:R-:W-:Y:S04]  /*2380*/  STL.64 [R1+0x258], R6 ;  /* 0x0002580601007387 */ /* 0x020fe80000100a00 */
[----:B------:R-:W5:Y:S04]  /*2390*/  LDS.64 R6, [R2+UR4+0x40] ;  /* 0x0000400402067984 */ /* 0x000f680008000a00 */
[----:B-1----:R-:W-:Y:S04]  /*23a0*/  STL.64 [R1+0x250], R4 ;  /* 0x0002500401007387 */ /* 0x002fe80000100a00 */
[----:B------:R-:W1:Y:S04]  /*23b0*/  LDS.64 R4, [R2+UR4+0x50] ;  /* 0x0000500402047984 */ /* 0x000e680008000a00 */
        /* <DEDUP_REMOVED lines=96> */
[----:B--2---:R2:W-:Y:S04]  /*29c0*/  STL.64 [R1+0xc8], R8 ;  /* 0x0000c80801007387 */ /* 0x0045e80000100a00 */
[----:B-----5:R2:W-:Y:S04]  /*29d0*/  STL.64 [R1+0xc0], R6 ;  /* 0x0000c00601007387 */ /* 0x0205e80000100a00 */
[----:B-1----:R2:W-:Y:S01]  /*29e0*/  STL.64 [R1+0xb8], R4 ;  /* 0x0000b80401007387 */ /* 0x0025e20000100a00 */
[----:B0-----:R-:W-:Y:S05]  /*29f0*/  BRA.U UP0, `(.L_x_1750) ;  /* 0x00000005003c7547 */ /* 0x001fea000b800000 */
[----:B------:R-:W-:-:S04]  /*2a00*/  UIADD3 UR11, UPT, UPT, UR11, 0x420, URZ ;  /* 0x000004200b0b7890 */ /* 0x000fc8000fffe0ff */
[----:B------:R-:W-:-:S09]  /*2a10*/  ULEA UR11, UR12, UR11, 0x18 ;  /* 0x0000000b0c0b7291 */ /* 0x000fd2000f8ec0ff */
[----:B--2---:R-:W0:Y:S04]  /*2a20*/  LDS.64 R4, [R2+UR11] ;  /* 0x0000000b02047984 */ /* 0x004e280008000a00 */
[----:B------:R-:W1:Y:S04]  /*2a30*/  LDS.64 R8, [R2+UR11+0x10] ;  /* 0x0000100b02087984 */ /* 0x000e680008000a00 */
[----:B------:R-:W2:Y:S04]  /*2a40*/  LDS.64 R6, [R2+UR11+0x20] ;  /* 0x0000200b02067984 */ /* 0x000ea80008000a00 */
[----:B------:R-:W-:Y:S04]  /*2a50*/  LDS.64 R248, [R2+UR11+0xd0] ;  /* 0x0000d00b02f87984 */ /* 0x000fe80008000a00 */
[----:B------:R-:W-:Y:S04]  /*2a60*/  LDS.64 R246, [R2+UR11+0xe0] ;  /* 0x0000e00b02f67984 */ /* 0x000fe80008000a00 */
[----:B------:R-:W-:Y:S04]  /*2a70*/  LDS.64 R242, [R2+UR11+0xf0] ;  /* 0x0000f00b02f27984 */ /* 0x000fe80008000a00 */
[----:B------:R-:W-:Y:S04]  /*2a80*/  LDS.64 R240, [R2+UR11+0x100] ;  /* 0x0001000b02f07984 */ /* 0x000fe80008000a00 */
[----:B------:R-:W-:Y:S04]  /*2a90*/  LDS.64 R134, [R2+UR11+0x110] ;  /* 0x0001100b02867984 */ /* 0x000fe80008000a00 */
[----:B------:R-:W-:Y:S04]  /*2aa0*/  LDS.64 R132, [R2+UR11+0x120] ;  /* 0x0001200b02847984 */ /* 0x000fe80008000a00 */
[----:B------:R-:W-:Y:S04]  /*2ab0*/  LDS.64 R130, [R2+UR11+0x130] ;  /* 0x0001300b02827984 */ /* 0x000fe80008000a00 */
[----:B0-----:R-:W-:Y:S04]  /*2ac0*/  STL.64 [R1+0x60], R4 ;  /* 0x0000600401007387 */ /* 0x001fe80000100a00 */
[----:B------:R-:W0:Y:S04]  /*2ad0*/  LDS.64 R4, [R2+UR11+0x30] ;  /* 0x0000300b02047984 */ /* 0x000e280008000a00 */
[----:B-1----:R-:W-:Y:S04]  /*2ae0*/  STL.64 [R1+0x58], R8 ;  /* 0x0000580801007387 */ /* 0x002fe80000100a00 */
[----:B------:R-:W1:Y:S04]  /*2af0*/  LDS.64 R8, [R2+UR11+0x40] ;  /* 0x0000400b02087984 */ /* 0x000e680008000a00 */
[----:B--2---:R-:W-:Y:S04]  /*2b00*/  STL.64 [R1+0x50], R6 ;  /* 0x0000500601007387 */ /* 0x004fe80000100a00 */
[----:B------:R-:W2:Y:S04]  /*2b10*/  LDS.64 R6, [R2+UR11+0x50] ;  /* 0x0000500b02067984 */ /* 0x000ea80008000a00 */
        /* <DEDUP_REMOVED lines=51> */
[----:B------:R0:W3:Y:S04]  /*2e50*/  LDS.64 R54, [R2+UR11+0x390] ;  /* 0x0003900b02367984 */ /* 0x0000e80008000a00 */
[----:B------:R0:W3:Y:S04]  /*2e60*/  LDS.64 R52, [R2+UR11+0x3a0] ;  /* 0x0003a00b02347984 */ /* 0x0000e80008000a00 */
[----:B------:R0:W3:Y:S04]  /*2e70*/  LDS.64 R50, [R2+UR11+0x3b0] ;  /* 0x0003b00b02327984 */ /* 0x0000e80008000a00 */
[----:B------:R0:W3:Y:S04]  /*2e80*/  LDS.64 R48, [R2+UR11+0x3c0] ;  /* 0x0003c00b02307984 */ /* 0x0000e80008000a00 */
[----:B------:R0:W3:Y:S04]  /*2e90*/  LDS.64 R46, [R2+UR11+0x3d0] ;  /* 0x0003d00b022e7984 */ /* 0x0000e80008000a00 */
[----:B------:R0:W3:Y:S04]  /*2ea0*/  LDS.64 R44, [R2+UR11+0x3e0] ;  /* 0x0003e00b022c7984 */ /* 0x0000e80008000a00 */
[----:B------:R0:W3:Y:S04]  /*2eb0*/  LDS.64 R42, [R2+UR11+0x3f0] ;  /* 0x0003f00b022a7984 */ /* 0x0000e80008000a00 */
[----:B-1----:R1:W-:Y:S04]  /*2ec0*/  STL.64 [R1+0x10], R8 ;  /* 0x0000100801007387 */ /* 0x0023e80000100a00 */
[----:B--2---:R1:W-:Y:S04]  /*2ed0*/  STL.64 [R1+0x8], R6 ;  /* 0x0000080601007387 */ /* 0x0043e80000100a00 */
[----:B0-----:R1:W-:Y:S02]  /*2ee0*/  STL.64 [R1], R4 ;  /* 0x0000000401007387 */ /* 0x0013e40000100a00 */
.L_x_1750:
[----:B-12---:R-:W0:Y:S01]  /*2ef0*/  LDS.64 R8, [R2+UR4+0x360] ;  /* 0x0003600402087984 */ /* 0x006e220008000a00 */
[----:B------:R-:W1:Y:S01]  /*2f00*/  LDCU UR6, c[0x0][0x3f0] ;  /* 0x00007e00ff0677ac */ /* 0x000e620008000800 */
[----:B------:R-:W-:Y:S01]  /*2f10*/  SHF.R.U32.HI R245, RZ, 0x1, R238 ;  /* 0x00000001fff57819 */ /* 0x000fe200000116ee */
[----:B------:R-:W-:Y:S01]  /*2f20*/  BSSY B1, `(.L_x_1751) ;  /* 0x000152a000017945 */ /* 0x000fe20003800000 */
[----:B------:R-:W2:Y:S01]  /*2f30*/  LDS.64 R6, [R2+UR4+0x370] ;  /* 0x0003700402067984 */ /* 0x000ea20008000a00 */
[----:B------:R-:W0:Y:S03]  /*2f40*/  LDCU UR12, c[0x0][0x3f8] ;  /* 0x00007f00ff0c77ac */ /* 0x000e260008000800 */
[----:B------:R-:W5:Y:S01]  /*2f50*/  LDS.64 R4, [R2+UR4+0x380] ;  /* 0x0003800402047984 */ /* 0x000f620008000a00 */
[----:B------:R-:W0:Y:S01]  /*2f60*/  LDCU UR20, c[0x0][0x40c] ;  /* 0x00008180ff1477ac */ /* 0x000e220008000800 */
[----:B------:R-:W0:Y:S01]  /*2f70*/  LDCU UR21, c[0x0][0x3f4] ;  /* 0x00007e80ff1577ac */ /* 0x000e220008000800 */
[----:B------:R-:W0:Y:S01]  /*2f80*/  LDCU UR22, c[0x0][0x410] ;  /* 0x00008200ff1677ac */ /* 0x000e220008000800 */
[----:B-1----:R-:W-:Y:S01]  /*2f90*/  UIMAD UR6, UR41, UR6, UR9 ;  /* 0x00000006290672a4 */ /* 0x002fe2000f8e0209 */
[----:B------:R-:W1:Y:S01]  /*2fa0*/  LDCU.64 UR10, c[0x0][0x3c8] ;  /* 0x00007900ff0a77ac */ /* 0x000e620008000a00 */
[----:B------:R-:W0:Y:S01]  /*2fb0*/  LDCU.64 UR14, c[0x0][0x3b8] ;  /* 0x00007700ff0e77ac */ /* 0x000e220008000a00 */
[----:B------:R-:W0:Y:S01]  /*2fc0*/  LDCU.64 UR16, c[0x0][0x438] ;  /* 0x00008700ff1077ac */ /* 0x000e220008000a00 */
[----:B------:R-:W1:Y:S01]  /*2fd0*/  LDCU.64 UR18, c[0x0][0x448] ;  /* 0x00008900ff1277ac */ /* 0x000e620008000a00 */
[----:B------:R-:W-:Y:S01]  /*2fe0*/  UIMAD UR6, UR6, 0xc0, URZ ;  /* 0x000000c0060678a4 */ /* 0x000fe2000f8e02ff */
[----:B0-----:R-:W-:Y:S04]  /*2ff0*/  STL.64 [R1+0xb0], R8 ;  /* 0x0000b00801007387 */ /* 0x001fe80000100a00 */
[----:B------:R-:W0:Y:S04]  /*3000*/  LDS.64 R8, [R2+UR4+0x390] ;  /* 0x0003900402087984 */ /* 0x000e280008000a00 */
[----:B--2---:R-:W-:Y:S04]  /*3010*/  STL.64 [R1+0xa8], R6 ;  /* 0x0000a80601007387 */ /* 0x004fe80000100a00 */
[----:B------:R-:W2:Y:S04]  /*3020*/  LDS.64 R6, [R2+UR4+0x3a0] ;  /* 0x0003a00402067984 */ /* 0x000ea80008000a00 */
[----:B-----5:R-:W-:Y:S04]  /*3030*/  STL.64 [R1+0xa0], R4 ;  /* 0x0000a00401007387 */ /* 0x020fe80000100a00 */
[----:B------:R-:W5:Y:S04]  /*3040*/  LDS.64 R4, [R2+UR4+0x3b0] ;  /* 0x0003b00402047984 */ /* 0x000f680008000a00 */
[----:B0-----:R-:W-:Y:S04]  /*3050*/  STL.64 [R1+0x98], R8 ;  /* 0x0000980801007387 */ /* 0x001fe80000100a00 */
[----:B------:R-:W0:Y:S04]  /*3060*/  LDS.64 R8, [R2+UR4+0x3c0] ;  /* 0x0003c00402087984 */ /* 0x000e280008000a00 */
[----:B--2---:R-:W-:Y:S04]  /*3070*/  STL.64 [R1+0x90], R6 ;  /* 0x0000900601007387 */ /* 0x004fe80000100a00 */
[----:B------:R-:W2:Y:S04]  /*3080*/  LDS.64 R6, [R2+UR4+0x3d0] ;  /* 0x0003d00402067984 */ /* 0x000ea80008000a00 */
[----:B-----5:R-:W-:Y:S04]  /*3090*/  STL.64 [R1+0x88], R4 ;  /* 0x0000880401007387 */ /* 0x020fe80000100a00 */
[----:B------:R-:W5:Y:S04]  /*30a0*/  LDS.64 R4, [R2+UR4+0x3e0] ;  /* 0x0003e00402047984 */ /* 0x000f680008000a00 */
[----:B------:R-:W4:Y:S01]  /*30b0*/  LDS.64 R2, [R2+UR4+0x3f0] ;  /* 0x0003f00402027984 */ /* 0x000f220008000a00 */
[----:B------:R-:W-:-:S04]  /*30c0*/  UIADD3 UR4, UPT, UPT, UR44, 0xf, -UR13 ;  /* 0x0000000f2c047890 */ /* 0x000fc8000fffe80d */
[----:B------:R-:W-:-:S04]  /*30d0*/  USHF.R.S32.HI UR5, URZ, 0x1f, UR4 ;  /* 0x0000001fff057899 */ /* 0x000fc80008011404 */
[----:B------:R-:W-:-:S04]  /*30e0*/  ULEA.HI UR5, UR5, UR4, URZ, 0x4 ;  /* 0x0000000405057291 */ /* 0x000fc8000f8f20ff */
[----:B------:R-:W-:-:S06]  /*30f0*/  ULOP3.LUT UR8, UR5, 0xfffffff0, URZ, 0xc0, !UPT ;  /* 0xfffffff005087892 */ /* 0x000fcc000f8ec0ff */
[----:B------:R-:W-:Y:S01]  /*3100*/  ISETP.GE.AND P0, PT, R245, UR8, PT ;  /* 0x00000008f5007c0c */ /* 0x000fe2000bf06270 */
[----:B0-----:R0:W-:Y:S04]  /*3110*/  STL.64 [R1+0x80], R8 ;  /* 0x0000800801007387 */ /* 0x0011e80000100a00 */
[----:B--2---:R0:W-:Y:S04]  /*3120*/  STL.64 [R1+0x78], R6 ;  /* 0x0000780601007387 */ /* 0x0041e80000100a00 */
[----:B-----5:R0:W-:Y:S04]  /*3130*/  STL.64 [R1+0x70], R4 ;  /* 0x0000700401007387 */ /* 0x0201e80000100a00 */
[----:B----4-:R0:W-:Y:S01]  /*3140*/  STL.64 [R1+0x68], R2 ;  /* 0x0000680201007387 */ /* 0x0101e20000100a00 */
[----:B-1----:R-:W-:Y:S05]  /*3150*/  @P0 BRA `(.L_x_1752) ;  /* 0x0000015000180947 */ /* 0x002fea0003800000 */
[----:B------:R-:W-:Y:S01]  /*3160*/  IABS R252, R0 ;  /* 0x0000000000fc7213 */ /* 0x000fe20000000000 */
[----:B------:R-:W1:Y:S01]  /*3170*/  S2UR UR5, SR_CTAID.Y ;  /* 0x00000000000579c3 */ /* 0x000e620000002600 */
[----:B------:R-:W1:Y:S02]  /*3180*/  LDCU UR4, c[0x0][0x3f8] ;  /* 0x00007f00ff0477ac */ /* 0x000e640008000800 */
[----:B0-----:R-:W0:Y:S01]  /*3190*/  I2F.RP R2, R252 ;  /* 0x000000fc00027306 */ /* 0x001e220000209400 */
[----:B------:R-:W2:Y:S04]  /*31a0*/  LDCU.64 UR24, c[0x0][0x420] ;  /* 0x00008400ff1877ac */ /* 0x000ea80008000a00 */
[----:B------:R-:W4:Y:S03]  /*31b0*/  LDC R6, c[0x0][0x430] ;  /* 0x00010c00ff067b82 */ /* 0x000f260000000800 */
[----:B0-----:R-:W0:Y:S01]  /*31c0*/  MUFU.RCP R2, R2 ;  /* 0x0000000200027308 */ /* 0x001e220000001000 */
[----:B--2---:R-:W-:Y:S01]  /*31d0*/  ISETP.NE.U32.AND P1, PT, RZ, UR24, PT ;  /* 0x00000018ff007c0c */ /* 0x004fe2000bf25070 */
[----:B-1----:R-:W-:-:S02]  /*31e0*/  UIMAD UR23, UR5, UR4, UR9 ;  /* 0x00000004051772a4 */ /* 0x002fc4000f8e0209 */
[----:B------:R-:W-:Y:S01]  /*31f0*/  UIMAD UR4, UR38, UR4, UR9 ;  /* 0x00000004260472a4 */ /* 0x000fe2000f8e0209 */
[----:B------:R-:W-:-:S05]  /*3200*/  ISETP.NE.AND.EX P1, PT, RZ, UR25, PT, P1 ;  /* 0x00000019ff007c0c */ /* 0x000fca000bf25310 */
[----:B------:R-:W-:Y:S02]  /*3210*/  IMAD.U32 R8, RZ, RZ, UR4 ;  /* 0x00000004ff087e24 */ /* 0x000fe4000f8e00ff */
[----:B0-----:R-:W-:-:S04]  /*3220*/  VIADD R2, R2, 0xffffffe ;  /* 0x0ffffffe02027836 */ /* 0x001fc80000000000 */
[----:B------:R-:W0:Y:S02]  /*3230*/  F2I.FTZ.U32.TRUNC.NTZ R3, R2 ;  /* 0x0000000200037305 */ /* 0x000e24000021f000 */
[----:B0-----:R-:W-:-:S04]  /*3240*/  IMAD.MOV R2, RZ, RZ, -R3 ;  /* 0x000000ffff027224 */ /* 0x001fc800078e0a03 */
[----:B------:R-:W-:Y:S02]  /*3250*/  IMAD R4, R2, R252, RZ ;  /* 0x000000fc02047224 */ /* 0x000fe400078e02ff */
[----:B------:R-:W-:-:S04]  /*3260*/  IMAD.MOV.U32 R2, RZ, RZ, RZ ;  /* 0x000000ffff027224 */ /* 0x000fc800078e00ff */
[----:B------:R-:W-:Y:S02]  /*3270*/  IMAD.HI.U32 R2, R3, R4, R2 ;  /* 0x0000000403027227 */ /* 0x000fe400078e0002 */
[----:B------:R-:W0:Y:S02]  /*3280*/  LDC.64 R4, c[0x0][0x450] ;  /* 0x00011400ff047b82 */ /* 0x000e240000000a00 */
[----:B------:R-:W-:Y:S01]  /*3290*/  IMAD.SHL.U32 R3, R238, 0x2, RZ ;  /* 0x00000002ee037824 */ /* 0x000fe200078e00ff */
[----:B------:R1:W-:Y:S04]  /*32a0*/  STL [R1+0x26c], R2 ;  /* 0x00026c0201007387 */ /* 0x0003e80000100800 */
[----:B------:R-:W-:-:S05]  /*32b0*/  LOP3.LUT R3, R3, 0x2, RZ, 0xc0, !PT ;  /* 0x0000000203037812 */ /* 0x000fca00078ec0ff */
[--C-:B------:R-:W-:Y:S02]  /*32c0*/  IMAD R8, R8, 0xc0, R3.reuse ;  /* 0x000000c008087824 */ /* 0x100fe400078e0203 */
[C---:B-1----:R-:W-:Y:S01]  /*32d0*/  IMAD R2, R0.reuse, UR23, RZ ;  /* 0x0000001700027c24 */ /* 0x042fe2000f8e02ff */
[----:B------:R-:W1:Y:S01]  /*32e0*/  LDCU UR23, c[0x0][0x440] ;  /* 0x00008800ff1777ac */ /* 0x000e620008000800 */
[----:B------:R-:W-:Y:S02]  /*32f0*/  IMAD R0, R0, UR5, RZ ;  /* 0x0000000500007c24 */ /* 0x000fe4000f8e02ff */
[----:B------:R-:W-:Y:S01]  /*3300*/  IMAD R2, R2, 0xc0, R3 ;  /* 0x000000c002027824 */ /* 0x000fe200078e0203 */
[----:B------:R-:W4:Y:S01]  /*3310*/  LDCU UR5, c[0x0][0x408] ;  /* 0x00008100ff0577ac */ /* 0x000f220008000800 */
[----:B0-----:R-:W-:Y:S01]  /*3320*/  IMAD.WIDE R8, R8, 0x4, R4 ;  /* 0x0000000408087825 */ /* 0x001fe200078e0204 */
[----:B------:R-:W-:-:S03]  /*3330*/  SHF.R.S32.HI R4, RZ, 0x1f, R0 ;  /* 0x0000001fff047819 */ /* 0x000fc60000011400 */
[C---:B------:R-:W-:Y:S01]  /*3340*/  VIADD R5, R245.reuse, UR13 ;  /* 0x0000000df5057c36 */ /* 0x040fe20008000000 */
[----:B------:R-:W-:-:S04]  /*3350*/  LEA R245, R245, UR7, 0x2 ;  /* 0x00000007f5f57c11 */ /* 0x000fc8000f8e10ff */
[--C-:B------:R-:W-:Y:S01]  /*3360*/  IADD3 R3, P0, P2, R0, UR24, R5.reuse ;  /* 0x0000001800037c10 */ /* 0x100fe2000fa1e005 */
[----:B------:R-:W-:Y:S01]  /*3370*/  IMAD.U32 R0, RZ, RZ, UR8 ;  /* 0x00000008ff007e24 */ /* 0x000fe2000f8e00ff */
[----:B-1----:R-:W-:Y:S02]  /*3380*/  UIMAD UR4, UR9, UR23, UR44 ;  /* 0x00000017090472a4 */ /* 0x002fe4000f8e022c */
[----:B------:R-:W-:Y:S01]  /*3390*/  IMAD.U32 R244, RZ, RZ, UR23 ;  /* 0x00000017fff47e24 */ /* 0x000fe2000f8e00ff */
[----:B------:R-:W-:Y:S01]  /*33a0*/  IADD3.X R4, PT, PT, R4, UR25, RZ, P0, P2 ;  /* 0x0000001904047c10 */ /* 0x000fe200087e44ff */
[----:B------:R-:W-:Y:S02]  /*33b0*/  VIADD R7, R0, UR13 ;  /* 0x0000000d00077c36 */ /* 0x000fe40008000000 */
[----:B----4-:R-:W-:Y:S01]  /*33c0*/  VIADD R0, R6, UR5 ;  /* 0x0000000506007c36 */ /* 0x010fe20008000000 */
[----:B------:R-:W-:Y:S01]  /*33d0*/  SHF.R.S32.HI R6, RZ, 0x1f, R2 ;  /* 0x0000001fff067819 */ /* 0x000fe20000011402 */
[----:B------:R-:W-:Y:S01]  /*33e0*/  IMAD R244, R244, UR4, R5 ;  /* 0x00000004f4f47c24 */ /* 0x000fe2000f8e0205 */
[----:B------:R0:W-:Y:S01]  /*33f0*/  STL [R1+0x268], R7 ;  /* 0x0002680701007387 */ /* 0x0001e20000100800 */
[----:B------:R-:W-:-:S07]  /*3400*/  VIADD R5, R5, 0x1 ;  /* 0x0000000105057836 */ /* 0x000fce0000000000 */
.L_x_2139:
[----:B------:R-:W2:Y:S01]  /*3410*/  LDL R11, [R1+0x26c] ;  /* 0x00026c00010b7983 */ /* 0x000ea20000100800 */
[----:B0-----:R-:W-:Y:S02]  /*3420*/  VIADD R7, R5, 0xffffffff ;  /* 0xffffffff05077836 */ /* 0x001fe40000000000 */
[----:B------:R-:W-:-:S03]  /*3430*/  IMAD.U32 R0, RZ, RZ, UR21 ;  /* 0x00000015ff007e24 */ /* 0x000fc6000f8e00ff */
[----:B------:R-:W-:Y:S02]  /*3440*/  IABS R12, R7 ;  /* 0x00000007000c7213 */ /* 0x000fe40000000000 */
[----:B------:R-:W-:-:S03]  /*3450*/  IABS R10, R0 ;  /* 0x00000000000a7213 */ /* 0x000fc60000000000 */
[----:B--2---:R-:W-:-:S04]  /*3460*/  IMAD.HI.U32 R11, R11, R12, RZ ;  /* 0x0000000c0b0b7227 */ /* 0x004fc800078e00ff */
[----:B------:R-:W-:-:S04]  /*3470*/  IMAD.MOV R11, RZ, RZ, -R11 ;  /* 0x000000ffff0b7224 */ /* 0x000fc800078e0a0b */
[----:B------:R-:W-:Y:S02]  /*3480*/  IMAD R12, R10, R11, R12 ;  /* 0x0000000b0a0c7224 */ /* 0x000fe400078e020c */
[----:B------:R-:W-:-:S03]  /*3490*/  @P1 IMAD.MOV.U32 R11, RZ, RZ, R4 ;  /* 0x000000ffff0b1224 */ /* 0x000fc600078e0004 */
[----:B------:R-:W-:-:S13]  /*34a0*/  ISETP.GT.U32.AND P0, PT, R252, R12, PT ;  /* 0x0000000cfc00720c */ /* 0x000fda0003f04070 */
[----:B------:R-:W-:-:S05]  /*34b0*/  @!P0 IMAD.IADD R12, R12, 0x1, -R10 ;  /* 0x000000010c0c8824 */ /* 0x000fca00078e0a0a */
[----:B------:R-:W-:-:S13]  /*34c0*/  ISETP.GT.U32.AND P0, PT, R252, R12, PT ;  /* 0x0000000cfc00720c */ /* 0x000fda0003f04070 */
[----:B------:R-:W-:Y:S02]  /*34d0*/  @!P0 IMAD.IADD R12, R12, 0x1, -R10 ;  /* 0x000000010c0c8824 */ /* 0x000fe400078e0a0a */
[----:B------:R-:W-:-:S06]  /*34e0*/  @P1 IMAD.MOV.U32 R10, RZ, RZ, R3 ;  /* 0x000000ffff0a1224 */ /* 0x000fcc00078e0003 */
[----:B------:R-:W2:Y:S01]  /*34f0*/  @P1 LDG.E.U8 R10, desc[UR36][R10.64] ;  /* 0x000000240a0a1981 */ /* 0x000ea2000c1e1100 */
[----:B------:R-:W-:Y:S01]  /*3500*/  ISETP.GE.AND P0, PT, R7, RZ, PT ;  /* 0x000000ff0700720c */ /* 0x000fe20003f06270 */
[----:B------:R-:W-:Y:S01]  /*3510*/  UISETP.NE.AND UP0, UPT, UR20, URZ, UPT ;  /* 0x000000ff1400728c */ /* 0x000fe2000bf05270 */
[----:B------:R-:W-:Y:S01]  /*3520*/  ISETP.NE.AND P2, PT, R0, RZ, PT ;  /* 0x000000ff0000720c */ /* 0x000fe20003f45270 */
[----:B------:R-:W-:Y:S10]  /*3530*/  BSSY.RECONVERGENT B0, `(.L_x_1753) ;  /* 0x000136f000007945 */ /* 0x000ff40003800200 */
[----:B------:R-:W-:-:S02]  /*3540*/  @!P0 IMAD.MOV R12, RZ, RZ, -R12 ;  /* 0x000000ffff0c8224 */ /* 0x000fc400078e0a0c */
[----:B------:R-:W-:Y:S02]  /*3550*/  @!P2 LOP3.LUT R12, RZ, R0, RZ, 0x33, !PT ;  /* 0x00000000ff0ca212 */ /* 0x000fe400078e33ff */
[----:B--2---:R-:W-:Y:S01]  /*3560*/  ISETP.NE.AND P4, PT, R10, RZ, P1 ;  /* 0x000000ff0a00720c */ /* 0x004fe20000f85270 */
[----:B------:R-:W-:-:S12]  /*3570*/  BRA.U UP0, `(.L_x_1754) ;  /* 0x000000bd00d07547 */ /* 0x000fd8000b800000 */
[----:B------:R-:W-:Y:S01]  /*3580*/  ISETP.GE.AND P0, PT, R7, UR44, PT ;  /* 0x0000002c07007c0c */ /* 0x000fe2000bf06270 */
[----:B------:R-:W-:Y:S01]  /*3590*/  BSSY.RECONVERGENT B2, `(.L_x_1755) ;  /* 0x000002f000027945 */ /* 0x000fe20003800200 */
[----:B------:R-:W-:Y:S02]  /*35a0*/  IMAD.SHL.U32 R11, R12, 0x4, RZ ;  /* 0x000000040c0b7824 */ /* 0x000fe400078e00ff */
[----:B------:R-:W-:-:S09]  /*35b0*/  IMAD R10, R0, 0xc0, RZ ;  /* 0x000000c0000a7824 */ /* 0x000fd200078e02ff */
[----:B------:R-:W-:Y:S05]  /*35c0*/  @P0 BRA `(.L_x_1756) ;  /* 0x0000000000ac0947 */ /* 0x000fea0003800000 */
[----:B------:R-:W-:Y:S01]  /*35d0*/  ISETP.GE.AND P2, PT, R11, R10, PT ;  /* 0x0000000a0b00720c */ /* 0x000fe20003f46270 */
[----:B------:R-:W-:Y:S01]  /*35e0*/  UISETP.NE.AND UP0, UPT, UR42, URZ, UPT ;  /* 0x000000ff2a00728c */ /* 0x000fe2000bf05270 */
[----:B------:R-:W-:Y:S01]  /*35f0*/  BSSY.RECONVERGENT B3, `(.L_x_1757) ;  /* 0x0000018000037945 */ /* 0x000fe20003800200 */
[----:B------:R-:W-:-:S04]  /*3600*/  CS2R R40, SRZ ;  /* 0x0000000000287805 */ /* 0x000fc8000001ff00 */
[----:B------:R-:W-:-:S06]  /*3610*/  PLOP3.LUT P3, PT, PT, PT, UP0, 0x80, 0x8 ;  /* 0x000000000008781c */ /* 0x000fcc0003f6f008 */
[----:B------:R-:W-:Y:S07]  /*3620*/  @P2 BRA `(.L_x_1758) ;  /* 0x0000000000502947 */ /* 0x000fee0003800000 */
        /* <DEDUP_REMOVED lines=9> */
[----:B------:R-:W0:Y:S02]  /*36c0*/  S2R R13, SR_TID.X ;  /* 0x00000000000d7919 */ /* 0x000e240000002100 */
[----:B------:R-:W-:Y:S02]  /*36d0*/  IMAD R14, R14, 0xc0, R11 ;  /* 0x000000c00e0e7824 */ /* 0x000fe400078e020b */
[----:B0-----:R-:W-:-:S05]  /*36e0*/  IMAD.SHL.U32 R13, R13, 0x2, RZ ;  /* 0x000000020d0d7824 */ /* 0x001fca00078e00ff */
[----:B------:R-:W-:-:S05]  /*36f0*/  LOP3.LUT R13, R13, 0x2, RZ, 0xc0, !PT ;  /* 0x000000020d0d7812 */ /* 0x000fca00078ec0ff */
[----:B------:R-:W-:-:S05]  /*3700*/  IMAD R13, R0, UR6, R13 ;  /* 0x00000006000d7c24 */ /* 0x000fca000f8e020d */
[----:B------:R-:W-:Y:S02]  /*3710*/  SHF.R.S32.HI R15, RZ, 0x1f, R13 ;  /* 0x0000001fff0f7819 */ /* 0x000fe4000001140d */
[----:B------:R-:W-:-:S04]  /*3720*/  IADD3 R13, P5, PT, R14, R13, RZ ;  /* 0x0000000d0e0d7210 */ /* 0x000fc80007fbe0ff */
[----:B------:R-:W-:Y:S02]  /*3730*/  LEA.HI.X.SX32 R14, R14, R15, 0x1, P5 ;  /* 0x0000000f0e0e7211 */ /* 0x000fe400028f0eff */
[----:B------:R-:W-:-:S04]  /*3740*/  LEA R40, P5, R13, UR14, 0x2 ;  /* 0x0000000e0d287c11 */ /* 0x000fc8000f8a10ff */
[----:B------:R-:W-:-:S06]  /*3750*/  LEA.HI.X R41, R13, UR15, R14, 0x2, P5 ;  /* 0x0000000f0d297c11 */ /* 0x000fcc000a8f140e */
[----:B------:R-:W5:Y:S03]  /*3760*/  LDG.E.64 R40, desc[UR36][R40.64] ;  /* 0x0000002428287981 */ /* 0x000f66000c1e1b00 */
.L_x_1758:
[----:B------:R-:W-:Y:S05]  /*3770*/  BSYNC.RECONVERGENT B3 ;  /* 0x0000000000037941 */ /* 0x000fea0003800200 */
.L_x_1757:
[----:B------:R-:W2:Y:S04]  /*3780*/  LDL R14, [R1+0x60] ;  /* 0x00006000010e7983 */ /* 0x000ea80000100800 */
[----:B------:R-:W4:Y:S04]  /*3790*/  @P3 LDG.E.64 R238, desc[UR36][R8.64] ;  /* 0x0000002408ee3981 */ /* 0x000f28000c1e1b00 */
[----:B------:R-:W3:Y:S01]  /*37a0*/  LDL R13, [R1+0x64] ;  /* 0x00006400010d7983 */ /* 0x000ee20000100800 */
[----:B------:R-:W-:-:S06]  /*37b0*/  UISETP.NE.AND UP0, UPT, UR42, URZ, UPT ;  /* 0x000000ff2a00728c */ /* 0x000fcc000bf05270 */
[----:B------:R-:W-:Y:S01]  /*37c0*/  PLOP3.LUT P3, PT, PT, PT, UP0, 0x80, 0x8 ;  /* 0x000000000008781c */ /* 0x000fe20003f6f008 */
[----:B--2--5:R-:W-:Y:S02]  /*37d0*/  FADD.FTZ R40, R14, R40 ;  /* 0x000000280e287221 */ /* 0x024fe40000010000 */
[----:B------:R-:W0:Y:S10]  /*37e0*/  @!P2 LDC.64 R14, c[0x0][0x3b8] ;  /* 0x0000ee00ff0eab82 */ /* 0x000e340000000a00 */
[----:B----4-:R-:W-:Y:S01]  /*37f0*/  @P3 FMUL.FTZ R40, R40, R238 ;  /* 0x000000ee28283220 */ /* 0x010fe20000410000 */
[----:B------:R-:W-:Y:S01]  /*3800*/  PLOP3.LUT P3, PT, PT, PT, UP0, 0x80, 0x8 ;  /* 0x000000000008781c */ /* 0x000fe20003f6f008 */
[----:B---3--:R-:W-:-:S12]  /*3810*/  FADD.FTZ R41, R13, R41 ;  /* 0x000000290d297221 */ /* 0x008fd80000010000 */
[----:B------:R-:W-:Y:S01]  /*3820*/  @P3 FMUL.FTZ R41, R41, R239 ;  /* 0x000000ef29293220 */ /* 0x000fe20000410000 */
[----:B------:R-:W-:-:S05]  /*3830*/  @!P2 IADD3 R13, P3, PT, R2, R11, RZ ;  /* 0x0000000b020da210 */ /* 0x000fca0007f7e0ff */
[----:B------:R-:W-:Y:S01]  /*3840*/  @!P2 IMAD.X R238, RZ, RZ, R6, P3 ;  /* 0x000000ffffeea224 */ /* 0x000fe200018e0606 */
[----:B0-----:R-:W-:-:S04]  /*3850*/  @!P2 LEA R14, P5, R13, R14, 0x2 ;  /* 0x0000000e0d0ea211 */ /* 0x001fc800078a10ff */
[----:B------:R-:W-:-:S05]  /*3860*/  @!P2 LEA.HI.X R15, R13, R15, R238, 0x2, P5 ;  /* 0x0000000f0d0fa211 */ /* 0x000fca00028f14ee */
[----:B------:R0:W-:Y:S04]  /*3870*/  @!P2 STG.E.64 desc[UR36][R14.64], R40 ;  /* 0x000000280e00a986 */ /* 0x0001e8000c101b24 */
.L_x_1756:
[----:B------:R-:W-:Y:S05]  /*3880*/  BSYNC.RECONVERGENT B2 ;  /* 0x0000000000027941 */ /* 0x000fea0003800200 */
.L_x_1755:
[----:B------:R-:W-:Y:S01]  /*3890*/  BSSY.RECONVERGENT B2, `(.L_x_1759) ;  /* 0x000002f000027945 */ /* 0x000fe20003800200 */
[----:B------:R-:W-:-:S03]  /*38a0*/  IMAD.IADD R13, R12, 0x1, R0 ;  /* 0x000000010c0d7824 */ /* 0x000fc600078e0200 */
[----:B------:R-:W-:Y:S05]  /*38b0*/  @P0 BRA `(.L_x_1760) ;  /* 0x0000000000b00947 */ /* 0x000fea0003800000 */
[----:B------:R-:W-:Y:S01]  /*38c0*/  IMAD.SHL.U32 R238, R13, 0x4, RZ ;  /* 0x000000040dee7824 */ /* 0x000fe200078e00ff */
[----:B------:R-:W-:Y:S01]  /*38d0*/  UISETP.NE.AND UP0, UPT, UR42, URZ, UPT ;  /* 0x000000ff2a00728c */ /* 0x000fe2000bf05270 */
[----:B------:R-:W-:Y:S01]  /*38e0*/  BSSY.RECONVERGENT B3, `(.L_x_1761) ;  /* 0x0000019000037945 */ /* 0x000fe20003800200 */
[----:B------:R-:W-:Y:S02]  /*38f0*/  CS2R R38, SRZ ;  /* 0x0000000000267805 */ /* 0x000fe4000001ff00 */
[----:B------:R-:W-:Y:S02]  /*3900*/  ISETP.GE.AND P2, PT, R238, R10, PT ;  /* 0x0000000aee00720c */ /* 0x000fe40003f46270 */
[----:B------:R-:W-:-:S11]  /*3910*/  PLOP3.LUT P3, PT, PT, PT, UP0, 0x80, 0x8 ;  /* 0x000000000008781c */ /* 0x000fd60003f6f008 */
[----:B------:R-:W-:Y:S05]  /*3920*/  @P2 BRA `(.L_x_1762) ;  /* 0x0000000000502947 */ /* 0x000fea0003800000 */
[----:B------:R-:W1:Y:S02]  /*3930*/  S2UR UR4, SR_CTAID.Y ;  /* 0x00000000000479c3 */ /* 0x000e640000002600 */
[----:B-1----:R-:W-:-:S05]  /*3940*/  IMAD R38, R0, UR4, RZ ;  /* 0x0000000400267c24 */ /* 0x002fca000f8e02ff */
[----:B0-----:R-:W-:-:S04]  /*3950*/  IADD3 R15, P5, PT, R38, R12, RZ ;  /* 0x0000000c260f7210 */ /* 0x001fc80007fbe0ff */
[----:B------:R-:W-:Y:S02]  /*3960*/  LEA.HI.X.SX32 R38, R38, RZ, 0x1, P5 ;  /* 0x000000ff26267211 */ /* 0x000fe400028f0eff */
[----:B------:R-:W-:-:S04]  /*3970*/  LEA R14, P5, R15, UR10, 0x2 ;  /* 0x0000000a0f0e7c11 */ /* 0x000fc8000f8a10ff */
[----:B------:R-:W-:-:S05]  /*3980*/  LEA.HI.X R15, R15, UR11, R38, 0x2, P5 ;  /* 0x0000000b0f0f7c11 */ /* 0x000fca000a8f1426 */
[----:B------:R0:W2:Y:S02]  /*3990*/  LDG.E R14, desc[UR36][R14.64] ;  /* 0x000000240e0e7981 */ /* 0x0000a4000c1e1900 */
[----:B0-----:R-:W-:-:S04]  /*39a0*/  IMAD R15, R0, UR12, RZ ;  /* 0x0000000c000f7c24 */ /* 0x001fc8000f8e02ff */
[----:B--2---:R-:W-:Y:S02]  /*39b0*/  IMAD R14, R15, R14, RZ ;  /* 0x0000000e0f0e7224 */ /* 0x004fe400078e02ff */
[----:B------:R-:W0:Y:S02]  /*39c0*/  S2R R15, SR_TID.X ;  /* 0x00000000000f7919 */ /* 0x000e240000002100 */
[----:B------:R-:W-:-:S05]  /*39d0*/  IMAD R14, R14, 0xc0, R238 ;  /* 0x000000c00e0e7824 */ /* 0x000fca00078e02ee */
[----:B------:R-:W-:Y:S01]  /*39e0*/  SHF.R.S32.HI R38, RZ, 0x1f, R14 ;  /* 0x0000001fff267819 */ /* 0x000fe2000001140e */
[----:B0-----:R-:W-:-:S05]  /*39f0*/  IMAD.SHL.U32 R15, R15, 0x2, RZ ;  /* 0x000000020f0f7824 */ /* 0x001fca00078e00ff */
[----:B------:R-:W-:-:S05]  /*3a00*/  LOP3.LUT R15, R15, 0x2, RZ, 0xc0, !PT ;  /* 0x000000020f0f7812 */ /* 0x000fca00078ec0ff */
[----:B------:R-:W-:-:S05]  /*3a10*/  IMAD R15, R0, UR6, R15 ;  /* 0x00000006000f7c24 */ /* 0x000fca000f8e020f */
[----:B------:R-:W-:-:S04]  /*3a20*/  IADD3 R14, P5, PT, R15, R14, RZ ;  /* 0x0000000e0f0e7210 */ /* 0x000fc80007fbe0ff */
[----:B------:R-:W-:Y:S02]  /*3a30*/  LEA.HI.X.SX32 R15, R15, R38, 0x1, P5 ;  /* 0x000000260f0f7211 */ /* 0x000fe400028f0eff */
[----:B------:R-:W-:-:S04]  /*3a40*/  LEA R38, P5, R14, UR14, 0x2 ;  /* 0x0000000e0e267c11 */ /* 0x000fc8000f8a10ff */
[----:B------:R-:W-:-:S06]  /*3a50*/  LEA.HI.X R39, R14, UR15, R15, 0x2, P5 ;  /* 0x0000000f0e277c11 */ /* 0x000fcc000a8f140f */
[----:B------:R-:W5:Y:S03]  /*3a60*/  LDG.E.64 R38, desc[UR36][R38.64] ;  /* 0x0000002426267981 */ /* 0x000f66000c1e1b00 */
.L_x_1762:
[----:B------:R-:W-:Y:S05]  /*3a70*/  BSYNC.RECONVERGENT B3 ;  /* 0x0000000000037941 */ /* 0x000fea0003800200 */
.L_x_1761:
[----:B------:R-:W2:Y:S04]  /*3a80*/  LDL R250, [R1+0x58] ;  /* 0x0000580001fa7983 */ /* 0x000ea80000100800 */
[----:B------:R-:W4:Y:S01]  /*3a90*/  LDL R239, [R1+0x5c] ;  /* 0x00005c0001ef7983 */ /* 0x000f220000100800 */
[----:B------:R-:W-:-:S03]  /*3aa0*/  UISETP.NE.AND UP0, UPT, UR42, URZ, UPT ;  /* 0x000000ff2a00728c */ /* 0x000fc6000bf05270 */
[----:B0-----:R-:W3:Y:S03]  /*3ab0*/  @P3 LDG.E.64 R14, desc[UR36][R8.64+0x10] ;  /* 0x00001024080e3981 */ /* 0x001ee6000c1e1b00 */
[----:B------:R-:W-:Y:S02]  /*3ac0*/  PLOP3.LUT P3, PT, PT, PT, UP0, 0x80, 0x8 ;  /* 0x000000000008781c */ /* 0x000fe40003f6f008 */
[----:B------:R-:W-:Y:S01]  /*3ad0*/  PLOP3.LUT P5, PT, PT, PT, UP0, 0x80, 0x8 ;  /* 0x000000000008781c */ /* 0x000fe20003faf008 */
[----:B--2--5:R-:W-:Y:S01]  /*3ae0*/  FADD.FTZ R38, R250, R38 ;  /* 0x00000026fa267221 */ /* 0x024fe20000010000 */
[----:B----4-:R-:W-:-:S09]  /*3af0*/  FADD.FTZ R39, R239, R39 ;  /* 0x00000027ef277221 */ /* 0x010fd20000010000 */
[----:B---3--:R-:W-:Y:S02]  /*3b00*/  @P3 FMUL.FTZ R38, R38, R14 ;  /* 0x0000000e26263220 */ /* 0x008fe40000410000 */
[----:B------:R-:W-:Y:S01]  /*3b10*/  @P5 FMUL.FTZ R39, R39, R15 ;  /* 0x0000000f27275220 */ /* 0x000fe20000410000 */
[----:B------:R-:W-:Y:S01]  /*3b20*/  @!P2 IADD3 R239, P3, PT, R2, R238, RZ ;  /* 0x000000ee02efa210 */ /* 0x000fe20007f7e0ff */
[----:B------:R-:W0:Y:S03]  /*3b30*/  @!P2 LDC.64 R14, c[0x0][0x3b8] ;  /* 0x0000ee00ff0eab82 */ /* 0x000e260000000a00 */
[----:B------:R-:W-:Y:S02]  /*3b40*/  @!P2 LEA.HI.X.SX32 R238, R238, R6, 0x1, P3 ;  /* 0x00000006eeeea211 */ /* 0x000fe400018f0eff */
[----:B0-----:R-:W-:-:S04]  /*3b50*/  @!P2 LEA R14, P3, R239, R14, 0x2 ;  /* 0x0000000eef0ea211 */ /* 0x001fc800078610ff */
[----:B------:R-:W-:-:S05]  /*3b60*/  @!P2 LEA.HI.X R15, R239, R15, R238, 0x2, P3 ;  /* 0x0000000fef0fa211 */ /* 0x000fca00018f14ee */
[----:B------:R1:W-:Y:S04]  /*3b70*/  @!P2 STG.E.64 desc[UR36][R14.64], R38 ;  /* 0x000000260e00a986 */ /* 0x0003e8000c101b24 */
.L_x_1760:
[----:B------:R-:W-:Y:S05]  /*3b80*/  BSYNC.RECONVERGENT B2 ;  /* 0x0000000000027941 */ /* 0x000fea0003800200 */
.L_x_1759:
[----:B------:R-:W-:Y:S04]  /*3b90*/  BSSY.RECONVERGENT B2, `(.L_x_1763) ;  /* 0x000002f000027945 */ /* 0x000fe80003800200 */
[----:B------:R-:W-:Y:S05]  /*3ba0*/  @P0 BRA `(.L_x_1764) ;  /* 0x0000000000b40947 */ /* 0x000fea0003800000 */
[----:B------:R-:W-:Y:S01]  /*3bb0*/  IMAD R238, R0, 0x8, R11 ;  /* 0x0000000800ee7824 */ /* 0x000fe200078e020b */
[----:B------:R-:W-:Y:S01]  /*3bc0*/  UISETP.NE.AND UP0, UPT, UR42, URZ, UPT ;  /* 0x000000ff2a00728c */ /* 0x000fe2000bf05270 */
[----:B------:R-:W-:Y:S01]  /*3bd0*/  BSSY.RECONVERGENT B3, `(.L_x_1765) ;  /* 0x0000019000037945 */ /* 0x000fe20003800200 */
[----:B------:R-:W-:Y:S02]  /*3be0*/  CS2R R36, SRZ ;  /* 0x0000000000247805 */ /* 0x000fe4000001ff00 */
[----:B------:R-:W-:Y:S02]  /*3bf0*/  ISETP.GE.AND P3, PT, R238, R10, PT ;  /* 0x0000000aee00720c */ /* 0x000fe40003f66270 */
[----:B------:R-:W-:-:S11]  /*3c00*/  PLOP3.LUT P2, PT, PT, PT, UP0, 0x80, 0x8 ;  /* 0x000000000008781c */ /* 0x000fd60003f4f008 */
[----:B------:R-:W-:Y:S05]  /*3c10*/  @P3 BRA `(.L_x_1766) ;  /* 0x0000000000503947 */ /* 0x000fea0003800000 */
[----:B------:R-:W2:Y:S02]  /*3c20*/  S2UR UR4, SR_CTAID.Y ;  /* 0x00000000000479c3 */ /* 0x000ea40000002600 */
[----:B--2---:R-:W-:-:S05]  /*3c30*/  IMAD R36, R0, UR4, RZ ;  /* 0x0000000400247c24 */ /* 0x004fca000f8e02ff */
[----:B01----:R-:W-:-:S04]  /*3c40*/  IADD3 R15, P3, PT, R36, R12, RZ ;  /* 0x0000000c240f7210 */ /* 0x003fc80007f7e0ff */
        /* <DEDUP_REMOVED lines=17> */
.L_x_1766:
[----:B------:R-:W-:Y:S05]  /*3d60*/  BSYNC.RECONVERGENT B3 ;  /* 0x0000000000037941 */ /* 0x000fea0003800200 */
.L_x_1765:
[----:B------:R-:W2:Y:S04]  /*3d70*/  LDL R250, [R1+0x50] ;  /* 0x0000500001fa7983 */ /* 0x000ea80000100800 */
[----:B------:R-:W4:Y:S01]  /*3d80*/  LDL R239, [R1+0x54] ;  /* 0x0000540001ef7983 */ /* 0x000f220000100800 */
[----:B------:R-:W-:-:S03]  /*3d90*/  UISETP.NE.AND UP0, UPT, UR42, URZ, UPT ;  /* 0x000000ff2a00728c */ /* 0x000fc6000bf05270 */
[----:B01----:R-:W3:Y:S01]  /*3da0*/  @P2 LDG.E.64 R14, desc[UR36][R8.64+0x20] ;  /* 0x00002024080e2981 */ /* 0x003ee2000c1e1b00 */
[----:B------:R-:W-:Y:S02]  /*3db0*/  ISETP.GE.AND P2, PT, R238, R10, PT ;  /* 0x0000000aee00720c */ /* 0x000fe40003f46270 */
        /* <DEDUP_REMOVED lines=12> */
.L_x_1764:
[----:B------:R-:W-:Y:S05]  /*3e80*/  BSYNC.RECONVERGENT B2 ;  /* 0x0000000000027941 */ /* 0x000fea0003800200 */
.L_x_1763:
[----:B------:R-:W-:Y:S04]  /*3e90*/  BSSY.RECONVERGENT B2, `(.L_x_1767) ;  /* 0x0000030000027945 */ /* 0x000fe80003800200 */
[----:B------:R-:W-:Y:S05]  /*3ea0*/  @P0 BRA `(.L_x_1768) ;  /* 0x0000000000b80947 */ /* 0x000fea0003800000 */
[----:B------:R-:W-:Y:S01]  /*3eb0*/  IMAD.SHL.U32 R238, R13, 0x4, RZ ;  /* 0x000000040dee7824 */ /* 0x000fe200078e00ff */
[----:B------:R-:W-:Y:S01]  /*3ec0*/  UISETP.NE.AND UP0, UPT, UR42, URZ, UPT ;  /* 0x000000ff2a00728c */ /* 0x000fe2000bf05270 */
[----:B------:R-:W-:Y:S01]  /*3ed0*/  BSSY.RECONVERGENT B3, `(.L_x_1769) ;  /* 0x000001a000037945 */ /* 0x000fe20003800200 */
[----:B------:R-:W-:Y:S01]  /*3ee0*/  CS2R R34, SRZ ;  /* 0x0000000000227805 */ /* 0x000fe2000001ff00 */
[----:B------:R-:W-:-:S03]  /*3ef0*/  IMAD R238, R0, 0x8, R238 ;  /* 0x0000000800ee7824 */ /* 0x000fc600078e02ee */
[----:B------:R-:W-:Y:S02]  /*3f00*/  PLOP3.LUT P2, PT, PT, PT, UP0, 0x80, 0x8 ;  /* 0x000000000008781c */ /* 0x000fe40003f4f008 */
[----:B------:R-:W-:-:S13]  /*3f10*/  ISETP.GE.AND P3, PT, R238, R10, PT ;  /* 0x0000000aee00720c */ /* 0x000fda0003f66270 */
[----:B------:R-:W-:Y:S05]  /*3f20*/  @P3 BRA `(.L_x_1770) ;  /* 0x0000000000503947 */ /* 0x000fea0003800000 */
[----:B------:R-:W4:Y:S02]  /*3f30*/  S2UR UR4, SR_CTAID.Y ;  /* 0x00000000000479c3 */ /* 0x000f240000002600 */
[----:B----4-:R-:W-:-:S05]  /*3f40*/  IMAD R34, R0, UR4, RZ ;  /* 0x0000000400227c24 */ /* 0x010fca000f8e02ff */
[----:B012---:R-:W-:-:S04]  /*3f50*/  IADD3 R15, P3, PT, R34, R12, RZ ;  /* 0x0000000c220f7210 */ /* 0x007fc80007f7e0ff */
        /* <DEDUP_REMOVED lines=17> */
.L_x_1770:
[----:B------:R-:W-:Y:S05]  /*4070*/  BSYNC.RECONVERGENT B3 ;  /* 0x0000000000037941 */ /* 0x000fea0003800200 */
.L_x_1769:
[----:B------:R-:W4:Y:S04]  /*4080*/  LDL R250, [R1+0x48] ;  /* 0x0000480001fa7983 */ /* 0x000f280000100800 */
[----:B------:R-:W3:Y:S01]  /*4090*/  LDL R239, [R1+0x4c] ;  /* 0x00004c0001ef7983 */ /* 0x000ee20000100800 */
[----:B------:R-:W-:-:S03]  /*40a0*/  UISETP.NE.AND UP0, UPT, UR42, URZ, UPT ;  /* 0x000000ff2a00728c */ /* 0x000fc6000bf05270 */
[----:B012---:R-:W2:Y:S01]  /*40b0*/  @P2 LDG.E.64 R14, desc[UR36][R8.64+0x30] ;  /* 0x00003024080e2981 */ /* 0x007ea2000c1e1b00 */
[----:B------:R-:W-:Y:S02]  /*40c0*/  ISETP.GE.AND P2, PT, R238, R10, PT ;  /* 0x0000000aee00720c */ /* 0x000fe40003f46270 */
[----:B------:R-:W-:Y:S02]  /*40d0*/  PLOP3.LUT P3, PT, PT, PT, UP0, 0x80, 0x8 ;  /* 0x000000000008781c */ /* 0x000fe40003f6f008 */
[----:B------:R-:W-:Y:S01]  /*40e0*/  PLOP3.LUT P5, PT, PT, PT, UP0, 0x80, 0x8 ;  /* 0x000000000008781c */ /* 0x000fe20003faf008 */
[----:B----45:R-:W-:Y:S01]  /*40f0*/  FADD.FTZ R34, R250, R34 ;  /* 0x00000022fa227221 */ /* 0x030fe20000010000 */
[----:B---3--:R-:W-:-:S09]  /*4100*/  FADD.FTZ R35, R239, R35 ;  /* 0x00000023ef237221 */ /* 0x008fd20000010000 */
[----:B--2---:R-:W-:Y:S02]  /*4110*/  @P3 FMUL.FTZ R34, R34, R14 ;  /* 0x0000000e22223220 */ /* 0x004fe40000410000 */
[----:B------:R-:W-:Y:S01]  /*4120*/  @P5 FMUL.FTZ R35, R35, R15 ;  /* 0x0000000f23235220 */ /* 0x000fe20000410000 */
[----:B------:R-:W-:Y:S01]  /*4130*/  @!P2 IADD3 R239, P3, PT, R2, R238, RZ ;  /* 0x000000ee02efa210 */ /* 0x000fe20007f7e0ff */
[----:B------:R-:W0:Y:S03]  /*4140*/  @!P2 LDC.64 R14, c[0x0][0x3b8] ;  /* 0x0000ee00ff0eab82 */ /* 0x000e260000000a00 */
[----:B------:R-:W-:Y:S02]  /*4150*/  @!P2 LEA.HI.X.SX32 R238, R238, R6, 0x1, P3 ;  /* 0x00000006eeeea211 */ /* 0x000fe400018f0eff */
[----:B0-----:R-:W-:-:S04]  /*4160*/  @!P2 LEA R14, P3, R239, R14, 0x2 ;  /* 0x0000000eef0ea211 */ /* 0x001fc800078610ff */
[----:B------:R-:W-:-:S05]  /*4170*/  @!P2 LEA.HI.X R15, R239, R15, R238, 0x2, P3 ;  /* 0x0000000fef0fa211 */ /* 0x000fca00018f14ee */
[----:B------:R4:W-:Y:S04]  /*4180*/  @!P2 STG.E.64 desc[UR36][R14.64], R34 ;  /* 0x000000220e00a986 */ /* 0x0009e8000c101b24 */
.L_x_1768:
[----:B------:R-:W-:Y:S05]  /*4190*/  BSYNC.RECONVERGENT B2 ;  /* 0x0000000000027941 */ /* 0x000fea0003800200 */
.L_x_1767:
        /* <DEDUP_REMOVED lines=9> */
[----:B------:R-:W0:Y:S02]  /*4230*/  S2UR UR4, SR_CTAID.Y ;  /* 0x00000000000479c3 */ /* 0x000e240000002600 */
[----:B0-----:R-:W-:-:S05]  /*4240*/  IMAD R32, R0, UR4, RZ ;  /* 0x0000000400207c24 */ /* 0x001fca000f8e02ff */
[----:B-12-4-:R-:W-:-:S04]  /*4250*/  IADD3 R15, P3, PT, R32, R12, RZ ;  /* 0x0000000c200f7210 */ /* 0x016fc80007f7e0ff */
        /* <DEDUP_REMOVED lines=17> */
.L_x_1774:
[----:B------:R-:W-:Y:S05]  /*4370*/  BSYNC.RECONVERGENT B3 ;  /* 0x0000000000037941 */ /* 0x000fea0003800200 */
.L_x_1773:
[----:B------:R-:W3:Y:S04]  /*4380*/  LDL R250, [R1+0x40] ;  /* 0x0000400001fa7983 */ /* 0x000ee80000100800 */
[----:B------:R-:W3:Y:S01]  /*4390*/  LDL R239, [R1+0x44] ;  /* 0x0000440001ef7983 */ /* 0x000ee20000100800 */
[----:B------:R-:W-:-:S03]  /*43a0*/  UISETP.NE.AND UP0, UPT, UR42, URZ, UPT ;  /* 0x000000ff2a00728c */ /* 0x000fc6000bf05270 */
[----:B012-4-:R-:W2:Y:S01]  /*43b0*/  @P2 LDG.E.64 R14, desc[UR36][R8.64+0x40] ;  /* 0x00004024080e2981 */ /* 0x017ea2000c1e1b00 */
[----:B------:R-:W-:Y:S02]  /*43c0*/  ISETP.GE.AND P2, PT, R238, R10, PT ;  /* 0x0000000aee00720c */ /* 0x000fe40003f46270 */
[----:B------:R-:W-:Y:S02]  /*43d0*/  PLOP3.LUT P3, PT, PT, PT, UP0, 0x80, 0x8 ;  /* 0x000000000008781c */ /* 0x000fe40003f6f008 */
[----:B------:R-:W-:Y:S01]  /*43e0*/  PLOP3.LUT P5, PT, PT, PT, UP0, 0x80, 0x8 ;  /* 0x000000000008781c */ /* 0x000fe20003faf008 */
[----:B---3-5:R-:W-:Y:S01]  /*43f0*/  FADD.FTZ R32, R250, R32 ;  /* 0x00000020fa207221 */ /* 0x028fe20000010000 */
[----:B------:R-:W-:-:S09]  /*4400*/  FADD.FTZ R33, R239, R33 ;  /* 0x00000021ef217221 */ /* 0x000fd20000010000 */
        /* <DEDUP_REMOVED lines=8> */
.L_x_1772:
[----:B------:R-:W-:Y:S05]  /*4490*/  BSYNC.RECONVERGENT B2 ;  /* 0x0000000000027941 */ /* 0x000fea0003800200 */
.L_x_1771:
[----:B------:R-:W-:Y:S04]  /*44a0*/  BSSY.RECONVERGENT B2, `(.L_x_1775) ;  /* 0x0000032000027945 */ /* 0x000fe80003800200 */
[----:B------:R-:W-:Y:S05]  /*44b0*/  @P0 BRA `(.L_x_1776) ;  /* 0x0000000000c00947 */ /* 0x000fea0003800000 */
[----:B------:R-:W-:Y:S01]  /*44c0*/  IMAD R238, R0, 0x4, R13 ;  /* 0x0000000400ee7824 */ /* 0x000fe200078e020d */
[----:B------:R-:W-:Y:S01]  /*44d0*/  UISETP.NE.AND UP0, UPT, UR42, URZ, UPT ;  /* 0x000000ff2a00728c */ /* 0x000fe2000bf05270 */
[----:B------:R-:W-:Y:S01]  /*44e0*/  BSSY.RECONVERGENT B3, `(.L_x_1777) ;  /* 0x000001b000037945 */ /* 0x000fe20003800200 */
[----:B------:R-:W-:Y:S01]  /*44f0*/  CS2R R30, SRZ ;  /* 0x00000000001e7805 */ /* 0x000fe2000001ff00 */
[----:B012-4-:R-:W-:-:S03]  /*4500*/  IMAD.SHL.U32 R14, R238, 0x4, RZ ;  /* 0x00000004ee0e7824 */ /* 0x017fc600078e00ff */
[----:B------:R-:W-:Y:S02]  /*4510*/  PLOP3.LUT P2, PT, PT, PT, UP0, 0x80, 0x8 ;  /* 0x000000000008781c */ /* 0x000fe40003f4f008 */
        /* <DEDUP_REMOVED lines=11> */
[----:B------:R-:W0:Y:S02]  /*45d0*/  S2R R15, SR_TID.X ;  /* 0x00000000000f7919 */ /* 0x000e240000002100 */
[----:B------:R-:W-:-:S04]  /*45e0*/  IMAD R14, R14, 0x30, R238 ;  /* 0x000000300e0e7824 */ /* 0x000fc800078e02ee */
[----:B------:R-:W-:-:S05]  /*45f0*/  IMAD.SHL.U32 R14, R14, 0x4, RZ ;  /* 0x000000040e0e7824 */ /* 0x000fca00078e00ff */
        /* <DEDUP_REMOVED lines=9> */
.L_x_1778:
[----:B------:R-:W-:Y:S05]  /*4690*/  BSYNC.RECONVERGENT B3 ;  /* 0x0000000000037941 */ /* 0x000fea0003800200 */
.L_x_1777:
[----:B------:R-:W2:Y:S04]  /*46a0*/  LDL R250, [R1+0x38] ;  /* 0x0000380001fa7983 */ /* 0x000ea80000100800 */
[----:B------:R-:W4:Y:S01]  /*46b0*/  LDL R239, [R1+0x3c] ;  /* 0x00003c0001ef7983 */ /* 0x000f220000100800 */
[----:B------:R-:W-:-:S03]  /*46c0*/  UISETP.NE.AND UP0, UPT, UR42, URZ, UPT ;  /* 0x000000ff2a00728c */ /* 0x000fc6000bf05270 */
[----:B------:R-:W3:Y:S01]  /*46d0*/  @P2 LDG.E.64 R14, desc[UR36][R8.64+0x50] ;  /* 0x00005024080e2981 */ /* 0x000ee2000c1e1b00 */
[----:B------:R-:W-:Y:S02]  /*46e0*/  IMAD.SHL.U32 R238, R238, 0x4, RZ ;  /* 0x00000004eeee7824 */ /* 0x000fe400078e00ff */
[----:B------:R-:W-:Y:S02]  /*46f0*/  PLOP3.LUT P3, PT, PT, PT, UP0, 0x80, 0x8 ;  /* 0x000000000008781c */ /* 0x000fe40003f6f008 */
[----:B------:R-:W-:Y:S02]  /*4700*/  PLOP3.LUT P5, PT, PT, PT, UP0, 0x80, 0x8 ;  /* 0x000000000008781c */ /* 0x000fe40003faf008 */
[----:B------:R-:W-:Y:S01]  /*4710*/  ISETP.GE.AND P2, PT, R238, R10, PT ;  /* 0x0000000aee00720c */ /* 0x000fe20003f46270 */
[----:B--2--5:R-:W-:Y:S01]  /*4720*/  FADD.FTZ R30, R250, R30 ;  /* 0x0000001efa1e7221 */ /* 0x024fe20000010000 */
[----:B----4-:R-:W-:-:S07]  /*4730*/  FADD.FTZ R31, R239, R31 ;  /* 0x0000001fef1f7221 */ /* 0x010fce0000010000 */
[----:B---3--:R-:W-:Y:S02]  /*4740*/  @P3 FMUL.FTZ R30, R30, R14 ;  /* 0x0000000e1e1e3220 */ /* 0x008fe40000410000 */
[----:B------:R-:W-:Y:S02]  /*4750*/  @P5 FMUL.FTZ R31, R31, R15 ;  /* 0x0000000f1f1f5220 */ /* 0x000fe40000410000 */
[----:B------:R-:W-:Y:S01]  /*4760*/  @!P2 IADD3 R239, P3, PT, R2, R238, RZ ;  /* 0x000000ee02efa210 */ /* 0x000fe20007f7e0ff */
[----:B------:R-:W0:Y:S03]  /*4770*/  @!P2 LDC.64 R14, c[0x0][0x3b8] ;  /* 0x0000ee00ff0eab82 */ /* 0x000e260000000a00 */
[----:B------:R-:W-:Y:S02]  /*4780*/  @!P2 LEA.HI.X.SX32 R238, R238, R6, 0x1, P3 ;  /* 0x00000006eeeea211 */ /* 0x000fe400018f0eff */
[----:B0-----:R-:W-:-:S04]  /*4790*/  @!P2 LEA R14, P3, R239, R14, 0x2 ;  /* 0x0000000eef0ea211 */ /* 0x001fc800078610ff */
[----:B------:R-:W-:-:S05]  /*47a0*/  @!P2 LEA.HI.X R15, R239, R15, R238, 0x2, P3 ;  /* 0x0000000fef0fa211 */ /* 0x000fca00018f14ee */
[----:B------:R0:W-:Y:S04]  /*47b0*/  @!P2 STG.E.64 desc[UR36][R14.64], R30 ;  /* 0x0000001e0e00a986 */ /* 0x0001e8000c101b24 */
.L_x_1776:
[----:B------:R-:W-:Y:S05]  /*47c0*/  BSYNC.RECONVERGENT B2 ;  /* 0x0000000000027941 */ /* 0x000fea0003800200 */
.L_x_1775:
[----:B------:R-:W-:Y:S04]  /*47d0*/  BSSY.RECONVERGENT B2, `(.L_x_1779) ;  /* 0x0000034000027945 */ /* 0x000fe80003800200 */
[----:B------:R-:W-:Y:S05]  /*47e0*/  @P0 BRA `(.L_x_1780) ;  /* 0x0000000000c80947 */ /* 0x000fea0003800000 */
[----:B------:R-:W-:Y:S01]  /*47f0*/  IMAD R238, R0, 0x4, R13 ;  /* 0x0000000400ee7824 */ /* 0x000fe200078e020d */
[----:B------:R-:W-:Y:S01]  /*4800*/  UISETP.NE.AND UP0, UPT, UR42, URZ, UPT ;  /* 0x000000ff2a00728c */ /* 0x000fe2000bf05270 */
[----:B------:R-:W-:Y:S01]  /*4810*/  BSSY.RECONVERGENT B3, `(.L_x_1781) ;  /* 0x000001c000037945 */ /* 0x000fe20003800200 */
[----:B------:R-:W-:Y:S01]  /*4820*/  CS2R R28, SRZ ;  /* 0x00000000001c7805 */ /* 0x000fe2000001ff00 */
[----:B------:R-:W-:-:S03]  /*4830*/  IMAD.IADD R239, R238, 0x1, R0 ;  /* 0x00000001eeef7824 */ /* 0x000fc600078e0200 */
[----:B------:R-:W-:Y:S01]  /*4840*/  PLOP3.LUT P2, PT, PT, PT, UP0, 0x80, 0x8 ;  /* 0x000000000008781c */ /* 0x000fe20003f4f008 */
[----:B012-4-:R-:W-:-:S05]  /*4850*/  IMAD.SHL.U32 R14, R239, 0x4, RZ ;  /* 0x00000004ef0e7824 */ /* 0x017fca00078e00ff */
        /* <DEDUP_REMOVED lines=23> */
.L_x_1782:
[----:B------:R-:W-:Y:S05]  /*49d0*/  BSYNC.RECONVERGENT B3 ;  /* 0x0000000000037941 */ /* 0x000fea0003800200 */
.L_x_1781:
[----:B------:R-:W2:Y:S04]  /*49e0*/  LDL R250, [R1+0x30] ;  /* 0x0000300001fa7983 */ /* 0x000ea80000100800 */
[----:B------:R-:W4:Y:S01]  /*49f0*/  LDL R239, [R1+0x34] ;  /* 0x0000340001ef7983 */ /* 0x000f220000100800 */
[----:B------:R-:W-:-:S03]  /*4a00*/  UISETP.NE.AND UP0, UPT, UR42, URZ, UPT ;  /* 0x000000ff2a00728c */ /* 0x000fc6000bf05270 */
[----:B------:R-:W3:Y:S01]  /*4a10*/  @P2 LDG.E.64 R14, desc[UR36][R8.64+0x60] ;  /* 0x00006024080e2981 */ /* 0x000ee2000c1e1b00 */
[----:B------:R-:W-:Y:S02]  /*4a20*/  IMAD.IADD R238, R238, 0x1, R0 ;  /* 0x00000001eeee7824 */ /* 0x000fe400078e0200 */
[----:B------:R-:W-:Y:S02]  /*4a30*/  PLOP3.LUT P3, PT, PT, PT, UP0, 0x80, 0x8 ;  /* 0x000000000008781c */ /* 0x000fe40003f6f008 */
[----:B------:R-:W-:Y:S01]  /*4a40*/  IMAD.SHL.U32 R238, R238, 0x4, RZ ;  /* 0x00000004eeee7824 */ /* 0x000fe200078e00ff */
[----:B------:R-:W-:-:S04]  /*4a50*/  PLOP3.LUT P5, PT, PT, PT, UP0, 0x80, 0x8 ;  /* 0x000000000008781c */ /* 0x000fc80003faf008 */
[----:B------:R-:W-:Y:S01]  /*4a60*/  ISETP.GE.AND P2, PT, R238, R10, PT ;  /* 0x0000000aee00720c */ /* 0x000fe20003f46270 */
[----:B--2--5:R-:W-:Y:S01]  /*4a70*/  FADD.FTZ R28, R250, R28 ;  /* 0x0000001cfa1c7221 */ /* 0x024fe20000010000 */
[----:B----4-:R-:W-:-:S04]  /*4a80*/  FADD.FTZ R29, R239, R29 ;  /* 0x0000001def1d7221 */ /* 0x010fc80000010000 */
[----:B---3--:R-:W-:-:S03]  /*4a90*/  @P3 FMUL.FTZ R28, R28, R14 ;  /* 0x0000000e1c1c3220 */ /* 0x008fc60000410000 */
[----:B------:R-:W-:-:S04]  /*4aa0*/  @P5 FMUL.FTZ R29, R29, R15 ;  /* 0x0000000f1d1d5220 */ /* 0x000fc80000410000 */
[----:B------:R-:W-:Y:S01]  /*4ab0*/  @!P2 IADD3 R239, P3, PT, R2, R238, RZ ;  /* 0x000000ee02efa210 */ /* 0x000fe20007f7e0ff */
[----:B------:R-:W0:Y:S03]  /*4ac0*/  @!P2 LDC.64 R14, c[0x0][0x3b8] ;  /* 0x0000ee00ff0eab82 */ /* 0x000e260000000a00 */
[----:B------:R-:W-:Y:S02]  /*4ad0*/  @!P2 LEA.HI.X.SX32 R238, R238, R6, 0x1, P3 ;  /* 0x00000006eeeea211 */ /* 0x000fe400018f0eff */
[----:B0-----:R-:W-:-:S04]  /*4ae0*/  @!P2 LEA R14, P3, R239, R14, 0x2 ;  /* 0x0000000eef0ea211 */ /* 0x001fc800078610ff */
[----:B------:R-:W-:-:S05]  /*4af0*/  @!P2 LEA.HI.X R15, R239, R15, R238, 0x2, P3 ;  /* 0x0000000fef0fa211 */ /* 0x000fca00018f14ee */
[----:B------:R0:W-:Y:S04]  /*4b00*/  @!P2 STG.E.64 desc[UR36][R14.64], R28 ;  /* 0x0000001c0e00a986 */ /* 0x0001e8000c101b24 */
.L_x_1780:
[----:B------:R-:W-:Y:S05]  /*4b10*/  BSYNC.RECONVERGENT B2 ;  /* 0x0000000000027941 */ /* 0x000fea0003800200 */
.L_x_1779:
[C---:B------:R-:W-:Y:S01]  /*4b20*/  IMAD R238, R0.reuse, 0x4, R13 ;  /* 0x0000000400ee7824 */ /* 0x040fe200078e020d */
[----:B------:R-:W-:Y:S03]  /*4b30*/  BSSY.RECONVERGENT B2, `(.L_x_1783) ;  /* 0x000002f000027945 */ /* 0x000fe60003800200 */
[----:B------:R-:W-:Y:S01]  /*4b40*/  IMAD R238, R0, 0x2, R238 ;  /* 0x0000000200ee7824 */ /* 0x000fe200078e02ee */
[----:B------:R-:W-:Y:S06]  /*4b50*/  @P0 BRA `(.L_x_1784) ;  /* 0x0000000000b00947 */ /* 0x000fec0003800000 */
[----:B------:R-:W-:Y:S01]  /*4b60*/  IMAD.SHL.U32 R13, R238, 0x4, RZ ;  /* 0x00000004ee0d7824 */ /* 0x000fe200078e00ff */
        /* <DEDUP_REMOVED lines=26> */
.L_x_1786:
[----:B------:R-:W-:Y:S05]  /*4d10*/  BSYNC.RECONVERGENT B3 ;  /* 0x0000000000037941 */ /* 0x000fea0003800200 */
.L_x_1785:
[----:B------:R-:W3:Y:S04]  /*4d20*/  LDL R250, [R1+0x28] ;  /* 0x0000280001fa7983 */ /* 0x000ee80000100800 */
[----:B------:R-:W3:Y:S01]  /*4d30*/  LDL R239, [R1+0x2c] ;  /* 0x00002c0001ef7983 */ /* 0x000ee20000100800 */
[----:B------:R-:W-:-:S03]  /*4d40*/  UISETP.NE.AND UP0, UPT, UR42, URZ, UPT ;  /* 0x000000ff2a00728c */ /* 0x000fc6000bf05270 */
[----:B012-4-:R-:W2:Y:S03]  /*4d50*/  @P3 LDG.E.64 R14, desc[UR36][R8.64+0x70] ;  /* 0x00007024080e3981 */ /* 0x017ea6000c1e1b00 */
        /* <DEDUP_REMOVED lines=12> */
.L_x_1784:
[----:B------:R-:W-:Y:S05]  /*4e20*/  BSYNC.RECONVERGENT B2 ;  /* 0x0000000000027941 */ /* 0x000fea0003800200 */
.L_x_1783:
        /* <DEDUP_REMOVED lines=29> */
.L_x_1790:
[----:B------:R-:W-:Y:S05]  /*5000*/  BSYNC.RECONVERGENT B3 ;  /* 0x0000000000037941 */ /* 0x000fea0003800200 */
.L_x_1789:
        /* <DEDUP_REMOVED lines=17> */
.L_x_1788:
[----:B------:R-:W-:Y:S05]  /*5120*/  BSYNC.RECONVERGENT B2 ;  /* 0x0000000000027941 */ /* 0x000fea0003800200 */
.L_x_1787:
        /* <DEDUP_REMOVED lines=31> */
.L_x_1794:
[----:B------:R-:W-:Y:S05]  /*5320*/  BSYNC.RECONVERGENT B3 ;  /* 0x0000000000037941 */ /* 0x000fea0003800200 */
.L_x_1793:
        /* <DEDUP_REMOVED lines=18> */
.L_x_1792:
[----:B------:R-:W-:Y:S05]  /*5450*/  BSYNC.RECONVERGENT B2 ;  /* 0x0000000000027941 */ /* 0x000fea0003800200 */
.L_x_1791:
        /* <DEDUP_REMOVED lines=32> */
.L_x_1798:
[----:B------:R-:W-:Y:S05]  /*5660*/  BSYNC.RECONVERGENT B3 ;  /* 0x0000000000037941 */ /* 0x000fea0003800200 */
.L_x_1797:
        /* <DEDUP_REMOVED lines=19> */
.L_x_1796:
[----:B------:R-:W-:Y:S05]  /*57a0*/  BSYNC.RECONVERGENT B2 ;  /* 0x0000000000027941 */ /* 0x000fea0003800200 */
.L_x_1795:
[----:B------:R-:W-:Y:S04]  /*57b0*/  BSSY.RECONVERGENT B2, `(.L_x_1799) ;  /* 0x0000034000027945 */ /* 0x000fe80003800200 */
[----:B------:R-:W-:Y:S05]  /*57c0*/  @P0 BRA `(.L_x_1800) ;  /* 0x0000000000c80947 */ /* 0x000fea0003800000 */
[C---:B------:R-:W-:Y:S01]  /*57d0*/  IMAD R13, R0.reuse, 0x2, R238 ;  /* 0x00000002000d7824 */ /* 0x040fe200078e02ee */
[----:B------:R-:W-:Y:S01]  /*57e0*/  UISETP.NE.AND UP0, UPT, UR42, URZ, UPT ;  /* 0x000000ff2a00728c */ /* 0x000fe2000bf05270 */
[----:B------:R-:W-:Y:S01]  /*57f0*/  BSSY.RECONVERGENT B3, `(.L_x_1801) ;  /* 0x000001c000037945 */ /* 0x000fe20003800200 */
[----:B------:R-:W-:Y:S01]  /*5800*/  CS2R R18, SRZ ;  /* 0x0000000000127805 */ /* 0x000fe2000001ff00 */
[----:B------:R-:W-:-:S03]  /*5810*/  IMAD R239, R0, 0x2, R13 ;  /* 0x0000000200ef7824 */ /* 0x000fc600078e020d */
        /* <DEDUP_REMOVED lines=25> */
.L_x_1802:
[----:B------:R-:W-:Y:S05]  /*59b0*/  BSYNC.RECONVERGENT B3 ;  /* 0x0000000000037941 */ /* 0x000fea0003800200 */
.L_x_1801:
[----:B------:R-:W2:Y:S04]  /*59c0*/  LDL R250, [R1+0x8] ;  /* 0x0000080001fa7983 */ /* 0x000ea80000100800 */
[----:B------:R-:W4:Y:S01]  /*59d0*/  LDL R239, [R1+0xc] ;  /* 0x00000c0001ef7983 */ /* 0x000f220000100800 */
[----:B------:R-:W-:-:S03]  /*59e0*/  UISETP.NE.AND UP0, UPT, UR42, URZ, UPT ;  /* 0x000000ff2a00728c */ /* 0x000fc6000bf05270 */
[----:B------:R-:W3:Y:S01]  /*59f0*/  @P2 LDG.E.64 R14, desc[UR36][R8.64+0xb0] ;  /* 0x0000b024080e2981 */ /* 0x000ee2000c1e1b00 */
[----:B------:R-:W-:Y:S02]  /*5a00*/  IMAD R13, R0, 0x2, R13 ;  /* 0x00000002000d7824 */ /* 0x000fe400078e020d */
        /* <DEDUP_REMOVED lines=14> */
.L_x_1800:
[----:B------:R-:W-:Y:S05]  /*5af0*/  BSYNC.RECONVERGENT B2 ;  /* 0x0000000000027941 */ /* 0x000fea0003800200 */
.L_x_1799:
        /* <DEDUP_REMOVED lines=8> */
[----:B------:R-:W-:-:S04]  /*5b80*/  IMAD.IADD R239, R239, 0x1, R0 ;  /* 0x00000001efef7824 */ /* 0x000fc800078e0200 */
        /* <DEDUP_REMOVED lines=24> */
.L_x_1806:
[----:B------:R-:W-:Y:S05]  /*5d10*/  BSYNC.RECONVERGENT B3 ;  /* 0x0000000000037941 */ /* 0x000fea0003800200 */
.L_x_1805:
[----:B------:R-:W2:Y:S04]  /*5d20*/  LDL R250, [R1] ;  /* 0x0000000001fa7983 */ /* 0x000ea80000100800 */
[----:B------:R-:W4:Y:S01]  /*5d30*/  LDL R239, [R1+0x4] ;  /* 0x0000040001ef7983 */ /* 0x000f220000100800 */
[----:B------:R-:W-:-:S03]  /*5d40*/  UISETP.NE.AND UP0, UPT, UR42, URZ, UPT ;  /* 0x000000ff2a00728c */ /* 0x000fc6000bf05270 */
[----:B------:R-:W3:Y:S01]  /*5d50*/  @P2 LDG.E.64 R14, desc[UR36][R8.64+0xc0] ;  /* 0x0000c024080e2981 */ /* 0x000ee2000c1e1b00 */
[----:B------:R-:W-:Y:S02]  /*5d60*/  IMAD R13, R0, 0x2, R13 ;  /* 0x00000002000d7824 */ /* 0x000fe400078e020d */
[----:B------:R-:W-:Y:S02]  /*5d70*/  PLOP3.LUT P3, PT, PT, PT, UP0, 0x80, 0x8 ;  /* 0x000000000008781c */ /* 0x000fe40003f6f008 */
[----:B------:R-:W-:Y:S01]  /*5d80*/  IMAD.IADD R13, R13, 0x1, R0 ;  /* 0x000000010d0d7824 */ /* 0x000fe200078e0200 */
[----:B------:R-:W-:-:S03]  /*5d90*/  PLOP3.LUT P5, PT, PT, PT, UP0, 0x80, 0x8 ;  /* 0x000000000008781c */ /* 0x000fc60003faf008 */
[----:B------:R-:W-:-:S05]  /*5da0*/  IMAD.SHL.U32 R13, R13, 0x4, RZ ;  /* 0x000000040d0d7824 */ /* 0x000fca00078e00ff */
[----:B------:R-:W-:Y:S01]  /*5db0*/  ISETP.GE.AND P2, PT, R13, R10, PT ;  /* 0x0000000a0d00720c */ /* 0x000fe20003f46270 */
[----:B--2--5:R-:W-:Y:S01]  /*5dc0*/  FADD.FTZ R16, R250, R16 ;  /* 0x00000010fa107221 */ /* 0x024fe20000010000 */
[----:B----4-:R-:W-:-:S03]  /*5dd0*/  FADD.FTZ R17, R239, R17 ;  /* 0x00000011ef117221 */ /* 0x010fc60000010000 */
[----:B---3--:R-:W-:Y:S01]  /*5de0*/  @P3 FMUL.FTZ R16, R16, R14 ;  /* 0x0000000e10103220 */ /* 0x008fe20000410000 */
[----:B------:R-:W-:-:S07]  /*5df0*/  @P5 FMUL.FTZ R17, R17, R15 ;  /* 0x0000000f11115220 */ /* 0x000fce0000410000 */
[----:B------:R-:W-:Y:S01]  /*5e00*/  @!P2 IADD3 R239, P3, PT, R2, R13, RZ ;  /* 0x0000000d02efa210 */ /* 0x000fe20007f7e0ff */
[----:B------:R-:W0:Y:S03]  /*5e10*/  @!P2 LDC.64 R14, c[0x0][0x3b8] ;  /* 0x0000ee00ff0eab82 */ /* 0x000e260000000a00 */
[----:B------:R-:W-:Y:S02]  /*5e20*/  @!P2 LEA.HI.X.SX32 R13, R13, R6, 0x1, P3 ;  /* 0x000000060d0da211 */ /* 0x000fe400018f0eff */
[----:B0-----:R-:W-:-:S04]  /*5e30*/  @!P2 LEA R14, P3, R239, R14, 0x2 ;  /* 0x0000000eef0ea211 */ /* 0x001fc800078610ff */
[----:B------:R-:W-:-:S05]  /*5e40*/  @!P2 LEA.HI.X R15, R239, R15, R13, 0x2, P3 ;  /* 0x0000000fef0fa211 */ /* 0x000fca00018f140d */
[----:B------:R0:W-:Y:S04]  /*5e50*/  @!P2 STG.E.64 desc[UR36][R14.64], R16 ;  /* 0x000000100e00a986 */ /* 0x0001e8000c101b24 */
.L_x_1804:
[----:B------:R-:W-:Y:S05]  /*5e60*/  BSYNC.RECONVERGENT B2 ;  /* 0x0000000000027941 */ /* 0x000fea0003800200 */
.L_x_1803:
[C---:B------:R-:W-:Y:S01]  /*5e70*/  IMAD R238, R0.reuse, 0x2, R238 ;  /* 0x0000000200ee7824 */ /* 0x040fe200078e02ee */
[----:B------:R-:W-:Y:S03]  /*5e80*/  BSSY.RECONVERGENT B2, `(.L_x_1807) ;  /* 0x000002f000027945 */ /* 0x000fe60003800200 */
[----:B------:R-:W-:-:S04]  /*5e90*/  IMAD R13, R0, 0x2, R238 ;  /* 0x00000002000d7824 */ /* 0x000fc800078e02ee */
        /* <DEDUP_REMOVED lines=30> */
.L_x_1810:
[----:B------:R-:W-:Y:S05]  /*6080*/  BSYNC.RECONVERGENT B3 ;  /* 0x0000000000037941 */ /* 0x000fea0003800200 */
.L_x_1809:
[----:B012-4-:R-:W2:Y:S01]  /*6090*/  @P3 LDG.E.64 R14, desc[UR36][R8.64+0xd0] ;  /* 0x0000d024080e3981 */ /* 0x017ea2000c1e1b00 */
[----:B------:R-:W-:-:S06]  /*60a0*/  UISETP.NE.AND UP0, UPT, UR42, URZ, UPT ;  /* 0x000000ff2a00728c */ /* 0x000fcc000bf05270 */
[----:B------:R-:W-:Y:S02]  /*60b0*/  PLOP3.LUT P3, PT, PT, PT, UP0, 0x80, 0x8 ;  /* 0x000000000008781c */ /* 0x000fe40003f6f008 */
[----:B------:R-:W-:Y:S01]  /*60c0*/  PLOP3.LUT P5, PT, PT, PT, UP0, 0x80, 0x8 ;  /* 0x000000000008781c */ /* 0x000fe20003faf008 */
[----:B-----5:R-:W-:Y:S01]  /*60d0*/  FADD.FTZ R136, R248, R136 ;  /* 0x00000088f8887221 */ /* 0x020fe20000010000 */
[----:B------:R-:W-:-:S09]  /*60e0*/  FADD.FTZ R137, R249, R137 ;  /* 0x00000089f9897221 */ /* 0x000fd20000010000 */
[----:B--2---:R-:W-:Y:S02]  /*60f0*/  @P3 FMUL.FTZ R136, R136, R14 ;  /* 0x0000000e88883220 */ /* 0x004fe40000410000 */
[----:B------:R-:W-:Y:S02]  /*6100*/  @P5 FMUL.FTZ R137, R137, R15 ;  /* 0x0000000f89895220 */ /* 0x000fe40000410000 */
[----:B------:R-:W0:Y:S01]  /*6110*/  @!P2 LDC.64 R14, c[0x0][0x3b8] ;  /* 0x0000ee00ff0eab82 */ /* 0x000e220000000a00 */
[----:B------:R-:W-:-:S04]  /*6120*/  @!P2 IADD3 R250, P3, PT, R2, R239, RZ ;  /* 0x000000ef02faa210 */ /* 0x000fc80007f7e0ff */
[----:B------:R-:W-:Y:S02]  /*6130*/  @!P2 LEA.HI.X.SX32 R239, R239, R6, 0x1, P3 ;  /* 0x00000006efefa211 */ /* 0x000fe400018f0eff */
[----:B0-----:R-:W-:-:S04]  /*6140*/  @!P2 LEA R14, P3, R250, R14, 0x2 ;  /* 0x0000000efa0ea211 */ /* 0x001fc800078610ff */
[----:B------:R-:W-:-:S05]  /*6150*/  @!P2 LEA.HI.X R15, R250, R15, R239, 0x2, P3 ;  /* 0x0000000ffa0fa211 */ /* 0x000fca00018f14ef */
[----:B------:R0:W-:Y:S04]  /*6160*/  @!P2 STG.E.64 desc[UR36][R14.64], R136 ;  /* 0x000000880e00a986 */ /* 0x0001e8000c101b24 */
.L_x_1808:
[----:B------:R-:W-:Y:S05]  /*6170*/  BSYNC.RECONVERGENT B2 ;  /* 0x0000000000027941 */ /* 0x000fea0003800200 */
.L_x_1807:
[----:B------:R-:W-:Y:S04]  /*6180*/  BSSY.RECONVERGENT B2, `(.L_x_1811) ;  /* 0x000002d000027945 */ /* 0x000fe80003800200 */
[----:B------:R-:W-:Y:S05]  /*6190*/  @P0 BRA `(.L_x_1812) ;  /* 0x0000000000ac0947 */ /* 0x000fea0003800000 */
[----:B------:R-:W-:Y:S01]  /*61a0*/  IMAD.IADD R239, R13, 0x1, R0 ;  /* 0x000000010def7824 */ /* 0x000fe200078e0200 */
[----:B------:R-:W-:Y:S01]  /*61b0*/  UISETP.NE.AND UP0, UPT, UR42, URZ, UPT ;  /* 0x000000ff2a00728c */ /* 0x000fe2000bf05270 */
[----:B------:R-:W-:Y:S01]  /*61c0*/  BSSY.RECONVERGENT B3, `(.L_x_1813) ;  /* 0x000001a000037945 */ /* 0x000fe20003800200 */
[----:B------:R-:W-:Y:S01]  /*61d0*/  CS2R R138, SRZ ;  /* 0x00000000008a7805 */ /* 0x000fe2000001ff00 */
[----:B------:R-:W-:-:S03]  /*61e0*/  IMAD.SHL.U32 R239, R239, 0x4, RZ ;  /* 0x00000004efef7824 */ /* 0x000fc600078e00ff */
[----:B------:R-:W-:Y:S02]  /*61f0*/  PLOP3.LUT P3, PT, PT, PT, UP0, 0x80, 0x8 ;  /* 0x000000000008781c */ /* 0x000fe40003f6f008 */
[----:B------:R-:W-:-:S13]  /*6200*/  ISETP.GE.AND P2, PT, R239, R10, PT ;  /* 0x0000000aef00720c */ /* 0x000fda0003f46270 */
        /* <DEDUP_REMOVED lines=21> */
.L_x_1814:
[----:B------:R-:W-:Y:S05]  /*6360*/  BSYNC.RECONVERGENT B3 ;  /* 0x0000000000037941 */ /* 0x000fea0003800200 */
.L_x_1813:
        /* <DEDUP_REMOVED lines=14> */
.L_x_1812:
[----:B------:R-:W-:Y:S05]  /*6450*/  BSYNC.RECONVERGENT B2 ;  /* 0x0000000000027941 */ /* 0x000fea0003800200 */
.L_x_1811:
[----:B------:R-:W-:Y:S04]  /*6460*/  BSSY.RECONVERGENT B2, `(.L_x_1815) ;  /* 0x0000035000027945 */ /* 0x000fe80003800200 */
[----:B------:R-:W-:Y:S05]  /*6470*/  @P0 BRA `(.L_x_1816) ;  /* 0x0000000000cc0947 */ /* 0x000fea0003800000 */
[C---:B012-4-:R-:W-:Y:S01]  /*6480*/  IMAD R14, R0.reuse, 0x2, R238 ;  /* 0x00000002000e7824 */ /* 0x057fe200078e02ee */
[----:B------:R-:W-:Y:S01]  /*6490*/  UISETP.NE.AND UP0, UPT, UR42, URZ, UPT ;  /* 0x000000ff2a00728c */ /* 0x000fe2000bf05270 */
[----:B------:R-:W-:Y:S01]  /*64a0*/  BSSY.RECONVERGENT B3, `(.L_x_1817) ;  /* 0x000001d000037945 */ /* 0x000fe20003800200 */
[----:B------:R-:W-:Y:S01]  /*64b0*/  CS2R R140, SRZ ;  /* 0x00000000008c7805 */ /* 0x000fe2000001ff00 */
[----:B------:R-:W-:-:S03]  /*64c0*/  IMAD R14, R0, 0x2, R14 ;  /* 0x00000002000e7824 */ /* 0x000fc600078e020e */
[----:B------:R-:W-:Y:S01]  /*64d0*/  PLOP3.LUT P2, PT, PT, PT, UP0, 0x80, 0x8 ;  /* 0x000000000008781c */ /* 0x000fe20003f4f008 */
[----:B------:R-:W-:-:S04]  /*64e0*/  IMAD R239, R0, 0x2, R14 ;  /* 0x0000000200ef7824 */ /* 0x000fc800078e020e */
[----:B------:R-:W-:-:S05]  /*64f0*/  IMAD.SHL.U32 R14, R239, 0x4, RZ ;  /* 0x00000004ef0e7824 */ /* 0x000fca00078e00ff */
        /* <DEDUP_REMOVED lines=23> */
.L_x_1818:
[----:B------:R-:W-:Y:S05]  /*6670*/  BSYNC.RECONVERGENT B3 ;  /* 0x0000000000037941 */ /* 0x000fea0003800200 */
.L_x_1817:
[----:B------:R-:W2:Y:S01]  /*6680*/  @P2 LDG.E.64 R14, desc[UR36][R8.64+0xf0] ;  /* 0x0000f024080e2981 */ /* 0x000ea2000c1e1b00 */
[----:B------:R-:W-:Y:S01]  /*6690*/  IMAD R238, R0, 0x2, R238 ;  /* 0x0000000200ee7824 */ /* 0x000fe200078e02ee */
[----:B------:R-:W-:-:S03]  /*66a0*/  UISETP.NE.AND UP0, UPT, UR42, URZ, UPT ;  /* 0x000000ff2a00728c */ /* 0x000fc6000bf05270 */
[----:B------:R-:W-:-:S04]  /*66b0*/  IMAD R238, R0, 0x2, R238 ;  /* 0x0000000200ee7824 */ /* 0x000fc800078e02ee */
[----:B------:R-:W-:-:S04]  /*66c0*/  IMAD R238, R0, 0x2, R238 ;  /* 0x0000000200ee7824 */ /* 0x000fc800078e02ee */
[----:B------:R-:W-:Y:S01]  /*66d0*/  IMAD.SHL.U32 R238, R238, 0x4, RZ ;  /* 0x00000004eeee7824 */ /* 0x000fe200078e00ff */
[----:B------:R-:W-:Y:S02]  /*66e0*/  PLOP3.LUT P3, PT, PT, PT, UP0, 0x80, 0x8 ;  /* 0x000000000008781c */ /* 0x000fe40003f6f008 */
[----:B------:R-:W-:Y:S02]  /*66f0*/  PLOP3.LUT P5, PT, PT, PT, UP0, 0x80, 0x8 ;  /* 0x000000000008781c */ /* 0x000fe40003faf008 */
[----:B------:R-:W-:Y:S01]  /*6700*/  ISETP.GE.AND P2, PT, R238, R10, PT ;  /* 0x0000000aee00720c */ /* 0x000fe20003f46270 */
[----:B-----5:R-:W-:Y:S01]  /*6710*/  FADD.FTZ R140, R242, R140 ;  /* 0x0000008cf28c7221 */ /* 0x020fe20000010000 */
[----:B------:R-:W-:-:S07]  /*6720*/  FADD.FTZ R141, R243, R141 ;  /* 0x0000008df38d7221 */ /* 0x000fce0000010000 */
        /* <DEDUP_REMOVED lines=8> */
.L_x_1816:
[----:B------:R-:W-:Y:S05]  /*67b0*/  BSYNC.RECONVERGENT B2 ;  /* 0x0000000000027941 */ /* 0x000fea0003800200 */
.L_x_1815:
        /* <DEDUP_REMOVED lines=29> */
.L_x_1822:
[----:B------:R-:W-:Y:S05]  /*6990*/  BSYNC.RECONVERGENT B3 ;  /* 0x0000000000037941 */ /* 0x000fea0003800200 */
.L_x_1821:
[----:B012-4-:R-:W2:Y:S01]  /*69a0*/  @P2 LDG.E.64 R14, desc[UR36][R8.64+0x100] ;  /* 0x00010024080e2981 */ /* 0x017ea2000c1e1b00 */
[----:B------:R-:W-:Y:S01]  /*69b0*/  UISETP.NE.AND UP0, UPT, UR42, URZ, UPT ;  /* 0x000000ff2a00728c */ /* 0x000fe2000bf05270 */
[----:B------:R-:W-:-:S05]  /*69c0*/  ISETP.GE.AND P2, PT, R238, R10, PT ;  /* 0x0000000aee00720c */ /* 0x000fca0003f46270 */
        /* <DEDUP_REMOVED lines=12> */
.L_x_1820:
[----:B------:R-:W-:Y:S05]  /*6a90*/  BSYNC.RECONVERGENT B2 ;  /* 0x0000000000027941 */ /* 0x000fea0003800200 */
.L_x_1819:
        /* <DEDUP_REMOVED lines=32> */
.L_x_1826:
[----:B------:R-:W-:Y:S05]  /*6ca0*/  BSYNC.RECONVERGENT B3 ;  /* 0x0000000000037941 */ /* 0x000fea0003800200 */
.L_x_1825:
[----:B------:R-:W2:Y:S01]  /*6cb0*/  @P2 LDG.E.64 R14, desc[UR36][R8.64+0x110] ;  /* 0x00011024080e2981 */ /* 0x000ea2000c1e1b00 */
[----:B------:R-:W-:Y:S01]  /*6cc0*/  UISETP.NE.AND UP0, UPT, UR42, URZ, UPT ;  /* 0x000000ff2a00728c */ /* 0x000fe2000bf05270 */
[----:B------:R-:W-:-:S05]  /*6cd0*/  IMAD.SHL.U32 R238, R238, 0x4, RZ ;  /* 0x00000004eeee7824 */ /* 0x000fca00078e00ff */
        /* <DEDUP_REMOVED lines=13> */
.L_x_1824:
[----:B------:R-:W-:Y:S05]  /*6db0*/  BSYNC.RECONVERGENT B2 ;  /* 0x0000000000027941 */ /* 0x000fea0003800200 */
.L_x_1823:
[C---:B------:R-:W-:Y:S01]  /*6dc0*/  IMAD R13, R0.reuse, 0x2, R13 ;  /* 0x00000002000d7824 */ /* 0x040fe200078e020d */
[----:B------:R-:W-:Y:S03]  /*6dd0*/  BSSY.RECONVERGENT B2, `(.L_x_1827) ;  /* 0x000002f000027945 */ /* 0x000fe60003800200 */
[----:B------:R-:W-:-:S04]  /*6de0*/  IMAD R13, R0, 0x2, R13 ;  /* 0x00000002000d7824 */ /* 0x000fc800078e020d */
[----:B------:R-:W-:Y:S01]  /*6df0*/  IMAD.IADD R13, R0, 0x1, R13 ;  /* 0x00000001000d7824 */ /* 0x000fe200078e020d */
        /* <DEDUP_REMOVED lines=29> */
.L_x_1830:
[----:B------:R-:W-:Y:S05]  /*6fd0*/  BSYNC.RECONVERGENT B3 ;  /* 0x0000000000037941 */ /* 0x000fea0003800200 */
.L_x_1829:
        /* <DEDUP_REMOVED lines=14> */
.L_x_1828:
[----:B------:R-:W-:Y:S05]  /*70c0*/  BSYNC.RECONVERGENT B2 ;  /* 0x0000000000027941 */ /* 0x000fea0003800200 */
.L_x_1827:
        /* <DEDUP_REMOVED lines=31> */
.L_x_1834:
[----:B------:R-:W-:Y:S05]  /*72c0*/  BSYNC.RECONVERGENT B3 ;  /* 0x0000000000037941 */ /* 0x000fea0003800200 */
.L_x_1833:
        /* <DEDUP_REMOVED lines=14> */
.L_x_1832:
[----:B------:R-:W-:Y:S05]  /*73b0*/  BSYNC.RECONVERGENT B2 ;  /* 0x0000000000027941 */ /* 0x000fea0003800200 */
.L_x_1831:
        /* <DEDUP_REMOVED lines=31> */
.L_x_1838:
[----:B------:R-:W-:Y:S05]  /*75b0*/  BSYNC.RECONVERGENT B3 ;  /* 0x0000000000037941 */ /* 0x000fea0003800200 */
.L_x_1837:
        /* <DEDUP_REMOVED lines=14> */
.L_x_1836:
[----:B------:R-:W-:Y:S05]  /*76a0*/  BSYNC.RECONVERGENT B2 ;  /* 0x0000000000027941 */ /* 0x000fea0003800200 */
.L_x_1835:
        /* <DEDUP_REMOVED lines=31> */
.L_x_1842:
[----:B------:R-:W-:Y:S05]  /*78a0*/  BSYNC.RECONVERGENT B3 ;  /* 0x0000000000037941 */ /* 0x000fea0003800200 */
.L_x_1841:
        /* <DEDUP_REMOVED lines=14> */
.L_x_1840:
[----:B------:R-:W-:Y:S05]  /*7990*/  BSYNC.RECONVERGENT B2 ;  /* 0x0000000000027941 */ /* 0x000fea0003800200 */
.L_x_1839:
        /* <DEDUP_REMOVED lines=31> */
.L_x_1846:
[----:B------:R-:W-:Y:S05]  /*7b90*/  BSYNC.RECONVERGENT B3 ;  /* 0x0000000000037941 */ /* 0x000fea0003800200 */
.L_x_1845:
        /* <DEDUP_REMOVED lines=14> */
.L_x_1844:
[----:B------:R-:W-:Y:S05]  /*7c80*/  BSYNC.RECONVERGENT B2 ;  /* 0x0000000000027941 */ /* 0x000fea0003800200 */
.L_x_1843:
        /* <DEDUP_REMOVED lines=31> */
.L_x_1850:
[----:B------:R-:W-:Y:S05]  /*7e80*/  BSYNC.RECONVERGENT B3 ;  /* 0x0000000000037941 */ /* 0x000fea0003800200 */
.L_x_1849:
        /* <DEDUP_REMOVED lines=14> */
.L_x_1848:
[----:B------:R-:W-:Y:S05]  /*7f70*/  BSYNC.RECONVERGENT B2 ;  /* 0x0000000000027941 */ /* 0x000fea0003800200 */
.L_x_1847:
        /* <DEDUP_REMOVED lines=31> */
.L_x_1854:
[----:B------:R-:W-:Y:S05]  /*8170*/  BSYNC.RECONVERGENT B3 ;  /* 0x0000000000037941 */ /* 0x000fea0003800200 */
.L_x_1853:
        /* <DEDUP_REMOVED lines=14> */
.L_x_1852:
[----:B------:R-:W-:Y:S05]  /*8260*/  BSYNC.RECONVERGENT B2 ;  /* 0x0000000000027941 */ /* 0x000fea0003800200 */
.L_x_1851:
        /* <DEDUP_REMOVED lines=31> */
.L_x_1858:
[----:B------:R-:W-:Y:S05]  /*8460*/  BSYNC.RECONVERGENT B3 ;  /* 0x0000000000037941 */ /* 0x000fea0003800200 */
.L_x_1857:
        /* <DEDUP_REMOVED lines=14> */
.L_x_1856:
[----:B------:R-:W-:Y:S05]  /*8550*/  BSYNC.RECONVERGENT B2 ;  /* 0x0000000000027941 */ /* 0x000fea0003800200 */
.L_x_1855:
        /* <DEDUP_REMOVED lines=31> */
.L_x_1862:
[----:B------:R-:W-:Y:S05]  /*8750*/  BSYNC.RECONVERGENT B3 ;  /* 0x0000000000037941 */ /* 0x000fea0003800200 */
.L_x_1861:
        /* <DEDUP_REMOVED lines=14> */
.L_x_1860:
[----:B------:R-:W-:Y:S05]  /*8840*/  BSYNC.RECONVERGENT B2 ;  /* 0x0000000000027941 */ /* 0x000fea0003800200 */
.L_x_1859:
        /* <DEDUP_REMOVED lines=31> */
.L_x_1866:
[----:B------:R-:W-:Y:S05]  /*8a40*/  BSYNC.RECONVERGENT B3 ;  /* 0x0000000000037941 */ /* 0x000fea0003800200 */
.L_x_1865:
        /* <DEDUP_REMOVED lines=14> */
.L_x_1864:
[----:B------:R-:W-:Y:S05]  /*8b30*/  BSYNC.RECONVERGENT B2 ;  /* 0x0000000000027941 */ /* 0x000fea0003800200 */
.L_x_1863:
        /* <DEDUP_REMOVED lines=31> */
.L_x_1870:
[----:B------:R-:W-:Y:S05]  /*8d30*/  BSYNC.RECONVERGENT B3 ;  /* 0x0000000000037941 */ /* 0x000fea0003800200 */
.L_x_1869:
        /* <DEDUP_REMOVED lines=14> */
.L_x_1868:
[----:B------:R-:W-:Y:S05]  /*8e20*/  BSYNC.RECONVERGENT B2 ;  /* 0x0000000000027941 */ /* 0x000fea0003800200 */
.L_x_1867:
        /* <DEDUP_REMOVED lines=31> */
.L_x_1874:
[----:B------:R-:W-:Y:S05]  /*9020*/  BSYNC.RECONVERGENT B3 ;  /* 0x0000000000037941 */ /* 0x000fea0003800200 */
.L_x_1873:
        /* <DEDUP_REMOVED lines=14> */
.L_x_1872:
[----:B------:R-:W-:Y:S05]  /*9110*/  BSYNC.RECONVERGENT B2 ;  /* 0x0000000000027941 */ /* 0x000fea0003800200 */
.L_x_1871:
        /* <DEDUP_REMOVED lines=31> */
.L_x_1878:
[----:B------:R-:W-:Y:S05]  /*9310*/  BSYNC.RECONVERGENT B3 ;  /* 0x0000000000037941 */ /* 0x000fea0003800200 */
.L_x_1877:
        /* <DEDUP_REMOVED lines=14> */
.L_x_1876:
[----:B------:R-:W-:Y:S05]  /*9400*/  BSYNC.RECONVERGENT B2 ;  /* 0x0000000000027941 */ /* 0x000fea0003800200 */
.L_x_1875:
        /* <DEDUP_REMOVED lines=31> */
.L_x_1882:
[----:B------:R-:W-:Y:S05]  /*9600*/  BSYNC.RECONVERGENT B3 ;  /* 0x0000000000037941 */ /* 0x000fea0003800200 */
.L_x_1881:
        /* <DEDUP_REMOVED lines=14> */
.L_x_1880:
[----:B------:R-:W-:Y:S05]  /*96f0*/  BSYNC.RECONVERGENT B2 ;  /* 0x0000000000027941 */ /* 0x000fea0003800200 */
.L_x_1879:
[----:B------:R-:W-:Y:S01]  /*9700*/  BSSY.RECONVERGENT B2, `(.L_x_1883) ;  /* 0x000002c000027945 */ /* 0x000fe20003800200 */
[----:B------:R-:W-:-:S03]  /*9710*/  IMAD R11, R0, 0x80, R11 ;  /* 0x00000080000b7824 */ /* 0x000fc600078e020b */
        /* <DEDUP_REMOVED lines=27> */
.L_x_1886:
[----:B------:R-:W-:Y:S05]  /*98d0*/  BSYNC.RECONVERGENT B3 ;  /* 0x0000000000037941 */ /* 0x000fea0003800200 */
.L_x_1885:
        /* <DEDUP_REMOVED lines=14> */
.L_x_1884:
[----:B------:R-:W-:Y:S05]  /*99c0*/  BSYNC.RECONVERGENT B2 ;  /* 0x0000000000027941 */ /* 0x000fea0003800200 */
.L_x_1883:
[----:B------:R-:W-:Y:S01]  /*99d0*/  BSSY.RECONVERGENT B2, `(.L_x_1887) ;  /* 0x000002e000027945 */ /* 0x000fe20003800200 */
[----:B------:R-:W-:-:S03]  /*99e0*/  IMAD R13, R0, 0x2, R13 ;  /* 0x00000002000d7824 */ /* 0x000fc600078e020d */
        /* <DEDUP_REMOVED lines=29> */
.L_x_1890:
[----:B------:R-:W-:Y:S05]  /*9bc0*/  BSYNC.RECONVERGENT B3 ;  /* 0x0000000000037941 */ /* 0x000fea0003800200 */
.L_x_1889:
        /* <DEDUP_REMOVED lines=14> */
.L_x_1888:
[----:B------:R-:W-:Y:S05]  /*9cb0*/  BSYNC.RECONVERGENT B2 ;  /* 0x0000000000027941 */ /* 0x000fea0003800200 */
.L_x_1887:
        /* <DEDUP_REMOVED lines=31> */
.L_x_1894:
[----:B------:R-:W-:Y:S05]  /*9eb0*/  BSYNC.RECONVERGENT B3 ;  /* 0x0000000000037941 */ /* 0x000fea0003800200 */
.L_x_1893:
        /* <DEDUP_REMOVED lines=14> */
.L_x_1892:
[----:B------:R-:W-:Y:S05]  /*9fa0*/  BSYNC.RECONVERGENT B2 ;  /* 0x0000000000027941 */ /* 0x000fea0003800200 */
.L_x_1891:
        /* <DEDUP_REMOVED lines=31> */
.L_x_1898:
[----:B------:R-:W-:Y:S05]  /*a1a0*/  BSYNC.RECONVERGENT B3 ;  /* 0x0000000000037941 */ /* 0x000fea0003800200 */
.L_x_1897:
        /* <DEDUP_REMOVED lines=14> */
.L_x_1896:
[----:B------:R-:W-:Y:S05]  /*a290*/  BSYNC.RECONVERGENT B2 ;  /* 0x0000000000027941 */ /* 0x000fea0003800200 */
.L_x_1895:
        /* <DEDUP_REMOVED lines=31> */
.L_x_1902:
[----:B------:R-:W-:Y:S05]  /*a490*/  BSYNC.RECONVERGENT B3 ;  /* 0x0000000000037941 */ /* 0x000fea0003800200 */
.L_x_1901:
        /* <DEDUP_REMOVED lines=14> */
.L_x_1900:
[----:B------:R-:W-:Y:S05]  /*a580*/  BSYNC.RECONVERGENT B2 ;  /* 0x0000000000027941 */ /* 0x000fea0003800200 */
.L_x_1899:
        /* <DEDUP_REMOVED lines=31> */
.L_x_1906:
[----:B------:R-:W-:Y:S05]  /*a780*/  BSYNC.RECONVERGENT B3 ;  /* 0x0000000000037941 */ /* 0x000fea0003800200 */
.L_x_1905:
        /* <DEDUP_REMOVED lines=14> */
.L_x_1904:
[----:B------:R-:W-:Y:S05]  /*a870*/  BSYNC.RECONVERGENT B2 ;  /* 0x0000000000027941 */ /* 0x000fea0003800200 */
.L_x_1903:
        /* <DEDUP_REMOVED lines=31> */
.L_x_1910:
[----:B------:R-:W-:Y:S05]  /*aa70*/  BSYNC.RECONVERGENT B3 ;  /* 0x0000000000037941 */ /* 0x000fea0003800200 */
.L_x_1909:
        /* <DEDUP_REMOVED lines=14> */
.L_x_1908:
[----:B------:R-:W-:Y:S05]  /*ab60*/  BSYNC.RECONVERGENT B2 ;  /* 0x0000000000027941 */ /* 0x000fea0003800200 */
.L_x_1907:
        /* <DEDUP_REMOVED lines=31> */
.L_x_1914:
[----:B------:R-:W-:Y:S05]  /*ad60*/  BSYNC.RECONVERGENT B3 ;  /* 0x0000000000037941 */ /* 0x000fea0003800200 */
.L_x_1913:
        /* <DEDUP_REMOVED lines=14> */
.L_x_1912:
[----:B------:R-:W-:Y:S05]  /*ae50*/  BSYNC.RECONVERGENT B2 ;  /* 0x0000000000027941 */ /* 0x000fea0003800200 */
.L_x_1911:
        /* <DEDUP_REMOVED lines=31> */
.L_x_1918:
[----:B------:R-:W-:Y:S05]  /*b050*/  BSYNC.RECONVERGENT B3 ;  /* 0x0000000000037941 */ /* 0x000fea0003800200 */
.L_x_1917:
        /* <DEDUP_REMOVED lines=14> */
.L_x_1916:
[----:B------:R-:W-:Y:S05]  /*b140*/  BSYNC.RECONVERGENT B2 ;  /* 0x0000000000027941 */ /* 0x000fea0003800200 */
.L_x_1915:
        /* <DEDUP_REMOVED lines=31> */
.L_x_1922:
[----:B------:R-:W-:Y:S05]  /*b340*/  BSYNC.RECONVERGENT B3 ;  /* 0x0000000000037941 */ /* 0x000fea0003800200 */
.L_x_1921:
        /* <DEDUP_REMOVED lines=14> */
.L_x_1920:
[----:B------:R-:W-:Y:S05]  /*b430*/  BSYNC.RECONVERGENT B2 ;  /* 0x0000000000027941 */ /* 0x000fea0003800200 */
.L_x_1919:
        /* <DEDUP_REMOVED lines=31> */
.L_x_1926:
[----:B------:R-:W-:Y:S05]  /*b630*/  BSYNC.RECONVERGENT B3 ;  /* 0x0000000000037941 */ /* 0x000fea0003800200 */
.L_x_1925:
        /* <DEDUP_REMOVED lines=14> */
.L_x_1924:
[----:B------:R-:W-:Y:S05]  /*b720*/  BSYNC.RECONVERGENT B2 ;  /* 0x0000000000027941 */ /* 0x000fea0003800200 */
.L_x_1923:
        /* <DEDUP_REMOVED lines=31> */
.L_x_1930:
[----:B------:R-:W-:Y:S05]  /*b920*/  BSYNC.RECONVERGENT B3 ;  /* 0x0000000000037941 */ /* 0x000fea0003800200 */
.L_x_1929:
        /* <DEDUP_REMOVED lines=14> */
.L_x_1928:
[----:B------:R-:W-:Y:S05]  /*ba10*/  BSYNC.RECONVERGENT B2 ;  /* 0x0000000000027941 */ /* 0x000fea0003800200 */
.L_x_1927:
        /* <DEDUP_REMOVED lines=31> */
.L_x_1934:
[----:B------:R-:W-:Y:S05]  /*bc10*/  BSYNC.RECONVERGENT B3 ;  /* 0x0000000000037941 */ /* 0x000fea0003800200 */
.L_x_1933:
        /* <DEDUP_REMOVED lines=14> */
.L_x_1932:
[----:B------:R-:W-:Y:S05]  /*bd00*/  BSYNC.RECONVERGENT B2 ;  /* 0x0000000000027941 */ /* 0x000fea0003800200 */
.L_x_1931:
        /* <DEDUP_REMOVED lines=31> */
.L_x_1938:
[----:B------:R-:W-:Y:S05]  /*bf00*/  BSYNC.RECONVERGENT B3 ;  /* 0x0000000000037941 */ /* 0x000fea0003800200 */
.L_x_1937:
        /* <DEDUP_REMOVED lines=14> */
.L_x_1936:
[----:B------:R-:W-:Y:S05]  /*bff0*/  BSYNC.RECONVERGENT B2 ;  /* 0x0000000000027941 */ /* 0x000fea0003800200 */
.L_x_1935:
        /* <DEDUP_REMOVED lines=31> */
.L_x_1942:
[----:B------:R-:W-:Y:S05]  /*c1f0*/  BSYNC.RECONVERGENT B3 ;  /* 0x0000000000037941 */ /* 0x000fea0003800200 */
.L_x_1941:
        /* <DEDUP_REMOVED lines=14> */
.L_x_1940:
[----:B------:R-:W-:Y:S05]  /*c2e0*/  BSYNC.RECONVERGENT B2 ;  /* 0x0000000000027941 */ /* 0x000fea0003800200 */
.L_x_1939:
        /* <DEDUP_REMOVED lines=31> */
.L_x_1946:
[----:B------:R-:W-:Y:S05]  /*c4e0*/  BSYNC.RECONVERGENT B3 ;  /* 0x0000000000037941 */ /* 0x000fea0003800200 */
.L_x_1945:
        /* <DEDUP_REMOVED lines=14> */
.L_x_1944:
[----:B------:R-:W-:Y:S05]  /*c5d0*/  BSYNC.RECONVERGENT B2 ;  /* 0x0000000000027941 */ /* 0x000fea0003800200 */
.L_x_1943:
        /* <DEDUP_REMOVED lines=31> */
.L_x_1950:
[----:B------:R-:W-:Y:S05]  /*c7d0*/  BSYNC.RECONVERGENT B3 ;  /* 0x0000000000037941 */ /* 0x000fea0003800200 */
.L_x_1949:
        /* <DEDUP_REMOVED lines=14> */
.L_x_1948:
[----:B------:R-:W-:Y:S05]  /*c8c0*/  BSYNC.RECONVERGENT B2 ;  /* 0x0000000000027941 */ /* 0x000fea0003800200 */
.L_x_1947:
        /* <DEDUP_REMOVED lines=31> */
.L_x_1954:
[----:B------:R-:W-:Y:S05]  /*cac0*/  BSYNC.RECONVERGENT B3 ;  /* 0x0000000000037941 */ /* 0x000fea0003800200 */
.L_x_1953:
        /* <DEDUP_REMOVED lines=14> */
.L_x_1952:
[----:B------:R-:W-:Y:S05]  /*cbb0*/  BSYNC.RECONVERGENT B2 ;  /* 0x0000000000027941 */ /* 0x000fea0003800200 */
.L_x_1951:
        /* <DEDUP_REMOVED lines=31> */
.L_x_1958:
[----:B------:R-:W-:Y:S05]  /*cdb0*/  BSYNC.RECONVERGENT B3 ;  /* 0x0000000000037941 */ /* 0x000fea0003800200 */
.L_x_1957:
        /* <DEDUP_REMOVED lines=14> */
.L_x_1956:
[----:B------:R-:W-:Y:S05]  /*cea0*/  BSYNC.RECONVERGENT B2 ;  /* 0x0000000000027941 */ /* 0x000fea0003800200 */
.L_x_1955:
        /* <DEDUP_REMOVED lines=31> */
.L_x_1962:
[----:B------:R-:W-:Y:S05]  /*d0a0*/  BSYNC.RECONVERGENT B3 ;  /* 0x0000000000037941 */ /* 0x000fea0003800200 */
.L_x_1961:
        /* <DEDUP_REMOVED lines=14> */
.L_x_1960:
[----:B------:R-:W-:Y:S05]  /*d190*/  BSYNC.RECONVERGENT B2 ;  /* 0x0000000000027941 */ /* 0x000fea0003800200 */
.L_x_1959:
        /* <DEDUP_REMOVED lines=31> */
.L_x_1966:
[----:B------:R-:W-:Y:S05]  /*d390*/  BSYNC.RECONVERGENT B3 ;  /* 0x0000000000037941 */ /* 0x000fea0003800200 */
.L_x_1965:
        /* <DEDUP_REMOVED lines=14> */
.L_x_1964:
[----:B------:R-:W-:Y:S05]  /*d480*/  BSYNC.RECONVERGENT B2 ;  /* 0x0000000000027941 */ /* 0x000fea0003800200 */
.L_x_1963:
        /* <DEDUP_REMOVED lines=31> */
.L_x_1970:
[----:B------:R-:W-:Y:S05]  /*d680*/  BSYNC.RECONVERGENT B3 ;  /* 0x0000000000037941 */ /* 0x000fea0003800200 */
.L_x_1969:
        /* <DEDUP_REMOVED lines=14> */
.L_x_1968:
[----:B------:R-:W-:Y:S05]  /*d770*/  BSYNC.RECONVERGENT B2 ;  /* 0x0000000000027941 */ /* 0x000fea0003800200 */
.L_x_1967:
        /* <DEDUP_REMOVED lines=31> */
.L_x_1974:
[----:B------:R-:W-:Y:S05]  /*d970*/  BSYNC.RECONVERGENT B3 ;  /* 0x0000000000037941 */ /* 0x000fea0003800200 */
.L_x_1973:
        /* <DEDUP_REMOVED lines=14> */
.L_x_1972:
[----:B------:R-:W-:Y:S05]  /*da60*/  BSYNC.RECONVERGENT B2 ;  /* 0x0000000000027941 */ /* 0x000fea0003800200 */
.L_x_1971:
        /* <DEDUP_REMOVED lines=31> */
.L_x_1978:
[----:B------:R-:W-:Y:S05]  /*dc60*/  BSYNC.RECONVERGENT B3 ;  /* 0x0000000000037941 */ /* 0x000fea0003800200 */
.L_x_1977:
        /* <DEDUP_REMOVED lines=14> */
.L_x_1976:
[----:B------:R-:W-:Y:S05]  /*dd50*/  BSYNC.RECONVERGENT B2 ;  /* 0x0000000000027941 */ /* 0x000fea0003800200 */
.L_x_1975:
        /* <DEDUP_REMOVED lines=31> */
.L_x_1982:
[----:B------:R-:W-:Y:S05]  /*df50*/  BSYNC.RECONVERGENT B3 ;  /* 0x0000000000037941 */ /* 0x000fea0003800200 */
.L_x_1981:
        /* <DEDUP_REMOVED lines=14> */
.L_x_1980:
[----:B------:R-:W-:Y:S05]  /*e040*/  BSYNC.RECONVERGENT B2 ;  /* 0x0000000000027941 */ /* 0x000fea0003800200 */
.L_x_1979:
        /* <DEDUP_REMOVED lines=31> */
.L_x_1986:
[----:B------:R-:W-:Y:S05]  /*e240*/  BSYNC.RECONVERGENT B3 ;  /* 0x0000000000037941 */ /* 0x000fea0003800200 */
.L_x_1985:
[----:B012-4-:R-:W2:Y:S01]  /*e250*/  @P3 LDG.E.64 R14, desc[UR36][R8.64+0x390] ;  /* 0x00039024080e3981 */ /* 0x017ea2000c1e1b00 */
[----:B------:R-:W-:-:S06]  /*e260*/  UISETP.NE.AND UP0, UPT, UR42, URZ, UPT ;  /* 0x000000ff2a00728c */ /* 0x000fcc000bf05270 */
[----:B------:R-:W-:Y:S02]  /*e270*/  PLOP3.LUT P3, PT, PT, PT, UP0, 0x80, 0x8 ;  /* 0x000000000008781c */ /* 0x000fe40003f6f008 */
[----:B------:R-:W-:Y:S01]  /*e280*/  PLOP3.LUT P5, PT, PT, PT, UP0, 0x80, 0x8 ;  /* 0x000000000008781c */ /* 0x000fe20003faf008 */
[----:B---3-5:R-:W-:Y:S01]  /*e290*/  FADD.FTZ R224, R54, R224 ;  /* 0x000000e036e07221 */ /* 0x028fe20000010000 */
        /* <DEDUP_REMOVED lines=9> */
.L_x_1984:
[----:B------:R-:W-:Y:S05]  /*e330*/  BSYNC.RECONVERGENT B2 ;  /* 0x0000000000027941 */ /* 0x000fea0003800200 */
.L_x_1983:
        /* <DEDUP_REMOVED lines=31> */
.L_x_1990:
[----:B------:R-:W-:Y:S05]  /*e530*/  BSYNC.RECONVERGENT B3 ;  /* 0x0000000000037941 */ /* 0x000fea0003800200 */
.L_x_1989:
        /* <DEDUP_REMOVED lines=14> */
.L_x_1988:
[----:B------:R-:W-:Y:S05]  /*e620*/  BSYNC.RECONVERGENT B2 ;  /* 0x0000000000027941 */ /* 0x000fea0003800200 */
.L_x_1987:
        /* <DEDUP_REMOVED lines=31> */
.L_x_1994:
[----:B------:R-:W-:Y:S05]  /*e820*/  BSYNC.RECONVERGENT B3 ;  /* 0x0000000000037941 */ /* 0x000fea0003800200 */
.L_x_1993:
        /* <DEDUP_REMOVED lines=14> */
.L_x_1992:
[----:B------:R-:W-:Y:S05]  /*e910*/  BSYNC.RECONVERGENT B2 ;  /* 0x0000000000027941 */ /* 0x000fea0003800200 */
.L_x_1991:
        /* <DEDUP_REMOVED lines=31> */
.L_x_1998:
[----:B------:R-:W-:Y:S05]  /*eb10*/  BSYNC.RECONVERGENT B3 ;  /* 0x0000000000037941 */ /* 0x000fea0003800200 */
.L_x_1997:
        /* <DEDUP_REMOVED lines=14> */
.L_x_1996:
[----:B------:R-:W-:Y:S05]  /*ec00*/  BSYNC.RECONVERGENT B2 ;  /* 0x0000000000027941 */ /* 0x000fea0003800200 */
.L_x_1995:
        /* <DEDUP_REMOVED lines=31> */
.L_x_2002:
[----:B------:R-:W-:Y:S05]  /*ee00*/  BSYNC.RECONVERGENT B3 ;  /* 0x0000000000037941 */ /* 0x000fea0003800200 */
.L_x_2001:
        /* <DEDUP_REMOVED lines=14> */
.L_x_2000:
[----:B------:R-:W-:Y:S05]  /*eef0*/  BSYNC.RECONVERGENT B2 ;  /* 0x0000000000027941 */ /* 0x000fea0003800200 */
.L_x_1999:
        /* <DEDUP_REMOVED lines=31> */
.L_x_2006:
[----:B------:R-:W-:Y:S05]  /*f0f0*/  BSYNC.RECONVERGENT B3 ;  /* 0x0000000000037941 */ /* 0x000fea0003800200 */
.L_x_2005:
        /* <DEDUP_REMOVED lines=14> */
.L_x_2004:
[----:B------:R-:W-:Y:S05]  /*f1e0*/  BSYNC.RECONVERGENT B2 ;  /* 0x0000000000027941 */ /* 0x000fea0003800200 */
.L_x_2003:
        /* <DEDUP_REMOVED lines=29> */
.L_x_2009:
[----:B------:R-:W-:Y:S05]  /*f3c0*/  BSYNC.RECONVERGENT B2 ;  /* 0x0000000000027941 */ /* 0x000fea0003800200 */
.L_x_2008:
[----:B------:R-:W2:Y:S01]  /*f3d0*/  @P3 LDG.E.64 R10, desc[UR36][R8.64+0x3f0] ;  /* 0x0003f024080a3981 */ /* 0x000ea2000c1e1b00 */
[----:B------:R-:W-:-:S06]  /*f3e0*/  UISETP.NE.AND UP0, UPT, UR42, URZ, UPT ;  /* 0x000000ff2a00728c */ /* 0x000fcc000bf05270 */
[----:B------:R-:W-:Y:S02]  /*f3f0*/  PLOP3.LUT P3, PT, PT, PT, UP0, 0x80, 0x8 ;  /* 0x000000000008781c */ /* 0x000fe40003f6f008 */
[----:B------:R-:W-:Y:S01]  /*f400*/  PLOP3.LUT P5, PT, PT, PT, UP0, 0x80, 0x8 ;  /* 0x000000000008781c */ /* 0x000fe20003faf008 */
[----:B---3-5:R-:W-:Y:S01]  /*f410*/  FADD.FTZ R236, R42, R236 ;  /* 0x000000ec2aec7221 */ /* 0x028fe20000010000 */
[----:B------:R-:W-:-:S09]  /*f420*/  FADD.FTZ R237, R43, R237 ;  /* 0x000000ed2bed7221 */ /* 0x000fd20000010000 */
[----:B--2---:R-:W-:Y:S02]  /*f430*/  @P3 FMUL.FTZ R236, R236, R10 ;  /* 0x0000000aecec3220 */ /* 0x004fe40000410000 */
[----:B------:R-:W-:Y:S01]  /*f440*/  @P5 FMUL.FTZ R237, R237, R11 ;  /* 0x0000000beded5220 */ /* 0x000fe20000410000 */
[----:B------:R-:W-:Y:S06]  /*f450*/  @P2 BRA `(.L_x_2007) ;  /* 0x0000007400f02947 */ /* 0x000fec0003800000 */
[----:B------:R-:W-:-:S04]  /*f460*/  IADD3 R11, P2, PT, R2, R13, RZ ;  /* 0x0000000d020b7210 */ /* 0x000fc80007f5e0ff */
[----:B------:R-:W-:Y:S02]  /*f470*/  LEA.HI.X.SX32 R13, R13, R6, 0x1, P2 ;  /* 0x000000060d0d7211 */ /* 0x000fe400010f0eff */
[----:B------:R-:W-:-:S04]  /*f480*/  LEA R10, P2, R11, UR14, 0x2 ;  /* 0x0000000e0b0a7c11 */ /* 0x000fc8000f8410ff */
[----:B------:R-:W-:-:S05]  /*f490*/  LEA.HI.X R11, R11, UR15, R13, 0x2, P2 ;  /* 0x0000000f0b0b7c11 */ /* 0x000fca00090f140d */
[----:B------:R2:W-:Y:S01]  /*f4a0*/  STG.E.64 desc[UR36][R10.64], R236 ;  /* 0x000000ec0a007986 */ /* 0x0005e2000c101b24 */
[----:B------:R-:W-:Y:S05]  /*f4b0*/  BRA `(.L_x_2007) ;  /* 0x0000007400d87947 */ /* 0x000fea0003800000 */
.L_x_1754:
[----:B------:R-:W-:Y:S01]  /*f4c0*/  IMAD R13, R0, 0xc0, RZ ;  /* 0x000000c0000d7824 */ /* 0x000fe200078e02ff */
[----:B------:R-:W-:Y:S01]  /*f4d0*/  ISETP.GE.AND P5, PT, R7, UR44, PT ;  /* 0x0000002c07007c0c */ /* 0x000fe2000bfa6270 */
[----:B------:R-:W-:Y:S01]  /*f4e0*/  IMAD.SHL.U32 R11, R12, 0x4, RZ ;  /* 0x000000040c0b7824 */ /* 0x000fe200078e00ff */
[----:B------:R-:W-:Y:S02]  /*f4f0*/  BSSY.RECONVERGENT B2, `(.L_x_2010) ;  /* 0x000001a000027945 */ /* 0x000fe40003800200 */
[----:B------:R-:W-:Y:S02]  /*f500*/  FSEL R41, R41, RZ, P5 ;  /* 0x000000ff29297208 */ /* 0x000fe40002800000 */
[----:B------:R-:W-:Y:S02]  /*f510*/  ISETP.GE.AND P0, PT, R11, R13, PT ;  /* 0x0000000d0b00720c */ /* 0x000fe40003f06270 */
[----:B------:R-:W-:Y:S02]  /*f520*/  FSEL R40, R40, RZ, P5 ;  /* 0x000000ff28287208 */ /* 0x000fe40002800000 */
[----:B------:R-:W-:-:S13]  /*f530*/  ISETP.GE.OR P0, PT, R7, UR44, P0 ;  /* 0x0000002c07007c0c */ /* 0x000fda0008706670 */
        /* <DEDUP_REMOVED lines=21> */
.L_x_2011:
[----:B------:R-:W-:Y:S05]  /*f690*/  BSYNC.RECONVERGENT B2 ;  /* 0x0000000000027941 */ /* 0x000fea0003800200 */
.L_x_2010:
[----:B------:R-:W-:Y:S01]  /*f6a0*/  IMAD.IADD R10, R12, 0x1, R0 ;  /* 0x000000010c0a7824 */ /* 0x000fe200078e0200 */
[----:B------:R-:W-:Y:S01]  /*f6b0*/  BSSY.RECONVERGENT B2, `(.L_x_2012) ;  /* 0x000001c000027945 */ /* 0x000fe20003800200 */
[----:B------:R-:W-:Y:S02]  /*f6c0*/  FSEL R39, R39, RZ, P5 ;  /* 0x000000ff27277208 */ /* 0x000fe40002800000 */
[----:B------:R-:W-:Y:S01]  /*f6d0*/  IMAD.SHL.U32 R14, R10, 0x4, RZ ;  /* 0x000000040a0e7824 */ /* 0x000fe200078e00ff */
[----:B------:R-:W-:-:S04]  /*f6e0*/  FSEL R38, R38, RZ, P5 ;  /* 0x000000ff26267208 */ /* 0x000fc80002800000 */
[----:B------:R-:W-:-:S04]  /*f6f0*/  ISETP.GE.AND P0, PT, R14, R13, PT ;  /* 0x0000000d0e00720c */ /* 0x000fc80003f06270 */
        /* <DEDUP_REMOVED lines=23> */
.L_x_2013:
[----:B------:R-:W-:Y:S05]  /*f870*/  BSYNC.RECONVERGENT B2 ;  /* 0x0000000000027941 */ /* 0x000fea0003800200 */
.L_x_2012:
[----:B------:R-:W-:Y:S01]  /*f880*/  IMAD R238, R0, 0x8, R11 ;  /* 0x0000000800ee7824 */ /* 0x000fe200078e020b */
[----:B------:R-:W-:Y:S01]  /*f890*/  BSSY.RECONVERGENT B2, `(.L_x_2014) ;  /* 0x000001a000027945 */ /* 0x000fe20003800200 */
[----:B------:R-:W-:Y:S02]  /*f8a0*/  FSEL R37, R37, RZ, P5 ;  /* 0x000000ff25257208 */ /* 0x000fe40002800000 */
[----:B------:R-:W-:Y:S02]  /*f8b0*/  FSEL R36, R36, RZ, P5 ;  /* 0x000000ff24247208 */ /* 0x000fe40002800000 */
        /* <DEDUP_REMOVED lines=23> */
.L_x_2015:
[----:B------:R-:W-:Y:S05]  /*fa30*/  BSYNC.RECONVERGENT B2 ;  /* 0x0000000000027941 */ /* 0x000fea0003800200 */
.L_x_2014:
[----:B------:R-:W-:Y:S01]  /*fa40*/  IMAD R238, R0, 0x2, R10 ;  /* 0x0000000200ee7824 */ /* 0x000fe200078e020a */
        /* <DEDUP_REMOVED lines=27> */
.L_x_2017:
[----:B------:R-:W-:Y:S05]  /*fc00*/  BSYNC.RECONVERGENT B2 ;  /* 0x0000000000027941 */ /* 0x000fea0003800200 */
.L_x_2016:
        /* <DEDUP_REMOVED lines=27> */
.L_x_2019:
[----:B------:R-:W-:Y:S05]  /*fdc0*/  BSYNC.RECONVERGENT B2 ;  /* 0x0000000000027941 */ /* 0x000fea0003800200 */
.L_x_2018:
[C-C-:B------:R-:W-:Y:S01]  /*fdd0*/  IMAD R238, R0.reuse, 0x4, R10.reuse ;  /* 0x0000000400ee7824 */ /* 0x140fe200078e020a */
[----:B------:R-:W-:Y:S01]  /*fde0*/  BSSY.RECONVERGENT B2, `(.L_x_2020) ;  /* 0x000001d000027945 */ /* 0x000fe20003800200 */
[----:B------:R-:W-:Y:S01]  /*fdf0*/  IMAD R10, R0, 0x4, R10 ;  /* 0x00000004000a7824 */ /* 0x000fe200078e020a */
[----:B------:R-:W-:Y:S01]  /*fe00*/  FSEL R31, R31, RZ, P5 ;  /* 0x000000ff1f1f7208 */ /* 0x000fe20002800000 */
        /* <DEDUP_REMOVED lines=26> */
.L_x_2021:
[----:B------:R-:W-:Y:S05]  /*ffb0*/  BSYNC.RECONVERGENT B2 ;  /* 0x0000000000027941 */ /* 0x000fea0003800200 */
.L_x_2020:
[----:B------:R-:W-:Y:S01]  /*ffc0*/  IMAD.IADD R238, R10, 0x1, R0 ;  /* 0x000000010aee7824 */ /* 0x000fe200078e0200 */
[----:B------:R-:W-:Y:S01]  /*ffd0*/  BSSY.RECONVERGENT B2, `(.L_x_2022) ;  /* 0x000001d000027945 */ /* 0x000fe20003800200 */
[----:B------:R-:W-:Y:S01]  /*ffe0*/  FSEL R29, R29, RZ, P5 ;  /* 0x000000ff1d1d7208 */ /* 0x000fe20002800000 */
[----:B------:R-:W-:Y:S01]  /*fff0*/  IMAD R10, R0, 0x2, R10 ;  /* 0x00000002000a7824 */ /* 0x000fe200078e020a */
[----:B------:R-:W-:Y:S01]  /*10000*/  FSEL R28, R28, RZ, P5 ;  /* 0x000000ff1c1c7208 */ /* 0x000fe20002800000 */
[----:B------:R-:W-:-:S05]  /*10010*/  IMAD.SHL.U32 R14, R238, 0x4, RZ ;  /* 0x00000004ee0e7824 */ /* 0x000fca00078e00ff */
        /* <DEDUP_REMOVED lines=24> */
.L_x_2023:
[----:B------:R-:W-:Y:S05]  /*101a0*/  BSYNC.RECONVERGENT B2 ;  /* 0x0000000000027941 */ /* 0x000fea0003800200 */
.L_x_2022:
[----:B------:R-:W-:Y:S01]  /*101b0*/  IMAD.SHL.U32 R14, R10, 0x4, RZ ;  /* 0x000000040a0e7824 */ /* 0x000fe200078e00ff */
        /* <DEDUP_REMOVED lines=27> */
.L_x_2025:
[----:B------:R-:W-:Y:S05]  /*10370*/  BSYNC.RECONVERGENT B2 ;  /* 0x0000000000027941 */ /* 0x000fea0003800200 */
.L_x_2024:
[C---:B------:R-:W-:Y:S01]  /*10380*/  IMAD R238, R0.reuse, 0x20, R11 ;  /* 0x0000002000ee7824 */ /* 0x040fe200078e020b */
[----:B------:R-:W-:Y:S01]  /*10390*/  BSSY.RECONVERGENT B2, `(.L_x_2026) ;  /* 0x000001b000027945 */ /* 0x000fe20003800200 */
[----:B------:R-:W-:Y:S01]  /*103a0*/  FSEL R25, R25, RZ, P5 ;  /* 0x000000ff19197208 */ /* 0x000fe20002800000 */
[----:B------:R-:W-:Y:S01]  /*103b0*/  IMAD R10, R0, 0x2, R10 ;  /* 0x00000002000a7824 */ /* 0x000fe200078e020a */
        /* <DEDUP_REMOVED lines=24> */
.L_x_2027:
[----:B------:R-:W-:Y:S05]  /*10540*/  BSYNC.RECONVERGENT B2 ;  /* 0x0000000000027941 */ /* 0x000fea0003800200 */
.L_x_2026:
[C---:B------:R-:W-:Y:S01]  /*10550*/  IMAD.SHL.U32 R14, R10.reuse, 0x4, RZ ;  /* 0x000000040a0e7824 */ /* 0x040fe200078e00ff */
[----:B------:R-:W-:Y:S01]  /*10560*/  BSSY.RECONVERGENT B2, `(.L_x_2028) ;  /* 0x000001c000027945 */ /* 0x000fe20003800200 */
[----:B------:R-:W-:Y:S01]  /*10570*/  FSEL R23, R23, RZ, P5 ;  /* 0x000000ff17177208 */ /* 0x000fe20002800000 */
[----:B------:R-:W-:Y:S01]  /*10580*/  IMAD.IADD R238, R10, 0x1, R0 ;  /* 0x000000010aee7824 */ /* 0x000fe200078e0200 */
        /* <DEDUP_REMOVED lines=15> */
[----:B------:R-:W-:Y:S02]  /*10680*/  IMAD.SHL.U32 R10, R10, 0x4, RZ ;  /* 0x000000040a0a7824 */ /* 0x000fe400078e00ff */
[----:B0-----:R-:W-:-:S05]  /*10690*/  IMAD.SHL.U32 R15, R15, 0x2, RZ ;  /* 0x000000020f0f7824 */ /* 0x001fca00078e00ff */
[----:B------:R-:W-:Y:S02]  /*106a0*/  LOP3.LUT R14, R15, 0x2, RZ, 0xc0, !PT ;  /* 0x000000020f0e7812 */ /* 0x000fe400078ec0ff */
[----:B------:R-:W-:-:S03]  /*106b0*/  SHF.R.S32.HI R15, RZ, 0x1f, R10 ;  /* 0x0000001fff0f7819 */ /* 0x000fc6000001140a */
[----:B------:R-:W-:-:S05]  /*106c0*/  IMAD R14, R0, UR6, R14 ;  /* 0x00000006000e7c24 */ /* 0x000fca000f8e020e */
[----:B------:R-:W-:-:S04]  /*106d0*/  IADD3 R10, P0, PT, R14, R10, RZ ;  /* 0x0000000a0e0a7210 */ /* 0x000fc80007f1e0ff */
[----:B------:R-:W-:Y:S02]  /*106e0*/  LEA.HI.X.SX32 R14, R14, R15, 0x1, P0 ;  /* 0x0000000f0e0e7211 */ /* 0x000fe400000f0eff */
[----:B------:R-:W-:-:S04]  /*106f0*/  LEA R22, P0, R10, UR14, 0x2 ;  /* 0x0000000e0a167c11 */ /* 0x000fc8000f8010ff */
[----:B------:R-:W-:-:S06]  /*10700*/  LEA.HI.X R23, R10, UR15, R14, 0x2, P0 ;  /* 0x0000000f0a177c11 */ /* 0x000fcc00080f140e */
[----:B------:R-:W5:Y:S03]  /*10710*/  LDG.E.64 R22, desc[UR36][R22.64] ;  /* 0x0000002416167981 */ /* 0x000f66000c1e1b00 */
.L_x_2029:
[----:B------:R-:W-:Y:S05]  /*10720*/  BSYNC.RECONVERGENT B2 ;  /* 0x0000000000027941 */ /* 0x000fea0003800200 */
.L_x_2028:
[----:B------:R-:W-:Y:S01]  /*10730*/  IMAD.SHL.U32 R10, R238, 0x4, RZ ;  /* 0x00000004ee0a7824 */ /* 0x000fe200078e00ff */
[----:B------:R-:W-:Y:S01]  /*10740*/  BSSY.RECONVERGENT B2, `(.L_x_2030) ;  /* 0x000001c000027945 */ /* 0x000fe20003800200 */
[----:B------:R-:W-:Y:S02]  /*10750*/  FSEL R21, R21, RZ, P5 ;  /* 0x000000ff15157208 */ /* 0x000fe40002800000 */
[----:B------:R-:W-:Y:S02]  /*10760*/  FSEL R20, R20, RZ, P5 ;  /* 0x000000ff14147208 */ /* 0x000fe40002800000 */
[----:B------:R-:W-:Y:S01]  /*10770*/  ISETP.GE.AND P0, PT, R10, R13, PT ;  /* 0x0000000d0a00720c */ /* 0x000fe20003f06270 */
[----:B------:R-:W-:-:S03]  /*10780*/  IMAD.IADD R10, R238, 0x1, R0 ;  /* 0x00000001ee0a7824 */ /* 0x000fc600078e0200 */
        /* <DEDUP_REMOVED lines=23> */
.L_x_2031:
[----:B------:R-:W-:Y:S05]  /*10900*/  BSYNC.RECONVERGENT B2 ;  /* 0x0000000000027941 */ /* 0x000fea0003800200 */
.L_x_2030:
        /* <DEDUP_REMOVED lines=29> */
.L_x_2033:
[----:B------:R-:W-:Y:S05]  /*10ae0*/  BSYNC.RECONVERGENT B2 ;  /* 0x0000000000027941 */ /* 0x000fea0003800200 */
.L_x_2032:
        /* <DEDUP_REMOVED lines=29> */
.L_x_2035:
[----:B------:R-:W-:Y:S05]  /*10cc0*/  BSYNC.RECONVERGENT B2 ;  /* 0x0000000000027941 */ /* 0x000fea0003800200 */
.L_x_2034:
        /* <DEDUP_REMOVED lines=29> */
.L_x_2037:
[----:B------:R-:W-:Y:S05]  /*10ea0*/  BSYNC.RECONVERGENT B2 ;  /* 0x0000000000027941 */ /* 0x000fea0003800200 */
.L_x_2036:
        /* <DEDUP_REMOVED lines=29> */
.L_x_2039:
[----:B------:R-:W-:Y:S05]  /*11080*/  BSYNC.RECONVERGENT B2 ;  /* 0x0000000000027941 */ /* 0x000fea0003800200 */
.L_x_2038:
        /* <DEDUP_REMOVED lines=28> */
.L_x_2041:
[----:B------:R-:W-:Y:S05]  /*11250*/  BSYNC.RECONVERGENT B2 ;  /* 0x0000000000027941 */ /* 0x000fea0003800200 */
.L_x_2040:
        /* <DEDUP_REMOVED lines=28> */
.L_x_2043:
[----:B------:R-:W-:Y:S05]  /*11420*/  BSYNC.RECONVERGENT B2 ;  /* 0x0000000000027941 */ /* 0x000fea0003800200 */
.L_x_2042:
        /* <DEDUP_REMOVED lines=29> */
.L_x_2045:
[----:B------:R-:W-:Y:S05]  /*11600*/  BSYNC.RECONVERGENT B2 ;  /* 0x0000000000027941 */ /* 0x000fea0003800200 */
.L_x_2044:
        /* <DEDUP_REMOVED lines=29> */
.L_x_2047:
[----:B------:R-:W-:Y:S05]  /*117e0*/  BSYNC.RECONVERGENT B2 ;  /* 0x0000000000027941 */ /* 0x000fea0003800200 */
.L_x_2046:
        /* <DEDUP_REMOVED lines=29> */
.L_x_2049:
[----:B------:R-:W-:Y:S05]  /*119c0*/  BSYNC.RECONVERGENT B2 ;  /* 0x0000000000027941 */ /* 0x000fea0003800200 */
.L_x_2048:
        /* <DEDUP_REMOVED lines=29> */
.L_x_2051:
[----:B------:R-:W-:Y:S05]  /*11ba0*/  BSYNC.RECONVERGENT B2 ;  /* 0x0000000000027941 */ /* 0x000fea0003800200 */
.L_x_2050:
        /* <DEDUP_REMOVED lines=29> */
.L_x_2053:
[----:B------:R-:W-:Y:S05]  /*11d80*/  BSYNC.RECONVERGENT B2 ;  /* 0x0000000000027941 */ /* 0x000fea0003800200 */
.L_x_2052:
        /* <DEDUP_REMOVED lines=29> */
.L_x_2055:
[----:B------:R-:W-:Y:S05]  /*11f60*/  BSYNC.RECONVERGENT B2 ;  /* 0x0000000000027941 */ /* 0x000fea0003800200 */
.L_x_2054:
        /* <DEDUP_REMOVED lines=29> */
.L_x_2057:
[----:B------:R-:W-:Y:S05]  /*12140*/  BSYNC.RECONVERGENT B2 ;  /* 0x0000000000027941 */ /* 0x000fea0003800200 */
.L_x_2056:
        /* <DEDUP_REMOVED lines=29> */
.L_x_2059:
[----:B------:R-:W-:Y:S05]  /*12320*/  BSYNC.RECONVERGENT B2 ;  /* 0x0000000000027941 */ /* 0x000fea0003800200 */
.L_x_2058:
        /* <DEDUP_REMOVED lines=29> */
.L_x_2061:
[----:B------:R-:W-:Y:S05]  /*12500*/  BSYNC.RECONVERGENT B2 ;  /* 0x0000000000027941 */ /* 0x000fea0003800200 */
.L_x_2060:
        /* <DEDUP_REMOVED lines=29> */
.L_x_2063:
[----:B------:R-:W-:Y:S05]  /*126e0*/  BSYNC.RECONVERGENT B2 ;  /* 0x0000000000027941 */ /* 0x000fea0003800200 */
.L_x_2062:
        /* <DEDUP_REMOVED lines=29> */
.L_x_2065:
[----:B------:R-:W-:Y:S05]  /*128c0*/  BSYNC.RECONVERGENT B2 ;  /* 0x0000000000027941 */ /* 0x000fea0003800200 */
.L_x_2064:
        /* <DEDUP_REMOVED lines=29> */
.L_x_2067:
[----:B------:R-:W-:Y:S05]  /*12aa0*/  BSYNC.RECONVERGENT B2 ;  /* 0x0000000000027941 */ /* 0x000fea0003800200 */
.L_x_2066:
        /* <DEDUP_REMOVED lines=29> */
.L_x_2069:
[----:B------:R-:W-:Y:S05]  /*12c80*/  BSYNC.RECONVERGENT B2 ;  /* 0x0000000000027941 */ /* 0x000fea0003800200 */
.L_x_2068:
        /* <DEDUP_REMOVED lines=28> */
.L_x_2071:
[----:B------:R-:W-:Y:S05]  /*12e50*/  BSYNC.RECONVERGENT B2 ;  /* 0x0000000000027941 */ /* 0x000fea0003800200 */
.L_x_2070:
[----:B------:R-:W-:Y:S01]  /*12e60*/  IMAD.IADD R15, R10, 0x1, R0 ;  /* 0x000000010a0f7824 */ /* 0x000fe200078e0200 */
[----:B------:R-:W-:Y:S01]  /*12e70*/  BSSY.RECONVERGENT B2, `(.L_x_2072) ;  /* 0x0000020000027945 */ /* 0x000fe20003800200 */
[----:B------:R-:W-:Y:S01]  /*12e80*/  IMAD R14, R0, 0x80, R11 ;  /* 0x00000080000e7824 */ /* 0x000fe200078e020b */
[----:B------:R-:W-:Y:S01]  /*12e90*/  FSEL R173, R173, RZ, P5 ;  /* 0x000000ffadad7208 */ /* 0x000fe20002800000 */
[----:B------:R-:W-:Y:S01]  /*12ea0*/  IMAD.SHL.U32 R10, R15, 0x4, RZ ;  /* 0x000000040f0a7824 */ /* 0x000fe200078e00ff */
[----:B------:R-:W-:Y:S02]  /*12eb0*/  FSEL R175, R175, RZ, P5 ;  /* 0x000000ffafaf7208 */ /* 0x000fe40002800000 */
[-C--:B------:R-:W-:Y:S02]  /*12ec0*/  ISETP.GE.AND P3, PT, R14, R13.reuse, PT ;  /* 0x0000000d0e00720c */ /* 0x080fe40003f66270 */
[----:B------:R-:W-:Y:S02]  /*12ed0*/  ISETP.GE.AND P0, PT, R10, R13, PT ;  /* 0x0000000d0a00720c */ /* 0x000fe40003f06270 */
[----:B------:R-:W-:-:S02]  /*12ee0*/  FSEL R172, R172, RZ, P5 ;  /* 0x000000ffacac7208 */ /* 0x000fc40002800000 */
[C---:B------:R-:W-:Y:S02]  /*12ef0*/  ISETP.GE.OR P2, PT, R7.reuse, UR44, P0 ;  /* 0x0000002c07007c0c */ /* 0x040fe40008746670 */
[----:B------:R-:W-:-:S11]  /*12f00*/  ISETP.GE.OR P0, PT, R7, UR44, P3 ;  /* 0x0000002c07007c0c */ /* 0x000fd60009f06670 */
        /* <DEDUP_REMOVED lines=22> */
.L_x_2073:
[----:B------:R-:W-:Y:S05]  /*13070*/  BSYNC.RECONVERGENT B2 ;  /* 0x0000000000027941 */ /* 0x000fea0003800200 */
.L_x_2072:
[----:B------:R-:W-:Y:S01]  /*13080*/  BSSY.RECONVERGENT B2, `(.L_x_2074) ;  /* 0x0000018000027945 */ /* 0x000fe20003800200 */
[----:B------:R-:W-:Y:S01]  /*13090*/  IMAD R15, R0, 0x2, R15 ;  /* 0x00000002000f7824 */ /* 0x000fe200078e020f */
[----:B------:R-:W-:Y:S02]  /*130a0*/  FSEL R174, R174, RZ, P5 ;  /* 0x000000ffaeae7208 */ /* 0x000fe40002800000 */
        /* <DEDUP_REMOVED lines=21> */
.L_x_2075:
[----:B------:R-:W-:Y:S05]  /*13200*/  BSYNC.RECONVERGENT B2 ;  /* 0x0000000000027941 */ /* 0x000fea0003800200 */
.L_x_2074:
[C---:B------:R-:W-:Y:S01]  /*13210*/  IMAD.SHL.U32 R10, R15.reuse, 0x4, RZ ;  /* 0x000000040f0a7824 */ /* 0x040fe200078e00ff */
[----:B------:R-:W-:Y:S01]  /*13220*/  BSSY.RECONVERGENT B2, `(.L_x_2076) ;  /* 0x000001f000027945 */ /* 0x000fe20003800200 */
[----:B------:R-:W-:Y:S01]  /*13230*/  IMAD.IADD R14, R15, 0x1, R0 ;  /* 0x000000010f0e7824 */ /* 0x000fe200078e0200 */
[----:B------:R-:W-:Y:S02]  /*13240*/  FSEL R177, R177, RZ, P5 ;  /* 0x000000ffb1b17208 */ /* 0x000fe40002800000 */
[-C--:B------:R-:W-:Y:S01]  /*13250*/  ISETP.GE.AND P0, PT, R10, R13.reuse, PT ;  /* 0x0000000d0a00720c */ /* 0x080fe20003f06270 */
[----:B------:R-:W-:Y:S01]  /*13260*/  IMAD.SHL.U32 R10, R14, 0x4, RZ ;  /* 0x000000040e0a7824 */ /* 0x000fe200078e00ff */
[----:B------:R-:W-:Y:S02]  /*13270*/  FSEL R176, R176, RZ, P5 ;  /* 0x000000ffb0b07208 */ /* 0x000fe40002800000 */
[----:B------:R-:W-:Y:S02]  /*13280*/  ISETP.GE.OR P2, PT, R7, UR44, P0 ;  /* 0x0000002c07007c0c */ /* 0x000fe40008746670 */
[----:B------:R-:W-:-:S04]  /*13290*/  ISETP.GE.AND P3, PT, R10, R13, PT ;  /* 0x0000000d0a00720c */ /* 0x000fc80003f66270 */
[----:B------:R-:W-:-:S07]  /*132a0*/  ISETP.GE.OR P0, PT, R7, UR44, P3 ;  /* 0x0000002c07007c0c */ /* 0x000fce0009f06670 */
[----:B------:R-:W-:Y:S06]  /*132b0*/  @P2 BRA `(.L_x_2077) ;  /* 0x0000000000542947 */ /* 0x000fec0003800000 */
        /* <DEDUP_REMOVED lines=21> */
.L_x_2077:
[----:B------:R-:W-:Y:S05]  /*13410*/  BSYNC.RECONVERGENT B2 ;  /* 0x0000000000027941 */ /* 0x000fea0003800200 */
.L_x_2076:
[----:B------:R-:W-:Y:S01]  /*13420*/  BSSY.RECONVERGENT B2, `(.L_x_2078) ;  /* 0x000001a000027945 */ /* 0x000fe20003800200 */
[----:B------:R-:W-:Y:S01]  /*13430*/  FSEL R179, R179, RZ, P5 ;  /* 0x000000ffb3b37208 */ /* 0x000fe20002800000 */
[----:B------:R-:W-:Y:S01]  /*13440*/  IMAD.IADD R15, R14, 0x1, R0 ;  /* 0x000000010e0f7824 */ /* 0x000fe200078e0200 */
[----:B------:R-:W-:Y:S01]  /*13450*/  FSEL R178, R178, RZ, P5 ;  /* 0x000000ffb2b27208 */ /* 0x000fe20002800000 */
        /* <DEDUP_REMOVED lines=22> */
.L_x_2079:
[----:B------:R-:W-:Y:S05]  /*135c0*/  BSYNC.RECONVERGENT B2 ;  /* 0x0000000000027941 */ /* 0x000fea0003800200 */
.L_x_2078:
        /* <DEDUP_REMOVED lines=32> */
.L_x_2081:
[----:B------:R-:W-:Y:S05]  /*137d0*/  BSYNC.RECONVERGENT B2 ;  /* 0x0000000000027941 */ /* 0x000fea0003800200 */
.L_x_2080:
        /* <DEDUP_REMOVED lines=26> */
.L_x_2083:
[----:B------:R-:W-:Y:S05]  /*13980*/  BSYNC.RECONVERGENT B2 ;  /* 0x0000000000027941 */ /* 0x000fea0003800200 */
.L_x_2082:
        /* <DEDUP_REMOVED lines=32> */
.L_x_2085:
[----:B------:R-:W-:Y:S05]  /*13b90*/  BSYNC.RECONVERGENT B2 ;  /* 0x0000000000027941 */ /* 0x000fea0003800200 */
.L_x_2084:
        /* <DEDUP_REMOVED lines=26> */
.L_x_2087:
[----:B------:R-:W-:Y:S05]  /*13d40*/  BSYNC.RECONVERGENT B2 ;  /* 0x0000000000027941 */ /* 0x000fea0003800200 */
.L_x_2086:
        /* <DEDUP_REMOVED lines=32> */
.L_x_2089:
[----:B------:R-:W-:Y:S05]  /*13f50*/  BSYNC.RECONVERGENT B2 ;  /* 0x0000000000027941 */ /* 0x000fea0003800200 */
.L_x_2088:
        /* <DEDUP_REMOVED lines=26> */
.L_x_2091:
[----:B------:R-:W-:Y:S05]  /*14100*/  BSYNC.RECONVERGENT B2 ;  /* 0x0000000000027941 */ /* 0x000fea0003800200 */
.L_x_2090:
        /* <DEDUP_REMOVED lines=32> */
.L_x_2093:
[----:B------:R-:W-:Y:S05]  /*14310*/  BSYNC.RECONVERGENT B2 ;  /* 0x0000000000027941 */ /* 0x000fea0003800200 */
.L_x_2092:
        /* <DEDUP_REMOVED lines=26> */
.L_x_2095:
[----:B------:R-:W-:Y:S05]  /*144c0*/  BSYNC.RECONVERGENT B2 ;  /* 0x0000000000027941 */ /* 0x000fea0003800200 */
.L_x_2094:
        /* <DEDUP_REMOVED lines=32> */
.L_x_2097:
[----:B------:R-:W-:Y:S05]  /*146d0*/  BSYNC.RECONVERGENT B2 ;  /* 0x0000000000027941 */ /* 0x000fea0003800200 */
.L_x_2096:
        /* <DEDUP_REMOVED lines=26> */
.L_x_2099:
[----:B------:R-:W-:Y:S05]  /*14880*/  BSYNC.RECONVERGENT B2 ;  /* 0x0000000000027941 */ /* 0x000fea0003800200 */
.L_x_2098:
        /* <DEDUP_REMOVED lines=32> */
.L_x_2101:
[----:B------:R-:W-:Y:S05]  /*14a90*/  BSYNC.RECONVERGENT B2 ;  /* 0x0000000000027941 */ /* 0x000fea0003800200 */
.L_x_2100:
        /* <DEDUP_REMOVED lines=26> */
.L_x_2103:
[----:B------:R-:W-:Y:S05]  /*14c40*/  BSYNC.RECONVERGENT B2 ;  /* 0x0000000000027941 */ /* 0x000fea0003800200 */
.L_x_2102:
        /* <DEDUP_REMOVED lines=32> */
.L_x_2105:
[----:B------:R-:W-:Y:S05]  /*14e50*/  BSYNC.RECONVERGENT B2 ;  /* 0x0000000000027941 */ /* 0x000fea0003800200 */
.L_x_2104:
        /* <DEDUP_REMOVED lines=26> */
.L_x_2107:
[----:B------:R-:W-:Y:S05]  /*15000*/  BSYNC.RECONVERGENT B2 ;  /* 0x0000000000027941 */ /* 0x000fea0003800200 */
.L_x_2106:
        /* <DEDUP_REMOVED lines=32> */
.L_x_2109:
[----:B------:R-:W-:Y:S05]  /*15210*/  BSYNC.RECONVERGENT B2 ;  /* 0x0000000000027941 */ /* 0x000fea0003800200 */
.L_x_2108:
        /* <DEDUP_REMOVED lines=26> */
.L_x_2111:
[----:B------:R-:W-:Y:S05]  /*153c0*/  BSYNC.RECONVERGENT B2 ;  /* 0x0000000000027941 */ /* 0x000fea0003800200 */
.L_x_2110:
        /* <DEDUP_REMOVED lines=32> */
.L_x_2113:
[----:B------:R-:W-:Y:S05]  /*155d0*/  BSYNC.RECONVERGENT B2 ;  /* 0x0000000000027941 */ /* 0x000fea0003800200 */
.L_x_2112:
        /* <DEDUP_REMOVED lines=26> */
.L_x_2115:
[----:B------:R-:W-:Y:S05]  /*15780*/  BSYNC.RECONVERGENT B2 ;  /* 0x0000000000027941 */ /* 0x000fea0003800200 */
.L_x_2114:
        /* <DEDUP_REMOVED lines=32> */
.L_x_2117:
[----:B------:R-:W-:Y:S05]  /*15990*/  BSYNC.RECONVERGENT B2 ;  /* 0x0000000000027941 */ /* 0x000fea0003800200 */
.L_x_2116:
        /* <DEDUP_REMOVED lines=26> */
.L_x_2119:
[----:B------:R-:W-:Y:S05]  /*15b40*/  BSYNC.RECONVERGENT B2 ;  /* 0x0000000000027941 */ /* 0x000fea0003800200 */
.L_x_2118:
        /* <DEDUP_REMOVED lines=32> */
.L_x_2121:
[----:B------:R-:W-:Y:S05]  /*15d50*/  BSYNC.RECONVERGENT B2 ;  /* 0x0000000000027941 */ /* 0x000fea0003800200 */
.L_x_2120:
        /* <DEDUP_REMOVED lines=26> */
.L_x_2123:
[----:B------:R-:W-:Y:S05]  /*15f00*/  BSYNC.RECONVERGENT B2 ;  /* 0x0000000000027941 */ /* 0x000fea0003800200 */
.L_x_2122:
        /* <DEDUP_REMOVED lines=32> */
.L_x_2125:
[----:B------:R-:W-:Y:S05]  /*16110*/  BSYNC.RECONVERGENT B2 ;  /* 0x0000000000027941 */ /* 0x000fea0003800200 */
.L_x_2124:
        /* <DEDUP_REMOVED lines=26> */
.L_x_2127:
[----:B------:R-:W-:Y:S05]  /*162c0*/  BSYNC.RECONVERGENT B2 ;  /* 0x0000000000027941 */ /* 0x000fea0003800200 */
.L_x_2126:
        /* <DEDUP_REMOVED lines=32> */
.L_x_2129:
[----:B------:R-:W-:Y:S05]  /*164d0*/  BSYNC.RECONVERGENT B2 ;  /* 0x0000000000027941 */ /* 0x000fea0003800200 */
.L_x_2128:
        /* <DEDUP_REMOVED lines=26> */
.L_x_2131:
[----:B------:R-:W-:Y:S05]  /*16680*/  BSYNC.RECONVERGENT B2 ;  /* 0x0000000000027941 */ /* 0x000fea0003800200 */
.L_x_2130:
[C---:B------:R-:W-:Y:S01]  /*16690*/  IMAD.SHL.U32 R10, R15.reuse, 0x4, RZ ;  /* 0x000000040f0a7824 */ /* 0x040fe200078e00ff */
[----:B------:R-:W-:Y:S01]  /*166a0*/  BSSY.RECONVERGENT B2, `(.L_x_2132) ;  /* 0x0000020000027945 */ /* 0x000fe20003800200 */
[----:B------:R-:W-:Y:S01]  /*166b0*/  IMAD.IADD R14, R15, 0x1, R0 ;  /* 0x000000010f0e7824 */ /* 0x000fe200078e0200 */
[----:B------:R-:W-:Y:S02]  /*166c0*/  ISETP.GE.AND P0, PT, R7, UR44, PT ;  /* 0x0000002c07007c0c */ /* 0x000fe4000bf06270 */
[-C--:B------:R-:W-:Y:S01]  /*166d0*/  ISETP.GE.AND P2, PT, R10, R13.reuse, PT ;  /* 0x0000000d0a00720c */ /* 0x080fe20003f46270 */
[----:B------:R-:W-:Y:S01]  /*166e0*/  IMAD.SHL.U32 R10, R14, 0x4, RZ ;  /* 0x000000040e0a7824 */ /* 0x000fe200078e00ff */
[----:B------:R-:W-:Y:S02]  /*166f0*/  FSEL R233, R233, RZ, P5 ;  /* 0x000000ffe9e97208 */ /* 0x000fe40002800000 */
[----:B------:R-:W-:Y:S02]  /*16700*/  ISETP.GE.OR P2, PT, R7, UR44, P2 ;  /* 0x0000002c07007c0c */ /* 0x000fe40009746670 */
[----:B------:R-:W-:-:S02]  /*16710*/  ISETP.GE.AND P3, PT, R10, R13, PT ;  /* 0x0000000d0a00720c */ /* 0x000fc40003f66270 */
[----:B------:R-:W-:Y:S02]  /*16720*/  FSEL R232, R232, RZ, P5 ;  /* 0x000000ffe8e87208 */ /* 0x000fe40002800000 */
        /* <DEDUP_REMOVED lines=23> */
.L_x_2133:
[----:B------:R-:W-:Y:S05]  /*168a0*/  BSYNC.RECONVERGENT B2 ;  /* 0x0000000000027941 */ /* 0x000fea0003800200 */
.L_x_2132:
[----:B------:R-:W-:Y:S01]  /*168b0*/  BSSY.RECONVERGENT B2, `(.L_x_2134) ;  /* 0x0000019000027945 */ /* 0x000fe20003800200 */
[----:B------:R-:W-:Y:S02]  /*168c0*/  FSEL R235, R235, RZ, P5 ;  /* 0x000000ffebeb7208 */ /* 0x000fe40002800000 */
        /* <DEDUP_REMOVED lines=23> */
.L_x_2135:
[----:B------:R-:W-:Y:S05]  /*16a40*/  BSYNC.RECONVERGENT B2 ;  /* 0x0000000000027941 */ /* 0x000fea0003800200 */
.L_x_2134:
[----:B------:R-:W-:Y:S05]  /*16a50*/  @P0 BRA `(.L_x_2007) ;  /* 0x0000000000700947 */ /* 0x000fea0003800000 */
[----:B------:R-:W-:Y:S01]  /*16a60*/  IMAD.IADD R14, R14, 0x1, R0 ;  /* 0x000000010e0e7824 */ /* 0x000fe200078e0200 */
[----:B------:R-:W-:Y:S01]  /*16a70*/  UMOV UR4, URZ ;  /* 0x000000ff00047c82 */ /* 0x000fe20008000000 */
[----:B------:R-:W-:Y:S01]  /*16a80*/  UMOV UR5, URZ ;  /* 0x000000ff00057c82 */ /* 0x000fe20008000000 */
[----:B------:R-:W-:Y:S02]  /*16a90*/  IMAD.U32 R237, RZ, RZ, UR4 ;  /* 0x00000004ffed7e24 */ /* 0x000fe4000f8e00ff */
[----:B------:R-:W-:Y:S02]  /*16aa0*/  IMAD.SHL.U32 R14, R14, 0x4, RZ ;  /* 0x000000040e0e7824 */ /* 0x000fe400078e00ff */
[----:B------:R-:W-:-:S03]  /*16ab0*/  IMAD.U32 R236, RZ, RZ, UR5 ;  /* 0x00000005ffec7e24 */ /* 0x000fc6000f8e00ff */
        /* <DEDUP_REMOVED lines=22> */
.L_x_2007:
[----:B------:R-:W-:Y:S05]  /*16c20*/  BSYNC.RECONVERGENT B0 ;  /* 0x0000000000007941 */ /* 0x000fea0003800200 */
.L_x_1753:
[----:B--2---:R-:W2:Y:S04]  /*16c30*/  LDL R11, [R1+0x258] ;  /* 0x00025800010b7983 */ /* 0x004ea80000100800 */
[----:B------:R-:W2:Y:S04]  /*16c40*/  LDL R10, [R1+0x25c] ;  /* 0x00025c00010a7983 */ /* 0x000ea80000100800 */
[----:B------:R-:W2:Y:S04]  /*16c50*/  LDL R250, [R1+0x234] ;  /* 0x0002340001fa7983 */ /* 0x000ea80000100800 */
[----:B------:R-:W2:Y:S04]  /*16c60*/  LDL R239, [R1+0x228] ;  /* 0x0002280001ef7983 */ /* 0x000ea80000100800 */
[----:B------:R-:W2:Y:S04]  /*16c70*/  LDL R238, [R1+0x22c] ;  /* 0x00022c0001ee7983 */ /* 0x000ea80000100800 */
[----:B01--4-:R-:W4:Y:S04]  /*16c80*/  LDL R15, [R1+0x220] ;  /* 0x00022000010f7983 */ /* 0x013f280000100800 */
[----:B------:R-:W4:Y:S04]  /*16c90*/  LDL R14, [R1+0x224] ;  /* 0x00022400010e7983 */ /* 0x000f280000100800 */
[----:B------:R-:W4:Y:S04]  /*16ca0*/  LDL R13, [R1+0x218] ;  /* 0x00021800010d7983 */ /* 0x000f280000100800 */
[----:B------:R-:W4:Y:S04]  /*16cb0*/  LDL R12, [R1+0x21c] ;  /* 0x00021c00010c7983 */ /* 0x000f280000100800 */
[----:B---3--:R0:W-:Y:S04]  /*16cc0*/  STL [R1+0x2c8], R55 ;  /* 0x0002c83701007387 */ /* 0x0081e80000100800 */
[----:B0-----:R-:W3:Y:S04]  /*16cd0*/  LDL R55, [R1+0x230] ;  /* 0x0002300001377983 */ /* 0x001ee80000100800 */
[----:B------:R0:W-:Y:S04]  /*16ce0*/  STL [R1+0x2c4], R54 ;  /* 0x0002c43601007387 */ /* 0x0001e80000100800 */
[----:B0-----:R-:W4:Y:S04]  /*16cf0*/  LDL R54, [R1+0x23c] ;  /* 0x00023c0001367983 */ /* 0x001f280000100800 */
[----:B------:R0:W-:Y:S04]  /*16d00*/  STL [R1+0x2c0], R53 ;  /* 0x0002c03501007387 */ /* 0x0001e80000100800 */
        /* <DEDUP_REMOVED lines=28> */
[----:B------:R1:W-:Y:S04]  /*16ed0*/  STL [R1+0x270], R0 ;  /* 0x0002700001007387 */ /* 0x0003e80000100800 */
[----:B0-----:R-:W3:Y:S04]  /*16ee0*/  LDL R44, [R1+0x1d0] ;  /* 0x0001d000012c7983 */ /* 0x001ee80000100800 */
        /* <DEDUP_REMOVED lines=11> */
[----:B--2--5:R-:W-:Y:S01]  /*16fa0*/  FMUL.FTZ R11, R11, R38 ;  /* 0x000000260b0b7220 */ /* 0x024fe20000410000 */
[----:B------:R-:W-:-:S04]  /*16fb0*/  FMUL.FTZ R10, R10, R39 ;  /* 0x000000270a0a7220 */ /* 0x000fc80000410000 */
[----:B----4-:R-:W-:Y:S02]  /*16fc0*/  FFMA.FTZ R10, R46, R41, R10 ;  /* 0x000000292e0a7223 */ /* 0x010fe4000001000a */
[----:B------:R-:W2:Y:S02]  /*16fd0*/  LDL R46, [R1+0x1d8] ;  /* 0x0001d800012e7983 */ /* 0x000ea40000100800 */
[----:B------:R-:W-:Y:S02]  /*16fe0*/  FFMA.FTZ R10, R48, R37, R10 ;  /* 0x00000025300a7223 */ /* 0x000fe4000001000a */
[----:B------:R-:W4:Y:S02]  /*16ff0*/  LDL R48, [R1+0x1e0] ;  /* 0x0001e00001307983 */ /* 0x000f240000100800 */
[----:B------:R-:W-:Y:S02]  /*17000*/  FFMA.FTZ R10, R50, R35, R10 ;  /* 0x00000023320a7223 */ /* 0x000fe4000001000a */
[----:B------:R-:W2:Y:S02]  /*17010*/  LDL R50, [R1+0x1e8] ;  /* 0x0001e80001327983 */ /* 0x000ea40000100800 */
[----:B------:R-:W-:Y:S01]  /*17020*/  FFMA.FTZ R10, R52, R33, R10 ;  /* 0x00000021340a7223 */ /* 0x000fe2000001000a */
[----:B---3--:R-:W-:Y:S01]  /*17030*/  FFMA.FTZ R11, R45, R40, R11 ;  /* 0x000000282d0b7223 */ /* 0x008fe2000001000b */
[----:B------:R-:W3:Y:S02]  /*17040*/  LDL R52, [R1+0x204] ;  /* 0x0002040001347983 */ /* 0x000ee40000100800 */
[----:B------:R-:W-:Y:S01]  /*17050*/  FFMA.FTZ R10, R54, R31, R10 ;  /* 0x0000001f360a7223 */ /* 0x000fe2000001000a */
[----:B------:R-:W-:Y:S01]  /*17060*/  FFMA.FTZ R11, R47, R36, R11 ;  /* 0x000000242f0b7223 */ /* 0x000fe2000001000b */
[----:B------:R-:W4:Y:S02]  /*17070*/  LDL R54, [R1+0x20c] ;  /* 0x00020c0001367983 */ /* 0x000f240000100800 */
[----:B------:R-:W-:Y:S01]  /*17080*/  FFMA.FTZ R10, R250, R29, R10 ;  /* 0x0000001dfa0a7223 */ /* 0x000fe2000001000a */
[----:B------:R-:W-:Y:S01]  /*17090*/  FFMA.FTZ R11, R49, R34, R11 ;  /* 0x00000022310b7223 */ /* 0x000fe2000001000b */
[----:B------:R-:W2:Y:S02]  /*170a0*/  LDL R250, [R1+0x1f8] ;  /* 0x0001f80001fa7983 */ /* 0x000ea40000100800 */
        /* <DEDUP_REMOVED lines=8> */
[----:B------:R-:W2:Y:S03]  /*17130*/  LDL R53, [R1+0x200] ;  /* 0x0002000001357983 */ /* 0x000ea60000100800 */
[----:B------:R-:W-:Y:S01]  /*17140*/  FFMA.FTZ R11, R239, R26, R11 ;  /* 0x0000001aef0b7223 */ /* 0x000fe2000001000b */
[----:B------:R-:W2:Y:S03]  /*17150*/  LDL R55, [R1+0x208] ;  /* 0x0002080001377983 */ /* 0x000ea60000100800 */
[----:B------:R-:W-:Y:S01]  /*17160*/  FFMA.FTZ R11, R15, R24, R11 ;  /* 0x000000180f0b7223 */ /* 0x000fe2000001000b */
[----:B------:R-:W2:Y:S03]  /*17170*/  LDL R239, [R1+0x1fc] ;  /* 0x0001fc0001ef7983 */ /* 0x000ea60000100800 */
[----:B------:R-:W-:Y:S01]  /*17180*/  FFMA.FTZ R11, R13, R22, R11 ;  /* 0x000000160d0b7223 */ /* 0x000fe2000001000b */
[----:B------:R-:W2:Y:S04]  /*17190*/  LDL R49, [R1+0x1ec] ;  /* 0x0001ec0001317983 */ /* 0x000ea80000100800 */
[----:B------:R-:W2:Y:S04]  /*171a0*/  LDL R47, [R1+0x1e4] ;  /* 0x0001e400012f7983 */ /* 0x000ea80000100800 */
[----:B------:R-:W2:Y:S04]  /*171b0*/  LDL R45, [R1+0x1dc] ;  /* 0x0001dc00012d7983 */ /* 0x000ea80000100800 */
[----:B------:R-:W2:Y:S04]  /*171c0*/  LDL R15, [R1+0x1cc] ;  /* 0x0001cc00010f7983 */ /* 0x000ea80000100800 */
[----:B------:R-:W2:Y:S04]  /*171d0*/  LDL R14, [R1+0x1c0] ;  /* 0x0001c000010e7983 */ /* 0x000ea80000100800 */
[----:B------:R-:W2:Y:S04]  /*171e0*/  LDL R13, [R1+0x1c4] ;  /* 0x0001c400010d7983 */ /* 0x000ea80000100800 */
[----:B------:R-:W2:Y:S01]  /*171f0*/  LDL R12, [R1+0x1b8] ;  /* 0x0001b800010c7983 */ /* 0x000ea20000100800 */
[----:B------:R-:W-:Y:S01]  /*17200*/  FFMA.FTZ R11, R2, R20, R11 ;  /* 0x00000014020b7223 */ /* 0x000fe2000001000b */
[----:B------:R-:W-:-:S02]  /*17210*/  FFMA.FTZ R10, R0, R21, R10 ;  /* 0x00000015000a7223 */ /* 0x000fc4000001000a */
[----:B------:R-:W2:Y:S04]  /*17220*/  LDL R2, [R1+0x198] ;  /* 0x0001980001027983 */ /* 0x000ea80000100800 */
[----:B------:R-:W2:Y:S01]  /*17230*/  LDL R0, [R1+0x19c] ;  /* 0x00019c0001007983 */ /* 0x000ea20000100800 */
[----:B----4-:R-:W-:-:S04]  /*17240*/  FFMA.FTZ R10, R54, R19, R10 ;  /* 0x00000013360a7223 */ /* 0x010fc8000001000a */
[----:B---3--:R-:W-:Y:S01]  /*17250*/  FFMA.FTZ R10, R52, R17, R10 ;  /* 0x00000011340a7223 */ /* 0x008fe2000001000a */
[----:B--2---:R-:W-:Y:S02]  /*17260*/  FFMA.FTZ R11, R55, R18, R11 ;  /* 0x00000012370b7223 */ /* 0x004fe4000001000b */
[----:B------:R0:W5:Y:S02]  /*17270*/  LDL.LU R55, [R1+0x2c8] ;  /* 0x0002c80001377983 */ /* 0x0001640000300800 */
[----:B------:R-:W-:Y:S01]  /*17280*/  FFMA.FTZ R11, R53, R16, R11 ;  /* 0x00000010350b7223 */ /* 0x000fe2000001000b */
[----:B------:R-:W-:Y:S01]  /*17290*/  FFMA.FTZ R10, R239, R137, R10 ;  /* 0x00000089ef0a7223 */ /* 0x000fe2000001000a */
        /* <DEDUP_REMOVED lines=9> */
[----:B------:R-:W2:Y:S02]  /*17330*/  LDL R250, [R1+0x190] ;  /* 0x0001900001fa7983 */ /* 0x000ea40000100800 */
[----:B------:R-:W-:Y:S01]  /*17340*/  FFMA.FTZ R11, R48, R142, R11 ;  /* 0x0000008e300b7223 */ /* 0x000fe2000001000b */
[----:B------:R-:W-:Y:S01]  /*17350*/  FFMA.FTZ R10, R45, R145, R10 ;  /* 0x000000912d0a7223 */ /* 0x000fe2000001000a */
[----:B------:R-:W3:Y:S02]  /*17360*/  LDL R239, [R1+0x194] ;  /* 0x0001940001ef7983 */ /* 0x000ee40000100800 */
[----:B------:R-:W-:Y:S01]  /*17370*/  FFMA.FTZ R11, R46, R144, R11 ;  /* 0x000000902e0b7223 */ /* 0x000fe2000001000b */
[----:B------:R-:W-:Y:S01]  /*17380*/  FFMA.FTZ R10, R43, R147, R10 ;  /* 0x000000932b0a7223 */ /* 0x000fe2000001000a */
[----:B------:R-:W4:Y:S02]  /*17390*/  LDL R238, [R1+0x170] ;  /* 0x0001700001ee7983 */ /* 0x000f240000100800 */
        /* <DEDUP_REMOVED lines=15> */
[----:B------:R-:W-:-:S02]  /*17490*/  FFMA.FTZ R11, R6, R156, R11 ;  /* 0x0000009c060b7223 */ /* 0x000fc4000001000b */
        /* <DEDUP_REMOVED lines=29> */
[----:B------:R-:W2:Y:S01]  /*17670*/  LDL R5, [R1+0x12c] ;  /* 0x00012c0001057983 */ /* 0x000ea20000100800 */
[----:B------:R-:W-:Y:S01]  /*17680*/  FFMA.FTZ R11, R8, R166, R11 ;  /* 0x000000a6080b7223 */ /* 0x000fe2000001000b */
[----:B------:R-:W-:Y:S02]  /*17690*/  FFMA.FTZ R10, R7, R167, R10 ;  /* 0x000000a7070a7223 */ /* 0x000fe4000001000a */
        /* <DEDUP_REMOVED lines=8> */
[----:B------:R-:W3:Y:S01]  /*17720*/  LDL R51, [R1+0x110] ;  /* 0x0001100001337983 */ /* 0x000ee20000100800 */
[----:B------:R-:W-:Y:S01]  /*17730*/  FFMA.FTZ R11, R50, R172, R11 ;  /* 0x000000ac320b7223 */ /* 0x000fe2000001000b */
[----:B------:R-:W-:-:S02]  /*17740*/  FFMA.FTZ R10, R49, R173, R10 ;  /* 0x000000ad310a7223 */ /* 0x000fc4000001000a */
[----:B------:R-:W3:Y:S01]  /*17750*/  LDL R50, [R1+0x114] ;  /* 0x0001140001327983 */ /* 0x000ee20000100800 */
[----:B------:R-:W-:Y:S01]  /*17760*/  FFMA.FTZ R11, R48, R174, R11 ;  /* 0x000000ae300b7223 */ /* 0x000fe2000001000b */
[----:B------:R-:W-:Y:S02]  /*17770*/  FFMA.FTZ R10, R47, R175, R10 ;  /* 0x000000af2f0a7223 */ /* 0x000fe4000001000a */
        /* <DEDUP_REMOVED lines=22> */
[----:B------:R-:W3:Y:S04]  /*178e0*/  LDL R14, [R1+0xd8] ;  /* 0x0000d800010e7983 */ /* 0x000ee80000100800 */
[----:B------:R-:W3:Y:S04]  /*178f0*/  LDL R13, [R1+0xdc] ;  /* 0x0000dc00010d7983 */ /* 0x000ee80000100800 */
[----:B------:R-:W3:Y:S04]  /*17900*/  LDL R4, [R1+0xb8] ;  /* 0x0000b80001047983 */ /* 0x000ee80000100800 */
[----:B------:R-:W3:Y:S04]  /*17910*/  LDL R3, [R1+0xbc] ;  /* 0x0000bc0001037983 */ /* 0x000ee80000100800 */
[----:B------:R-:W3:Y:S04]  /*17920*/  LDL R2, [R1+0xb0] ;  /* 0x0000b00001027983 */ /* 0x000ee80000100800 */
[----:B------:R-:W3:Y:S01]  /*17930*/  LDL R0, [R1+0xb4] ;  /* 0x0000b40001007983 */ /* 0x000ee20000100800 */
[----:B----4-:R-:W-:-:S03]  /*17940*/  FFMA.FTZ R11, R6, R188, R11 ;  /* 0x000000bc060b7223 */ /* 0x010fc6000001000b */
[----:B------:R-:W4:Y:S01]  /*17950*/  LDL R6, [R1+0xc0] ;  /* 0x0000c00001067983 */ /* 0x000f220000100800 */
[----:B--2---:R-:W-:-:S03]  /*17960*/  FFMA.FTZ R10, R5, R189, R10 ;  /* 0x000000bd050a7223 */ /* 0x004fc6000001000a */
[----:B------:R-:W2:Y:S01]  /*17970*/  LDL R5, [R1+0xc4] ;  /* 0x0000c40001057983 */ /* 0x000ea20000100800 */
[----:B---3--:R-:W-:-:S03]  /*17980*/  FFMA.FTZ R11, R8, R190, R11 ;  /* 0x000000be080b7223 */ /* 0x008fc6000001000b */
[----:B------:R-:W3:Y:S01]  /*17990*/  LDL R8, [R1+0xc8] ;  /* 0x0000c80001087983 */ /* 0x000ee20000100800 */
[----:B------:R-:W-:-:S03]  /*179a0*/  FFMA.FTZ R10, R7, R191, R10 ;  /* 0x000000bf070a7223 */ /* 0x000fc6000001000a */
[----:B------:R-:W4:Y:S01]  /*179b0*/  LDL R7, [R1+0xcc] ;  /* 0x0000cc0001077983 */ /* 0x000f220000100800 */
[----:B------:R-:W-:-:S03]  /*179c0*/  FFMA.FTZ R11, R12, R192, R11 ;  /* 0x000000c00c0b7223 */ /* 0x000fc6000001000b */
[----:B------:R-:W2:Y:S01]  /*179d0*/  LDL R12, [R1+0xd0] ;  /* 0x0000d000010c7983 */ /* 0x000ea20000100800 */
[----:B------:R-:W-:-:S03]  /*179e0*/  FFMA.FTZ R10, R9, R193, R10 ;  /* 0x000000c1090a7223 */ /* 0x000fc6000001000a */
[----:B------:R-:W3:Y:S01]  /*179f0*/  LDL R9, [R1+0xd4] ;  /* 0x0000d40001097983 */ /* 0x000ee20000100800 */
[----:B------:R-:W-:-:S03]  /*17a00*/  FFMA.FTZ R11, R51, R194, R11 ;  /* 0x000000c2330b7223 */ /* 0x000fc6000001000b */
[----:B------:R0:W5:Y:S01]  /*17a10*/  LDL.LU R51, [R1+0x2b8] ;  /* 0x0002b80001337983 */ /* 0x0001620000300800 */
        /* <DEDUP_REMOVED lines=12> */
[----:B------:R-:W-:Y:S01]  /*17ae0*/  FFMA.FTZ R10, R44, R201, R10 ;  /* 0x000000c92c0a7223 */ /* 0x000fe2000001000a */
[----:B------:R-:W-:Y:S02]  /*17af0*/  FFMA.FTZ R11, R250, R202, R11 ;  /* 0x000000cafa0b7223 */ /* 0x000fe4000001000b */
[----:B------:R0:W5:Y:S01]  /*17b00*/  LDL.LU R44, [R1+0x29c] ;  /* 0x00029c00012c7983 */ /* 0x0001620000300800 */
        /* <DEDUP_REMOVED lines=14> */
[----:B------:R-:W4:Y:S01]  /*17bf0*/  LDL R13, [R1+0x68] ;  /* 0x00006800010d7983 */ /* 0x000f220000100800 */
[----:B--2---:R-:W-:-:S03]  /*17c00*/  FFMA.FTZ R11, R12, R210, R11 ;  /* 0x000000d20c0b7223 */ /* 0x004fc6000001000b */
[----:B------:R-:W2:Y:S01]  /*17c10*/  LDL R12, [R1+0x6c] ;  /* 0x00006c00010c7983 */ /* 0x000ea20000100800 */
[----:B---3--:R-:W-:-:S03]  /*17c20*/  FFMA.FTZ R10, R9, R211, R10 ;  /* 0x000000d3090a7223 */ /* 0x008fc6000001000a */
[----:B------:R-:W3:Y:S01]  /*17c30*/  LDL R9, [R1+0xa0] ;  /* 0x0000a00001097983 */ /* 0x000ee20000100800 */
[----:B------:R-:W-:Y:S01]  /*17c40*/  FFMA.FTZ R11, R8, R212, R11 ;  /* 0x000000d4080b7223 */ /* 0x000fe2000001000b */
[----:B----4-:R-:W-:Y:S02]  /*17c50*/  FFMA.FTZ R10, R7, R213, R10 ;  /* 0x000000d5070a7223 */ /* 0x010fe4000001000a */
[----:B------:R-:W4:Y:S01]  /*17c60*/  LDL R8, [R1+0xa4] ;  /* 0x0000a40001087983 */ /* 0x000f220000100800 */
        /* <DEDUP_REMOVED lines=11> */
[----:B------:R-:W2:Y:S04]  /*17d20*/  LDL R2, [R1+0x8c] ;  /* 0x00008c0001027983 */ /* 0x000ea80000100800 */
[----:B------:R-:W2:Y:S01]  /*17d30*/  LDL R0, [R1+0x80] ;  /* 0x0000800001007983 */ /* 0x000ea20000100800 */
[----:B------:R-:W-:-:S03]  /*17d40*/  FFMA.FTZ R11, R43, R220, R11 ;  /* 0x000000dc2b0b7223 */ /* 0x000fc6000001000b */
[----:B------:R0:W5:Y:S01]  /*17d50*/  LDL.LU R43, [R1+0x298] ;  /* 0x00029800012b7983 */ /* 0x0001620000300800 */
[----:B------:R-:W-:-:S03]  /*17d60*/  FFMA.FTZ R10, R42, R221, R10 ;  /* 0x000000dd2a0a7223 */ /* 0x000fc6000001000a */
[----:B------:R0:W5:Y:S01]  /*17d70*/  LDL.LU R42, [R1+0x294] ;  /* 0x00029400012a7983 */ /* 0x0001620000300800 */
[----:B---3--:R-:W-:-:S03]  /*17d80*/  FFMA.FTZ R11, R9, R222, R11 ;  /* 0x000000de090b7223 */ /* 0x008fc6000001000b */
[----:B------:R0:W5:Y:S01]  /*17d90*/  LDL.LU R9, [R1+0x290] ;  /* 0x0002900001097983 */ /* 0x0001620000300800 */
[----:B----4-:R-:W-:-:S03]  /*17da0*/  FFMA.FTZ R10, R8, R223, R10 ;  /* 0x000000df080a7223 */ /* 0x010fc6000001000a */
[----:B------:R0:W5:Y:S01]  /*17db0*/  LDL.LU R8, [R1+0x28c] ;  /* 0x00028c0001087983 */ /* 0x0001620000300800 */
[----:B--2---:R-:W-:-:S03]  /*17dc0*/  FFMA.FTZ R11, R7, R224, R11 ;  /* 0x000000e0070b7223 */ /* 0x004fc6000001000b */
        /* <DEDUP_REMOVED lines=13> */
[----:B------:R-:W-:-:S04]  /*17ea0*/  FFMA.FTZ R10, R250, R231, R10 ;  /* 0x000000e7fa0a7223 */ /* 0x000fc8000001000a */
[----:B------:R-:W-:Y:S02]  /*17eb0*/  FFMA.FTZ R10, R238, R233, R10 ;  /* 0x000000e9ee0a7223 */ /* 0x000fe4000001000a */
[----:B------:R-:W1:Y:S01]  /*17ec0*/  S2R R238, SR_TID.X ;  /* 0x0000000000ee7919 */ /* 0x000e620000002100 */
[----:B------:R-:W-:Y:S01]  /*17ed0*/  FFMA.FTZ R11, R239, R232, R11 ;  /* 0x000000e8ef0b7223 */ /* 0x000fe2000001000b */
[----:B------:R-:W-:-:S03]  /*17ee0*/  FFMA.FTZ R10, R14, R235, R10 ;  /* 0x000000eb0e0a7223 */ /* 0x000fc6000001000a */
[----:B------:R-:W-:Y:S01]  /*17ef0*/  FFMA.FTZ R11, R15, R234, R11 ;  /* 0x000000ea0f0b7223 */ /* 0x000fe2000001000b */
[----:B------:R-:W-:Y:S01]  /*17f00*/  UMOV UR4, 0xffffffff ;  /* 0xffffffff00047882 */ /* 0x000fe20000000000 */
[----:B------:R-:W-:Y:S02]  /*17f10*/  FFMA.FTZ R10, R12, R237, R10 ;  /* 0x000000ed0c0a7223 */ /* 0x000fe4000001000a */
[----:B------:R-:W-:-:S04]  /*17f20*/  FFMA.FTZ R11, R13, R236, R11 ;  /* 0x000000ec0d0b7223 */ /* 0x000fc8000001000b */
[----:B------:R-:W-:Y:S01]  /*17f30*/  FADD.FTZ R10, R11, R10 ;  /* 0x0000000a0b0a7221 */ /* 0x000fe20000010000 */
[----:B-1----:R-:W-:Y:S01]  /*17f40*/  LOP3.LUT R239, R238, 0x1, RZ, 0xc0, !PT ;  /* 0x00000001eeef7812 */ /* 0x002fe200078ec0ff */
[----:B0-----:R-:W-:Y:S06]  /*17f50*/  BRA.DIV UR4, `(.L_x_2136) ;  /* 0x0000005204847947 */ /* 0x001fec000b800000 */
[----:B------:R0:W1:Y:S02]  /*17f60*/  SHFL.BFLY PT, R14, R10, 0x1, 0x1f ;  /* 0x0c201f000a0e7f89 */ /* 0x00006400000e0000 */
.L_x_2207:
[----:B------:R-:W-:Y:S01]  /*17f70*/  ISETP.EQ.U32.OR P0, PT, R239, 0x1, P0 ;  /* 0x00000001ef00780c */ /* 0x000fe20000702470 */
[----:B-1----:R-:W-:Y:S01]  /*17f80*/  FADD.FTZ R12, R10, R14 ;  /* 0x0000000e0a0c7221 */ /* 0x002fe20000010000 */
[----:B------:R-:W-:Y:S03]  /*17f90*/  BSSY.RECONVERGENT B0, `(.L_x_2137) ;  /* 0x0000019000007945 */ /* 0x000fe60003800200 */
[----:B------:R-:W-:-:S08]  /*17fa0*/  FMUL.FTZ R12, R12, UR22 ;  /* 0x000000160c0c7c20 */ /* 0x000fd00008410000 */
[----:B------:R-:W-:Y:S05]  /*17fb0*/  @P0 BRA `(.L_x_2138) ;  /* 0x0000000000580947 */ /* 0x000fea0003800000 */
[----:B------:R-:W1:Y:S01]  /*17fc0*/  LDC R11, c[0x0][0x430] ;  /* 0x00010c00ff0b7b82 */ /* 0x000e620000000800 */
[----:B------:R-:W1:Y:S01]  /*17fd0*/  LDCU UR4, c[0x0][0x408] ;  /* 0x00008100ff0477ac */ /* 0x000e620008000800 */
[----:B------:R-:W-:Y:S02]  /*17fe0*/  ISETP.NE.U32.AND P0, PT, RZ, UR18, PT ;  /* 0x00000012ff007c0c */ /* 0x000fe4000bf05070 */
[----:B------:R-:W-:Y:S02]  /*17ff0*/  ISETP.NE.U32.AND P2, PT, RZ, UR16, PT ;  /* 0x00000010ff007c0c */ /* 0x000fe4000bf45070 */
[----:B------:R-:W-:Y:S02]  /*18000*/  ISETP.NE.AND.EX P0, PT, RZ, UR19, PT, P0 ;  /* 0x00000013ff007c0c */ /* 0x000fe4000bf05300 */
[----:B------:R-:W-:Y:S01]  /*18010*/  ISETP.NE.AND.EX P2, PT, RZ, UR17, PT, P2 ;  /* 0x00000011ff007c0c */ /* 0x000fe2000bf45320 */
[----:B-1----:R-:W-:-:S10]  /*18020*/  VIADD R11, R11, UR4 ;  /* 0x000000040b0b7c36 */ /* 0x002fd40008000000 */
[----:B-----5:R-:W-:Y:S02]  /*18030*/  @P0 ISETP.GE.AND P3, PT, R7, R11, PT ;  /* 0x0000000b0700020c */ /* 0x020fe40003f66270 */
[----:B0-----:R-:W0:Y:S02]  /*18040*/  @P2 LDC.64 R10, c[0x0][0x438] ;  /* 0x00010e00ff0a2b82 */ /* 0x001e240000000a00 */
[----:B0-----:R-:W-:-:S06]  /*18050*/  @P2 IMAD.WIDE R10, R244, 0x4, R10 ;  /* 0x00000004f40a2825 */ /* 0x001fcc00078e020a */
[----:B------:R-:W2:Y:S01]  /*18060*/  @P2 LDG.E R10, desc[UR36][R10.64] ;  /* 0x000000240a0a2981 */ /* 0x000ea2000c1e1900 */
[----:B------:R-:W0:Y:S01]  /*18070*/  @P0 S2R R7, SR_CTAID.X ;  /* 0x0000000000070919 */ /* 0x000e220000002500 */
[----:B--2---:R-:W-:Y:S02]  /*18080*/  @P2 FADD.FTZ R12, R12, R10 ;  /* 0x0000000a0c0c2221 */ /* 0x004fe40000010000 */
[----:B------:R-:W0:Y:S02]  /*18090*/  @P0 LDC.64 R10, c[0x0][0x448] ;  /* 0x00011200ff0a0b82 */ /* 0x000e240000000a00 */
[----:B0-----:R-:W-:-:S06]  /*180a0*/  @P0 IMAD.WIDE.U32 R10, R7, 0x4, R10 ;  /* 0x00000004070a0825 */ /* 0x001fcc00078e000a */
[----:B------:R-:W2:Y:S01]  /*180b0*/  @P0 LDG.E R10, desc[UR36][R10.64] ;  /* 0x000000240a0a0981 */ /* 0x000ea2000c1e1900 */
[----:B------:R-:W-:-:S04]  /*180c0*/  @P0 SEL R7, RZ, UR39, P3 ;  /* 0x00000027ff070c07 */ /* 0x000fc80009800000 */
[----:B------:R-:W-:-:S04]  /*180d0*/  @P0 IADD3 R7, PT, PT, R5, -UR43, R7 ;  /* 0x8000002b05070c10 */ /* 0x000fc8000fffe007 */
[----:B------:R-:W-:-:S05]  /*180e0*/  @P0 I2FP.F32.S32 R7, R7 ;  /* 0x0000000700070245 */ /* 0x000fca0000201400 */
[----:B--2---:R-:W-:-:S05]  /*180f0*/  @P0 FFMA.FTZ R12, R7, R10, R12 ;  /* 0x0000000a070c0223 */ /* 0x004fca000001000c */
[----:B------:R1:W-:Y:S01]  /*18100*/  STS [R245], R12 ;  /* 0x0000000cf5007388 */ /* 0x0003e20000000800 */
[----:B------:R-:W-:-:S07]  /*18110*/  @!P4 FMNMX.FTZ R251, R251, R12, !PT ;  /* 0x0000000cfbfbc209 */ /* 0x000fce0007810000 */
.L_x_2138:
[----:B------:R-:W-:Y:S05]  /*18120*/  BSYNC.RECONVERGENT B0 ;  /* 0x0000000000007941 */ /* 0x000fea0003800200 */
.L_x_2137:
[----:B0-----:R-:W2:Y:S01]  /*18130*/  LDL R10, [R1+0x268] ;  /* 0x00026800010a7983 */ /* 0x001ea20000100800 */
[----:B-----5:R-:W-:Y:S01]  /*18140*/  VIADD R7, R5, 0x3f ;  /* 0x0000003f05077836 */ /* 0x020fe20000000000 */
[----:B------:R-:W-:Y:S01]  /*18150*/  IADD3 R3, P2, PT, R3, 0x40, RZ ;  /* 0x0000004003037810 */ /* 0x000fe20007f5e0ff */
[----:B------:R-:W-:Y:S02]  /*18160*/  VIADD R5, R5, 0x40 ;  /* 0x0000004005057836 */ /* 0x000fe40000000000 */
[----:B-1----:R-:W-:Y:S02]  /*18170*/  VIADD R245, R245, 0x100 ;  /* 0x00000100f5f57836 */ /* 0x002fe40000000000 */
[----:B------:R-:W-:Y:S02]  /*18180*/  VIADD R244, R244, 0x40 ;  /* 0x00000040f4f47836 */ /* 0x000fe40000000000 */
[----:B------:R-:W-:Y:S01]  /*18190*/  IMAD.X R4, RZ, RZ, R4, P2 ;  /* 0x000000ffff047224 */ /* 0x000fe200010e0604 */
[----:B--2---:R-:W-:-:S13]  /*181a0*/  ISETP.GE.AND P0, PT, R7, R10, PT ;  /* 0x0000000a0700720c */ /* 0x004fda0003f06270 */
[----:B------:R-:W-:Y:S05]  /*181b0*/  @!P0 BRA `(.L_x_2139) ;  /* 0xfffffeb000948947 */ /* 0x000fea000383ffff */
.L_x_1752:
[----:B------:R-:W-:Y:S05]  /*181c0*/  BSYNC B1 ;  /* 0x0000000000017941 */ /* 0x000fea0003800000 */
.L_x_1751:
[----:B------:R-:W-:Y:S01]  /*181d0*/  UMOV UR4, 0xffffffff ;  /* 0xffffffff00047882 */ /* 0x000fe20000000000 */
[----:B0-----:R-:W-:Y:S02]  /*181e0*/  LOP3.LUT P0, R5, R238, 0x1f, RZ, 0xc0, !PT ;  /* 0x0000001fee057812 */ /* 0x001fe4000780c0ff */
[----:B------:R-:W-:Y:S11]  /*181f0*/  BRA.DIV UR4, `(.L_x_2140) ;  /* 0x0000005204047947 */ /* 0x000ff6000b800000 */
[----:B------:R-:W0:Y:S02]  /*18200*/  SHFL.BFLY PT, R14, R251, 0x10, 0x1f ;  /* 0x0e001f00fb0e7f89 */ /* 0x000e2400000e0000 */
[----:B0-----:R-:W-:-:S05]  /*18210*/  FMNMX.FTZ R13, R14, R251, !PT ;  /* 0x000000fb0e0d7209 */ /* 0x001fca0007810000 */
[----:B------:R-:W0:Y:S02]  /*18220*/  SHFL.BFLY PT, R14, R13, 0x8, 0x1f ;  /* 0x0d001f000d0e7f89 */ /* 0x000e2400000e0000 */
[----:B0-----:R-:W-:-:S05]  /*18230*/  FMNMX.FTZ R2, R13, R14, !PT ;  /* 0x0000000e0d027209 */ /* 0x001fca0007810000 */
[----:B------:R-:W0:Y:S02]  /*18240*/  SHFL.BFLY PT, R14, R2, 0x4, 0x1f ;  /* 0x0c801f00020e7f89 */ /* 0x000e2400000e0000 */
[----:B0-----:R-:W-:-:S05]  /*18250*/  FMNMX.FTZ R3, R2, R14, !PT ;  /* 0x0000000e02037209 */ /* 0x001fca0007810000 */
[----:B------:R0:W1:Y:S02]  /*18260*/  SHFL.BFLY PT, R14, R3, 0x2, 0x1f ;  /* 0x0c401f00030e7f89 */ /* 0x00006400000e0000 */
.L_x_2213:
[----:B------:R-:W2:Y:S01]  /*18270*/  S2R R12, SR_CgaCtaId ;  /* 0x00000000000c7919 */ /* 0x000ea20000008800 */
[----:B------:R-:W-:Y:S01]  /*18280*/  MOV R11, 0x400 ;  /* 0x00000400000b7802 */ /* 0x000fe20000000f00 */
[----:B------:R-:W-:Y:S05]  /*18290*/  WARPSYNC.ALL ;  /* 0x0000000000007948 */ /* 0x000fea0003800000 */
[----:B01----:R-:W-:Y:S02]  /*182a0*/  FMNMX.FTZ R3, R3, R14, !PT ;  /* 0x0000000e03037209 */ /* 0x003fe40007810000 */
[----:B--2---:R-:W-:-:S04]  /*182b0*/  LEA R27, R12, R11, 0x18 ;  /* 0x0000000b0c1b7211 */ /* 0x004fc800078ec0ff */
[----:B------:R-:W-:Y:S01]  /*182c0*/  @!P0 LEA.HI R2, R238, R27, RZ, 0x1d ;  /* 0x0000001bee028211 */ /* 0x000fe200078fe8ff */
[----:B------:R-:W-:-:S04]  /*182d0*/  IMAD R28, R5, 0x4, R27 ;  /* 0x00000004051c7824 */ /* 0x000fc800078e021b */
[----:B------:R0:W-:Y:S01]  /*182e0*/  @!P0 STS [R2], R3 ;  /* 0x0000000302008388 */ /* 0x0001e20000000800 */
[----:B------:R-:W-:Y:S01]  /*182f0*/  BAR.SYNC.DEFER_BLOCKING 0x0 ;  /* 0x0000000000007b1d */ /* 0x000fe20000010000 */
[----:B------:R-:W-:Y:S01]  /*18300*/  ISETP.GT.U32.AND P0, PT, R5, 0x3, PT ;  /* 0x000000030500780c */ /* 0x000fe20003f04070 */
[----:B0-----:R-:W-:Y:S02]  /*18310*/  IMAD.MOV.U32 R2, RZ, RZ, -0x800001 ;  /* 0xff7fffffff027424 */ /* 0x001fe400078e00ff */
[----:B------:R-:W-:-:S04]  /*18320*/  VIADD R4, R238, UR13 ;  /* 0x0000000dee047c36 */ /* 0x000fc80008000000 */
[----:B------:R-:W0:Y:S01]  /*18330*/  S2UR UR7, SR_CTAID.Y ;  /* 0x00000000000779c3 */ /* 0x000e220000002600 */
[----:B------:R-:W-:Y:S01]  /*18340*/  BSSY.RECONVERGENT B0, `(.L_x_2141) ;  /* 0x0000155000007945 */ /* 0x000fe20003800200 */
[----:B------:R-:W-:-:S04]  /*18350*/  IMAD.MOV.U32 R8, RZ, RZ, RZ ;  /* 0x000000ffff087224 */ /* 0x000fc800078e00ff */
[----:B------:R-:W1:Y:S01]  /*18360*/  @!P0 LDS R2, [R28] ;  /* 0x000000001c028984 */ /* 0x000e620000000800 */
[----:B------:R-:W-:-:S03]  /*18370*/  ISETP.GE.AND P0, PT, R4, UR43, PT ;  /* 0x0000002b04007c0c */ /* 0x000fc6000bf06270 */
[----:B-1----:R-:W1:Y:S02]  /*18380*/  SHFL.BFLY PT, R3, R2, 0x2, 0x1f ;  /* 0x0c401f0002037f89 */ /* 0x002e6400000e0000 */
[----:B-1----:R-:W-:-:S05]  /*18390*/  FMNMX.FTZ R6, R3, R2, !PT ;  /* 0x0000000203067209 */ /* 0x002fca0007810000 */
[----:B------:R-:W1:Y:S02]  /*183a0*/  SHFL.BFLY PT, R3, R6, 0x1, 0x1f ;  /* 0x0c201f0006037f89 */ /* 0x000e6400000e0000 */
[----:B-1----:R-:W-:Y:S01]  /*183b0*/  FMNMX.FTZ R7, R6, R3, !PT ;  /* 0x0000000306077209 */ /* 0x002fe20007810000 */
[----:B0-----:R-:W-:Y:S02]  /*183c0*/  IMAD R3, R0, UR7, RZ ;  /* 0x0000000700037c24 */ /* 0x001fe4000f8e02ff */
[----:B------:R-:W-:Y:S02]  /*183d0*/  IMAD.SHL.U32 R0, R238, 0x4, RZ ;  /* 0x00000004ee007824 */ /* 0x000fe400078e00ff */
[----:B------:R0:W1:Y:S01]  /*183e0*/  SHFL.IDX PT, R26, R7, RZ, 0x1f ;  /* 0x00001fff071a7589 */ /* 0x00006200000e0000 */
[----:B------:R-:W-:Y:S01]  /*183f0*/  SHF.R.S32.HI R2, RZ, 0x1f, R3 ;  /* 0x0000001fff027819 */ /* 0x000fe20000011403 */
[----:B------:R-:W-:Y:S06]  /*18400*/  @P0 BRA `(.L_x_2142) ;  /* 0x0000001400200947 */ /* 0x000fec0003800000 */
        /* <DEDUP_REMOVED lines=15> */
[----:B------:R-:W-:Y:S01]  /*18500*/  VIADD R9, R11, 0x820 ;  /* 0x000008200b097836 */ /* 0x000fe20000000000 */
[----:B------:R-:W-:Y:S01]  /*18510*/  LEA.HI R6, R7, 0x1, RZ, 0x19 ;  /* 0x0000000107067811 */ /* 0x000fe200078fc8ff */
[----:B------:R-:W-:-:S03]  /*18520*/  IMAD.MOV.U32 R8, RZ, RZ, RZ ;  /* 0x000000ffff087224 */ /* 0x000fc600078e00ff */
[----:B------:R-:W-:Y:S02]  /*18530*/  LEA R9, R12, R9, 0x18 ;  /* 0x000000090c097211 */ /* 0x000fe400078ec0ff */
[----:B------:R-:W-:Y:S01]  /*18540*/  LOP3.LUT R7, R6, 0x3, RZ, 0xc0, !PT ;  /* 0x0000000306077812 */ /* 0x000fe200078ec0ff */
[----:B------:R-:W-:Y:S02]  /*18550*/  IMAD.MOV.U32 R6, RZ, RZ, R4 ;  /* 0x000000ffff067224 */ /* 0x000fe400078e0004 */
[----:B------:R-:W-:Y:S02]  /*18560*/  IMAD.IADD R9, R0, 0x1, R9 ;  /* 0x0000000100097824 */ /* 0x000fe400078e0209 */
[----:B------:R-:W-:-:S07]  /*18570*/  IMAD.MOV R7, RZ, RZ, -R7 ;  /* 0x000000ffff077224 */ /* 0x000fce00078e0a07 */
.L_x_2146:
        /* <DEDUP_REMOVED lines=11> */
.L_x_2145:
[----:B------:R-:W-:Y:S05]  /*18630*/  BSYNC.RECONVERGENT B1 ;  /* 0x0000000000017941 */ /* 0x000fea0003800200 */
.L_x_2144:
        /* <DEDUP_REMOVED lines=11> */
[----:B------:R-:W-:Y:S01]  /*186f0*/  IMAD.U32 R25, RZ, RZ, UR43 ;  /* 0x0000002bff197e24 */ /* 0x000fe2000f8e00ff */
[----:B------:R-:W-:-:S03]  /*18700*/  PLOP3.LUT P0, PT, PT, PT, PT, 0x8, 0x80 ;  /* 0x000000000080781c */ /* 0x000fc60003f0e170 */
[----:B------:R-:W-:-:S10]  /*18710*/  VIADD R25, R25, 0xfffffa00 ;  /* 0xfffffa0019197836 */ /* 0x000fd40000000000 */
.L_x_2149:
[----:B------:R-:W1:Y:S01]  /*18720*/  LDS R9, [R7+-0x400] ;  /* 0xfffc000007097984 */ /* 0x000e620000000800 */
[----:B------:R-:W-:-:S03]  /*18730*/  VIADD R6, R6, 0x800 ;  /* 0x0000080006067836 */ /* 0x000fc60000000000 */
[----:B------:R-:W0:Y:S02]  /*18740*/  LDS R10, [R7+-0x200] ;  /* 0xfffe0000070a7984 */ /* 0x000e240000000800 */
[----:B------:R-:W-:Y:S02]  /*18750*/  ISETP.GE.AND P1, PT, R6, R25, PT ;  /* 0x000000190600720c */ /* 0x000fe40003f26270 */
[----:B------:R-:W2:Y:S04]  /*18760*/  LDS R11, [R7] ;  /* 0x00000000070b7984 */ /* 0x000ea80000000800 */
[----:B------:R-:W4:Y:S04]  /*18770*/  LDS R12, [R7+0x200] ;  /* 0x00020000070c7984 */ /* 0x000f280000000800 */
[----:B------:R-:W5:Y:S04]  /*18780*/  LDS R13, [R7+0x400] ;  /* 0x00040000070d7984 */ /* 0x000f680000000800 */
[----:B------:R-:W3:Y:S04]  /*18790*/  LDS R14, [R7+0x600] ;  /* 0x00060000070e7984 */ /* 0x000ee80000000800 */
[----:B------:R-:W3:Y:S04]  /*187a0*/  LDS R15, [R7+0x800] ;  /* 0x00080000070f7984 */ /* 0x000ee80000000800 */
[----:B------:R-:W3:Y:S04]  /*187b0*/  LDS R16, [R7+0xa00] ;  /* 0x000a000007107984 */ /* 0x000ee80000000800 */
[----:B------:R-:W3:Y:S04]  /*187c0*/  LDS R17, [R7+0xc00] ;  /* 0x000c000007117984 */ /* 0x000ee80000000800 */
[----:B------:R-:W3:Y:S01]  /*187d0*/  LDS R18, [R7+0xe00] ;  /* 0x000e000007127984 */ /* 0x000ee20000000800 */
        /* <DEDUP_REMOVED lines=8> */
[----:B------:R-:W3:Y:S01]  /*18860*/  MUFU.EX2 R9, R9 ;  /* 0x0000000900097308 */ /* 0x000ee20000000800 */
[----:B------:R-:W-:Y:S01]  /*18870*/  FMUL.FTZ R11, R11, 1.4426950216293334961 ;  /* 0x3fb8aa3b0b0b7820 */ /* 0x000fe20000410000 */
[C---:B----4-:R-:W-:Y:S01]  /*18880*/  FADD.FTZ R12, -R26.reuse, R12 ;  /* 0x0000000c1a0c7221 */ /* 0x050fe20000010100 */
[----:B------:R-:W4:Y:S01]  /*18890*/  LDS R22, [R7+0x1600] ;  /* 0x0016000007167984 */ /* 0x000f220000000800 */
[----:B-----5:R-:W-:-:S02]  /*188a0*/  FADD.FTZ R13, -R26, R13 ;  /* 0x0000000d1a0d7221 */ /* 0x020fc40000010100 */
[----:B------:R-:W-:Y:S01]  /*188b0*/  FMUL.FTZ R12, R12, 1.4426950216293334961 ;  /* 0x3fb8aa3b0c0c7820 */ /* 0x000fe20000410000 */
[----:B------:R-:W5:Y:S01]  /*188c0*/  LDS R23, [R7+0x1800] ;  /* 0x0018000007177984 */ /* 0x000f620000000800 */
[----:B------:R-:W1:Y:S01]  /*188d0*/  MUFU.EX2 R10, R10 ;  /* 0x0000000a000a7308 */ /* 0x000e620000000800 */
[----:B------:R-:W-:Y:S01]  /*188e0*/  FMUL.FTZ R13, R13, 1.4426950216293334961 ;  /* 0x3fb8aa3b0d0d7820 */ /* 0x000fe20000410000 */
[C---:B---3--:R-:W-:Y:S01]  /*188f0*/  FADD.FTZ R14, -R26.reuse, R14 ;  /* 0x0000000e1a0e7221 */ /* 0x048fe20000010100 */
[----:B------:R-:W3:Y:S01]  /*18900*/  LDS R24, [R7+0x1a00] ;  /* 0x001a000007187984 */ /* 0x000ee20000000800 */
        /* <DEDUP_REMOVED lines=25> */
[----:B----4-:R-:W-:Y:S01]  /*18aa0*/  FADD.FTZ R22, -R26, R22 ;  /* 0x000000161a167221 */ /* 0x010fe20000010100 */
[----:B------:R-:W-:Y:S02]  /*18ab0*/  STS [R7+0x200], R12 ;  /* 0x0002000c07007388 */ /* 0x000fe40000000800 */
[----:B------:R-:W-:Y:S01]  /*18ac0*/  FMUL.FTZ R21, R21, 1.4426950216293334961 ;  /* 0x3fb8aa3b15157820 */ /* 0x000fe20000410000 */
[----:B------:R-:W-:Y:S01]  /*18ad0*/  FMUL.FTZ R22, R22, 1.4426950216293334961 ;  /* 0x3fb8aa3b16167820 */ /* 0x000fe20000410000 */
[----:B------:R-:W2:Y:S01]  /*18ae0*/  MUFU.EX2 R15, R15 ;  /* 0x0000000f000f7308 */ /* 0x000ea20000000800 */
[----:B-1----:R-:W-:Y:S01]  /*18af0*/  FADD.FTZ R8, R8, R13 ;  /* 0x0000000d08087221 */ /* 0x002fe20000010000 */
[C---:B-----5:R-:W-:Y:S01]  /*18b00*/  FADD.FTZ R23, -R26.reuse, R23 ;  /* 0x000000171a177221 */ /* 0x060fe20000010100 */
[----:B---3--:R-:W-:Y:S01]  /*18b10*/  FADD.FTZ R24, -R26, R24 ;  /* 0x000000181a187221 */ /* 0x008fe20000010100 */
        /* <DEDUP_REMOVED lines=36> */
.L_x_2148:
[----:B------:R-:W-:Y:S05]  /*18d60*/  BSYNC.RECONVERGENT B1 ;  /* 0x0000000000017941 */ /* 0x000fea0003800200 */
.L_x_2147:
[----:B------:R-:W-:Y:S01]  /*18d70*/  IADD3 R9, PT, PT, -R6, UR43, RZ ;  /* 0x0000002b06097c10 */ /* 0x000fe2000fffe1ff */
        /* <DEDUP_REMOVED lines=8> */
[----:B------:R-:W4:Y:S04]  /*18e00*/  LDS R12, [R7+0x200] ;  /* 0x00020000070c7984 */ /* 0x000f280000000800 */
[----:B------:R-:W5:Y:S04]  /*18e10*/  LDS R13, [R7+0x400] ;  /* 0x00040000070d7984 */ /* 0x000f680000000800 */
[----:B------:R-:W3:Y:S04]  /*18e20*/  LDS R14, [R7+0x600] ;  /* 0x00060000070e7984 */ /* 0x000ee80000000800 */
[----:B------:R-:W3:Y:S04]  /*18e30*/  LDS R15, [R7+0x800] ;  /* 0x00080000070f7984 */ /* 0x000ee80000000800 */
[----:B------:R-:W3:Y:S01]  /*18e40*/  LDS R16, [R7+0xa00] ;  /* 0x000a000007107984 */ /* 0x000ee20000000800 */
[----:B-1----:R-:W-:-:S04]  /*18e50*/  FADD.FTZ R9, -R26, R9 ;  /* 0x000000091a097221 */ /* 0x002fc80000010100 */
[----:B------:R-:W-:Y:S01]  /*18e60*/  FMUL.FTZ R9, R9, 1.4426950216293334961 ;  /* 0x3fb8aa3b09097820 */ /* 0x000fe20000410000 */
[C---:B0-----:R-:W-:Y:S01]  /*18e70*/  FADD.FTZ R10, -R26.reuse, R10 ;  /* 0x0000000a1a0a7221 */ /* 0x041fe20000010100 */
[----:B--2---:R-:W-:-:S03]  /*18e80*/  FADD.FTZ R11, -R26, R11 ;  /* 0x0000000b1a0b7221 */ /* 0x004fc60000010100 */
[----:B------:R-:W-:Y:S01]  /*18e90*/  FMUL.FTZ R10, R10, 1.4426950216293334961 ;  /* 0x3fb8aa3b0a0a7820 */ /* 0x000fe20000410000 */
[----:B------:R-:W0:Y:S01]  /*18ea0*/  MUFU.EX2 R9, R9 ;  /* 0x0000000900097308 */ /* 0x000e220000000800 */
[----:B------:R-:W-:Y:S01]  /*18eb0*/  FMUL.FTZ R11, R11, 1.4426950216293334961 ;  /* 0x3fb8aa3b0b0b7820 */ /* 0x000fe20000410000 */
[C---:B----4-:R-:W-:Y:S01]  /*18ec0*/  FADD.FTZ R12, -R26.reuse, R12 ;  /* 0x0000000c1a0c7221 */ /* 0x050fe20000010100 */
[----:B-----5:R-:W-:-:S03]  /*18ed0*/  FADD.FTZ R13, -R26, R13 ;  /* 0x0000000d1a0d7221 */ /* 0x020fc60000010100 */
[----:B------:R-:W-:Y:S02]  /*18ee0*/  FMUL.FTZ R12, R12, 1.4426950216293334961 ;  /* 0x3fb8aa3b0c0c7820 */ /* 0x000fe40000410000 */
[----:B------:R-:W1:Y:S01]  /*18ef0*/  MUFU.EX2 R10, R10 ;  /* 0x0000000a000a7308 */ /* 0x000e620000000800 */
[----:B------:R-:W-:Y:S01]  /*18f00*/  FMUL.FTZ R13, R13, 1.4426950216293334961 ;  /* 0x3fb8aa3b0d0d7820 */ /* 0x000fe20000410000 */
[C---:B---3--:R-:W-:Y:S01]  /*18f10*/  FADD.FTZ R14, -R26.reuse, R14 ;  /* 0x0000000e1a0e7221 */ /* 0x048fe20000010100 */
        /* <DEDUP_REMOVED lines=28> */
.L_x_2151:
[----:B------:R-:W-:Y:S05]  /*190e0*/  BSYNC.RECONVERGENT B1 ;  /* 0x0000000000017941 */ /* 0x000fea0003800200 */
.L_x_2150:
[----:B------:R-:W-:-:S13]  /*190f0*/  ISETP.LT.OR P0, PT, R6, UR43, P0 ;  /* 0x0000002b06007c0c */ /* 0x000fda0008701670 */
[----:B------:R-:W-:Y:S05]  /*19100*/  @!P0 BRA `(.L_x_2142) ;  /* 0x0000000400e08947 */ /* 0x000fea0003800000 */
[----:B------:R-:W1:Y:S04]  /*19110*/  LDS R6, [R7+-0x400] ;  /* 0xfffc000007067984 */ /* 0x000e680000000800 */
[----:B------:R-:W0:Y:S04]  /*19120*/  LDS R9, [R7+-0x200] ;  /* 0xfffe000007097984 */ /* 0x000e280000000800 */
[----:B------:R-:W2:Y:S04]  /*19130*/  LDS R10, [R7] ;  /* 0x00000000070a7984 */ /* 0x000ea80000000800 */
[----:B------:R-:W4:Y:S01]  /*19140*/  LDS R11, [R7+0x200] ;  /* 0x00020000070b7984 */ /* 0x000f220000000800 */
[C---:B-1----:R-:W-:Y:S01]  /*19150*/  FADD.FTZ R6, -R26.reuse, R6 ;  /* 0x000000061a067221 */ /* 0x042fe20000010100 */
[----:B0-----:R-:W-:-:S03]  /*19160*/  FADD.FTZ R9, -R26, R9 ;  /* 0x000000091a097221 */ /* 0x001fc60000010100 */
[----:B------:R-:W-:Y:S01]  /*19170*/  FMUL.FTZ R6, R6, 1.4426950216293334961 ;  /* 0x3fb8aa3b06067820 */ /* 0x000fe20000410000 */
[----:B--2---:R-:W-:Y:S01]  /*19180*/  FADD.FTZ R10, -R26, R10 ;  /* 0x0000000a1a0a7221 */ /* 0x004fe20000010100 */
[----:B------:R-:W-:-:S04]  /*19190*/  FMUL.FTZ R9, R9, 1.4426950216293334961 ;  /* 0x3fb8aa3b09097820 */ /* 0x000fc80000410000 */
[----:B------:R-:W0:Y:S01]  /*191a0*/  MUFU.EX2 R6, R6 ;  /* 0x0000000600067308 */ /* 0x000e220000000800 */
[----:B----4-:R-:W-:Y:S01]  /*191b0*/  FADD.FTZ R11, -R26, R11 ;  /* 0x0000000b1a0b7221 */ /* 0x010fe20000010100 */
        /* <DEDUP_REMOVED lines=14> */
.L_x_2143:
        /* <DEDUP_REMOVED lines=12> */
[--C-:B------:R-:W-:Y:S01]  /*19360*/  IADD3 R14, P1, P2, R3, R6, R4.reuse ;  /* 0x00000006030e7210 */ /* 0x100fe20007a3e004 */
[----:B------:R-:W-:Y:S01]  /*19370*/  IMAD.MOV.U32 R8, RZ, RZ, RZ ;  /* 0x000000ffff087224 */ /* 0x000fe200078e00ff */
[----:B------:R-:W-:Y:S01]  /*19380*/  LEA.HI R6, R9, 0x1, RZ, 0x19 ;  /* 0x0000000109067811 */ /* 0x000fe200078fc8ff */
[----:B------:R-:W-:Y:S01]  /*19390*/  IMAD.MOV.U32 R10, RZ, RZ, R4 ;  /* 0x000000ffff0a7224 */ /* 0x000fe200078e0004 */
[----:B------:R-:W-:Y:S02]  /*193a0*/  LEA R11, R12, R11, 0x18 ;  /* 0x0000000b0c0b7211 */ /* 0x000fe400078ec0ff */
[----:B------:R-:W-:Y:S02]  /*193b0*/  LOP3.LUT R6, R6, 0x3, RZ, 0xc0, !PT ;  /* 0x0000000306067812 */ /* 0x000fe400078ec0ff */
[----:B------:R-:W-:Y:S01]  /*193c0*/  IADD3.X R7, PT, PT, R2, R7, RZ, P1, P2 ;  /* 0x0000000702077210 */ /* 0x000fe20000fe44ff */
[----:B------:R-:W-:-:S02]  /*193d0*/  IMAD.IADD R9, R0, 0x1, R11 ;  /* 0x0000000100097824 */ /* 0x000fc400078e020b */
[----:B------:R-:W-:-:S07]  /*193e0*/  IMAD.MOV R11, RZ, RZ, -R6 ;  /* 0x000000ffff0b7224 */ /* 0x000fce00078e0a06 */
.L_x_2154:
[----:B------:R-:W-:-:S06]  /*193f0*/  IMAD.MOV.U32 R6, RZ, RZ, R14 ;  /* 0x000000ffff067224 */ /* 0x000fcc00078e000e */
[----:B------:R0:W2:Y:S01]  /*19400*/  LDG.E.U8 R6, desc[UR36][R6.64] ;  /* 0x0000002406067981 */ /* 0x0000a2000c1e1100 */
[----:B------:R-:W-:Y:S01]  /*19410*/  VIADD R11, R11, 0x1 ;  /* 0x000000010b0b7836 */ /* 0x000fe20000000000 */
[----:B------:R-:W-:Y:S01]  /*19420*/  IADD3 R14, P2, PT, R14, 0x80, RZ ;  /* 0x000000800e0e7810 */ /* 0x000fe20007f5e0ff */
[----:B------:R-:W-:-:S04]  /*19430*/  VIADD R10, R10, 0x80 ;  /* 0x000000800a0a7836 */ /* 0x000fc80000000000 */
[----:B0-----:R-:W-:Y:S01]  /*19440*/  IMAD.X R7, RZ, RZ, R7, P2 ;  /* 0x000000ffff077224 */ /* 0x001fe200010e0607 */
        /* <DEDUP_REMOVED lines=11> */
.L_x_2153:
[----:B------:R-:W-:Y:S05]  /*19500*/  BSYNC.RECONVERGENT B1 ;  /* 0x0000000000017941 */ /* 0x000fea0003800200 */
.L_x_2152:
        /* <DEDUP_REMOVED lines=11> */
[----:B------:R-:W-:-:S03]  /*195c0*/  IADD3 R9, PT, PT, R6, 0x400, R9 ;  /* 0x0000040006097810 */ /* 0x000fc60007ffe009 */
[----:B------:R-:W-:-:S07]  /*195d0*/  IMAD.X R7, RZ, RZ, R7, P2 ;  /* 0x000000ffff077224 */ /* 0x000fce00010e0607 */
.L_x_2155:
[----:B------:R-:W-:-:S05]  /*195e0*/  IMAD.MOV.U32 R6, RZ, RZ, R12 ;  /* 0x000000ffff067224 */ /* 0x000fca00078e000c */
[----:B------:R-:W2:Y:S04]  /*195f0*/  LDG.E.U8 R13, desc[UR36][R6.64+-0x100] ;  /* 0xffff0024060d7981 */ /* 0x000ea8000c1e1100 */
[----:B------:R-:W4:Y:S04]  /*19600*/  LDG.E.U8 R11, desc[UR36][R6.64+-0x80] ;  /* 0xffff8024060b7981 */ /* 0x000f28000c1e1100 */
[----:B------:R-:W5:Y:S04]  /*19610*/  LDG.E.U8 R12, desc[UR36][R6.64] ;  /* 0x00000024060c7981 */ /* 0x000f68000c1e1100 */
[----:B------:R-:W3:Y:S01]  /*19620*/  LDG.E.U8 R14, desc[UR36][R6.64+0x80] ;  /* 0x00008024060e7981 */ /* 0x000ee2000c1e1100 */
[----:B------:R-:W-:-:S02]  /*19630*/  IMAD.MOV.U32 R16, RZ, RZ, RZ ;  /* 0x000000ffff107224 */ /* 0x000fc400078e00ff */
[----:B------:R-:W-:Y:S02]  /*19640*/  IMAD.MOV.U32 R18, RZ, RZ, RZ ;  /* 0x000000ffff127224 */ /* 0x000fe400078e00ff */
[----:B------:R-:W-:Y:S01]  /*19650*/  VIADD R10, R10, 0x200 ;  /* 0x000002000a0a7836 */ /* 0x000fe20000000000 */
[----:B--2---:R-:W-:Y:S02]  /*19660*/  ISETP.NE.AND P0, PT, R13, RZ, PT ;  /* 0x000000ff0d00720c */ /* 0x004fe40003f05270 */
[----:B----4-:R-:W-:Y:S02]  /*19670*/  ISETP.NE.AND P1, PT, R11, RZ, PT ;  /* 0x000000ff0b00720c */ /* 0x010fe40003f25270 */
[----:B-----5:R-:W-:Y:S02]  /*19680*/  ISETP.NE.AND P2, PT, R12, RZ, PT ;  /* 0x000000ff0c00720c */ /* 0x020fe40003f45270 */
[----:B---3--:R-:W-:-:S07]  /*19690*/  ISETP.NE.AND P3, PT, R14, RZ, PT ;  /* 0x000000ff0e00720c */ /* 0x008fce0003f65270 */
[----:B------:R-:W1:Y:S01]  /*196a0*/  @!P0 LDS R11, [R9+-0x400] ;  /* 0xfffc0000090b8984 */ /* 0x000e620000000800 */
[----:B------:R-:W-:-:S03]  /*196b0*/  IMAD.MOV.U32 R14, RZ, RZ, RZ ;  /* 0x000000ffff0e7224 */ /* 0x000fc600078e00ff */
[----:B------:R-:W0:Y:S04]  /*196c0*/  @!P1 LDS R13, [R9+-0x200] ;  /* 0xfffe0000090d9984 */ /* 0x000e280000000800 */
[----:B------:R-:W2:Y:S04]  /*196d0*/  @!P2 LDS R15, [R9] ;  /* 0x00000000090fa984 */ /* 0x000ea80000000800 */
[----:B------:R-:W3:Y:S01]  /*196e0*/  @!P3 LDS R17, [R9+0x200] ;  /* 0x000200000911b984 */ /* 0x000ee20000000800 */
[----:B-1----:R-:W-:Y:S01]  /*196f0*/  @!P0 FADD.FTZ R12, -R26, R11 ;  /* 0x0000000b1a0c8221 */ /* 0x002fe20000010100 */
[----:B------:R-:W-:-:S03]  /*19700*/  IMAD.MOV.U32 R11, RZ, RZ, RZ ;  /* 0x000000ffff0b7224 */ /* 0x000fc600078e00ff */
[----:B------:R-:W-:Y:S01]  /*19710*/  @!P0 FMUL.FTZ R12, R12, 1.4426950216293334961 ;  /* 0x3fb8aa3b0c0c8820 */ /* 0x000fe20000410000 */
[----:B0-----:R-:W-:-:S03]  /*19720*/  @!P1 FADD.FTZ R13, -R26, R13 ;  /* 0x0000000d1a0d9221 */ /* 0x001fc60000010100 */
[----:B------:R0:W1:Y:S01]  /*19730*/  @!P0 MUFU.EX2 R11, R12 ;  /* 0x0000000c000b8308 */ /* 0x0000620000000800 */
[----:B------:R-:W-:Y:S01]  /*19740*/  @!P1 FMUL.FTZ R13, R13, 1.4426950216293334961 ;  /* 0x3fb8aa3b0d0d9820 */ /* 0x000fe20000410000 */
[----:B--2---:R-:W-:Y:S01]  /*19750*/  @!P2 FADD.FTZ R15, -R26, R15 ;  /* 0x0000000f1a0fa221 */ /* 0x004fe20000010100 */
[----:B------:R-:W-:Y:S01]  /*19760*/  ISETP.GE.AND P0, PT, R10, UR43, PT ;  /* 0x0000002b0a007c0c */ /* 0x000fe2000bf06270 */
[----:B---3--:R-:W-:Y:S02]  /*19770*/  @!P3 FADD.FTZ R17, -R26, R17 ;  /* 0x000000111a11b221 */ /* 0x008fe40000010100 */
[----:B------:R-:W-:Y:S02]  /*19780*/  @!P2 FMUL.FTZ R15, R15, 1.4426950216293334961 ;  /* 0x3fb8aa3b0f0fa820 */ /* 0x000fe40000410000 */
[----:B------:R1:W2:Y:S01]  /*19790*/  @!P1 MUFU.EX2 R14, R13 ;  /* 0x0000000d000e9308 */ /* 0x0002a20000000800 */
        /* <DEDUP_REMOVED lines=13> */
[----:B0-----:R-:W-:Y:S01]  /*19870*/  VIADD R9, R9, 0x800 ;  /* 0x0000080009097836 */ /* 0x001fe20000000000 */
[----:B------:R-:W-:Y:S06]  /*19880*/  @!P0 BRA `(.L_x_2155) ;  /* 0xfffffffc00548947 */ /* 0x000fec000383ffff */
.L_x_2142:
[----:B------:R-:W-:Y:S05]  /*19890*/  BSYNC.RECONVERGENT B0 ;  /* 0x0000000000007941 */ /* 0x000fea0003800200 */
.L_x_2141:
[----:B0---4-:R-:W0:Y:S01]  /*198a0*/  SHFL.BFLY PT, R7, R8, 0x10, 0x1f ;  /* 0x0e001f0008077f89 */ /* 0x011e2200000e0000 */
[C---:B------:R-:W-:Y:S01]  /*198b0*/  ISETP.NE.AND P0, PT, R5.reuse, RZ, PT ;  /* 0x000000ff0500720c */ /* 0x040fe20003f05270 */
[----:B------:R-:W2:Y:S01]  /*198c0*/  LDCU.U8 UR10, c[0x0][0x48c] ;  /* 0x00009180ff0a77ac */ /* 0x000ea20008000000 */
[----:B------:R-:W-:Y:S01]  /*198d0*/  ISETP.GT.U32.AND P1, PT, R5, 0x3, PT ;  /* 0x000000030500780c */ /* 0x000fe20003f24070 */
[----:B------:R-:W4:Y:S01]  /*198e0*/  S2UR UR12, SR_CTAID.X ;  /* 0x00000000000c79c3 */ /* 0x000f220000002500 */
[----:B------:R-:W-:Y:S01]  /*198f0*/  UMOV UR4, URZ ;  /* 0x000000ff00047c82 */ /* 0x000fe20008000000 */
[----:B------:R-:W-:-:S08]  /*19900*/  UMOV UR5, URZ ;  /* 0x000000ff00057c82 */ /* 0x000fd00008000000 */
[----:B------:R-:W-:-:S04]  /*19910*/  @!P0 SHF.R.U32.HI R12, RZ, 0x3, R238 ;  /* 0x00000003ff0c8819 */ /* 0x000fc800000116ee */
[----:B------:R-:W-:Y:S01]  /*19920*/  @!P0 LOP3.LUT R12, R12, 0x7c, RZ, 0xc0, !PT ;  /* 0x0000007c0c0c8812 */ /* 0x000fe200078ec0ff */
[----:B--2---:R-:W-:-:S04]  /*19930*/  UISETP.NE.AND UP0, UPT, UR10, URZ, UPT ;  /* 0x000000ff0a00728c */ /* 0x004fc8000bf05270 */
[----:B------:R-:W-:Y:S02]  /*19940*/  @!P0 IMAD.IADD R12, R12, 0x1, R27 ;  /* 0x000000010c0c8824 */ /* 0x000fe400078e021b */
[----:B0-----:R-:W-:-:S05]  /*19950*/  FADD.FTZ R7, R7, R8 ;  /* 0x0000000807077221 */ /* 0x001fca0000010000 */
        /* <DEDUP_REMOVED lines=10> */
[----:B------:R-:W-:-:S05]  /*19a00*/  ISETP.GE.AND P0, PT, R4, UR43, PT ;  /* 0x0000002b04007c0c */ /* 0x000fca000bf06270 */
[----:B------:R-:W0:Y:S04]  /*19a10*/  @!P1 LDS R11, [R28+0x10] ;  /* 0x000010001c0b9984 */ /* 0x000e280000000800 */
[----:B0-----:R-:W0:Y:S02]  /*19a20*/  SHFL.BFLY PT, R6, R11, 0x2, 0x1f ;  /* 0x0c401f000b067f89 */ /* 0x001e2400000e0000 */
[----:B0-----:R-:W-:-:S05]  /*19a30*/  FADD.FTZ R6, R6, R11 ;  /* 0x0000000b06067221 */ /* 0x001fca0000010000 */
[----:B------:R-:W0:Y:S02]  /*19a40*/  SHFL.BFLY PT, R5, R6, 0x1, 0x1f ;  /* 0x0c201f0006057f89 */ /* 0x000e2400000e0000 */
[----:B0-----:R-:W-:-:S06]  /*19a50*/  FADD.FTZ R5, R6, R5 ;  /* 0x0000000506057221 */ /* 0x001fcc0000010000 */
[----:B------:R-:W0:Y:S02]  /*19a60*/  SHFL.IDX PT, R5, R5, RZ, 0x1f ;  /* 0x00001fff05057589 */ /* 0x000e2400000e0000 */
[----:B0-----:R-:W-:-:S04]  /*19a70*/  FADD.FTZ R7, R5, 9.9999999747524270788e-07 ;  /* 0x358637bd05077421 */ /* 0x001fc80000010000 */
[----:B------:R0:W2:Y:S01]  /*19a80*/  MUFU.RCP R30, R7 ;  /* 0x00000007001e7308 */ /* 0x0000a20000001000 */
[----:B----4-:R-:W-:Y:S05]  /*19a90*/  BRA.U !UP0, `(.L_x_2156) ;  /* 0x0000000108207547 */ /* 0x010fea000b800000 */
[----:B------:R-:W4:Y:S01]  /*19aa0*/  LDCU UR5, c[0x0][0x3f8] ;  /* 0x00007f00ff0577ac */ /* 0x000f220008000800 */
[----:B------:R-:W5:Y:S01]  /*19ab0*/  LDCU UR4, c[0x0][0x488] ;  /* 0x00009100ff0477ac */ /* 0x000f620008000800 */
[----:B------:R-:W5:Y:S01]  /*19ac0*/  LDCU UR8, c[0x0][0x40c] ;  /* 0x00008180ff0877ac */ /* 0x000f620008000800 */
[----:B------:R-:W1:Y:S01]  /*19ad0*/  LDCU UR9, c[0x0][0x3f4] ;  /* 0x00007e80ff0977ac */ /* 0x000e620008000800 */
[----:B----4-:R-:W-:-:S04]  /*19ae0*/  UIMAD UR5, UR7, UR5, UR12 ;  /* 0x00000005070572a4 */ /* 0x010fc8000f8e020c */
[----:B-----5:R-:W-:-:S04]  /*19af0*/  UIMAD UR4, UR5, UR4, UR8 ;  /* 0x00000004050472a4 */ /* 0x020fc8000f8e0208 */
[----:B-1----:R-:W-:-:S04]  /*19b00*/  UIMAD UR4, UR4, UR9, URZ ;  /* 0x00000009040472a4 */ /* 0x002fc8000f8e02ff */
[----:B------:R-:W-:-:S12]  /*19b10*/  USHF.R.S32.HI UR5, URZ, 0x1f, UR4 ;  /* 0x0000001fff057899 */ /* 0x000fd80008011404 */
.L_x_2156:
        /* <DEDUP_REMOVED lines=13> */
[----:B------:R-:W4:Y:S01]  /*19bf0*/  S2UR UR9, SR_CgaCtaId ;  /* 0x00000000000979c3 */ /* 0x000f220000008800 */
[----:B------:R-:W-:Y:S01]  /*19c00*/  LEA.HI R5, R5, 0x1, RZ, 0x19 ;  /* 0x0000000105057811 */ /* 0x000fe200078fc8ff */
[----:B------:R-:W-:Y:S02]  /*19c10*/  UMOV UR8, 0x400 ;  /* 0x0000040000087882 */ /* 0x000fe40000000000 */
[----:B------:R-:W-:Y:S02]  /*19c20*/  UIADD3 UR8, UPT, UPT, UR8, 0x820, URZ ;  /* 0x0000082008087890 */ /* 0x000fe4000fffe0ff */
[C---:B------:R-:W-:Y:S01]  /*19c30*/  IMAD.SHL.U32 R6, R5.reuse, 0x80, RZ ;  /* 0x0000008005067824 */ /* 0x040fe200078e00ff */
[----:B------:R-:W-:-:S04]  /*19c40*/  LOP3.LUT R5, R5, 0x3, RZ, 0xc0, !PT ;  /* 0x0000000305057812 */ /* 0x000fc800078ec0ff */
[----:B0-----:R-:W-:Y:S01]  /*19c50*/  LOP3.LUT R7, R6, 0x180, RZ, 0xc0, !PT ;  /* 0x0000018006077812 */ /* 0x001fe200078ec0ff */
[----:B------:R-:W-:-:S04]  /*19c60*/  IMAD.MOV R6, RZ, RZ, -R5 ;  /* 0x000000ffff067224 */ /* 0x000fc800078e0a05 */
[----:B------:R-:W-:Y:S01]  /*19c70*/  IMAD.IADD R4, R4, 0x1, R7 ;  /* 0x0000000104047824 */ /* 0x000fe200078e0207 */
[----:B----4-:R-:W-:-:S06]  /*19c80*/  ULEA UR8, UR9, UR8, 0x18 ;  /* 0x0000000809087291 */ /* 0x010fcc000f8ec0ff */
[----:B------:R-:W-:-:S07]  /*19c90*/  VIADD R5, R0, UR8 ;  /* 0x0000000800057c36 */ /* 0x000fce0008000000 */
.L_x_2162:
[----:B------:R-:W2:Y:S01]  /*19ca0*/  LDS R7, [R5] ;  /* 0x0000000005077984 */ /* 0x000ea20000000800 */
[----:B------:R-:W-:-:S05]  /*19cb0*/  VIADD R6, R6, 0x1 ;  /* 0x0000000106067836 */ /* 0x000fca0000000000 */
[----:B------:R-:W-:Y:S01]  /*19cc0*/  ISETP.NE.AND P0, PT, R6, RZ, PT ;  /* 0x000000ff0600720c */ /* 0x000fe20003f05270 */
[----:B--2---:R-:W-:-:S05]  /*19cd0*/  FMUL.FTZ R8, R7, R30 ;  /* 0x0000001e07087220 */ /* 0x004fca0000410000 */
[----:B------:R0:W-:Y:S02]  /*19ce0*/  STS [R5], R8 ;  /* 0x0000000805007388 */ /* 0x0001e40000000800 */
[----:B0-----:R-:W-:-:S05]  /*19cf0*/  VIADD R5, R5, 0x200 ;  /* 0x0000020005057836 */ /* 0x001fca0000000000 */
[----:B------:R-:W-:Y:S05]  /*19d00*/  @P0 BRA `(.L_x_2162) ;  /* 0xfffffffc00e40947 */ /* 0x000fea000383ffff */
.L_x_2161:
[----:B------:R-:W-:Y:S05]  /*19d10*/  BSYNC.RECONVERGENT B1 ;  /* 0x0000000000017941 */ /* 0x000fea0003800200 */
.L_x_2160:
[----:B------:R-:W-:Y:S05]  /*19d20*/  @!P1 BRA `(.L_x_2158) ;  /* 0x0000001000dc9947 */ /* 0x000fea0003800000 */
[----:B0-----:R-:W0:Y:S01]  /*19d30*/  S2R R7, SR_CgaCtaId ;  /* 0x0000000000077919 */ /* 0x001e220000008800 */
[----:B------:R-:W-:Y:S01]  /*19d40*/  IADD3 R6, PT, PT, -R4, UR43, RZ ;  /* 0x0000002b04067c10 */ /* 0x000fe2000fffe1ff */
[----:B------:R-:W-:Y:S01]  /*19d50*/  USHF.L.U32 UR8, UR13, 0x2, URZ ;  /* 0x000000020d087899 */ /* 0x000fe200080006ff */
[----:B------:R-:W-:Y:S01]  /*19d60*/  MOV R5, 0x400 ;  /* 0x0000040000057802 */ /* 0x000fe20000000f00 */
[----:B------:R-:W-:Y:S01]  /*19d70*/  BSSY.RECONVERGENT B1, `(.L_x_2163) ;  /* 0x000003f000017945 */ /* 0x000fe20003800200 */
[----:B------:R-:W-:Y:S02]  /*19d80*/  ISETP.GT.AND P1, PT, R6, 0x600, PT ;  /* 0x000006000600780c */ /* 0x000fe40003f24270 */
[----:B------:R-:W-:Y:S01]  /*19d90*/  PLOP3.LUT P0, PT, PT, PT, PT, 0x80, 0x8 ;  /* 0x000000000008781c */ /* 0x000fe20003f0f070 */
[----:B------:R-:W-:Y:S01]  /*19da0*/  VIADD R6, R5, 0x820 ;  /* 0x0000082005067836 */ /* 0x000fe20000000000 */
[----:B------:R-:W-:-:S04]  /*19db0*/  LEA R5, R4, -UR8, 0x2 ;  /* 0x8000000804057c11 */ /* 0x000fc8000f8e10ff */
[----:B0-----:R-:W-:-:S04]  /*19dc0*/  LEA R6, R7, R6, 0x18 ;  /* 0x0000000607067211 */ /* 0x001fc800078ec0ff */
[----:B------:R-:W-:Y:S01]  /*19dd0*/  IADD3 R5, PT, PT, R5, 0x400, R6 ;  /* 0x0000040005057810 */ /* 0x000fe20007ffe006 */
[----:B------:R-:W-:Y:S06]  /*19de0*/  @!P1 BRA `(.L_x_2164) ;  /* 0x0000000000dc9947 */ /* 0x000fec0003800000 */
[----:B------:R-:W-:Y:S01]  /*19df0*/  IMAD.U32 R31, RZ, RZ, UR43 ;  /* 0x0000002bff1f7e24 */ /* 0x000fe2000f8e00ff */
[----:B------:R-:W-:-:S03]  /*19e00*/  PLOP3.LUT P0, PT, PT, PT, PT, 0x8, 0x80 ;  /* 0x000000000080781c */ /* 0x000fc60003f0e170 */
[----:B------:R-:W-:-:S10]  /*19e10*/  VIADD R31, R31, 0xfffffa00 ;  /* 0xfffffa001f1f7836 */ /* 0x000fd40000000000 */
.L_x_2165:
[----:B------:R-:W2:Y:S01]  /*19e20*/  LDS R6, [R5+-0x400] ;  /* 0xfffc000005067984 */ /* 0x000ea20000000800 */
[----:B------:R-:W-:-:S03]  /*19e30*/  VIADD R4, R4, 0x800 ;  /* 0x0000080004047836 */ /* 0x000fc60000000000 */
[----:B------:R-:W0:Y:S02]  /*19e40*/  LDS R7, [R5+-0x200] ;  /* 0xfffe000005077984 */ /* 0x000e240000000800 */
[----:B------:R-:W-:Y:S02]  /*19e50*/  ISETP.GE.AND P1, PT, R4, R31, PT ;  /* 0x0000001f0400720c */ /* 0x000fe40003f26270 */
[----:B------:R-:W4:Y:S04]  /*19e60*/  LDS R9, [R5] ;  /* 0x0000000005097984 */ /* 0x000f280000000800 */
[----:B------:R-:W5:Y:S04]  /*19e70*/  LDS R11, [R5+0x200] ;  /* 0x00020000050b7984 */ /* 0x000f680000000800 */
[----:B------:R-:W3:Y:S04]  /*19e80*/  LDS R13, [R5+0x400] ;  /* 0x00040000050d7984 */ /* 0x000ee80000000800 */
[----:B------:R-:W3:Y:S04]  /*19e90*/  LDS R15, [R5+0x600] ;  /* 0x00060000050f7984 */ /* 0x000ee80000000800 */
[----:B------:R-:W-:Y:S04]  /*19ea0*/  LDS R17, [R5+0x800] ;  /* 0x0008000005117984 */ /* 0x000fe80000000800 */
[----:B------:R-:W3:Y:S04]  /*19eb0*/  LDS R18, [R5+0xa00] ;  /* 0x000a000005127984 */ /* 0x000ee80000000800 */
[----:B------:R-:W3:Y:S04]  /*19ec0*/  LDS R19, [R5+0xc00] ;  /* 0x000c000005137984 */ /* 0x000ee80000000800 */
[----:B------:R-:W3:Y:S04]  /*19ed0*/  LDS R21, [R5+0xe00] ;  /* 0x000e000005157984 */ /* 0x000ee80000000800 */
[----:B------:R-:W3:Y:S01]  /*19ee0*/  LDS R23, [R5+0x1000] ;  /* 0x0010000005177984 */ /* 0x000ee20000000800 */
[----:B--2---:R-:W-:-:S03]  /*19ef0*/  FMUL.FTZ R6, R30, R6 ;  /* 0x000000061e067220 */ /* 0x004fc60000410000 */
[----:B------:R-:W2:Y:S01]  /*19f00*/  LDS R25, [R5+0x1200] ;  /* 0x0012000005197984 */ /* 0x000ea20000000800 */
[----:B0-----:R-:W-:-:S03]  /*19f10*/  FMUL.FTZ R8, R30, R7 ;  /* 0x000000071e087220 */ /* 0x001fc60000410000 */
[----:B-1----:R-:W0:Y:S01]  /*19f20*/  LDS R26, [R5+0x1400] ;  /* 0x00140000051a7984 */ /* 0x002e220000000800 */
[----:B----4-:R-:W-:-:S03]  /*19f30*/  FMUL.FTZ R10, R30, R9 ;  /* 0x000000091e0a7220 */ /* 0x010fc60000410000 */
[----:B------:R-:W1:Y:S01]  /*19f40*/  LDS R27, [R5+0x1600] ;  /* 0x00160000051b7984 */ /* 0x000e620000000800 */
[----:B-----5:R-:W-:-:S03]  /*19f50*/  FMUL.FTZ R12, R30, R11 ;  /* 0x0000000b1e0c7220 */ /* 0x020fc60000410000 */
[----:B------:R-:W4:Y:S01]  /*19f60*/  LDS R28, [R5+0x1800] ;  /* 0x00180000051c7984 */ /* 0x000f220000000800 */
[----:B---3--:R-:W-:-:S03]  /*19f70*/  FMUL.FTZ R14, R30, R13 ;  /* 0x0000000d1e0e7220 */ /* 0x008fc60000410000 */
[----:B------:R-:W3:Y:S01]  /*19f80*/  LDS R29, [R5+0x1a00] ;  /* 0x001a0000051d7984 */ /* 0x000ee20000000800 */
[----:B------:R-:W-:-:S03]  /*19f90*/  FMUL.FTZ R16, R30, R15 ;  /* 0x0000000f1e107220 */ /* 0x000fc60000410000 */
[----:B------:R5:W-:Y:S04]  /*19fa0*/  STS [R5+-0x400], R6 ;  /* 0xfffc000605007388 */ /* 0x000be80000000800 */
[----:B------:R2:W-:Y:S01]  /*19fb0*/  STS [R5+-0x200], R8 ;  /* 0xfffe000805007388 */ /* 0x0005e20000000800 */
[----:B------:R-:W-:-:S03]  /*19fc0*/  FMUL.FTZ R18, R30, R18 ;  /* 0x000000121e127220 */ /* 0x000fc60000410000 */
[----:B------:R1:W-:Y:S01]  /*19fd0*/  STS [R5], R10 ;  /* 0x0000000a05007388 */ /* 0x0003e20000000800 */
[C---:B------:R-:W-:Y:S01]  /*19fe0*/  FMUL.FTZ R20, R30.reuse, R19 ;  /* 0x000000131e147220 */ /* 0x040fe20000410000 */
[C---:B-----5:R-:W-:Y:S02]  /*19ff0*/  FMUL.FTZ R6, R30.reuse, R17 ;  /* 0x000000111e067220 */ /* 0x060fe40000410000 */
[----:B------:R3:W-:Y:S01]  /*1a000*/  STS [R5+0x200], R12 ;  /* 0x0002000c05007388 */ /* 0x0007e20000000800 */
[C---:B------:R-:W-:Y:S01]  /*1a010*/  FMUL.FTZ R22, R30.reuse, R21 ;  /* 0x000000151e167220 */ /* 0x040fe20000410000 */
[C---:B------:R-:W-:Y:S02]  /*1a020*/  FMUL.FTZ R24, R30.reuse, R23 ;  /* 0x000000171e187220 */ /* 0x040fe40000410000 */
[----:B------:R-:W-:Y:S01]  /*1a030*/  STS [R5+0x400], R14 ;  /* 0x0004000e05007388 */ /* 0x000fe20000000800 */
[----:B--2---:R-:W-:-:S03]  /*1a040*/  FMUL.FTZ R8, R30, R25 ;  /* 0x000000191e087220 */ /* 0x004fc60000410000 */
[----:B------:R-:W-:Y:S01]  /*1a050*/  STS [R5+0x600], R16 ;  /* 0x0006001005007388 */ /* 0x000fe20000000800 */
[----:B0-----:R-:W-:-:S03]  /*1a060*/  FMUL.FTZ R26, R30, R26 ;  /* 0x0000001a1e1a7220 */ /* 0x001fc60000410000 */
[----:B------:R-:W-:Y:S01]  /*1a070*/  STS [R5+0x800], R6 ;  /* 0x0008000605007388 */ /* 0x000fe20000000800 */
[----:B-1----:R-:W-:-:S03]  /*1a080*/  FMUL.FTZ R10, R30, R27 ;  /* 0x0000001b1e0a7220 */ /* 0x002fc60000410000 */
[----:B------:R-:W-:Y:S01]  /*1a090*/  STS [R5+0xa00], R18 ;  /* 0x000a001205007388 */ /* 0x000fe20000000800 */
[----:B----4-:R-:W-:-:S03]  /*1a0a0*/  FMUL.FTZ R28, R30, R28 ;  /* 0x0000001c1e1c7220 */ /* 0x010fc60000410000 */
[----:B------:R-:W-:Y:S01]  /*1a0b0*/  STS [R5+0xc00], R20 ;  /* 0x000c001405007388 */ /* 0x000fe20000000800 */
[----:B---3--:R-:W-:-:S03]  /*1a0c0*/  FMUL.FTZ R12, R30, R29 ;  /* 0x0000001d1e0c7220 */ /* 0x008fc60000410000 */
        /* <DEDUP_REMOVED lines=9> */
.L_x_2164:
[----:B------:R-:W-:Y:S05]  /*1a160*/  BSYNC.RECONVERGENT B1 ;  /* 0x0000000000017941 */ /* 0x000fea0003800200 */
.L_x_2163:
[----:B------:R-:W-:Y:S01]  /*1a170*/  IADD3 R6, PT, PT, -R4, UR43, RZ ;  /* 0x0000002b04067c10 */ /* 0x000fe2000fffe1ff */
[----:B------:R-:W-:Y:S03]  /*1a180*/  BSSY.RECONVERGENT B1, `(.L_x_2166) ;  /* 0x000001e000017945 */ /* 0x000fe60003800200 */
[----:B------:R-:W-:-:S13]  /*1a190*/  ISETP.GT.AND P1, PT, R6, 0x200, PT ;  /* 0x000002000600780c */ /* 0x000fda0003f24270 */
[----:B------:R-:W-:Y:S05]  /*1a1a0*/  @!P1 BRA `(.L_x_2167) ;  /* 0x00000000006c9947 */ /* 0x000fea0003800000 */
[----:B------:R-:W2:Y:S01]  /*1a1b0*/  LDS R6, [R5+-0x400] ;  /* 0xfffc000005067984 */ /* 0x000ea20000000800 */
[----:B------:R-:W-:Y:S01]  /*1a1c0*/  PLOP3.LUT P0, PT, PT, PT, PT, 0x8, 0x80 ;  /* 0x000000000080781c */ /* 0x000fe20003f0e170 */
[----:B------:R-:W-:Y:S02]  /*1a1d0*/  VIADD R4, R4, 0x400 ;  /* 0x0000040004047836 */ /* 0x000fe40000000000 */
[----:B------:R-:W0:Y:S04]  /*1a1e0*/  LDS R7, [R5+-0x200] ;  /* 0xfffe000005077984 */ /* 0x000e280000000800 */
[----:B------:R-:W4:Y:S04]  /*1a1f0*/  LDS R9, [R5] ;  /* 0x0000000005097984 */ /* 0x000f280000000800 */
[----:B------:R-:W5:Y:S04]  /*1a200*/  LDS R11, [R5+0x200] ;  /* 0x00020000050b7984 */ /* 0x000f680000000800 */
[----:B------:R-:W1:Y:S04]  /*1a210*/  LDS R13, [R5+0x400] ;  /* 0x00040000050d7984 */ /* 0x000e680000000800 */
[----:B------:R-:W3:Y:S04]  /*1a220*/  LDS R15, [R5+0x600] ;  /* 0x00060000050f7984 */ /* 0x000ee80000000800 */
[----:B------:R-:W3:Y:S04]  /*1a230*/  LDS R17, [R5+0x800] ;  /* 0x0008000005117984 */ /* 0x000ee80000000800 */
[----:B------:R-:W3:Y:S01]  /*1a240*/  LDS R19, [R5+0xa00] ;  /* 0x000a000005137984 */ /* 0x000ee20000000800 */
[C---:B--2---:R-:W-:Y:S01]  /*1a250*/  FMUL.FTZ R6, R30.reuse, R6 ;  /* 0x000000061e067220 */ /* 0x044fe20000410000 */
[----:B0-----:R-:W-:-:S04]  /*1a260*/  FMUL.FTZ R8, R30, R7 ;  /* 0x000000071e087220 */ /* 0x001fc80000410000 */
[----:B------:R-:W-:Y:S01]  /*1a270*/  STS [R5+-0x400], R6 ;  /* 0xfffc000605007388 */ /* 0x000fe20000000800 */
[----:B----4-:R-:W-:-:S03]  /*1a280*/  FMUL.FTZ R10, R30, R9 ;  /* 0x000000091e0a7220 */ /* 0x010fc60000410000 */
[----:B------:R-:W-:Y:S01]  /*1a290*/  STS [R5+-0x200], R8 ;  /* 0xfffe000805007388 */ /* 0x000fe20000000800 */
[----:B-----5:R-:W-:-:S03]  /*1a2a0*/  FMUL.FTZ R12, R30, R11 ;  /* 0x0000000b1e0c7220 */ /* 0x020fc60000410000 */
[----:B------:R-:W-:Y:S01]  /*1a2b0*/  STS [R5], R10 ;  /* 0x0000000a05007388 */ /* 0x000fe20000000800 */
[----:B-1----:R-:W-:-:S03]  /*1a2c0*/  FMUL.FTZ R14, R30, R13 ;  /* 0x0000000d1e0e7220 */ /* 0x002fc60000410000 */
[----:B------:R-:W-:Y:S01]  /*1a2d0*/  STS [R5+0x200], R12 ;  /* 0x0002000c05007388 */ /* 0x000fe20000000800 */
[----:B---3--:R-:W-:-:S03]  /*1a2e0*/  FMUL.FTZ R16, R30, R15 ;  /* 0x0000000f1e107220 */ /* 0x008fc60000410000 */
[----:B------:R-:W-:Y:S01]  /*1a2f0*/  STS [R5+0x400], R14 ;  /* 0x0004000e05007388 */ /* 0x000fe20000000800 */
[----:B------:R-:W-:-:S03]  /*1a300*/  FMUL.FTZ R18, R30, R17 ;  /* 0x000000111e127220 */ /* 0x000fc60000410000 */
[----:B------:R-:W-:Y:S01]  /*1a310*/  STS [R5+0x600], R16 ;  /* 0x0006001005007388 */ /* 0x000fe20000000800 */
[----:B------:R-:W-:-:S03]  /*1a320*/  FMUL.FTZ R20, R30, R19 ;  /* 0x000000131e147220 */ /* 0x000fc60000410000 */
[----:B------:R-:W-:Y:S04]  /*1a330*/  STS [R5+0x800], R18 ;  /* 0x0008001205007388 */ /* 0x000fe80000000800 */
[----:B------:R0:W-:Y:S02]  /*1a340*/  STS [R5+0xa00], R20 ;  /* 0x000a001405007388 */ /* 0x0001e40000000800 */
[----:B0-----:R-:W-:-:S07]  /*1a350*/  VIADD R5, R5, 0x1000 ;  /* 0x0000100005057836 */ /* 0x001fce0000000000 */
.L_x_2167:
[----:B------:R-:W-:Y:S05]  /*1a360*/  BSYNC.RECONVERGENT B1 ;  /* 0x0000000000017941 */ /* 0x000fea0003800200 */
.L_x_2166:
[----:B------:R-:W-:-:S13]  /*1a370*/  ISETP.LT.OR P0, PT, R4, UR43, P0 ;  /* 0x0000002b04007c0c */ /* 0x000fda0008701670 */
[----:B------:R-:W-:Y:S05]  /*1a380*/  @!P0 BRA `(.L_x_2158) ;  /* 0x0000000c00448947 */ /* 0x000fea0003800000 */
[----:B------:R-:W2:Y:S04]  /*1a390*/  LDS R4, [R5+-0x400] ;  /* 0xfffc000005047984 */ /* 0x000ea80000000800 */
[----:B------:R-:W0:Y:S04]  /*1a3a0*/  LDS R6, [R5+-0x200] ;  /* 0xfffe000005067984 */ /* 0x000e280000000800 */
[----:B------:R-:W4:Y:S04]  /*1a3b0*/  LDS R7, [R5] ;  /* 0x0000000005077984 */ /* 0x000f280000000800 */
[----:B------:R-:W5:Y:S01]  /*1a3c0*/  LDS R9, [R5+0x200] ;  /* 0x0002000005097984 */ /* 0x000f620000000800 */
[-C--:B--2---:R-:W-:Y:S01]  /*1a3d0*/  FMUL.FTZ R4, R4, R30.reuse ;  /* 0x0000001e04047220 */ /* 0x084fe20000410000 */
[----:B0-----:R-:W-:-:S04]  /*1a3e0*/  FMUL.FTZ R6, R6, R30 ;  /* 0x0000001e06067220 */ /* 0x001fc80000410000 */
[----:B------:R0:W-:Y:S01]  /*1a3f0*/  STS [R5+-0x400], R4 ;  /* 0xfffc000405007388 */ /* 0x0001e20000000800 */
[----:B----4-:R-:W-:-:S03]  /*1a400*/  FMUL.FTZ R8, R7, R30 ;  /* 0x0000001e07087220 */ /* 0x010fc60000410000 */
[----:B------:R0:W-:Y:S01]  /*1a410*/  STS [R5+-0x200], R6 ;  /* 0xfffe000605007388 */ /* 0x0001e20000000800 */
[----:B-----5:R-:W-:-:S03]  /*1a420*/  FMUL.FTZ R10, R9, R30 ;  /* 0x0000001e090a7220 */ /* 0x020fc60000410000 */
[----:B------:R0:W-:Y:S04]  /*1a430*/  STS [R5], R8 ;  /* 0x0000000805007388 */ /* 0x0001e80000000800 */
[----:B------:R0:W-:Y:S01]  /*1a440*/  STS [R5+0x200], R10 ;  /* 0x0002000a05007388 */ /* 0x0001e20000000800 */
[----:B------:R-:W-:Y:S05]  /*1a450*/  BRA `(.L_x_2158) ;  /* 0x0000000c00107947 */ /* 0x000fea0003800000 */
.L_x_2159:
        /* <DEDUP_REMOVED lines=10> */
[----:B------:R-:W5:Y:S01]  /*1a500*/  LDCU.64 UR14, c[0x0][0x480] ;  /* 0x00009000ff0e77ac */ /* 0x000f620008000a00 */
[----:B------:R-:W-:Y:S02]  /*1a510*/  LEA.HI R5, R5, 0x1, RZ, 0x19 ;  /* 0x0000000105057811 */ /* 0x000fe400078fc8ff */
[----:B------:R-:W-:Y:S01]  /*1a520*/  IADD3 R11, P0, PT, R4, UR4, RZ ;  /* 0x00000004040b7c10 */ /* 0x000fe2000ff1e0ff */
[----:B------:R-:W-:Y:S02]  /*1a530*/  UMOV UR8, 0x400 ;  /* 0x0000040000087882 */ /* 0x000fe40000000000 */
[----:B------:R-:W-:Y:S01]  /*1a540*/  UIADD3 UR8, UPT, UPT, UR8, 0x820, URZ ;  /* 0x0000082008087890 */ /* 0x000fe2000fffe0ff */
[C---:B------:R-:W-:Y:S01]  /*1a550*/  IMAD.SHL.U32 R6, R5.reuse, 0x80, RZ ;  /* 0x0000008005067824 */ /* 0x040fe200078e00ff */
[----:B------:R-:W-:Y:S01]  /*1a560*/  LOP3.LUT R5, R5, 0x3, RZ, 0xc0, !PT ;  /* 0x0000000305057812 */ /* 0x000fe200078ec0ff */
[----:B------:R-:W-:-:S03]  /*1a570*/  IMAD.X R8, RZ, RZ, UR5, P0 ;  /* 0x00000005ff087e24 */ /* 0x000fc600080e06ff */
[----:B0-----:R-:W-:-:S05]  /*1a580*/  LOP3.LUT R7, R6, 0x180, RZ, 0xc0, !PT ;  /* 0x0000018006077812 */ /* 0x001fca00078ec0ff */
[----:B------:R-:W-:Y:S01]  /*1a590*/  IMAD.IADD R4, R4, 0x1, R7 ;  /* 0x0000000104047824 */ /* 0x000fe200078e0207 */
[----:B-----5:R-:W-:-:S04]  /*1a5a0*/  LEA R10, P0, R11, UR14, 0x2 ;  /* 0x0000000e0b0a7c11 */ /* 0x020fc8000f8010ff */
[----:B------:R-:W-:Y:S01]  /*1a5b0*/  LEA.HI.X R11, R11, UR15, R8, 0x2, P0 ;  /* 0x0000000f0b0b7c11 */ /* 0x000fe200080f1408 */
[----:B----4-:R-:W-:Y:S01]  /*1a5c0*/  ULEA UR8, UR9, UR8, 0x18 ;  /* 0x0000000809087291 */ /* 0x010fe2000f8ec0ff */
[----:B------:R-:W-:-:S05]  /*1a5d0*/  IMAD.MOV R8, RZ, RZ, -R5 ;  /* 0x000000ffff087224 */ /* 0x000fca00078e0a05 */
[----:B------:R-:W-:-:S07]  /*1a5e0*/  VIADD R5, R0, UR8 ;  /* 0x0000000800057c36 */ /* 0x000fce0008000000 */
.L_x_2170:
[----:B----4-:R-:W2:Y:S01]  /*1a5f0*/  LDS R6, [R5] ;  /* 0x0000000005067984 */ /* 0x010ea20000000800 */
[----:B------:R-:W-:Y:S02]  /*1a600*/  IMAD.MOV.U32 R7, RZ, RZ, R11 ;  /* 0x000000ffff077224 */ /* 0x000fe400078e000b */
[----:B------:R-:W-:-:S05]  /*1a610*/  VIADD R8, R8, 0x1 ;  /* 0x0000000108087836 */ /* 0x000fca0000000000 */
[----:B------:R-:W-:Y:S01]  /*1a620*/  ISETP.NE.AND P0, PT, R8, RZ, PT ;  /* 0x000000ff0800720c */ /* 0x000fe20003f05270 */
[----:B--2---:R-:W-:Y:S01]  /*1a630*/  FMUL.FTZ R9, R6, R30 ;  /* 0x0000001e06097220 */ /* 0x004fe20000410000 */
[----:B------:R-:W-:Y:S01]  /*1a640*/  IMAD.MOV.U32 R6, RZ, RZ, R10 ;  /* 0x000000ffff067224 */ /* 0x000fe200078e000a */
[----:B------:R-:W-:-:S03]  /*1a650*/  IADD3 R10, P2, PT, R10, 0x200, RZ ;  /* 0x000002000a0a7810 */ /* 0x000fc60007f5e0ff */
[----:B------:R0:W-:Y:S02]  /*1a660*/  STS [R5], R9 ;  /* 0x0000000905007388 */ /* 0x0001e40000000800 */
[----:B------:R-:W-:Y:S02]  /*1a670*/  IMAD.X R11, RZ, RZ, R11, P2 ;  /* 0x000000ffff0b7224 */ /* 0x000fe400010e060b */
[----:B------:R4:W-:Y:S01]  /*1a680*/  STG.E desc[UR36][R6.64], R9 ;  /* 0x0000000906007986 */ /* 0x0009e2000c101924 */
[----:B0-----:R-:W-:Y:S02]  /*1a690*/  VIADD R5, R5, 0x200 ;  /* 0x0000020005057836 */ /* 0x001fe40000000000 */
[----:B------:R-:W-:Y:S05]  /*1a6a0*/  @P0 BRA `(.L_x_2170) ;  /* 0xfffffffc00d00947 */ /* 0x000fea000383ffff */
.L_x_2169:
[----:B------:R-:W-:Y:S05]  /*1a6b0*/  BSYNC.RECONVERGENT B1 ;  /* 0x0000000000017941 */ /* 0x000fea0003800200 */
.L_x_2168:
[----:B------:R-:W-:Y:S05]  /*1a6c0*/  @!P1 BRA `(.L_x_2158) ;  /* 0x0000000800749947 */ /* 0x000fea0003800000 */
[----:B------:R-:W5:Y:S01]  /*1a6d0*/  S2R R8, SR_CgaCtaId ;  /* 0x0000000000087919 */ /* 0x000f620000008800 */
[----:B------:R-:W1:Y:S01]  /*1a6e0*/  LDCU.64 UR8, c[0x0][0x480] ;  /* 0x00009000ff0877ac */ /* 0x000e620008000a00 */
[C---:B------:R-:W-:Y:S01]  /*1a6f0*/  IADD3 R10, PT, PT, -R4.reuse, UR43, RZ ;  /* 0x0000002b040a7c10 */ /* 0x040fe2000fffe1ff */
[----:B------:R-:W-:Y:S01]  /*1a700*/  BSSY.RECONVERGENT B1, `(.L_x_2171) ;  /* 0x000005b000017945 */ /* 0x000fe20003800200 */
[----:B----4-:R-:W-:Y:S02]  /*1a710*/  IADD3 R6, P0, PT, R4, UR4, RZ ;  /* 0x0000000404067c10 */ /* 0x010fe4000ff1e0ff */
[----:B------:R-:W-:Y:S02]  /*1a720*/  MOV R5, 0x400 ;  /* 0x0000040000057802 */ /* 0x000fe40000000f00 */
[----:B------:R-:W-:Y:S01]  /*1a730*/  ISETP.GT.AND P1, PT, R10, 0x600, PT ;  /* 0x000006000a00780c */ /* 0x000fe20003f24270 */
[----:B0-----:R-:W-:Y:S02]  /*1a740*/  IMAD.X R7, RZ, RZ, UR5, P0 ;  /* 0x00000005ff077e24 */ /* 0x001fe400080e06ff */
[----:B------:R-:W-:Y:S01]  /*1a750*/  VIADD R5, R5, 0x820 ;  /* 0x0000082005057836 */ /* 0x000fe20000000000 */
[----:B-1----:R-:W-:Y:S01]  /*1a760*/  LEA R9, P0, R6, UR8, 0x2 ;  /* 0x0000000806097c11 */ /* 0x002fe2000f8010ff */
[----:B------:R-:W-:-:S03]  /*1a770*/  USHF.L.U32 UR8, UR13, 0x2, URZ ;  /* 0x000000020d087899 */ /* 0x000fc600080006ff */
[----:B------:R-:W-:Y:S02]  /*1a780*/  LEA.HI.X R7, R6, UR9, R7, 0x2, P0 ;  /* 0x0000000906077c11 */ /* 0x000fe400080f1407 */
[----:B------:R-:W-:-:S05]  /*1a790*/  IADD3 R6, P0, PT, R9, 0x400, RZ ;  /* 0x0000040009067810 */ /* 0x000fca0007f1e0ff */
[----:B------:R-:W-:Y:S01]  /*1a7a0*/  IMAD.X R7, RZ, RZ, R7, P0 ;  /* 0x000000ffff077224 */ /* 0x000fe200000e0607 */
[----:B------:R-:W-:Y:S02]  /*1a7b0*/  PLOP3.LUT P0, PT, PT, PT, PT, 0x80, 0x8 ;  /* 0x000000000008781c */ /* 0x000fe40003f0f070 */
[----:B-----5:R-:W-:Y:S02]  /*1a7c0*/  LEA R8, R8, R5, 0x18 ;  /* 0x0000000508087211 */ /* 0x020fe400078ec0ff */
[----:B------:R-:W-:-:S04]  /*1a7d0*/  LEA R5, R4, -UR8, 0x2 ;  /* 0x8000000804057c11 */ /* 0x000fc8000f8e10ff */
[----:B------:R-:W-:Y:S01]  /*1a7e0*/  IADD3 R5, PT, PT, R5, 0x400, R8 ;  /* 0x0000040005057810 */ /* 0x000fe20007ffe008 */
[----:B------:R-:W-:Y:S06]  /*1a7f0*/  @!P1 BRA `(.L_x_2172) ;  /* 0x00000004002c9947 */ /* 0x000fec0003800000 */
[----:B------:R-:W-:Y:S01]  /*1a800*/  IMAD.U32 R25, RZ, RZ, UR43 ;  /* 0x0000002bff197e24 */ /* 0x000fe2000f8e00ff */
[----:B------:R-:W-:-:S03]  /*1a810*/  PLOP3.LUT P0, PT, PT, PT, PT, 0x8, 0x80 ;  /* 0x000000000080781c */ /* 0x000fc60003f0e170 */
[----:B------:R-:W-:-:S10]  /*1a820*/  VIADD R25, R25, 0xfffffa00 ;  /* 0xfffffa0019197836 */ /* 0x000fd40000000000 */
.L_x_2173:
[----:B------:R-:W2:Y:S01]  /*1a830*/  LDS R8, [R5+-0x400] ;  /* 0xfffc000005087984 */ /* 0x000ea20000000800 */
[----:B------:R-:W-:-:S03]  /*1a840*/  VIADD R4, R4, 0x800 ;  /* 0x0000080004047836 */ /* 0x000fc60000000000 */
[----:B------:R-:W0:Y:S02]  /*1a850*/  LDS R9, [R5+-0x200] ;  /* 0xfffe000005097984 */ /* 0x000e240000000800 */
[----:B------:R-:W-:Y:S02]  /*1a860*/  ISETP.GE.AND P2, PT, R4, R25, PT ;  /* 0x000000190400720c */ /* 0x000fe40003f46270 */
[----:B------:R-:W1:Y:S04]  /*1a870*/  LDS R10, [R5] ;  /* 0x00000000050a7984 */ /* 0x000e680000000800 */
[----:B------:R-:W4:Y:S04]  /*1a880*/  LDS R11, [R5+0x200] ;  /* 0x00020000050b7984 */ /* 0x000f280000000800 */
[----:B------:R-:W5:Y:S04]  /*1a890*/  LDS R12, [R5+0x400] ;  /* 0x00040000050c7984 */ /* 0x000f680000000800 */
[----:B------:R-:W3:Y:S04]  /*1a8a0*/  LDS R13, [R5+0x600] ;  /* 0x00060000050d7984 */ /* 0x000ee80000000800 */
[----:B------:R-:W3:Y:S04]  /*1a8b0*/  LDS R14, [R5+0x800] ;  /* 0x00080000050e7984 */ /* 0x000ee80000000800 */
[----:B------:R-:W3:Y:S04]  /*1a8c0*/  LDS R15, [R5+0xa00] ;  /* 0x000a0000050f7984 */ /* 0x000ee80000000800 */
[----:B------:R-:W3:Y:S04]  /*1a8d0*/  LDS R16, [R5+0xc00] ;  /* 0x000c000005107984 */ /* 0x000ee80000000800 */
[----:B------:R-:W3:Y:S04]  /*1a8e0*/  LDS R17, [R5+0xe00] ;  /* 0x000e000005117984 */ /* 0x000ee80000000800 */
[----:B------:R-:W3:Y:S01]  /*1a8f0*/  LDS R18, [R5+0x1000] ;  /* 0x0010000005127984 */ /* 0x000ee20000000800 */
[----:B--2---:R-:W-:-:S03]  /*1a900*/  FMUL.FTZ R8, R30, R8 ;  /* 0x000000081e087220 */ /* 0x004fc60000410000 */
[----:B------:R-:W2:Y:S01]  /*1a910*/  LDS R19, [R5+0x1200] ;  /* 0x0012000005137984 */ /* 0x000ea20000000800 */
[----:B0-----:R-:W-:-:S03]  /*1a920*/  FMUL.FTZ R9, R30, R9 ;  /* 0x000000091e097220 */ /* 0x001fc60000410000 */
[----:B------:R-:W0:Y:S01]  /*1a930*/  LDS R20, [R5+0x1400] ;  /* 0x0014000005147984 */ /* 0x000e220000000800 */
[----:B-1----:R-:W-:-:S03]  /*1a940*/  FMUL.FTZ R10, R30, R10 ;  /* 0x0000000a1e0a7220 */ /* 0x002fc60000410000 */
[----:B------:R-:W1:Y:S01]  /*1a950*/  LDS R21, [R5+0x1600] ;  /* 0x0016000005157984 */ /* 0x000e620000000800 */
[----:B----4-:R-:W-:-:S03]  /*1a960*/  FMUL.FTZ R11, R30, R11 ;  /* 0x0000000b1e0b7220 */ /* 0x010fc60000410000 */
[----:B------:R-:W4:Y:S01]  /*1a970*/  LDS R22, [R5+0x1800] ;  /* 0x0018000005167984 */ /* 0x000f220000000800 */
[----:B-----5:R-:W-:-:S03]  /*1a980*/  FMUL.FTZ R12, R30, R12 ;  /* 0x0000000c1e0c7220 */ /* 0x020fc60000410000 */
[----:B------:R-:W5:Y:S01]  /*1a990*/  LDS R23, [R5+0x1a00] ;  /* 0x001a000005177984 */ /* 0x000f620000000800 */
[----:B---3--:R-:W-:-:S03]  /*1a9a0*/  FMUL.FTZ R13, R30, R13 ;  /* 0x0000000d1e0d7220 */ /* 0x008fc60000410000 */
        /* <DEDUP_REMOVED lines=11> */
[----:B--2---:R-:W-:-:S03]  /*1aa60*/  FMUL.FTZ R19, R30, R19 ;  /* 0x000000131e137220 */ /* 0x004fc60000410000 */
[----:B------:R-:W-:Y:S01]  /*1aa70*/  STS [R5], R10 ;  /* 0x0000000a05007388 */ /* 0x000fe20000000800 */
[----:B0-----:R-:W-:Y:S02]  /*1aa80*/  IMAD.X R9, RZ, RZ, R7, P1 ;  /* 0x000000ffff097224 */ /* 0x001fe400008e0607 */
[C---:B------:R-:W-:Y:S01]  /*1aa90*/  FMUL.FTZ R20, R30.reuse, R20 ;  /* 0x000000141e147220 */ /* 0x040fe20000410000 */
[----:B------:R-:W-:Y:S01]  /*1aaa0*/  STG.E desc[UR36][R6.64+0x200], R11 ;  /* 0x0002000b06007986 */ /* 0x000fe2000c101924 */
[----:B-1----:R-:W-:-:S03]  /*1aab0*/  FMUL.FTZ R21, R30, R21 ;  /* 0x000000151e157220 */ /* 0x002fc60000410000 */
[----:B------:R-:W-:Y:S01]  /*1aac0*/  STS [R5+0x200], R11 ;  /* 0x0002000b05007388 */ /* 0x000fe20000000800 */
[----:B----4-:R-:W-:-:S03]  /*1aad0*/  FMUL.FTZ R22, R30, R22 ;  /* 0x000000161e167220 */ /* 0x010fc60000410000 */
[----:B------:R-:W-:Y:S01]  /*1aae0*/  STG.E desc[UR36][R6.64+0x400], R12 ;  /* 0x0004000c06007986 */ /* 0x000fe2000c101924 */
[----:B-----5:R-:W-:-:S03]  /*1aaf0*/  FMUL.FTZ R23, R30, R23 ;  /* 0x000000171e177220 */ /* 0x020fc60000410000 */
        /* <DEDUP_REMOVED lines=23> */
[----:B0-----:R-:W-:-:S02]  /*1ac70*/  IMAD.MOV.U32 R6, RZ, RZ, R8 ;  /* 0x000000ffff067224 */ /* 0x001fc400078e0008 */
[----:B-1----:R-:W-:Y:S02]  /*1ac80*/  VIADD R5, R5, 0x2000 ;  /* 0x0000200005057836 */ /* 0x002fe40000000000 */
[----:B------:R-:W-:Y:S01]  /*1ac90*/  IMAD.MOV.U32 R7, RZ, RZ, R9 ;  /* 0x000000ffff077224 */ /* 0x000fe200078e0009 */
[----:B------:R-:W-:Y:S06]  /*1aca0*/  @!P2 BRA `(.L_x_2173) ;  /* 0xfffffff800e0a947 */ /* 0x000fec000383ffff */
.L_x_2172:
[----:B------:R-:W-:Y:S05]  /*1acb0*/  BSYNC.RECONVERGENT B1 ;  /* 0x0000000000017941 */ /* 0x000fea0003800200 */
.L_x_2171:
        /* <DEDUP_REMOVED lines=8> */
[----:B------:R-:W1:Y:S04]  /*1ad40*/  LDS R10, [R5] ;  /* 0x00000000050a7984 */ /* 0x000e680000000800 */
[----:B------:R-:W4:Y:S04]  /*1ad50*/  LDS R11, [R5+0x200] ;  /* 0x00020000050b7984 */ /* 0x000f280000000800 */
[----:B------:R-:W5:Y:S04]  /*1ad60*/  LDS R12, [R5+0x400] ;  /* 0x00040000050c7984 */ /* 0x000f680000000800 */
[----:B------:R-:W3:Y:S04]  /*1ad70*/  LDS R13, [R5+0x600] ;  /* 0x00060000050d7984 */ /* 0x000ee80000000800 */
[----:B------:R-:W3:Y:S04]  /*1ad80*/  LDS R14, [R5+0x800] ;  /* 0x00080000050e7984 */ /* 0x000ee80000000800 */
[----:B------:R-:W3:Y:S01]  /*1ad90*/  LDS R15, [R5+0xa00] ;  /* 0x000a0000050f7984 */ /* 0x000ee20000000800 */
[C---:B--2---:R-:W-:Y:S01]  /*1ada0*/  FMUL.FTZ R8, R30.reuse, R8 ;  /* 0x000000081e087220 */ /* 0x044fe20000410000 */
[----:B0-----:R-:W-:-:S04]  /*1adb0*/  FMUL.FTZ R9, R30, R9 ;  /* 0x000000091e097220 */ /* 0x001fc80000410000 */
[----:B------:R-:W-:Y:S01]  /*1adc0*/  STG.E desc[UR36][R6.64+-0x400], R8 ;  /* 0xfffc000806007986 */ /* 0x000fe2000c101924 */
[----:B-1----:R-:W-:-:S03]  /*1add0*/  FMUL.FTZ R10, R30, R10 ;  /* 0x0000000a1e0a7220 */ /* 0x002fc60000410000 */
[----:B------:R0:W-:Y:S01]  /*1ade0*/  STS [R5+-0x400], R8 ;  /* 0xfffc000805007388 */ /* 0x0001e20000000800 */
[----:B----4-:R-:W-:-:S03]  /*1adf0*/  FMUL.FTZ R11, R30, R11 ;  /* 0x0000000b1e0b7220 */ /* 0x010fc60000410000 */
[----:B------:R-:W-:Y:S01]  /*1ae00*/  STG.E desc[UR36][R6.64+-0x200], R9 ;  /* 0xfffe000906007986 */ /* 0x000fe2000c101924 */
[----:B-----5:R-:W-:-:S03]  /*1ae10*/  FMUL.FTZ R12, R30, R12 ;  /* 0x0000000c1e0c7220 */ /* 0x020fc60000410000 */
[----:B------:R1:W-:Y:S01]  /*1ae20*/  STS [R5+-0x200], R9 ;  /* 0xfffe000905007388 */ /* 0x0003e20000000800 */
[----:B0-----:R-:W-:Y:S01]  /*1ae30*/  IADD3 R8, P1, PT, R6, 0x1000, RZ ;  /* 0x0000100006087810 */ /* 0x001fe20007f3e0ff */
[C---:B---3--:R-:W-:Y:S02]  /*1ae40*/  FMUL.FTZ R13, R30.reuse, R13 ;  /* 0x0000000d1e0d7220 */ /* 0x048fe40000410000 */
        /* <DEDUP_REMOVED lines=17> */
[----:B------:R-:W-:-:S07]  /*1af60*/  IMAD.MOV.U32 R7, RZ, RZ, R9 ;  /* 0x000000ffff077224 */ /* 0x000fce00078e0009 */
.L_x_2175:
[----:B------:R-:W-:Y:S05]  /*1af70*/  BSYNC.RECONVERGENT B1 ;  /* 0x0000000000017941 */ /* 0x000fea0003800200 */
.L_x_2174:
[----:B------:R-:W-:-:S13]  /*1af80*/  ISETP.LT.OR P0, PT, R4, UR43, P0 ;  /* 0x0000002b04007c0c */ /* 0x000fda0008701670 */
[----:B------:R-:W-:Y:S05]  /*1af90*/  @!P0 BRA `(.L_x_2158) ;  /* 0x0000000000408947 */ /* 0x000fea0003800000 */
[----:B------:R-:W2:Y:S04]  /*1afa0*/  LDS R4, [R5+-0x400] ;  /* 0xfffc000005047984 */ /* 0x000ea80000000800 */
[----:B------:R-:W0:Y:S04]  /*1afb0*/  LDS R8, [R5+-0x200] ;  /* 0xfffe000005087984 */ /* 0x000e280000000800 */
[----:B------:R-:W1:Y:S04]  /*1afc0*/  LDS R9, [R5] ;  /* 0x0000000005097984 */ /* 0x000e680000000800 */
[----:B------:R-:W4:Y:S01]  /*1afd0*/  LDS R10, [R5+0x200] ;  /* 0x00020000050a7984 */ /* 0x000f220000000800 */
[-C--:B--2---:R-:W-:Y:S01]  /*1afe0*/  FMUL.FTZ R4, R4, R30.reuse ;  /* 0x0000001e04047220 */ /* 0x084fe20000410000 */
[----:B0-----:R-:W-:-:S04]  /*1aff0*/  FMUL.FTZ R8, R8, R30 ;  /* 0x0000001e08087220 */ /* 0x001fc80000410000 */
[----:B------:R0:W-:Y:S01]  /*1b000*/  STG.E desc[UR36][R6.64+-0x400], R4 ;  /* 0xfffc000406007986 */ /* 0x0001e2000c101924 */
[----:B-1----:R-:W-:-:S03]  /*1b010*/  FMUL.FTZ R9, R9, R30 ;  /* 0x0000001e09097220 */ /* 0x002fc60000410000 */
        /* <DEDUP_REMOVED lines=8> */
.L_x_2158:
[----:B------:R-:W-:Y:S05]  /*1b0a0*/  BSYNC.RECONVERGENT B0 ;  /* 0x0000000000007941 */ /* 0x000fea0003800200 */
.L_x_2157:
[----:B------:R-:W3:Y:S01]  /*1b0b0*/  LDCU UR5, c[0x0][0x40c] ;  /* 0x00008180ff0577ac */ /* 0x000ee20008000800 */
[----:B------:R-:W5:Y:S01]  /*1b0c0*/  S2R R21, SR_CgaCtaId ;  /* 0x0000000000157919 */ /* 0x000f620000008800 */
[----:B------:R-:W-:Y:S01]  /*1b0d0*/  SHF.R.U32.HI R17, RZ, 0x6, R238 ;  /* 0x00000006ff117819 */ /* 0x000fe200000116ee */
[----:B------:R-:W-:Y:S01]  /*1b0e0*/  BSSY.RECONVERGENT B0, `(.L_x_2176) ;  /* 0x000001d000007945 */ /* 0x000fe20003800200 */
[----:B------:R-:W-:Y:S01]  /*1b0f0*/  ULEA.HI UR4, UR44, UR44, URZ, 0x1 ;  /* 0x0000002c2c047291 */ /* 0x000fe2000f8f08ff */
[----:B------:R-:W-:Y:S01]  /*1b100*/  LOP3.LUT R16, R0, 0xfc, RZ, 0xc0, !PT ;  /* 0x000000fc00107812 */ /* 0x000fe200078ec0ff */
[----:B------:R-:W-:Y:S01]  /*1b110*/  IMAD.SHL.U32 R0, R238, 0x10, RZ ;  /* 0x00000010ee007824 */ /* 0x000fe200078e00ff */
[----:B------:R-:W-:Y:S01]  /*1b120*/  MOV R12, 0x400 ;  /* 0x00000400000c7802 */ /* 0x000fe20000000f00 */
[----:B------:R-:W-:Y:S01]  /*1b130*/  ULOP3.LUT UR4, UR4, 0xfffffffe, URZ, 0xc0, !UPT ;  /* 0xfffffffe04047892 */ /* 0x000fe2000f8ec0ff */
[----:B0---4-:R-:W-:Y:S02]  /*1b140*/  CS2R R6, SRZ ;  /* 0x0000000000067805 */ /* 0x011fe4000001ff00 */
[----:B------:R-:W-:Y:S01]  /*1b150*/  LOP3.LUT R0, R0, 0x3f0, RZ, 0xc0, !PT ;  /* 0x000003f000007812 */ /* 0x000fe200078ec0ff */
[----:B------:R-:W-:Y:S01]  /*1b160*/  UIADD3 UR4, UPT, UPT, UR44, -UR4, URZ ;  /* 0x800000042c047290 */ /* 0x000fe2000fffe0ff */
[----:B------:R-:W-:-:S02]  /*1b170*/  VIADD R4, R12, 0x420 ;  /* 0x000004200c047836 */ /* 0x000fc40000000000 */
[----:B---3--:R-:W-:-:S03]  /*1b180*/  IMAD.U32 R44, RZ, RZ, UR5 ;  /* 0x00000005ff2c7e24 */ /* 0x008fc6000f8e00ff */
[----:B------:R-:W-:-:S04]  /*1b190*/  ISETP.NE.AND P0, PT, R17, UR4, PT ;  /* 0x0000000411007c0c */ /* 0x000fc8000bf05270 */
[----:B------:R-:W-:-:S04]  /*1b1a0*/  ISETP.NE.OR P0, PT, R44, RZ, P0 ;  /* 0x000000ff2c00720c */ /* 0x000fc80000705670 */
[----:B------:R-:W-:Y:S02]  /*1b1b0*/  ISETP.GT.U32.OR P0, PT, R16, 0xbf, P0 ;  /* 0x000000bf1000780c */ /* 0x000fe40000704470 */
[----:B-----5:R-:W-:-:S05]  /*1b1c0*/  LEA R5, R21, R4, 0x18 ;  /* 0x0000000415057211 */ /* 0x020fca00078ec0ff */
[----:B------:R-:W-:Y:S01]  /*1b1d0*/  IMAD.IADD R18, R5, 0x1, R0 ;  /* 0x0000000105127824 */ /* 0x000fe200078e0200 */
[----:B------:R-:W-:-:S05]  /*1b1e0*/  CS2R R4, SRZ ;  /* 0x0000000000047805 */ /* 0x000fca000001ff00 */
[----:B------:R-:W-:Y:S05]  /*1b1f0*/  @P0 BRA `(.L_x_2177) ;  /* 0x00000000002c0947 */ /* 0x000fea0003800000 */
[----:B------:R-:W0:Y:S01]  /*1b200*/  LDCU.64 UR8, c[0x0][0x3b0] ;  /* 0x00007600ff0877ac */ /* 0x000e220008000a00 */
[----:B------:R-:W-:Y:S01]  /*1b210*/  IMAD.MOV.U32 R7, RZ, RZ, RZ ;  /* 0x000000ffff077224 */ /* 0x000fe200078e00ff */
[----:B0-----:R-:W-:-:S04]  /*1b220*/  UISETP.NE.U32.AND UP0, UPT, UR8, URZ, UPT ;  /* 0x000000ff0800728c */ /* 0x001fc8000bf05070 */
[----:B------:R-:W-:-:S09]  /*1b230*/  UISETP.NE.AND.EX UP0, UPT, UR9, URZ, UPT, UP0 ;  /* 0x000000ff0900728c */ /* 0x000fd2000bf05300 */
[----:B------:R-:W-:Y:S05]  /*1b240*/  BRA.U !UP0, `(.L_x_2178) ;  /* 0x0000000108147547 */ /* 0x000fea000b800000 */
[----:B------:R-:W0:Y:S01]  /*1b250*/  S2R R7, SR_CTAID.X ;  /* 0x0000000000077919 */ /* 0x000e220000002500 */
[----:B------:R-:W3:Y:S01]  /*1b260*/  LDC.64 R4, c[0x0][0x3b0] ;  /* 0x0000ec00ff047b82 */ /* 0x000ee20000000a00 */
[----:B0-----:R-:W-:-:S04]  /*1b270*/  IMAD R7, R7, 0xc0, R16 ;  /* 0x000000c007077824 */ /* 0x001fc800078e0210 */
[----:B---3--:R-:W-:-:S06]  /*1b280*/  IMAD.WIDE.U32 R4, R7, 0x4, R4 ;  /* 0x0000000407047825 */ /* 0x008fcc00078e0004 */
[----:B------:R-:W5:Y:S02]  /*1b290*/  LDG.E.128 R4, desc[UR36][R4.64] ;  /* 0x0000002404047981 */ /* 0x000f64000c1e1d00 */
.L_x_2178:
[----:B-----5:R0:W-:Y:S02]  /*1b2a0*/  STS.128 [R18], R4 ;  /* 0x0000000412007388 */ /* 0x0201e40000000c00 */
.L_x_2177:
[----:B------:R-:W-:Y:S05]  /*1b2b0*/  BSYNC.RECONVERGENT B0 ;  /* 0x0000000000007941 */ /* 0x000fea0003800200 */
.L_x_2176:
[----:B------:R-:W3:Y:S01]  /*1b2c0*/  LDCU UR14, c[0x0][0x3f8] ;  /* 0x00007f00ff0e77ac */ /* 0x000ee20008000800 */
[----:B------:R-:W-:Y:S01]  /*1b2d0*/  BAR.SYNC.DEFER_BLOCKING 0x0 ;  /* 0x0000000000007b1d */ /* 0x000fe20000010000 */
[----:B------:R-:W-:Y:S02]  /*1b2e0*/  ISETP.GT.U32.AND P0, PT, R16, 0xbf, PT ;  /* 0x000000bf1000780c */ /* 0x000fe40003f04070 */
[----:B------:R-:W-:Y:S02]  /*1b2f0*/  CS2R R10, SRZ ;  /* 0x00000000000a7805 */ /* 0x000fe4000001ff00 */
[----:B------:R-:W-:Y:S01]  /*1b300*/  CS2R R8, SRZ ;  /* 0x0000000000087805 */ /* 0x000fe2000001ff00 */
[----:B------:R-:W4:Y:S01]  /*1b310*/  LDCU UR15, c[0x0][0x40c] ;  /* 0x00008180ff0f77ac */ /* 0x000f220008000800 */
[----:B------:R-:W-:Y:S01]  /*1b320*/  BSSY.RECONVERGENT B0, `(.L_x_2179) ;  /* 0x00001a9000007945 */ /* 0x000fe20003800200 */
[----:B------:R-:W0:Y:S01]  /*1b330*/  LDCU.64 UR10, c[0x0][0x3c8] ;  /* 0x00007900ff0a77ac */ /* 0x000e220008000a00 */
[----:B---3--:R-:W-:-:S04]  /*1b340*/  UIMAD UR7, UR7, UR14, UR12 ;  /* 0x0000000e070772a4 */ /* 0x008fc8000f8e020c */
[----:B------:R-:W-:Y:S01]  /*1b350*/  UIMAD UR7, UR7, 0xc0, URZ ;  /* 0x000000c0070778a4 */ /* 0x000fe2000f8e02ff */
[----:B------:R-:W-:Y:S11]  /*1b360*/  @P0 BRA `(.L_x_2180) ;  /* 0x0000001800900947 */ /* 0x000ff60003800000 */
[----:B------:R-:W3:Y:S01]  /*1b370*/  LDC R25, c[0x0][0x3f4] ;  /* 0x0000fd00ff197b82 */ /* 0x000ee20000000800 */
[----:B-1----:R-:W-:Y:S01]  /*1b380*/  VIADD R26, R17, UR13 ;  /* 0x0000000d111a7c36 */ /* 0x002fe20008000000 */
[----:B------:R-:W-:Y:S01]  /*1b390*/  BSSY.RECONVERGENT B1, `(.L_x_2181) ;  /* 0x0000092000017945 */ /* 0x000fe20003800200 */
[----:B------:R-:W-:-:S05]  /*1b3a0*/  VIADD R12, R12, 0x820 ;  /* 0x000008200c0c7836 */ /* 0x000fca0000000000 */
[----:B------:R-:W1:Y:S01]  /*1b3b0*/  LDC.64 R14, c[0x0][0x3c0] ;  /* 0x0000f000ff0e7b82 */ /* 0x000e620000000a00 */
[----:B------:R-:W-:-:S05]  /*1b3c0*/  LEA R45, R21, R12, 0x18 ;  /* 0x0000000c152d7211 */ /* 0x000fca00078ec0ff */
[----:B------:R-:W-:Y:S01]  /*1b3d0*/  IMAD R27, R17, 0x4, R45 ;  /* 0x00000004111b7824 */ /* 0x000fe200078e022d */
[C---:B---3--:R-:W-:Y:S01]  /*1b3e0*/  VIMNMX R19, PT, PT, R25.reuse, UR44, PT ;  /* 0x0000002c19137c48 */ /* 0x048fe2000bfe0100 */
[C-C-:B------:R-:W-:Y:S02]  /*1b3f0*/  IMAD R13, R25.reuse, UR7, R16.reuse ;  /* 0x00000007190d7c24 */ /* 0x140fe4000f8e0210 */
[----:B------:R-:W-:Y:S01]  /*1b400*/  IMAD R11, R25, UR6, R16 ;  /* 0x00000006190b7c24 */ /* 0x000fe2000f8e0210 */
[----:B------:R-:W-:Y:S01]  /*1b410*/  ISETP.GE.AND P0, PT, R26, R19, PT ;  /* 0x000000131a00720c */ /* 0x000fe20003f06270 */
[----:B-1----:R-:W-:-:S04]  /*1b420*/  IMAD.WIDE R12, R13, 0x4, R14 ;  /* 0x000000040d0c7825 */ /* 0x002fc800078e020e */
[----:B------:R-:W-:-:S04]  /*1b430*/  IMAD.WIDE R14, R11, 0x4, R14 ;  /* 0x000000040b0e7825 */ /* 0x000fc800078e020e */
[----:B------:R-:W-:-:S04]  /*1b440*/  IMAD.MOV.U32 R11, RZ, RZ, RZ ;  /* 0x000000ffff0b7224 */ /* 0x000fc800078e00ff */
[----:B------:R-:W-:Y:S05]  /*1b450*/  @P0 BRA `(.L_x_2182) ;  /* 0x0000000800140947 */ /* 0x000fea0003800000 */
[----:B------:R-:W-:Y:S01]  /*1b460*/  VIADD R20, R26, 0x2 ;  /* 0x000000021a147836 */ /* 0x000fe20000000000 */
[----:B------:R-:W1:Y:S01]  /*1b470*/  LDC.64 R8, c[0x0][0x458] ;  /* 0x00011600ff087b82 */ /* 0x000e620000000a00 */
[----:B------:R-:W-:Y:S01]  /*1b480*/  ULOP3.LUT UR5, URZ, UR13, URZ, 0x33, !UPT ;  /* 0x0000000dff057292 */ /* 0x000fe2000f8e33ff */
[----:B------:R-:W-:Y:S01]  /*1b490*/  IMAD R25, R25, UR14, RZ ;  /* 0x0000000e19197c24 */ /* 0x000fe2000f8e02ff */
[----:B------:R-:W-:Y:S01]  /*1b4a0*/  UIMAD UR8, UR38, UR14, UR12 ;  /* 0x0000000e260872a4 */ /* 0x000fe2000f8e020c */
[----:B------:R-:W-:Y:S01]  /*1b4b0*/  VIMNMX R0, PT, PT, R19, R20, !PT ;  /* 0x0000001413007248 */ /* 0x000fe20007fe0100 */
[----:B------:R-:W-:Y:S01]  /*1b4c0*/  BSSY.RECONVERGENT B2, `(.L_x_2183) ;  /* 0x0000030000027945 */ /* 0x000fe20003800200 */
[----:B------:R-:W-:Y:S01]  /*1b4d0*/  CS2R R10, SRZ ;  /* 0x00000000000a7805 */ /* 0x000fe2000001ff00 */
[----:B------:R-:W-:Y:S01]  /*1b4e0*/  IMAD R28, R25, 0xc0, RZ ;  /* 0x000000c0191c7824 */ /* 0x000fe200078e02ff */
[----:B------:R-:W-:Y:S01]  /*1b4f0*/  IADD3 R21, PT, PT, -R17, UR5, R0 ;  /* 0x0000000511157c10 */ /* 0x000fe2000fffe100 */
[----:B------:R-:W-:-:S02]  /*1b500*/  IMAD.U32 R23, RZ, RZ, UR8 ;  /* 0x00000008ff177e24 */ /* 0x000fc4000f8e00ff */
[----:B------:R-:W-:Y:S01]  /*1b510*/  IMAD.MOV.U32 R0, RZ, RZ, R26 ;  /* 0x000000ffff007224 */ /* 0x000fe200078e001a */
[----:B------:R-:W-:Y:S01]  /*1b520*/  LOP3.LUT P0, RZ, R21, 0x2, RZ, 0xc0, !PT ;  /* 0x0000000215ff7812 */ /* 0x000fe2000780c0ff */
[----:B------:R-:W-:-:S04]  /*1b530*/  IMAD R23, R23, 0xc0, R16 ;  /* 0x000000c017177824 */ /* 0x000fc800078e0210 */
[----:B-1----:R-:W-:Y:S01]  /*1b540*/  IMAD.WIDE R22, R23, 0x4, R8 ;  /* 0x0000000417167825 */ /* 0x002fe200078e0208 */
[----:B------:R-:W-:-:S07]  /*1b550*/  CS2R R8, SRZ ;  /* 0x0000000000087805 */ /* 0x000fce000001ff00 */
[----:B------:R-:W-:Y:S05]  /*1b560*/  @P0 BRA `(.L_x_2184) ;  /* 0x0000000000940947 */ /* 0x000fea0003800000 */
[----:B------:R-:W1:Y:S01]  /*1b570*/  LDCU.64 UR8, c[0x0][0x3c8] ;  /* 0x00007900ff0877ac */ /* 0x000e620008000a00 */
[----:B------:R-:W-:-:S05]  /*1b580*/  IADD3 R0, P0, PT, R3, R26, RZ ;  /* 0x0000001a03007210 */ /* 0x000fca0007f1e0ff */
[----:B------:R-:W-:Y:S01]  /*1b590*/  IMAD.X R9, RZ, RZ, R2, P0 ;  /* 0x000000ffff097224 */ /* 0x000fe200000e0602 */
[----:B-1----:R-:W-:-:S04]  /*1b5a0*/  LEA R10, P0, R0, UR8, 0x2 ;  /* 0x00000008000a7c11 */ /* 0x002fc8000f8010ff */
[----:B------:R-:W-:Y:S02]  /*1b5b0*/  LEA.HI.X R11, R0, UR9, R9, 0x2, P0 ;  /* 0x00000009000b7c11 */ /* 0x000fe400080f1409 */
[----:B------:R1:W3:Y:S04]  /*1b5c0*/  LDS R0, [R27] ;  /* 0x000000001b007984 */ /* 0x0002e80000000800 */
[----:B------:R-:W2:Y:S01]  /*1b5d0*/  LDG.E R11, desc[UR36][R10.64] ;  /* 0x000000240a0b7981 */ /* 0x000ea2000c1e1900 */
[----:B------:R-:W-:Y:S01]  /*1b5e0*/  ISETP.NE.AND P0, PT, R44, RZ, PT ;  /* 0x000000ff2c00720c */ /* 0x000fe20003f05270 */
[----:B--2---:R-:W-:-:S04]  /*1b5f0*/  IMAD R9, R25, R11, R26 ;  /* 0x0000000b19097224 */ /* 0x004fc800078e021a */
[----:B------:R-:W-:-:S04]  /*1b600*/  IMAD R9, R9, 0xc0, RZ ;  /* 0x000000c009097824 */ /* 0x000fc800078e02ff */
[----:B------:R-:W-:-:S05]  /*1b610*/  IMAD.WIDE R8, R9, 0x4, R14 ;  /* 0x0000000409087825 */ /* 0x000fca00078e020e */
[----:B------:R1:W5:Y:S01]  /*1b620*/  LDG.E.128 R32, desc[UR36][R8.64] ;  /* 0x0000002408207981 */ /* 0x000362000c1e1d00 */
[----:B---3--:R-:W-:Y:S05]  /*1b630*/  @P0 BRA `(.L_x_2185) ;  /* 0x00000000004c0947 */ /* 0x008fea0003800000 */
[----:B------:R-:W-:Y:S01]  /*1b640*/  UISETP.NE.AND UP0, UPT, UR42, URZ, UPT ;  /* 0x000000ff2a00728c */ /* 0x000fe2000bf05270 */
[----:B-1----:R-:W1:Y:S05]  /*1b650*/  LDS.128 R8, [R18] ;  /* 0x0000000012087984 */ /* 0x002e6a0000000c00 */
[----:B------:R-:W-:-:S13]  /*1b660*/  PLOP3.LUT P0, PT, PT, PT, UP0, 0x80, 0x8 ;  /* 0x000000000008781c */ /* 0x000fda0003f0f008 */
[----:B------:R-:W2:Y:S01]  /*1b670*/  @P0 LDG.E.128 R36, desc[UR36][R22.64] ;  /* 0x0000002416240981 */ /* 0x000ea2000c1e1d00 */
[----:B------:R-:W-:Y:S02]  /*1b680*/  PLOP3.LUT P0, PT, PT, PT, UP0, 0x80, 0x8 ;  /* 0x000000000008781c */ /* 0x000fe40003f0f008 */
[----:B------:R-:W-:Y:S02]  /*1b690*/  PLOP3.LUT P1, PT, PT, PT, UP0, 0x80, 0x8 ;  /* 0x000000000008781c */ /* 0x000fe40003f2f008 */
[----:B------:R-:W-:Y:S02]  /*1b6a0*/  PLOP3.LUT P2, PT, PT, PT, UP0, 0x80, 0x8 ;  /* 0x000000000008781c */ /* 0x000fe40003f4f008 */
[----:B------:R-:W-:Y:S01]  /*1b6b0*/  PLOP3.LUT P3, PT, PT, PT, UP0, 0x80, 0x8 ;  /* 0x000000000008781c */ /* 0x000fe20003f6f008 */
[----:B-1---5:R-:W-:Y:S01]  /*1b6c0*/  FADD.FTZ R33, R33, R9 ;  /* 0x0000000921217221 */ /* 0x022fe20000010000 */
        /* <DEDUP_REMOVED lines=10> */
.L_x_2185:
[C---:B-12--5:R-:W-:Y:S01]  /*1b770*/  FFMA.FTZ R8, R0.reuse, R32, RZ ;  /* 0x0000002000087223 */ /* 0x066fe200000100ff */
[C---:B------:R-:W-:Y:S01]  /*1b780*/  FFMA.FTZ R9, R0.reuse, R33, RZ ;  /* 0x0000002100097223 */ /* 0x040fe200000100ff */
[C---:B------:R-:W-:Y:S01]  /*1b790*/  FFMA.FTZ R10, R0.reuse, R34, RZ ;  /* 0x00000022000a7223 */ /* 0x040fe200000100ff */
[----:B------:R-:W-:Y:S01]  /*1b7a0*/  FFMA.FTZ R11, R0, R35, RZ ;  /* 0x00000023000b7223 */ /* 0x000fe200000100ff */
[----:B------:R-:W-:-:S07]  /*1b7b0*/  IMAD.MOV.U32 R0, RZ, RZ, R20 ;  /* 0x000000ffff007224 */ /* 0x000fce00078e0014 */
.L_x_2184:
[----:B0---4-:R-:W-:Y:S05]  /*1b7c0*/  BSYNC.RECONVERGENT B2 ;  /* 0x0000000000027941 */ /* 0x011fea0003800200 */
.L_x_2183:
[----:B------:R-:W-:-:S13]  /*1b7d0*/  ISETP.GE.U32.AND P0, PT, R21, 0x2, PT ;  /* 0x000000021500780c */ /* 0x000fda0003f06070 */
[----:B------:R-:W-:Y:S05]  /*1b7e0*/  @!P0 BRA `(.L_x_2182) ;  /* 0x0000000400308947 */ /* 0x000fea0003800000 */
[----:B------:R-:W-:Y:S01]  /*1b7f0*/  USHF.L.U32 UR5, UR13, 0x2, URZ ;  /* 0x000000020d057899 */ /* 0x000fe200080006ff */
[----:B------:R-:W-:Y:S01]  /*1b800*/  ISETP.NE.AND P0, PT, R44, RZ, PT ;  /* 0x000000ff2c00720c */ /* 0x000fe20003f05270 */
[----:B------:R-:W-:-:S04]  /*1b810*/  IMAD R31, R0, 0xc0, RZ ;  /* 0x000000c0001f7824 */ /* 0x000fc800078e02ff */
[----:B------:R-:W-:-:S04]  /*1b820*/  LEA R20, R0, -UR5, 0x2 ;  /* 0x8000000500147c11 */ /* 0x000fc8000f8e10ff */
[----:B------:R-:W-:-:S07]  /*1b830*/  IADD3 R29, PT, PT, R20, 0x8, R45 ;  /* 0x00000008141d7810 */ /* 0x000fce0007ffe02d */
.L_x_2189:
[----:B------:R-:W-:-:S05]  /*1b840*/  IADD3 R20, P1, PT, R3, R0, RZ ;  /* 0x0000000003147210 */ /* 0x000fca0007f3e0ff */
        /* <DEDUP_REMOVED lines=9> */
[----:B------:R-:W-:Y:S01]  /*1b8e0*/  UISETP.NE.AND UP0, UPT, UR42, URZ, UPT ;  /* 0x000000ff2a00728c */ /* 0x000fe2000bf05270 */
[----:B------:R-:W1:Y:S05]  /*1b8f0*/  LDS.128 R36, [R18] ;  /* 0x0000000012247984 */ /* 0x000e6a0000000c00 */
[----:B------:R-:W-:-:S13]  /*1b900*/  PLOP3.LUT P0, PT, PT, PT, UP0, 0x80, 0x8 ;  /* 0x000000000008781c */ /* 0x000fda0003f0f008 */
[----:B------:R-:W3:Y:S01]  /*1b910*/  @P0 LDG.E.128 R40, desc[UR36][R22.64] ;  /* 0x0000002416280981 */ /* 0x000ee2000c1e1d00 */
        /* <DEDUP_REMOVED lines=9> */
[----:B---3--:R-:W-:Y:S02]  /*1b9b0*/  @P0 FMUL.FTZ R32, R32, R40 ;  /* 0x0000002820200220 */ /* 0x008fe40000410000 */
[----:B------:R-:W-:Y:S02]  /*1b9c0*/  @P1 FMUL.FTZ R33, R33, R41 ;  /* 0x0000002921211220 */ /* 0x000fe40000410000 */
[----:B------:R-:W-:Y:S02]  /*1b9d0*/  @P2 FMUL.FTZ R34, R34, R42 ;  /* 0x0000002a22222220 */ /* 0x000fe40000410000 */
[----:B------:R-:W-:-:S05]  /*1b9e0*/  @P3 FMUL.FTZ R35, R35, R43 ;  /* 0x0000002b23233220 */ /* 0x000fca0000410000 */
[----:B------:R1:W-:Y:S02]  /*1b9f0*/  STG.E.128 desc[UR36][R20.64], R32 ;  /* 0x0000002014007986 */ /* 0x0003e4000c101d24 */
.L_x_2187:
[----:B------:R-:W-:Y:S05]  /*1ba00*/  BSYNC.RECONVERGENT B2 ;  /* 0x0000000000027941 */ /* 0x000fea0003800200 */
.L_x_2186:
[----:B------:R-:W0:Y:S04]  /*1ba10*/  LDG.E R24, desc[UR36][R24.64+0x8] ;  /* 0x0000082418187981 */ /* 0x000e28000c1e1900 */
[----:B------:R-:W2:Y:S01]  /*1ba20*/  LDS R37, [R29+-0x8] ;  /* 0xfffff8001d257984 */ /* 0x000ea20000000800 */
[----:B------:R-:W-:Y:S02]  /*1ba30*/  IMAD.U32 R44, RZ, RZ, UR15 ;  /* 0x0000000fff2c7e24 */ /* 0x000fe4000f8e00ff */
[----:B01----:R-:W-:-:S04]  /*1ba40*/  IMAD R20, R28, R24, R31 ;  /* 0x000000181c147224 */ /* 0x003fc800078e021f */
[----:B------:R-:W-:-:S04]  /*1ba50*/  VIADD R21, R20, 0x180 ;  /* 0x0000018014157836 */ /* 0x000fc80000000000 */
[----:B------:R-:W-:-:S05]  /*1ba60*/  IMAD.WIDE R20, R21, 0x4, R14 ;  /* 0x0000000415147825 */ /* 0x000fca00078e020e */
[----:B------:R0:W5:Y:S01]  /*1ba70*/  LDG.E.128 R40, desc[UR36][R20.64] ;  /* 0x0000002414287981 */ /* 0x000162000c1e1d00 */
[----:B------:R-:W-:Y:S01]  /*1ba80*/  ISETP.NE.AND P0, PT, R44, RZ, PT ;  /* 0x000000ff2c00720c */ /* 0x000fe20003f05270 */
[C---:B--2--5:R-:W-:Y:S01]  /*1ba90*/  FFMA.FTZ R30, R37.reuse, R33, R9 ;  /* 0x00000021251e7223 */ /* 0x064fe20000010009 */
[C---:B------:R-:W-:Y:S01]  /*1baa0*/  FFMA.FTZ R32, R37.reuse, R32, R8 ;  /* 0x0000002025207223 */ /* 0x040fe20000010008 */
[C---:B------:R-:W-:Y:S01]  /*1bab0*/  FFMA.FTZ R33, R37.reuse, R34, R10 ;  /* 0x0000002225217223 */ /* 0x040fe2000001000a */
[----:B------:R-:W-:-:S09]  /*1bac0*/  FFMA.FTZ R24, R37, R35, R11 ;  /* 0x0000002325187223 */ /* 0x000fd2000001000b */
[----:B0-----:R-:W-:Y:S05]  /*1bad0*/  @P0 BRA `(.L_x_2188) ;  /* 0x00000000004c0947 */ /* 0x001fea0003800000 */
[----:B------:R-:W-:Y:S01]  /*1bae0*/  UISETP.NE.AND UP0, UPT, UR42, URZ, UPT ;  /* 0x000000ff2a00728c */ /* 0x000fe2000bf05270 */
[----:B------:R-:W0:Y:S05]  /*1baf0*/  LDS.128 R36, [R18] ;  /* 0x0000000012247984 */ /* 0x000e2a0000000c00 */
[----:B------:R-:W-:-:S13]  /*1bb00*/  PLOP3.LUT P1, PT, PT, PT, UP0, 0x80, 0x8 ;  /* 0x000000000008781c */ /* 0x000fda0003f2f008 */
[----:B------:R-:W2:Y:S01]  /*1bb10*/  @P1 LDG.E.128 R8, desc[UR36][R22.64] ;  /* 0x0000002416081981 */ /* 0x000ea2000c1e1d00 */
[----:B------:R-:W-:Y:S01]  /*1bb20*/  PLOP3.LUT P1, PT, PT, PT, UP0, 0x80, 0x8 ;  /* 0x000000000008781c */ /* 0x000fe20003f2f008 */
[----:B------:R-:W-:Y:S01]  /*1bb30*/  VIADD R21, R31, 0x180 ;  /* 0x000001801f157836 */ /* 0x000fe20000000000 */
[----:B------:R-:W-:Y:S02]  /*1bb40*/  PLOP3.LUT P2, PT, PT, PT, UP0, 0x80, 0x8 ;  /* 0x000000000008781c */ /* 0x000fe40003f4f008 */
[----:B------:R-:W-:Y:S02]  /*1bb50*/  PLOP3.LUT P3, PT, PT, PT, UP0, 0x80, 0x8 ;  /* 0x000000000008781c */ /* 0x000fe40003f6f008 */
[----:B------:R-:W-:Y:S01]  /*1bb60*/  PLOP3.LUT P4, PT, PT, PT, UP0, 0x80, 0x8 ;  /* 0x000000000008781c */ /* 0x000fe20003f8f008 */
[----:B0-----:R-:W-:Y:S01]  /*1bb70*/  FADD.FTZ R40, R36, R40 ;  /* 0x0000002824287221 */ /* 0x001fe20000010000 */
        /* <DEDUP_REMOVED lines=9> */
.L_x_2188:
        /* <DEDUP_REMOVED lines=10> */
.L_x_2182:
[----:B0---4-:R-:W-:Y:S05]  /*1bcb0*/  BSYNC.RECONVERGENT B1 ;  /* 0x0000000000017941 */ /* 0x011fea0003800200 */
.L_x_2181:
[----:B------:R-:W-:Y:S01]  /*1bcc0*/  ISETP.GE.AND P0, PT, R26, UR44, PT ;  /* 0x0000002c1a007c0c */ /* 0x000fe2000bf06270 */
[----:B------:R-:W-:-:S12]  /*1bcd0*/  BSSY.RECONVERGENT B1, `(.L_x_2190) ;  /* 0x00000df000017945 */ /* 0x000fd80003800200 */
[----:B------:R-:W-:Y:S05]  /*1bce0*/  @P0 BRA `(.L_x_2191) ;  /* 0x0000000c00740947 */ /* 0x000fea0003800000 */
[----:B------:R-:W0:Y:S01]  /*1bcf0*/  LDCU UR5, c[0x0][0x3f8] ;  /* 0x00007f00ff0577ac */ /* 0x000e220008000800 */
[----:B------:R-:W-:Y:S01]  /*1bd00*/  VIADD R32, R26, 0x2 ;  /* 0x000000021a207836 */ /* 0x000fe20000000000 */
[----:B------:R-:W1:Y:S01]  /*1bd10*/  LDC R23, c[0x0][0x3f4] ;  /* 0x0000fd00ff177b82 */ /* 0x000e620000000800 */
[----:B------:R-:W-:Y:S01]  /*1bd20*/  BSSY.RECONVERGENT B2, `(.L_x_2192) ;  /* 0x000004d000027945 */ /* 0x000fe20003800200 */
[----:B------:R-:W-:Y:S01]  /*1bd30*/  ULOP3.LUT UR9, URZ, UR13, URZ, 0x33, !UPT ;  /* 0x0000000dff097292 */ /* 0x000fe2000f8e33ff */
[----:B------:R-:W-:Y:S01]  /*1bd40*/  IMAD.MOV.U32 R19, RZ, RZ, R26 ;  /* 0x000000ffff137224 */ /* 0x000fe200078e001a */
[----:B------:R-:W-:-:S04]  /*1bd50*/  VIMNMX R0, PT, PT, R32, UR44, !PT ;  /* 0x0000002c20007c48 */ /* 0x000fc8000ffe0100 */
        /* <DEDUP_REMOVED lines=8> */
[----:B------:R-:W-:Y:S06]  /*1bde0*/  @P0 BRA `(.L_x_2193) ;  /* 0x0000000400000947 */ /* 0x000fec0003800000 */
[----:B------:R-:W-:Y:S01]  /*1bdf0*/  ISETP.GE.AND P0, PT, R26, R23, PT ;  /* 0x000000171a00720c */ /* 0x000fe20003f06270 */
[----:B------:R-:W-:-:S12]  /*1be00*/  IMAD.MOV.U32 R19, RZ, RZ, R32 ;  /* 0x000000ffff137224 */ /* 0x000fd800078e0020 */
[----:B------:R-:W-:Y:S05]  /*1be10*/  @!P0 BRA `(.L_x_2193) ;  /* 0x0000000000f48947 */ /* 0x000fea0003800000 */
[----:B------:R-:W-:Y:S01]  /*1be20*/  IABS R22, R23 ;  /* 0x0000001700167213 */ /* 0x000fe20000000000 */
[----:B------:R-:W-:Y:S01]  /*1be30*/  IMAD.MOV.U32 R20, RZ, RZ, RZ ;  /* 0x000000ffff147224 */ /* 0x000fe200078e00ff */
[----:B------:R-:W-:Y:S01]  /*1be40*/  IABS R29, R26 ;  /* 0x0000001a001d7213 */ /* 0x000fe20000000000 */
[----:B------:R-:W0:Y:S01]  /*1be50*/  LDCU.64 UR8, c[0x0][0x3c8] ;  /* 0x00007900ff0877ac */ /* 0x000e220008000a00 */
[----:B------:R-:W1:Y:S01]  /*1be60*/  I2F.RP R28, R22 ;  /* 0x00000016001c7306 */ /* 0x000e620000209400 */
[----:B------:R-:W-:Y:S01]  /*1be70*/  ISETP.GE.AND P1, PT, R26, RZ, PT ;  /* 0x000000ff1a00720c */ /* 0x000fe20003f26270 */
[----:B------:R-:W3:Y:S01]  /*1be80*/  LDS R27, [R27] ;  /* 0x000000001b1b7984 */ /* 0x000ee20000000800 */
[----:B------:R-:W-:-:S05]  /*1be90*/  ISETP.NE.AND P2, PT, R23, RZ, PT ;  /* 0x000000ff1700720c */ /* 0x000fca0003f45270 */
[----:B-1----:R-:W1:Y:S02]  /*1bea0*/  MUFU.RCP R28, R28 ;  /* 0x0000001c001c7308 */ /* 0x002e640000001000 */
[----:B-1----:R-:W-:-:S06]  /*1beb0*/  VIADD R21, R28, 0xffffffe ;  /* 0x0ffffffe1c157836 */ /* 0x002fcc0000000000 */
[----:B------:R-:W1:Y:S02]  /*1bec0*/  F2I.FTZ.U32.TRUNC.NTZ R21, R21 ;  /* 0x0000001500157305 */ /* 0x000e64000021f000 */
[----:B-1----:R-:W-:-:S04]  /*1bed0*/  IMAD.MOV R19, RZ, RZ, -R21 ;  /* 0x000000ffff137224 */ /* 0x002fc800078e0a15 */
[----:B------:R-:W-:-:S04]  /*1bee0*/  IMAD R19, R19, R22, RZ ;  /* 0x0000001613137224 */ /* 0x000fc800078e02ff */
        /* <DEDUP_REMOVED lines=8> */
[----:B------:R-:W-:-:S04]  /*1bf70*/  @!P0 IMAD.IADD R19, R19, 0x1, -R22 ;  /* 0x0000000113138824 */ /* 0x000fc800078e0a16 */
[----:B------:R-:W-:Y:S01]  /*1bf80*/  @!P1 IMAD.MOV R19, RZ, RZ, -R19 ;  /* 0x000000ffff139224 */ /* 0x000fe200078e0a13 */
[----:B------:R-:W-:-:S04]  /*1bf90*/  @!P2 LOP3.LUT R19, RZ, R23, RZ, 0x33, !PT ;  /* 0x00000017ff13a212 */ /* 0x000fc800078e33ff */
[----:B------:R-:W-:-:S05]  /*1bfa0*/  IADD3 R20, P0, PT, R3, R19, RZ ;  /* 0x0000001303147210 */ /* 0x000fca0007f1e0ff */
[----:B------:R-:W-:Y:S01]  /*1bfb0*/  IMAD.X R21, RZ, RZ, R2, P0 ;  /* 0x000000ffff157224 */ /* 0x000fe200000e0602 */
[----:B0-----:R-:W-:-:S04]  /*1bfc0*/  LEA R22, P0, R20, UR8, 0x2 ;  /* 0x0000000814167c11 */ /* 0x001fc8000f8010ff */
[----:B------:R-:W-:-:S05]  /*1bfd0*/  LEA.HI.X R23, R20, UR9, R21, 0x2, P0 ;  /* 0x0000000914177c11 */ /* 0x000fca00080f1415 */
[----:B------:R-:W4:Y:S01]  /*1bfe0*/  LDG.E R22, desc[UR36][R22.64] ;  /* 0x0000002416167981 */ /* 0x000f22000c1e1900 */
[----:B------:R-:W-:Y:S01]  /*1bff0*/  ISETP.NE.AND P0, PT, R44, RZ, PT ;  /* 0x000000ff2c00720c */ /* 0x000fe20003f05270 */
[----:B----4-:R-:W-:-:S04]  /*1c000*/  IMAD R19, R36, R22, R19 ;  /* 0x0000001624137224 */ /* 0x010fc800078e0213 */
[----:B------:R-:W-:-:S04]  /*1c010*/  IMAD R19, R19, 0xc0, RZ ;  /* 0x000000c013137824 */ /* 0x000fc800078e02ff */
[----:B------:R-:W-:-:S05]  /*1c020*/  IMAD.WIDE R20, R19, 0x4, R14 ;  /* 0x0000000413147825 */ /* 0x000fca00078e020e */
[----:B--2---:R0:W5:Y:S01]  /*1c030*/  LDG.E.128 R28, desc[UR36][R20.64] ;  /* 0x00000024141c7981 */ /* 0x004162000c1e1d00 */
[----:B------:R-:W-:Y:S04]  /*1c040*/  BSSY.RECONVERGENT B3, `(.L_x_2194) ;  /* 0x0000015000037945 */ /* 0x000fe80003800200 */
[----:B---3--:R-:W-:Y:S05]  /*1c050*/  @P0 BRA `(.L_x_2195) ;  /* 0x00000000004c0947 */ /* 0x008fea0003800000 */
[----:B------:R-:W-:Y:S01]  /*1c060*/  UISETP.NE.AND UP0, UPT, UR42, URZ, UPT ;  /* 0x000000ff2a00728c */ /* 0x000fe2000bf05270 */
[----:B------:R-:W1:Y:S05]  /*1c070*/  LDS.128 R40, [R18] ;  /* 0x0000000012287984 */ /* 0x000e6a0000000c00 */
[----:B------:R-:W-:-:S13]  /*1c080*/  PLOP3.LUT P0, PT, PT, PT, UP0, 0x80, 0x8 ;  /* 0x000000000008781c */ /* 0x000fda0003f0f008 */
[----:B0-----:R-:W2:Y:S01]  /*1c090*/  @P0 LDG.E.128 R20, desc[UR36][R24.64] ;  /* 0x0000002418140981 */ /* 0x001ea2000c1e1d00 */
[----:B------:R-:W-:Y:S01]  /*1c0a0*/  PLOP3.LUT P0, PT, PT, PT, UP0, 0x80, 0x8 ;  /* 0x000000000008781c */ /* 0x000fe20003f0f008 */
[----:B------:R-:W-:Y:S01]  /*1c0b0*/  IMAD R19, R26, 0xc0, RZ ;  /* 0x000000c01a137824 */ /* 0x000fe200078e02ff */
        /* <DEDUP_REMOVED lines=13> */
.L_x_2195:
[----:B------:R-:W-:Y:S05]  /*1c190*/  BSYNC.RECONVERGENT B3 ;  /* 0x0000000000037941 */ /* 0x000fea0003800200 */
.L_x_2194:
[C---:B-----5:R-:W-:Y:S01]  /*1c1a0*/  FFMA.FTZ R8, R27.reuse, R28, R8 ;  /* 0x0000001c1b087223 */ /* 0x060fe20000010008 */
[C---:B------:R-:W-:Y:S01]  /*1c1b0*/  FFMA.FTZ R9, R27.reuse, R29, R9 ;  /* 0x0000001d1b097223 */ /* 0x040fe20000010009 */
[C---:B------:R-:W-:Y:S01]  /*1c1c0*/  FFMA.FTZ R10, R27.reuse, R30, R10 ;  /* 0x0000001e1b0a7223 */ /* 0x040fe2000001000a */
[----:B------:R-:W-:Y:S01]  /*1c1d0*/  FFMA.FTZ R11, R27, R31, R11 ;  /* 0x0000001f1b0b7223 */ /* 0x000fe2000001000b */
[----:B------:R-:W-:-:S07]  /*1c1e0*/  IMAD.MOV.U32 R19, RZ, RZ, R32 ;  /* 0x000000ffff137224 */ /* 0x000fce00078e0020 */
.L_x_2193:
[----:B------:R-:W-:Y:S05]  /*1c1f0*/  BSYNC.RECONVERGENT B2 ;  /* 0x0000000000027941 */ /* 0x000fea0003800200 */
.L_x_2192:
[----:B------:R-:W-:-:S13]  /*1c200*/  ISETP.GE.U32.AND P0, PT, R0, 0x2, PT ;  /* 0x000000020000780c */ /* 0x000fda0003f06070 */
[----:B------:R-:W-:Y:S05]  /*1c210*/  @!P0 BRA `(.L_x_2191) ;  /* 0x0000000800288947 */ /* 0x000fea0003800000 */
[----:B------:R-:W-:Y:S01]  /*1c220*/  USHF.L.U32 UR5, UR13, 0x2, URZ ;  /* 0x000000020d057899 */ /* 0x000fe200080006ff */
[----:B------:R-:W-:-:S05]  /*1c230*/  VIADD R26, R19, 0x2 ;  /* 0x00000002131a7836 */ /* 0x000fca0000000000 */
[C---:B------:R-:W-:Y:S01]  /*1c240*/  LEA R0, R19.reuse, -UR5, 0x2 ;  /* 0x8000000513007c11 */ /* 0x040fe2000f8e10ff */
[----:B------:R-:W-:-:S03]  /*1c250*/  IMAD R19, R19, 0xc0, RZ ;  /* 0x000000c013137824 */ /* 0x000fc600078e02ff */
[----:B------:R-:W-:-:S07]  /*1c260*/  IADD3 R0, PT, PT, R0, 0x8, R45 ;  /* 0x0000000800007810 */ /* 0x000fce0007ffe02d */
.L_x_2202:
[----:B------:R-:W3:Y:S01]  /*1c270*/  LDC R37, c[0x0][0x3f4] ;  /* 0x0000fd00ff257b82 */ /* 0x000ee20000000800 */
[----:B------:R-:W-:Y:S01]  /*1c280*/  VIADD R22, R26, 0xfffffffe ;  /* 0xfffffffe1a167836 */ /* 0x000fe20000000000 */
[----:B------:R-:W-:Y:S04]  /*1c290*/  BSSY.RECONVERGENT B2, `(.L_x_2196) ;  /* 0x000003d000027945 */ /* 0x000fe80003800200 */
[----:B---3--:R-:W-:-:S13]  /*1c2a0*/  ISETP.GE.AND P0, PT, R22, R37, PT ;  /* 0x000000251600720c */ /* 0x008fda0003f06270 */
[----:B------:R-:W-:Y:S05]  /*1c2b0*/  @!P0 BRA `(.L_x_2197) ;  /* 0x0000000000e88947 */ /* 0x000fea0003800000 */
[----:B------:R-:W-:Y:S01]  /*1c2c0*/  IABS R23, R37 ;  /* 0x0000002500177213 */ /* 0x000fe20000000000 */
[----:B------:R-:W3:Y:S01]  /*1c2d0*/  LDCU.64 UR8, c[0x0][0x3c8] ;  /* 0x00007900ff0877ac */ /* 0x000ee20008000a00 */
[----:B-12---:R-:W-:Y:S02]  /*1c2e0*/  IABS R30, R22 ;  /* 0x00000016001e7213 */ /* 0x006fe40000000000 */
[----:B------:R-:W1:Y:S01]  /*1c2f0*/  I2F.RP R27, R23 ;  /* 0x00000017001b7306 */ /* 0x000e620000209400 */
[----:B------:R-:W-:Y:S01]  /*1c300*/  ISETP.GE.AND P1, PT, R22, RZ, PT ;  /* 0x000000ff1600720c */ /* 0x000fe20003f26270 */
[----:B------:R-:W2:Y:S01]  /*1c310*/  LDCU UR5, c[0x0][0x40c] ;  /* 0x00008180ff0577ac */ /* 0x000ea20008000800 */
[----:B------:R-:W-:-:S05]  /*1c320*/  ISETP.NE.AND P2, PT, R37, RZ, PT ;  /* 0x000000ff2500720c */ /* 0x000fca0003f45270 */
[----:B-1----:R-:W1:Y:S02]  /*1c330*/  MUFU.RCP R27, R27 ;  /* 0x0000001b001b7308 */ /* 0x002e640000001000 */
[----:B-1----:R-:W-:Y:S02]  /*1c340*/  VIADD R28, R27, 0xffffffe ;  /* 0x0ffffffe1b1c7836 */ /* 0x002fe40000000000 */
[----:B------:R1:W4:Y:S04]  /*1c350*/  LDS R27, [R0+-0x8] ;  /* 0xfffff800001b7984 */ /* 0x0003280000000800 */
[----:B0-----:R-:W0:Y:S02]  /*1c360*/  F2I.FTZ.U32.TRUNC.NTZ R21, R28 ;  /* 0x0000001c00157305 */ /* 0x001e24000021f000 */
[----:B0-----:R-:W-:-:S04]  /*1c370*/  IMAD.MOV R20, RZ, RZ, -R21 ;  /* 0x000000ffff147224 */ /* 0x001fc800078e0a15 */
[----:B------:R-:W-:Y:S02]  /*1c380*/  IMAD R29, R20, R23, RZ ;  /* 0x00000017141d7224 */ /* 0x000fe400078e02ff */
[----:B------:R-:W-:-:S04]  /*1c390*/  IMAD.MOV.U32 R20, RZ, RZ, RZ ;  /* 0x000000ffff147224 */ /* 0x000fc800078e00ff */
        /* <DEDUP_REMOVED lines=13> */
[----:B---3--:R-:W-:-:S04]  /*1c470*/  LEA R22, P0, R21, UR8, 0x2 ;  /* 0x0000000815167c11 */ /* 0x008fc8000f8010ff */
[----:B------:R-:W-:-:S06]  /*1c480*/  LEA.HI.X R23, R21, UR9, R28, 0x2, P0 ;  /* 0x0000000915177c11 */ /* 0x000fcc00080f141c */
[----:B------:R-:W3:Y:S01]  /*1c490*/  LDG.E R23, desc[UR36][R22.64] ;  /* 0x0000002416177981 */ /* 0x000ee2000c1e1900 */
[----:B--2---:R-:W-:Y:S01]  /*1c4a0*/  UISETP.NE.AND UP0, UPT, UR5, URZ, UPT ;  /* 0x000000ff0500728c */ /* 0x004fe2000bf05270 */
[----:B---3--:R-:W-:-:S04]  /*1c4b0*/  IMAD R20, R36, R23, R20 ;  /* 0x0000001724147224 */ /* 0x008fc800078e0214 */
[----:B------:R-:W-:-:S04]  /*1c4c0*/  IMAD R21, R20, 0xc0, RZ ;  /* 0x000000c014157824 */ /* 0x000fc800078e02ff */
[----:B------:R-:W-:-:S05]  /*1c4d0*/  IMAD.WIDE R20, R21, 0x4, R14 ;  /* 0x0000000415147825 */ /* 0x000fca00078e020e */
[----:B------:R1:W5:Y:S01]  /*1c4e0*/  LDG.E.128 R28, desc[UR36][R20.64] ;  /* 0x00000024141c7981 */ /* 0x000362000c1e1d00 */
[----:B----4-:R-:W-:Y:S05]  /*1c4f0*/  BRA.U UP0, `(.L_x_2198) ;  /* 0x0000000100487547 */ /* 0x010fea000b800000 */
[----:B------:R-:W-:Y:S01]  /*1c500*/  UISETP.NE.AND UP0, UPT, UR42, URZ, UPT ;  /* 0x000000ff2a00728c */ /* 0x000fe2000bf05270 */
[----:B-1----:R-:W0:Y:S05]  /*1c510*/  LDS.128 R20, [R18] ;  /* 0x0000000012147984 */ /* 0x002e2a0000000c00 */
[----:B------:R-:W-:-:S13]  /*1c520*/  PLOP3.LUT P0, PT, PT, PT, UP0, 0x80, 0x8 ;  /* 0x000000000008781c */ /* 0x000fda0003f0f008 */
[----:B------:R-:W2:Y:S01]  /*1c530*/  @P0 LDG.E.128 R32, desc[UR36][R24.64] ;  /* 0x0000002418200981 */ /* 0x000ea2000c1e1d00 */
[----:B------:R-:W-:Y:S02]  /*1c540*/  PLOP3.LUT P0, PT, PT, PT, UP0, 0x80, 0x8 ;  /* 0x000000000008781c */ /* 0x000fe40003f0f008 */
[----:B------:R-:W-:Y:S02]  /*1c550*/  PLOP3.LUT P1, PT, PT, PT, UP0, 0x80, 0x8 ;  /* 0x000000000008781c */ /* 0x000fe40003f2f008 */
[----:B------:R-:W-:Y:S02]  /*1c560*/  PLOP3.LUT P2, PT, PT, PT, UP0, 0x80, 0x8 ;  /* 0x000000000008781c */ /* 0x000fe40003f4f008 */
[----:B------:R-:W-:Y:S01]  /*1c570*/  PLOP3.LUT P3, PT, PT, PT, UP0, 0x80, 0x8 ;  /* 0x000000000008781c */ /* 0x000fe20003f6f008 */
[----:B0----5:R-:W-:Y:S01]  /*1c580*/  FADD.FTZ R28, R28, R20 ;  /* 0x000000141c1c7221 */ /* 0x021fe20000010000 */
        /* <DEDUP_REMOVED lines=9> */
.L_x_2198:
[C---:B-----5:R-:W-:Y:S01]  /*1c620*/  FFMA.FTZ R8, R27.reuse, R28, R8 ;  /* 0x0000001c1b087223 */ /* 0x060fe20000010008 */
[C---:B------:R-:W-:Y:S01]  /*1c630*/  FFMA.FTZ R9, R27.reuse, R29, R9 ;  /* 0x0000001d1b097223 */ /* 0x040fe20000010009 */
[C---:B------:R-:W-:Y:S01]  /*1c640*/  FFMA.FTZ R10, R27.reuse, R30, R10 ;  /* 0x0000001e1b0a7223 */ /* 0x040fe2000001000a */
[----:B------:R-:W-:-:S07]  /*1c650*/  FFMA.FTZ R11, R27, R31, R11 ;  /* 0x0000001f1b0b7223 */ /* 0x000fce000001000b */
.L_x_2197:
[----:B------:R-:W-:Y:S05]  /*1c660*/  BSYNC.RECONVERGENT B2 ;  /* 0x0000000000027941 */ /* 0x000fea0003800200 */
.L_x_2196:
[----:B------:R-:W-:Y:S01]  /*1c670*/  ISETP.GE.AND P0, PT, R26, R37, PT ;  /* 0x000000251a00720c */ /* 0x000fe20003f06270 */
[----:B------:R-:W-:-:S12]  /*1c680*/  BSSY.RECONVERGENT B2, `(.L_x_2199) ;  /* 0x000003d000027945 */ /* 0x000fd80003800200 */
[----:B------:R-:W-:Y:S05]  /*1c690*/  @!P0 BRA `(.L_x_2200) ;  /* 0x0000000000ec8947 */ /* 0x000fea0003800000 */
[----:B------:R-:W-:Y:S01]  /*1c6a0*/  IABS R23, R37 ;  /* 0x0000002500177213 */ /* 0x000fe20000000000 */
[----:B------:R-:W3:Y:S01]  /*1c6b0*/  LDCU.64 UR8, c[0x0][0x3c8] ;  /* 0x00007900ff0877ac */ /* 0x000ee20008000a00 */
[----:B01----:R-:W-:Y:S01]  /*1c6c0*/  IABS R28, R26 ;  /* 0x0000001a001c7213 */ /* 0x003fe20000000000 */
[----:B------:R0:W1:Y:S01]  /*1c6d0*/  LDS R33, [R0] ;  /* 0x0000000000217984 */ /* 0x0000620000000800 */
[----:B------:R-:W4:Y:S01]  /*1c6e0*/  I2F.RP R22, R23 ;  /* 0x0000001700167306 */ /* 0x000f220000209400 */
[----:B------:R-:W-:Y:S01]  /*1c6f0*/  ISETP.GE.AND P1, PT, R26, RZ, PT ;  /* 0x000000ff1a00720c */ /* 0x000fe20003f26270 */
[----:B------:R-:W2:Y:S01]  /*1c700*/  LDCU UR5, c[0x0][0x40c] ;  /* 0x00008180ff0577ac */ /* 0x000ea20008000800 */
[----:B------:R-:W-:-:S05]  /*1c710*/  ISETP.NE.AND P2, PT, R37, RZ, PT ;  /* 0x000000ff2500720c */ /* 0x000fca0003f45270 */
[----:B----4-:R-:W4:Y:S02]  /*1c720*/  MUFU.RCP R22, R22 ;  /* 0x0000001600167308 */ /* 0x010f240000001000 */
[----:B----4-:R-:W-:-:S06]  /*1c730*/  VIADD R27, R22, 0xffffffe ;  /* 0x0ffffffe161b7836 */ /* 0x010fcc0000000000 */
[----:B------:R-:W4:Y:S02]  /*1c740*/  F2I.FTZ.U32.TRUNC.NTZ R21, R27 ;  /* 0x0000001b00157305 */ /* 0x000f24000021f000 */
[----:B----4-:R-:W-:-:S04]  /*1c750*/  IMAD.MOV R20, RZ, RZ, -R21 ;  /* 0x000000ffff147224 */ /* 0x010fc800078e0a15 */
        /* <DEDUP_REMOVED lines=23> */
[----:B-1----:R-:W-:Y:S05]  /*1c8d0*/  BRA.U UP0, `(.L_x_2201) ;  /* 0x00000001004c7547 */ /* 0x002fea000b800000 */
[----:B------:R-:W-:Y:S01]  /*1c8e0*/  UISETP.NE.AND UP0, UPT, UR42, URZ, UPT ;  /* 0x000000ff2a00728c */ /* 0x000fe2000bf05270 */
[----:B------:R-:W1:Y:S05]  /*1c8f0*/  LDS.128 R40, [R18] ;  /* 0x0000000012287984 */ /* 0x000e6a0000000c00 */
[----:B------:R-:W-:-:S13]  /*1c900*/  PLOP3.LUT P0, PT, PT, PT, UP0, 0x80, 0x8 ;  /* 0x000000000008781c */ /* 0x000fda0003f0f008 */
[----:B0-----:R-:W2:Y:S01]  /*1c910*/  @P0 LDG.E.128 R20, desc[UR36][R24.64] ;  /* 0x0000002418140981 */ /* 0x001ea2000c1e1d00 */
[----:B------:R-:W-:Y:S01]  /*1c920*/  PLOP3.LUT P0, PT, PT, PT, UP0, 0x80, 0x8 ;  /* 0x000000000008781c */ /* 0x000fe20003f0f008 */
[----:B------:R-:W-:Y:S01]  /*1c930*/  VIADD R27, R19, 0x180 ;  /* 0x00000180131b7836 */ /* 0x000fe20000000000 */
        /* <DEDUP_REMOVED lines=13> */
.L_x_2201:
[C---:B-----5:R-:W-:Y:S01]  /*1ca10*/  FFMA.FTZ R8, R33.reuse, R28, R8 ;  /* 0x0000001c21087223 */ /* 0x060fe20000010008 */
[C---:B------:R-:W-:Y:S01]  /*1ca20*/  FFMA.FTZ R9, R33.reuse, R29, R9 ;  /* 0x0000001d21097223 */ /* 0x040fe20000010009 */
[C---:B------:R-:W-:Y:S01]  /*1ca30*/  FFMA.FTZ R10, R33.reuse, R30, R10 ;  /* 0x0000001e210a7223 */ /* 0x040fe2000001000a */
[----:B------:R-:W-:-:S07]  /*1ca40*/  FFMA.FTZ R11, R33, R31, R11 ;  /* 0x0000001f210b7223 */ /* 0x000fce000001000b */
.L_x_2200:
[----:B------:R-:W-:Y:S05]  /*1ca50*/  BSYNC.RECONVERGENT B2 ;  /* 0x0000000000027941 */ /* 0x000fea0003800200 */
.L_x_2199:
[C---:B01----:R-:W-:Y:S02]  /*1ca60*/  VIADD R20, R26.reuse, 0x2 ;  /* 0x000000021a147836 */ /* 0x043fe40000000000 */
[----:B------:R-:W-:Y:S02]  /*1ca70*/  VIADD R26, R26, 0x4 ;  /* 0x000000041a1a7836 */ /* 0x000fe40000000000 */
[----:B------:R-:W-:Y:S01]  /*1ca80*/  VIADD R19, R19, 0x300 ;  /* 0x0000030013137836 */ /* 0x000fe20000000000 */
[----:B------:R-:W-:Y:S01]  /*1ca90*/  ISETP.GE.AND P0, PT, R20, UR44, PT ;  /* 0x0000002c14007c0c */ /* 0x000fe2000bf06270 */
[----:B------:R-:W-:-:S12]  /*1caa0*/  VIADD R0, R0, 0x10 ;  /* 0x0000001000007836 */ /* 0x000fd80000000000 */
[----:B------:R-:W-:Y:S05]  /*1cab0*/  @!P0 BRA `(.L_x_2202) ;  /* 0xfffffff400ec8947 */ /* 0x000fea000383ffff */
.L_x_2191:
[----:B------:R-:W-:Y:S05]  /*1cac0*/  BSYNC.RECONVERGENT B1 ;  /* 0x0000000000017941 */ /* 0x000fea0003800200 */
.L_x_2190:
[----:B------:R-:W-:-:S13]  /*1cad0*/  ISETP.NE.AND P0, PT, R17, UR4, PT ;  /* 0x0000000411007c0c */ /* 0x000fda000bf05270 */
[----:B------:R-:W-:Y:S05]  /*1cae0*/  @P0 BRA `(.L_x_2180) ;  /* 0x0000000000b00947 */ /* 0x000fea0003800000 */
[----:B------:R-:W-:Y:S02]  /*1caf0*/  UMOV UR5, 0xc0 ;  /* 0x000000c000057882 */ /* 0x000fe40000000000 */
[----:B------:R-:W-:-:S06]  /*1cb00*/  UIMAD UR5, UR43, UR5, -0xc0 ;  /* 0xffffff402b0574a4 */ /* 0x000fcc000f8e0205 */
[----:B------:R-:W-:-:S04]  /*1cb10*/  IMAD.U32 R3, RZ, RZ, UR5 ;  /* 0x00000005ff037e24 */ /* 0x000fc8000f8e00ff */
[----:B------:R-:W-:-:S05]  /*1cb20*/  IMAD.WIDE R2, R3, 0x4, R12 ;  /* 0x0000000403027825 */ /* 0x000fca00078e020c */
        /* <DEDUP_REMOVED lines=8> */
[----:B------:R-:W3:Y:S02]  /*1cbb0*/  LDCU UR5, c[0x0][0x40c] ;  /* 0x00008180ff0577ac */ /* 0x000ee40008000800 */
[----:B---3--:R-:W-:-:S09]  /*1cbc0*/  UISETP.NE.AND UP0, UPT, UR5, URZ, UPT ;  /* 0x000000ff0500728c */ /* 0x008fd2000bf05270 */
[----:B0-----:R-:W-:Y:S05]  /*1cbd0*/  BRA.U UP0, `(.L_x_2203) ;  /* 0x0000000100647547 */ /* 0x001fea000b800000 */
[----:B------:R-:W0:Y:S02]  /*1cbe0*/  LDCU.64 UR8, c[0x0][0x460] ;  /* 0x00008c00ff0877ac */ /* 0x000e240008000a00 */
[----:B0-----:R-:W-:-:S04]  /*1cbf0*/  UISETP.NE.U32.AND UP0, UPT, UR8, URZ, UPT ;  /* 0x000000ff0800728c */ /* 0x001fc8000bf05070 */
[----:B------:R-:W-:-:S06]  /*1cc00*/  UISETP.NE.AND.EX UP0, UPT, UR9, URZ, UPT, UP0 ;  /* 0x000000ff0900728c */ /* 0x000fcc000bf05300 */
[----:B------:R-:W-:-:S05]  /*1cc10*/  PLOP3.LUT P0, PT, PT, PT, UP0, 0x80, 0x8 ;  /* 0x000000000008781c */ /* 0x000fca0003f0f008 */
[----:B------:R-:W0:Y:S01]  /*1cc20*/  @UP0 LDCU UR5, c[0x0][0x3f8] ;  /* 0x00007f00ff0507ac */ /* 0x000e220008000800 */
[----:B------:R-:W3:Y:S01]  /*1cc30*/  @UP0 LDCU.64 UR8, c[0x0][0x458] ;  /* 0x00008b00ff0807ac */ /* 0x000ee20008000a00 */
[----:B0-----:R-:W-:Y:S01]  /*1cc40*/  @UP0 UIMAD UR5, UR38, UR5, UR12 ;  /* 0x00000005260502a4 */ /* 0x001fe2000f8e020c */
[----:B---3--:R-:W-:-:S05]  /*1cc50*/  IMAD.U32 R2, RZ, RZ, UR8 ;  /* 0x00000008ff027e24 */ /* 0x008fca000f8e00ff */
[----:B------:R-:W-:Y:S02]  /*1cc60*/  IMAD.U32 R17, RZ, RZ, UR5 ;  /* 0x00000005ff117e24 */ /* 0x000fe4000f8e00ff */
[----:B------:R-:W-:Y:S02]  /*1cc70*/  IMAD.U32 R3, RZ, RZ, UR9 ;  /* 0x00000009ff037e24 */ /* 0x000fe4000f8e00ff */
[----:B------:R-:W-:-:S04]  /*1cc80*/  @P0 IMAD R17, R17, 0xc0, R16 ;  /* 0x000000c011110824 */ /* 0x000fc800078e0210 */
[----:B------:R-:W-:-:S05]  /*1cc90*/  @P0 IMAD.WIDE R2, R17, 0x4, R2 ;  /* 0x0000000411020825 */ /* 0x000fca00078e0202 */
[----:B------:R-:W3:Y:S01]  /*1cca0*/  @P0 LDG.E.128 R24, desc[UR36][R2.64] ;  /* 0x0000002402180981 */ /* 0x000ee2000c1e1d00 */
[----:B------:R-:W-:Y:S01]  /*1ccb0*/  UIMAD UR5, UR40, 0xc0, URZ ;  /* 0x000000c0280578a4 */ /* 0x000fe2000f8e02ff */
[----:B-----5:R-:W-:Y:S01]  /*1ccc0*/  FADD.FTZ R20, R20, R4 ;  /* 0x0000000414147221 */ /* 0x020fe20000010000 */
[----:B------:R-:W-:Y:S01]  /*1ccd0*/  FADD.FTZ R21, R21, R5 ;  /* 0x0000000515157221 */ /* 0x000fe20000010000 */
[----:B------:R-:W-:Y:S01]  /*1cce0*/  FADD.FTZ R22, R22, R6 ;  /* 0x0000000616167221 */ /* 0x000fe20000010000 */
[----:B------:R-:W-:Y:S02]  /*1ccf0*/  FADD.FTZ R23, R23, R7 ;  /* 0x0000000717177221 */ /* 0x000fe40000010000 */
[----:B------:R-:W-:-:S04]  /*1cd00*/  IMAD.U32 R17, RZ, RZ, UR5 ;  /* 0x00000005ff117e24 */ /* 0x000fc8000f8e00ff */
[----:B------:R-:W-:-:S04]  /*1cd10*/  IMAD.WIDE R12, R17, 0x4, R12 ;  /* 0x00000004110c7825 */ /* 0x000fc800078e020c */
[----:B---3--:R-:W-:Y:S01]  /*1cd20*/  @P0 FMUL.FTZ R20, R20, R24 ;  /* 0x0000001814140220 */ /* 0x008fe20000410000 */
[----:B------:R-:W-:Y:S01]  /*1cd30*/  @P0 FMUL.FTZ R21, R21, R25 ;  /* 0x0000001915150220 */ /* 0x000fe20000410000 */
[----:B------:R-:W-:Y:S01]  /*1cd40*/  @P0 FMUL.FTZ R22, R22, R26 ;  /* 0x0000001a16160220 */ /* 0x000fe20000410000 */
[----:B------:R-:W-:-:S05]  /*1cd50*/  @P0 FMUL.FTZ R23, R23, R27 ;  /* 0x0000001b17170220 */ /* 0x000fca0000410000 */
[----:B------:R0:W-:Y:S02]  /*1cd60*/  STG.E.128 desc[UR36][R12.64], R20 ;  /* 0x000000140c007986 */ /* 0x0001e4000c101d24 */
.L_x_2203:
[C---:B-1---5:R-:W-:Y:S01]  /*1cd70*/  FFMA.FTZ R8, R15.reuse, R20, R8 ;  /* 0x000000140f087223 */ /* 0x062fe20000010008 */
[C---:B------:R-:W-:Y:S01]  /*1cd80*/  FFMA.FTZ R9, R15.reuse, R21, R9 ;  /* 0x000000150f097223 */ /* 0x040fe20000010009 */
[C---:B------:R-:W-:Y:S01]  /*1cd90*/  FFMA.FTZ R10, R15.reuse, R22, R10 ;  /* 0x000000160f0a7223 */ /* 0x040fe2000001000a */
[----:B------:R-:W-:-:S07]  /*1cda0*/  FFMA.FTZ R11, R15, R23, R11 ;  /* 0x000000170f0b7223 */ /* 0x000fce000001000b */
.L_x_2180:
[----:B0---4-:R-:W-:Y:S05]  /*1cdb0*/  BSYNC.RECONVERGENT B0 ;  /* 0x0000000000007941 */ /* 0x011fea0003800200 */
.L_x_2179:
[----:B------:R-:W-:Y:S01]  /*1cdc0*/  BAR.SYNC.DEFER_BLOCKING 0x0 ;  /* 0x0000000000007b1d */ /* 0x000fe20000010000 */
[----:B------:R-:W-:-:S13]  /*1cdd0*/  ISETP.GT.U32.AND P0, PT, R16, 0xbf, PT ;  /* 0x000000bf1000780c */ /* 0x000fda0003f04070 */
[----:B------:R-:W-:Y:S05]  /*1cde0*/  @P0 EXIT ;  /* 0x000000000000094d */ /* 0x000fea0003800000 */
[----:B------:R-:W0:Y:S01]  /*1cdf0*/  S2UR UR5, SR_CgaCtaId ;  /* 0x00000000000579c3 */ /* 0x000e220000008800 */
[----:B------:R-:W-:Y:S01]  /*1ce00*/  UMOV UR4, 0x400 ;  /* 0x0000040000047882 */ /* 0x000fe20000000000 */
[C---:B------:R-:W-:Y:S01]  /*1ce10*/  LOP3.LUT R0, R238.reuse, 0x3c0, RZ, 0xc0, !PT ;  /* 0x000003c0ee007812 */ /* 0x040fe200078ec0ff */
[----:B------:R-:W-:Y:S01]  /*1ce20*/  UIADD3 UR4, UPT, UPT, UR4, 0x820, URZ ;  /* 0x0000082004047890 */ /* 0x000fe2000fffe0ff */
[----:B------:R-:W-:Y:S02]  /*1ce30*/  ISETP.GT.U32.AND P1, PT, R238, 0x3f, PT ;  /* 0x0000003fee00780c */ /* 0x000fe40003f24070 */
[----:B------:R-:W-:Y:S01]  /*1ce40*/  ISETP.NE.AND P0, PT, R0, 0x40, PT ;  /* 0x000000400000780c */ /* 0x000fe20003f05270 */
[----:B0-----:R-:W-:-:S06]  /*1ce50*/  ULEA UR4, UR5, UR4, 0x18 ;  /* 0x0000000405047291 */ /* 0x001fcc000f8ec0ff */
[----:B------:R-:W-:-:S06]  /*1ce60*/  LEA R0, R16, UR4, 0x2 ;  /* 0x0000000410007c11 */ /* 0x000fcc000f8e10ff */
[----:B------:R0:W-:Y:S01]  /*1ce70*/  @!P0 STS.128 [R0], R8 ;  /* 0x0000000800008388 */ /* 0x0001e20000000c00 */
[----:B------:R-:W-:Y:S06]  /*1ce80*/  BAR.SYNC.DEFER_BLOCKING 0x0 ;  /* 0x0000000000007b1d */ /* 0x000fec0000010000 */
[----:B------:R0:W3:Y:S02]  /*1ce90*/  @!P1 LDS.128 R4, [R0] ;  /* 0x0000000000049984 */ /* 0x0000e40000000c00 */
[----:B------:R-:W-:Y:S06]  /*1cea0*/  BAR.SYNC.DEFER_BLOCKING 0x0 ;  /* 0x0000000000007b1d */ /* 0x000fec0000010000 */
[----:B------:R-:W-:Y:S05]  /*1ceb0*/  @P1 EXIT ;  /* 0x000000000000194d */ /* 0x000fea0003800000 */
[----:B------:R-:W4:Y:S01]  /*1cec0*/  LDCU UR4, c[0x0][0x478] ;  /* 0x00008f00ff0477ac */ /* 0x000f220008000800 */
[----:B0--3--:R-:W-:Y:S01]  /*1ced0*/  @!P1 FADD.FTZ R8, R8, R4 ;  /* 0x0000000408089221 */ /* 0x009fe20000010000 */
[----:B------:R-:W-:Y:S01]  /*1cee0*/  @!P1 FADD.FTZ R9, R9, R5 ;  /* 0x0000000509099221 */ /* 0x000fe20000010000 */
[----:B------:R-:W-:Y:S01]  /*1cef0*/  @!P1 FADD.FTZ R10, R10, R6 ;  /* 0x000000060a0a9221 */ /* 0x000fe20000010000 */
[----:B------:R-:W-:Y:S01]  /*1cf00*/  @!P1 FADD.FTZ R11, R11, R7 ;  /* 0x000000070b0b9221 */ /* 0x000fe20000010000 */
[----:B----4-:R-:W-:-:S09]  /*1cf10*/  UISETP.NE.AND UP0, UPT, UR4, 0x2, UPT ;  /* 0x000000020400788c */ /* 0x010fd2000bf05270 */
[----:B------:R-:W-:Y:S05]  /*1cf20*/  BRA.U UP0, `(.L_x_2204) ;  /* 0x00000001007c7547 */ /* 0x000fea000b800000 */
[----:B------:R-:W0:Y:S01]  /*1cf30*/  LDC.64 R2, c[0x0][0x470] ;  /* 0x00011c00ff027b82 */ /* 0x000e220000000a00 */
[----:B------:R-:W3:Y:S01]  /*1cf40*/  LDCU.64 UR4, c[0x0][0x380] ;  /* 0x00007000ff0477ac */ /* 0x000ee20008000a00 */
[----:B0-----:R-:W4:Y:S01]  /*1cf50*/  LDG.E R2, desc[UR36][R2.64] ;  /* 0x0000002402027981 */ /* 0x001f22000c1e1900 */
[----:B------:R-:W-:Y:S02]  /*1cf60*/  VIADD R16, R16, UR7 ;  /* 0x0000000710107c36 */ /* 0x000fe40008000000 */
        /* <DEDUP_REMOVED lines=21> */
[----:B---3--:R-:W-:Y:S01]  /*1d0c0*/  IADD3 R2, P0, PT, R16, UR4, RZ ;  /* 0x0000000410027c10 */ /* 0x008fe2000ff1e0ff */
[----:B------:R-:W-:-:S03]  /*1d0d0*/  IMAD R4, R4, 0x100, R3 ;  /* 0x0000010004047824 */ /* 0x000fc600078e0203 */
[----:B------:R-:W-:Y:S01]  /*1d0e0*/  LEA.HI.X.SX32 R3, R16, UR5, 0x1, P0 ;  /* 0x0000000510037c11 */ /* 0x000fe200080f0eff */
[----:B------:R-:W-:-:S05]  /*1d0f0*/  IMAD.IADD R5, R4, 0x1, R5 ;  /* 0x0000000104057824 */ /* 0x000fca00078e0205 */
[----:B------:R-:W-:Y:S01]  /*1d100*/  STG.E desc[UR36][R2.64], R5 ;  /* 0x0000000502007986 */ /* 0x000fe2000c101924 */
[----:B------:R-:W-:Y:S05]  /*1d110*/  EXIT ;  /* 0x000000000000794d */ /* 0x000fea0003800000 */
.L_x_2204:
[----:B------:R-:W0:Y:S01]  /*1d120*/  LDC.64 R2, c[0x0][0x380] ;  /* 0x0000e000ff027b82 */ /* 0x000e220000000a00 */
[----:B------:R-:W-:-:S04]  /*1d130*/  VIADD R5, R16, UR7 ;  /* 0x0000000710057c36 */ /* 0x000fc80008000000 */
[----:B0-----:R-:W-:-:S05]  /*1d140*/  IMAD.WIDE R2, R5, 0x4, R2 ;  /* 0x0000000405027825 */ /* 0x001fca00078e0202 */
[----:B------:R-:W-:Y:S01]  /*1d150*/  STG.E.128 desc[UR36][R2.64], R8 ;  /* 0x0000000802007986 */ /* 0x000fe2000c101d24 */
[----:B------:R-:W-:Y:S05]  /*1d160*/  EXIT ;  /* 0x000000000000794d */ /* 0x000fea0003800000 */
.L_x_2136:
[----:B------:R-:W-:Y:S01]  /*1d170*/  BSSY B0, `(.L_x_2205) ;  /* 0x0000008000007945 */ /* 0x000fe20003800000 */
[----:B------:R-:W-:Y:S02]  /*1d180*/  IMAD.MOV.U32 R13, RZ, RZ, R10 ;  /* 0x000000ffff0d7224 */ /* 0x000fe400078e000a */
[----:B------:R-:W-:Y:S02]  /*1d190*/  IMAD.MOV.U32 R12, RZ, RZ, 0x1 ;  /* 0x00000001ff0c7424 */ /* 0x000fe400078e00ff */
[----:B------:R-:W-:Y:S02]  /*1d1a0*/  IMAD.MOV.U32 R11, RZ, RZ, 0x1f ;  /* 0x0000001fff0b7424 */ /* 0x000fe400078e00ff */
[----:B------:R-:W-:-:S07]  /*1d1b0*/  IMAD.MOV.U32 R15, RZ, RZ, -0x1 ;  /* 0xffffffffff0f7424 */ /* 0x000fce00078e00ff */
[----:B-----5:R-:W-:Y:S05]  /*1d1c0*/  WARPSYNC.COLLECTIVE R15, `(.L_x_2206) ;  /* 0x000000000f087348 */ /* 0x020fea0003c00000 */
[----:B------:R0:W1:Y:S02]  /*1d1d0*/  SHFL.BFLY P6, R14, R13, R12, R11 ;  /* 0x0c00000c0d0e7389 */ /* 0x00006400000c000b */
[----:B01---5:R-:W-:Y:S05]  /*1d1e0*/  ENDCOLLECTIVE ;  /* 0x000000000000791b */ /* 0x023fea0003800000 */
.L_x_2206:
[----:B------:R-:W-:Y:S05]  /*1d1f0*/  BSYNC B0 ;  /* 0x0000000000007941 */ /* 0x000fea0003800000 */
.L_x_2205:
[----:B------:R-:W-:Y:S05]  /*1d200*/  BRA `(.L_x_2207) ;  /* 0xffffffac00587947 */ /* 0x000fea000383ffff */
.L_x_2140:
[----:B------:R-:W-:Y:S01]  /*1d210*/  BSSY B0, `(.L_x_2208) ;  /* 0x0000008000007945 */ /* 0x000fe20003800000 */
[----:B------:R-:W-:Y:S02]  /*1d220*/  IMAD.MOV.U32 R13, RZ, RZ, R251 ;  /* 0x000000ffff0d7224 */ /* 0x000fe400078e00fb */
[----:B------:R-:W-:Y:S02]  /*1d230*/  IMAD.MOV.U32 R12, RZ, RZ, 0x10 ;  /* 0x00000010ff0c7424 */ /* 0x000fe400078e00ff */
[----:B------:R-:W-:Y:S02]  /*1d240*/  IMAD.MOV.U32 R11, RZ, RZ, 0x1f ;  /* 0x0000001fff0b7424 */ /* 0x000fe400078e00ff */
[----:B------:R-:W-:-:S07]  /*1d250*/  IMAD.MOV.U32 R15, RZ, RZ, -0x1 ;  /* 0xffffffffff0f7424 */ /* 0x000fce00078e00ff */
[----:B---3--:R-:W-:Y:S05]  /*1d260*/  WARPSYNC.COLLECTIVE R15, `(.L_x_2209) ;  /* 0x000000000f087348 */ /* 0x008fea0003c00000 */
[----:B------:R0:W1:Y:S02]  /*1d270*/  SHFL.BFLY P6, R14, R13, R12, R11 ;  /* 0x0c00000c0d0e7389 */ /* 0x00006400000c000b */
[----:B01-3--:R-:W-:Y:S05]  /*1d280*/  ENDCOLLECTIVE ;  /* 0x000000000000791b */ /* 0x00bfea0003800000 */
.L_x_2209:
[----:B------:R-:W-:Y:S05]  /*1d290*/  BSYNC B0 ;  /* 0x0000000000007941 */ /* 0x000fea0003800000 */
.L_x_2208:
[----:B------:R-:W-:Y:S01]  /*1d2a0*/  FMNMX.FTZ R13, R14, R251, !PT ;  /* 0x000000fb0e0d7209 */ /* 0x000fe20007810000 */
[----:B------:R-:W-:Y:S02]  /*1d2b0*/  IMAD.MOV.U32 R12, RZ, RZ, 0x8 ;  /* 0x00000008ff0c7424 */ /* 0x000fe400078e00ff */
[----:B------:R-:W-:Y:S02]  /*1d2c0*/  IMAD.MOV.U32 R11, RZ, RZ, 0x1f ;  /* 0x0000001fff0b7424 */ /* 0x000fe400078e00ff */
[----:B------:R-:W-:-:S07]  /*1d2d0*/  IMAD.MOV.U32 R15, RZ, RZ, -0x1 ;  /* 0xffffffffff0f7424 */ /* 0x000fce00078e00ff */
[----:B------:R-:W-:Y:S05]  /*1d2e0*/  WARPSYNC.COLLECTIVE R15, `(.L_x_2210) ;  /* 0x000000000f087348 */ /* 0x000fea0003c00000 */
[----:B------:R0:W1:Y:S02]  /*1d2f0*/  SHFL.BFLY P6, R14, R13, R12, R11 ;  /* 0x0c00000c0d0e7389 */ /* 0x00006400000c000b */
[----:B01----:R-:W-:Y:S05]  /*1d300*/  ENDCOLLECTIVE ;  /* 0x000000000000791b */ /* 0x003fea0003800000 */
.L_x_2210:
[----:B------:R-:W-:Y:S01]  /*1d310*/  IMAD.MOV.U32 R12, RZ, RZ, 0x4 ;  /* 0x00000004ff0c7424 */ /* 0x000fe200078e00ff */
[----:B------:R-:W-:-:S05]  /*1d320*/  FMNMX.FTZ R2, R13, R14, !PT ;  /* 0x0000000e0d027209 */ /* 0x000fca0007810000 */
[----:B------:R-:W-:-:S07]  /*1d330*/  IMAD.MOV.U32 R13, RZ, RZ, R2 ;  /* 0x000000ffff0d7224 */ /* 0x000fce00078e0002 */
[----:B------:R-:W-:Y:S05]  /*1d340*/  WARPSYNC.COLLECTIVE R15, `(.L_x_2211) ;  /* 0x000000000f087348 */ /* 0x000fea0003c00000 */
[----:B------:R0:W1:Y:S02]  /*1d350*/  SHFL.BFLY P6, R14, R13, R12, R11 ;  /* 0x0c00000c0d0e7389 */ /* 0x00006400000c000b */
[----:B01----:R-:W-:Y:S05]  /*1d360*/  ENDCOLLECTIVE ;  /* 0x000000000000791b */ /* 0x003fea0003800000 */
.L_x_2211:
[----:B------:R-:W-:Y:S01]  /*1d370*/  IMAD.MOV.U32 R12, RZ, RZ, 0x2 ;  /* 0x00000002ff0c7424 */ /* 0x000fe200078e00ff */
[----:B------:R-:W-:-:S05]  /*1d380*/  FMNMX.FTZ R3, R2, R14, !PT ;  /* 0x0000000e02037209 */ /* 0x000fca0007810000 */
[----:B------:R-:W-:-:S07]  /*1d390*/  IMAD.MOV.U32 R13, RZ, RZ, R3 ;  /* 0x000000ffff0d7224 */ /* 0x000fce00078e0003 */
[----:B------:R-:W-:Y:S05]  /*1d3a0*/  WARPSYNC.COLLECTIVE R15, `(.L_x_2212) ;  /* 0x000000000f087348 */ /* 0x000fea0003c00000 */
[----:B------:R0:W1:Y:S02]  /*1d3b0*/  SHFL.BFLY P6, R14, R13, R12, R11 ;  /* 0x0c00000c0d0e7389 */ /* 0x00006400000c000b */
[----:B01----:R-:W-:Y:S05]  /*1d3c0*/  ENDCOLLECTIVE ;  /* 0x000000000000791b */ /* 0x003fea0003800000 */
.L_x_2212:
[----:B------:R-:W-:Y:S05]  /*1d3d0*/  BRA `(.L_x_2213) ;  /* 0xffffffac00a47947 */ /* 0x000fea000383ffff */
.L_x_2214:
        /* <DEDUP_REMOVED lines=10> */
.L_x_5596:


//--------------------- .text._ZN4mmha33masked_multihead_attention_kernelIfLi192ELi256ELi4ELi64ELi64ELb1ELb1EEEv26Multihead_attention_paramsIT_XT5_EE --------------------------
	.section	.text._ZN4mmha33masked_multihead_attention_kernelIfLi192ELi256ELi4ELi64ELi64ELb1ELb1EEEv26Multihead_attention_paramsIT_XT5_EE,"ax",@progbits
	.align	128
        .global         _ZN4mmha33masked_multihead_attention_kernelIfLi192ELi256ELi4ELi64ELi64ELb1ELb1EEEv26Multihead_attention_paramsIT_XT5_EE
        .type           _ZN4mmha33masked_multihead_attention_kernelIfLi192ELi256ELi4ELi64ELi64ELb1ELb1EEEv26Multihead_attention_paramsIT_XT5_EE,@function
        .size           _ZN4mmha33masked_multihead_attention_kernelIfLi192ELi256ELi4ELi64ELi64ELb1ELb1EEEv26Multihead_attention_paramsIT_XT5_EE,(.L_x_5597 - _ZN4mmha33masked_multihead_attention_kernelIfLi192ELi256ELi4ELi64ELi64ELb1ELb1EEEv26Multihead_attention_paramsIT_XT5_EE)
        .other          _ZN4mmha33masked_multihead_attention_kernelIfLi192ELi256ELi4ELi64ELi64ELb1ELb1EEEv26Multihead_attention_paramsIT_XT5_EE,@"STO_CUDA_ENTRY STV_DEFAULT"
_ZN4mmha33masked_multihead_attention_kernelIfLi192ELi256ELi4ELi64ELi64ELb1ELb1EEEv26Multihead_attention_paramsIT_XT5_EE:
.text._ZN4mmha33masked_multihead_attention_kernelIfLi192ELi256ELi4ELi64ELi64ELb1ELb1EEEv26Multihead_attention_paramsIT_XT5_EE:
[----:B------:R-:W0:Y:S01]  /*0000*/  LDC R1, c[0x0][0x37c] ;  /* 0x0000df00ff017b82 */ /* 0x000e220000000800 */
[----:B------:R-:W1:Y:S01]  /*0010*/  LDCU.64 UR4, c[0x0][0x490] ;  /* 0x00009200ff0477ac */ /* 0x000e620008000a00 */
[----:B------:R-:W2:Y:S01]  /*0020*/  S2R R25, SR_CTAID.Y ;  /* 0x0000000000197919 */ /* 0x000ea20000002600 */
[----:B------:R-:W3:Y:S01]  /*0030*/  LDCU.64 UR36, c[0x0][0x358] ;  /* 0x00006b00ff2477ac */ /* 0x000ee20008000a00 */
[----:B-1----:R-:W-:-:S04]  /*0040*/  UISETP.NE.U32.AND UP0, UPT, UR4, URZ, UPT ;  /* 0x000000ff0400728c */ /* 0x002fc8000bf05070 */
[----:B------:R-:W-:-:S09]  /*0050*/  UISETP.NE.AND.EX UP0, UPT, UR5, URZ, UPT, UP0 ;  /* 0x000000ff0500728c */ /* 0x000fd2000bf05300 */
[----:B---3--:R-:W-:Y:S05]  /*0060*/  BRA.U !UP0, `(.L_x_2215) ;  /* 0x0000000108147547 */ /* 0x008fea000b800000 */
[----:B--2---:R-:W-:-:S05]  /*0070*/  IADD3 R2, P0, PT, R25, UR4, RZ ;  /* 0x0000000419027c10 */ /* 0x004fca000ff1e0ff */
[----:B------:R-:W-:-:S05]  /*0080*/  IMAD.X R3, RZ, RZ, UR5, P0 ;  /* 0x00000005ff037e24 */ /* 0x000fca00080e06ff */
[----:B------:R-:W2:Y:S02]  /*0090*/  LDG.E.U8 R2, desc[UR36][R2.64] ;  /* 0x0000002402027981 */ /* 0x000ea4000c1e1100 */
[----:B--2---:R-:W-:-:S13]  /*00a0*/  ISETP.NE.AND P0, PT, R2, 0x1, PT ;  /* 0x000000010200780c */ /* 0x004fda0003f05270 */
[----:B------:R-:W-:Y:S05]  /*00b0*/  @!P0 EXIT ;  /* 0x000000000000894d */ /* 0x000fea0003800000 */
.L_x_2215:
[----:B------:R-:W1:Y:S08]  /*00c0*/  LDC R8, c[0x0][0x3f0] ;  /* 0x0000fc00ff087b82 */ /* 0x000e700000000800 */
[----:B------:R-:W3:Y:S08]  /*00d0*/  LDC.64 R10, c[0x0][0x460] ;  /* 0x00011800ff0a7b82 */ /* 0x000ef00000000a00 */
[----:B------:R-:W4:Y:S01]  /*00e0*/  LDC R21, c[0x0][0x40c] ;  /* 0x00010300ff157b82 */ /* 0x000f220000000800 */
[----:B-1----:R-:W-:Y:S01]  /*00f0*/  IABS R5, R8 ;  /* 0x0000000800057213 */ /* 0x002fe20000000000 */
[----:B------:R-:W1:Y:S06]  /*0100*/  S2R R54, SR_TID.X ;  /* 0x0000000000367919 */ /* 0x000e6c0000002100 */
[----:B------:R-:W0:Y:S01]  /*0110*/  LDC R56, c[0x0][0x3f8] ;  /* 0x0000fe00ff387b82 */ /* 0x000e220000000800 */
[----:B------:R-:W2:Y:S01]  /*0120*/  I2F.RP R0, R5 ;  /* 0x0000000500007306 */ /* 0x000ea20000209400 */
[----:B---3--:R-:W-:-:S04]  /*0130*/  ISETP.NE.U32.AND P0, PT, R10, RZ, PT ;  /* 0x000000ff0a00720c */ /* 0x008fc80003f05070 */
[----:B------:R-:W-:-:S04]  /*0140*/  ISETP.NE.AND.EX P0, PT, R11, RZ, PT, P0 ;  /* 0x000000ff0b00720c */ /* 0x000fc80003f05300 */
[----:B----4-:R-:W-:Y:S01]  /*0150*/  ISETP.EQ.AND P3, PT, R21, RZ, P0 ;  /* 0x000000ff1500720c */ /* 0x010fe20000762270 */
[----:B--2---:R-:W2:Y:S01]  /*0160*/  MUFU.RCP R0, R0 ;  /* 0x0000000000007308 */ /* 0x004ea20000001000 */
[----:B------:R-:W0:Y:S01]  /*0170*/  S2R R17, SR_CTAID.X ;  /* 0x0000000000117919 */ /* 0x000e220000002500 */
[----:B------:R-:W-:Y:S01]  /*0180*/  BSSY.RECONVERGENT B0, `(.L_x_2216) ;  /* 0x000003c000007945 */ /* 0x000fe20003800200 */
[----:B------:R-:W-:Y:S01]  /*0190*/  P2R R24, PR, RZ, 0x8 ;  /* 0x00000008ff187803 */ /* 0x000fe20000000000 */
[----:B--2---:R-:W-:-:S04]  /*01a0*/  VIADD R2, R0, 0xffffffe ;  /* 0x0ffffffe00027836 */ /* 0x004fc80000000000 */
[----:B------:R2:W3:Y:S02]  /*01b0*/  F2I.FTZ.U32.TRUNC.NTZ R3, R2 ;  /* 0x0000000200037305 */ /* 0x0004e4000021f000 */
[----:B--2---:R-:W-:Y:S02]  /*01c0*/  IMAD.MOV.U32 R2, RZ, RZ, RZ ;  /* 0x000000ffff027224 */ /* 0x004fe400078e00ff */
[----:B---3--:R-:W-:-:S04]  /*01d0*/  IMAD.MOV R4, RZ, RZ, -R3 ;  /* 0x000000ffff047224 */ /* 0x008fc800078e0a03 */
[----:B------:R-:W-:Y:S01]  /*01e0*/  IMAD R7, R4, R5, RZ ;  /* 0x0000000504077224 */ /* 0x000fe200078e02ff */
[----:B------:R-:W-:-:S03]  /*01f0*/  IABS R4, R25 ;  /* 0x0000001900047213 */ /* 0x000fc60000000000 */
[----:B------:R-:W-:Y:S02]  /*0200*/  IMAD.HI.U32 R3, R3, R7, R2 ;  /* 0x0000000703037227 */ /* 0x000fe400078e0002 */
[----:B------:R-:W2:Y:S04]  /*0210*/  @P3 LDC.64 R6, c[0x0][0x460] ;  /* 0x00011800ff063b82 */ /* 0x000ea80000000a00 */
[----:B------:R-:W-:-:S04]  /*0220*/  IMAD.HI.U32 R3, R3, R4, RZ ;  /* 0x0000000403037227 */ /* 0x000fc800078e00ff */
[----:B------:R-:W-:-:S04]  /*0230*/  IMAD.MOV R0, RZ, RZ, -R3 ;  /* 0x000000ffff007224 */ /* 0x000fc800078e0a03 */
[----:B------:R-:W-:-:S05]  /*0240*/  IMAD R0, R5, R0, R4 ;  /* 0x0000000005007224 */ /* 0x000fca00078e0204 */
[----:B------:R-:W-:-:S13]  /*0250*/  ISETP.GT.U32.AND P1, PT, R5, R0, PT ;  /* 0x000000000500720c */ /* 0x000fda0003f24070 */
[----:B------:R-:W-:Y:S02]  /*0260*/  @!P1 IMAD.IADD R0, R0, 0x1, -R5 ;  /* 0x0000000100009824 */ /* 0x000fe400078e0a05 */
[----:B------:R-:W-:Y:S01]  /*0270*/  @!P1 VIADD R3, R3, 0x1 ;  /* 0x0000000103039836 */ /* 0x000fe20000000000 */
[----:B------:R-:W-:Y:S02]  /*0280*/  ISETP.NE.AND P1, PT, R8, RZ, PT ;  /* 0x000000ff0800720c */ /* 0x000fe40003f25270 */
[----:B------:R-:W-:Y:S02]  /*0290*/  ISETP.GE.U32.AND P0, PT, R0, R5, PT ;  /* 0x000000050000720c */ /* 0x000fe40003f06070 */
[----:B------:R-:W3:Y:S01]  /*02a0*/  LDC.64 R4, c[0x0][0x498] ;  /* 0x00012600ff047b82 */ /* 0x000ee20000000a00 */
[----:B------:R-:W-:-:S04]  /*02b0*/  LOP3.LUT R0, R25, R8, RZ, 0x3c, !PT ;  /* 0x0000000819007212 */ /* 0x000fc800078e3cff */
[----:B------:R-:W-:-:S03]  /*02c0*/  ISETP.GE.AND P2, PT, R0, RZ, PT ;  /* 0x000000ff0000720c */ /* 0x000fc60003f46270 */
[----:B------:R-:W4:Y:S03]  /*02d0*/  LDC R0, c[0x0][0x3e8] ;  /* 0x0000fa00ff007b82 */ /* 0x000f260000000800 */
[----:B------:R-:W-:-:S04]  /*02e0*/  @P0 VIADD R3, R3, 0x1 ;  /* 0x0000000103030836 */ /* 0x000fc80000000000 */
[----:B------:R-:W-:-:S04]  /*02f0*/  IMAD.MOV.U32 R27, RZ, RZ, R3 ;  /* 0x000000ffff1b7224 */ /* 0x000fc800078e0003 */
[----:B------:R-:W-:Y:S01]  /*0300*/  @!P2 IMAD.MOV R27, RZ, RZ, -R27 ;  /* 0x000000ffff1ba224 */ /* 0x000fe200078e0a1b */
[----:B------:R-:W-:Y:S01]  /*0310*/  @!P1 LOP3.LUT R27, RZ, R8, RZ, 0x33, !PT ;  /* 0x00000008ff1b9212 */ /* 0x000fe200078e33ff */
[----:B---3--:R-:W-:-:S04]  /*0320*/  IMAD.WIDE.U32 R4, R25, 0x4, R4 ;  /* 0x0000000419047825 */ /* 0x008fc800078e0004 */
[----:B--2---:R-:W-:Y:S01]  /*0330*/  @P3 IMAD.WIDE R6, R27, 0x4, R6 ;  /* 0x000000041b063825 */ /* 0x004fe200078e0206 */
[----:B------:R2:W5:Y:S04]  /*0340*/  LDG.E R16, desc[UR36][R4.64] ;  /* 0x0000002404107981 */ /* 0x000568000c1e1900 */
[----:B------:R2:W5:Y:S01]  /*0350*/  @P3 LDG.E R2, desc[UR36][R6.64] ;  /* 0x0000002406023981 */ /* 0x000562000c1e1900 */
[----:B----4-:R-:W-:Y:S01]  /*0360*/  ISETP.NE.AND P0, PT, R0, RZ, PT ;  /* 0x000000ff0000720c */ /* 0x010fe20003f05270 */
[----:B0-----:R-:W-:Y:S01]  /*0370*/  IMAD R18, R25, R56, R17 ;  /* 0x0000003819127224 */ /* 0x001fe200078e0211 */
[----:B-1----:R-:W-:Y:S02]  /*0380*/  ISETP.GT.U32.AND P2, PT, R54, 0x2f, PT ;  /* 0x0000002f3600780c */ /* 0x002fe40003f44070 */
[----:B------:R-:W-:-:S02]  /*0390*/  CS2R R38, SRZ ;  /* 0x0000000000267805 */ /* 0x000fc4000001ff00 */
[----:B------:R-:W-:Y:S01]  /*03a0*/  CS2R R36, SRZ ;  /* 0x0000000000247805 */ /* 0x000fe2000001ff00 */
[----:B------:R-:W-:-:S06]  /*03b0*/  IMAD.SHL.U32 R26, R54, 0x4, RZ ;  /* 0x00000004361a7824 */ /* 0x000fcc00078e00ff */
[----:B------:R-:W-:Y:S02]  /*03c0*/  @P0 IMAD R0, R25, R0, RZ ;  /* 0x0000000019000224 */ /* 0x000fe400078e02ff */
[----:B------:R-:W-:Y:S02]  /*03d0*/  @!P0 IMAD R3, R18, 0xc0, RZ ;  /* 0x000000c012038824 */ /* 0x000fe400078e02ff */
[----:B------:R-:W-:Y:S01]  /*03e0*/  @P0 IMAD R3, R17, 0xc0, R0 ;  /* 0x000000c011030824 */ /* 0x000fe200078e0200 */
[----:B--2---:R-:W-:Y:S06]  /*03f0*/  @P2 BRA `(.L_x_2217) ;  /* 0x0000000000502947 */ /* 0x004fec0003800000 */
[----:B------:R-:W0:Y:S01]  /*0400*/  LDC R0, c[0x0][0x478] ;  /* 0x00011e00ff007b82 */ /* 0x000e220000000800 */
[----:B------:R-:W-:Y:S01]  /*0410*/  IMAD.IADD R13, R26, 0x1, R3 ;  /* 0x000000011a0d7824 */ /* 0x000fe200078e0203 */
        /* <DEDUP_REMOVED lines=18> */
.L_x_2217:
[----:B------:R-:W-:Y:S05]  /*0540*/  BSYNC.RECONVERGENT B0 ;  /* 0x0000000000007941 */ /* 0x000fea0003800200 */
.L_x_2216:
[----:B------:R-:W1:Y:S01]  /*0550*/  LDCU.64 UR6, c[0x0][0x3a0] ;  /* 0x00007400ff0677ac */ /* 0x000e620008000a00 */
[----:B------:R-:W2:Y:S01]  /*0560*/  LDC.64 R10, c[0x0][0x418] ;  /* 0x00010600ff0a7b82 */ /* 0x000ea20000000a00 */
[----:B------:R-:W-:Y:S01]  /*0570*/  ISETP.GT.U32.OR P3, PT, R54, 0x3f, !P3 ;  /* 0x0000003f3600780c */ /* 0x000fe20005f64470 */
[----:B-----5:R-:W-:Y:S01]  /*0580*/  VIADD R121, R16, 0xffffffff ;  /* 0xffffffff10797836 */ /* 0x020fe20000000000 */
[----:B------:R-:W3:Y:S01]  /*0590*/  LDCU.64 UR4, c[0x0][0x390] ;  /* 0x00007200ff0477ac */ /* 0x000ee20008000a00 */
[----:B------:R-:W-:Y:S01]  /*05a0*/  IMAD R19, R18, 0xc0, RZ ;  /* 0x000000c012137824 */ /* 0x000fe200078e02ff */
[----:B------:R-:W-:Y:S01]  /*05b0*/  CS2R R42, SRZ ;  /* 0x00000000002a7805 */ /* 0x000fe2000001ff00 */
[----:B------:R-:W-:Y:S01]  /*05c0*/  IMAD R3, R17, 0xc0, R26 ;  /* 0x000000c011037824 */ /* 0x000fe200078e021a */
[----:B------:R-:W-:Y:S01]  /*05d0*/  CS2R R40, SRZ ;  /* 0x0000000000287805 */ /* 0x000fe2000001ff00 */
[----:B------:R-:W4:Y:S08]  /*05e0*/  LDC R14, c[0x0][0x3f4] ;  /* 0x0000fd00ff0e7b82 */ /* 0x000f300000000800 */
[----:B------:R-:W0:Y:S01]  /*05f0*/  @!P2 LDC.64 R4, c[0x0][0x3b8] ;  /* 0x0000ee00ff04ab82 */ /* 0x000e220000000a00 */
[----:B-1----:R-:W-:-:S04]  /*0600*/  ISETP.NE.U32.AND P1, PT, RZ, UR6, PT ;  /* 0x00000006ff007c0c */ /* 0x002fc8000bf25070 */
[----:B------:R-:W-:Y:S02]  /*0610*/  ISETP.NE.AND.EX P1, PT, RZ, UR7, PT, P1 ;  /* 0x00000007ff007c0c */ /* 0x000fe4000bf25310 */
[----:B---3--:R-:W-:Y:S02]  /*0620*/  ISETP.NE.U32.AND P0, PT, RZ, UR4, PT ;  /* 0x00000004ff007c0c */ /* 0x008fe4000bf05070 */
[----:B------:R-:W-:Y:S02]  /*0630*/  CS2R R34, SRZ ;  /* 0x0000000000227805 */ /* 0x000fe4000001ff00 */
[----:B------:R-:W-:Y:S02]  /*0640*/  ISETP.GT.U32.OR P1, PT, R54, 0x2f, !P1 ;  /* 0x0000002f3600780c */ /* 0x000fe40004f24470 */
[----:B------:R-:W-:Y:S02]  /*0650*/  CS2R R32, SRZ ;  /* 0x0000000000207805 */ /* 0x000fe4000001ff00 */
[----:B------:R-:W-:-:S02]  /*0660*/  ISETP.NE.AND.EX P0, PT, RZ, UR5, PT, P0 ;  /* 0x00000005ff007c0c */ /* 0x000fc4000bf05300 */
[----:B------:R-:W-:Y:S02]  /*0670*/  CS2R R30, SRZ ;  /* 0x00000000001e7805 */ /* 0x000fe4000001ff00 */
[----:B------:R-:W-:Y:S02]  /*0680*/  ISETP.NE.OR P4, PT, R21, RZ, P1 ;  /* 0x000000ff1500720c */ /* 0x000fe40000f85670 */
[----:B------:R-:W-:Y:S02]  /*0690*/  CS2R R28, SRZ ;  /* 0x00000000001c7805 */ /* 0x000fe4000001ff00 */
[C---:B------:R-:W-:Y:S01]  /*06a0*/  ISETP.GT.U32.OR P0, PT, R54.reuse, 0x2f, !P0 ;  /* 0x0000002f3600780c */ /* 0x040fe20004704470 */
[-C--:B----4-:R-:W-:Y:S01]  /*06b0*/  @!P2 IMAD R0, R54, R14.reuse, R121 ;  /* 0x0000000e3600a224 */ /* 0x090fe200078e0279 */
[----:B--2---:R-:W-:Y:S01]  /*06c0*/  ISETP.NE.U32.AND P1, PT, R10, RZ, PT ;  /* 0x000000ff0a00720c */ /* 0x004fe20003f25070 */
[----:B------:R-:W-:Y:S01]  /*06d0*/  IMAD.MOV.U32 R22, RZ, RZ, RZ ;  /* 0x000000ffff167224 */ /* 0x000fe200078e00ff */
[----:B------:R-:W-:Y:S01]  /*06e0*/  IABS R23, R121 ;  /* 0x0000007900177213 */ /* 0x000fe20000000000 */
[----:B------:R-:W-:Y:S01]  /*06f0*/  @!P2 IMAD.SHL.U32 R0, R0, 0x4, RZ ;  /* 0x000000040000a824 */ /* 0x000fe200078e00ff */
[----:B------:R-:W-:Y:S01]  /*0700*/  ISETP.NE.AND.EX P1, PT, R11, RZ, PT, P1 ;  /* 0x000000ff0b00720c */ /* 0x000fe20003f25310 */
[----:B------:R-:W1:Y:S01]  /*0710*/  LDCU.U8 UR4, c[0x0][0x404] ;  /* 0x00008080ff0477ac */ /* 0x000e620008000000 */
[----:B------:R-:W2:Y:S01]  /*0720*/  @!P3 LDC.64 R10, c[0x0][0x450] ;  /* 0x00011400ff0abb82 */ /* 0x000ea20000000a00 */
[----:B------:R-:W-:-:S02]  /*0730*/  @!P2 IMAD R13, R19, R14, R0 ;  /* 0x0000000e130da224 */ /* 0x000fc400078e0200 */
[----:B------:R-:W-:Y:S02]  /*0740*/  @!P3 IMAD R0, R2, R56, RZ ;  /* 0x000000380200b224 */ /* 0x000fe400078e02ff */
[----:B0-----:R-:W-:-:S03]  /*0750*/  @!P2 IMAD.WIDE R4, R13, 0x4, R4 ;  /* 0x000000040d04a825 */ /* 0x001fc600078e0204 */
[----:B------:R-:W0:Y:S01]  /*0760*/  @!P4 LDC.64 R8, c[0x0][0x3a0] ;  /* 0x0000e800ff08cb82 */ /* 0x000e220000000a00 */
[----:B------:R-:W-:Y:S01]  /*0770*/  @!P3 IMAD R15, R0, 0xc0, R3 ;  /* 0x000000c0000fb824 */ /* 0x000fe200078e0203 */
[----:B------:R-:W3:Y:S06]  /*0780*/  @!P2 LDG.E.128 R32, desc[UR36][R4.64] ;  /* 0x000000240420a981 */ /* 0x000eec000c1e1d00 */
[----:B------:R-:W4:Y:S01]  /*0790*/  @!P0 LDC.64 R6, c[0x0][0x390] ;  /* 0x0000e400ff068b82 */ /* 0x000f220000000a00 */
[----:B--2---:R-:W-:-:S07]  /*07a0*/  @!P3 IMAD.WIDE R10, R15, 0x4, R10 ;  /* 0x000000040f0ab825 */ /* 0x004fce00078e020a */
[----:B------:R-:W2:Y:S01]  /*07b0*/  @P1 LDC.64 R12, c[0x0][0x418] ;  /* 0x00010600ff0c1b82 */ /* 0x000ea20000000a00 */
[----:B------:R-:W3:Y:S01]  /*07c0*/  @!P3 LDG.E.128 R44, desc[UR36][R10.64] ;  /* 0x000000240a2cb981 */ /* 0x000ee2000c1e1d00 */
[----:B0-----:R-:W-:-:S05]  /*07d0*/  @!P4 IMAD.WIDE.U32 R8, R3, 0x4, R8 ;  /* 0x000000040308c825 */ /* 0x001fca00078e0008 */
[----:B------:R-:W3:Y:S01]  /*07e0*/  @!P4 LDG.E.128 R28, desc[UR36][R8.64] ;  /* 0x00000024081cc981 */ /* 0x000ee2000c1e1d00 */
[----:B----4-:R-:W-:-:S05]  /*07f0*/  @!P0 IMAD.WIDE.U32 R6, R3, 0x4, R6 ;  /* 0x0000000403068825 */ /* 0x010fca00078e0006 */
[----:B------:R2:W4:Y:S02]  /*0800*/  @!P0 LDG.E.128 R40, desc[UR36][R6.64] ;  /* 0x0000002406288981 */ /* 0x000524000c1e1d00 */
[----:B--2---:R-:W-:Y:S01]  /*0810*/  @P1 IMAD.WIDE.U32 R6, R25, 0x4, R12 ;  /* 0x0000000419061825 */ /* 0x004fe200078e000c */
[----:B------:R-:W-:-:S04]  /*0820*/  IABS R12, R14 ;  /* 0x0000000e000c7213 */ /* 0x000fc80000000000 */
[----:B------:R-:W0:Y:S01]  /*0830*/  I2F.RP R0, R12 ;  /* 0x0000000c00007306 */ /* 0x000e220000209400 */
[----:B------:R-:W-:Y:S01]  /*0840*/  IMAD.MOV.U32 R4, RZ, RZ, RZ ;  /* 0x000000ffff047224 */ /* 0x000fe200078e00ff */
[----:B------:R2:W5:Y:S06]  /*0850*/  @P1 LDG.E R22, desc[UR36][R6.64] ;  /* 0x0000002406161981 */ /* 0x00056c000c1e1900 */
[----:B0-----:R-:W0:Y:S02]  /*0860*/  MUFU.RCP R0, R0 ;  /* 0x0000000000007308 */ /* 0x001e240000001000 */
[----:B0-----:R-:W-:-:S06]  /*0870*/  VIADD R3, R0, 0xffffffe ;  /* 0x0ffffffe00037836 */ /* 0x001fcc0000000000 */
[----:B------:R0:W1:Y:S01]  /*0880*/  F2I.FTZ.U32.TRUNC.NTZ R5, R3 ;  /* 0x0000000300057305 */ /* 0x000062000021f000 */
[----:B------:R-:W-:Y:S01]  /*0890*/  ISETP.GE.AND P2, PT, R121, RZ, PT ;  /* 0x000000ff7900720c */ /* 0x000fe20003f46270 */
[----:B0-----:R-:W0:Y:S01]  /*08a0*/  LDC R3, c[0x0][0x400] ;  /* 0x00010000ff037b82 */ /* 0x001e220000000800 */
[----:B-1----:R-:W-:-:S04]  /*08b0*/  IMAD.MOV R9, RZ, RZ, -R5 ;  /* 0x000000ffff097224 */ /* 0x002fc800078e0a05 */
[----:B------:R-:W-:-:S04]  /*08c0*/  IMAD R9, R9, R12, RZ ;  /* 0x0000000c09097224 */ /* 0x000fc800078e02ff */
[----:B------:R-:W-:-:S06]  /*08d0*/  IMAD.HI.U32 R4, R5, R9, R4 ;  /* 0x0000000905047227 */ /* 0x000fcc00078e0004 */
[----:B------:R-:W-:-:S04]  /*08e0*/  IMAD.HI.U32 R4, R4, R23, RZ ;  /* 0x0000001704047227 */ /* 0x000fc800078e00ff */
[----:B------:R-:W-:-:S04]  /*08f0*/  IMAD.MOV R4, RZ, RZ, -R4 ;  /* 0x000000ffff047224 */ /* 0x000fc800078e0a04 */
[----:B------:R-:W-:-:S05]  /*0900*/  IMAD R23, R12, R4, R23 ;  /* 0x000000040c177224 */ /* 0x000fca00078e0217 */
[----:B------:R-:W-:-:S13]  /*0910*/  ISETP.GT.U32.AND P0, PT, R12, R23, PT ;  /* 0x000000170c00720c */ /* 0x000fda0003f04070 */
[----:B------:R-:W-:-:S05]  /*0920*/  @!P0 IMAD.IADD R23, R23, 0x1, -R12 ;  /* 0x0000000117178824 */ /* 0x000fca00078e0a0c */
[----:B------:R-:W-:Y:S02]  /*0930*/  ISETP.GT.U32.AND P1, PT, R12, R23, PT ;  /* 0x000000170c00720c */ /* 0x000fe40003f24070 */
[----:B------:R-:W-:-:S11]  /*0940*/  ISETP.NE.AND P0, PT, R14, RZ, PT ;  /* 0x000000ff0e00720c */ /* 0x000fd60003f05270 */
[----:B------:R-:W-:-:S04]  /*0950*/  @!P1 IMAD.IADD R23, R23, 0x1, -R12 ;  /* 0x0000000117179824 */ /* 0x000fc800078e0a0c */
[----:B------:R-:W-:Y:S01]  /*0960*/  @!P2 IMAD.MOV R23, RZ, RZ, -R23 ;  /* 0x000000ffff17a224 */ /* 0x000fe200078e0a17 */
[-C--:B------:R-:W-:Y:S02]  /*0970*/  @!P0 LOP3.LUT R23, RZ, R14.reuse, RZ, 0x33, !PT ;  /* 0x0000000eff178212 */ /* 0x080fe400078e33ff */
[----:B------:R-:W-:Y:S02]  /*0980*/  ISETP.NE.AND P0, PT, RZ, UR4, PT ;  /* 0x00000004ff007c0c */ /* 0x000fe4000bf05270 */
[----:B------:R-:W-:Y:S02]  /*0990*/  ISETP.NE.AND P1, PT, R21, RZ, PT ;  /* 0x000000ff1500720c */ /* 0x000fe40003f25270 */
[----:B0-----:R-:W-:Y:S01]  /*09a0*/  ISETP.LT.OR P0, PT, R3, 0x1, P0 ;  /* 0x000000010300780c */ /* 0x001fe20000701670 */
[----:B------:R-:W-:Y:S01]  /*09b0*/  IMAD R25, R25, R14, RZ ;  /* 0x0000000e19197224 */ /* 0x000fe200078e02ff */
[----:B------:R-:W-:Y:S01]  /*09c0*/  BSSY.RECONVERGENT B6, `(.L_x_2218) ;  /* 0x0000120000067945 */ /* 0x000fe20003800200 */
[----:B------:R-:W-:-:S03]  /*09d0*/  IMAD R56, R27, R56, RZ ;  /* 0x000000381b387224 */ /* 0x000fc600078e02ff */
[----:B------:R-:W-:-:S05]  /*09e0*/  SHF.R.S32.HI R119, RZ, 0x1f, R25 ;  /* 0x0000001fff777819 */ /* 0x000fca0000011419 */
[----:B---3--:R-:W-:Y:S01]  /*09f0*/  @!P1 FADD.FTZ R32, R32, R28 ;  /* 0x0000001c20209221 */ /* 0x008fe20000010000 */
[----:B------:R-:W-:Y:S01]  /*0a00*/  @!P1 FADD.FTZ R33, R33, R29 ;  /* 0x0000001d21219221 */ /* 0x000fe20000010000 */
[----:B------:R-:W-:Y:S01]  /*0a10*/  @!P1 FADD.FTZ R34, R34, R30 ;  /* 0x0000001e22229221 */ /* 0x000fe20000010000 */
[----:B------:R-:W-:Y:S01]  /*0a20*/  @!P1 FADD.FTZ R35, R35, R31 ;  /* 0x0000001f23239221 */ /* 0x000fe20000010000 */
[----:B------:R-:W-:Y:S01]  /*0a30*/  @!P3 FMUL.FTZ R32, R32, R44 ;  /* 0x0000002c2020b220 */ /* 0x000fe20000410000 */
[----:B------:R-:W-:Y:S01]  /*0a40*/  @!P3 FMUL.FTZ R33, R33, R45 ;  /* 0x0000002d2121b220 */ /* 0x000fe20000410000 */
[----:B------:R-:W-:Y:S01]  /*0a50*/  @!P3 FMUL.FTZ R34, R34, R46 ;  /* 0x0000002e2222b220 */ /* 0x000fe20000410000 */
[----:B------:R-:W-:Y:S01]  /*0a60*/  @!P3 FMUL.FTZ R35, R35, R47 ;  /* 0x0000002f2323b220 */ /* 0x000fe20000410000 */
[----:B----4-:R-:W-:Y:S01]  /*0a70*/  FADD.FTZ R36, R40, R36 ;  /* 0x0000002428247221 */ /* 0x010fe20000010000 */
[----:B------:R-:W-:Y:S01]  /*0a80*/  FADD.FTZ R37, R41, R37 ;  /* 0x0000002529257221 */ /* 0x000fe20000010000 */
[----:B------:R-:W-:Y:S01]  /*0a90*/  FADD.FTZ R38, R42, R38 ;  /* 0x000000262a267221 */ /* 0x000fe20000010000 */
[----:B------:R-:W-:Y:S01]  /*0aa0*/  FADD.FTZ R39, R43, R39 ;  /* 0x000000272b277221 */ /* 0x000fe20000010000 */
[----:B--2---:R-:W-:Y:S06]  /*0ab0*/  @P0 BRA `(.L_x_2219) ;  /* 0x00000004002c0947 */ /* 0x004fec0003800000 */
[----:B------:R-:W-:Y:S05]  /*0ac0*/  @P1 BRA `(.L_x_2220) ;  /* 0x0000000000a81947 */ /* 0x000fea0003800000 */
[----:B------:R-:W-:-:S13]  /*0ad0*/  ISETP.GE.AND P0, PT, R26, R3, PT ;  /* 0x000000031a00720c */ /* 0x000fda0003f06270 */
[----:B------:R-:W-:Y:S05]  /*0ae0*/  @P0 BRA `(.L_x_2221) ;  /* 0x0000001000340947 */ /* 0x000fea0003800000 */
[----:B------:R-:W-:Y:S01]  /*0af0*/  I2FP.F32.U32 R3, R3 ;  /* 0x0000000300037245 */ /* 0x000fe20000201000 */
[----:B------:R-:W-:-:S05]  /*0b00*/  VIADD R0, R26, 0x2 ;  /* 0x000000021a007836 */ /* 0x000fca0000000000 */
[----:B------:R-:W0:Y:S01]  /*0b10*/  MUFU.RCP R3, R3 ;  /* 0x0000000300037308 */ /* 0x000e220000001000 */
[----:B------:R-:W-:-:S05]  /*0b20*/  I2FP.F32.U32 R0, R0 ;  /* 0x0000000000007245 */ /* 0x000fca0000201000 */
[----:B0-----:R-:W-:Y:S01]  /*0b30*/  FMUL.FTZ R4, R0, R3 ;  /* 0x0000000300047220 */ /* 0x001fe20000410000 */
[----:B------:R-:W-:-:S03]  /*0b40*/  I2FP.F32.U32 R0, R26 ;  /* 0x0000001a00007245 */ /* 0x000fc60000201000 */
[----:B------:R-:W-:Y:S02]  /*0b50*/  FMUL.FTZ R5, R4, 13.28771209716796875 ;  /* 0x41549a7804057820 */ /* 0x000fe40000410000 */
[----:B------:R-:W-:-:S04]  /*0b60*/  FMUL.FTZ R0, R0, R3 ;  /* 0x0000000300007220 */ /* 0x000fc80000410000 */
[----:B------:R-:W0:Y:S01]  /*0b70*/  MUFU.EX2 R5, -R5 ;  /* 0x8000000500057308 */ /* 0x000e220000000800 */
[----:B------:R-:W-:Y:S01]  /*0b80*/  FMUL.FTZ R4, R0, 13.28771209716796875 ;  /* 0x41549a7800047820 */ /* 0x000fe20000410000 */
[----:B-----5:R-:W-:-:S05]  /*0b90*/  IMAD.IADD R0, R21, 0x1, -R22 ;  /* 0x0000000115007824 */ /* 0x020fca00078e0a16 */
[----:B------:R-:W-:Y:S01]  /*0ba0*/  I2FP.F32.S32 R0, R0 ;  /* 0x0000000000007245 */ /* 0x000fe20000201400 */
[----:B------:R-:W1:Y:S04]  /*0bb0*/  MUFU.EX2 R7, -R4 ;  /* 0x8000000400077308 */ /* 0x000e680000000800 */
[----:B0-----:R-:W-:-:S04]  /*0bc0*/  FMUL.FTZ R3, R0, R5 ;  /* 0x0000000500037220 */ /* 0x001fc80000410000 */
[----:B------:R-:W-:Y:S01]  /*0bd0*/  FMUL.RZ R13, R3, 0.15915493667125701904 ;  /* 0x3e22f983030d7820 */ /* 0x000fe2000040c000 */
[----:B-1----:R-:W-:-:S03]  /*0be0*/  FMUL.FTZ R0, R0, R7 ;  /* 0x0000000700007220 */ /* 0x002fc60000410000 */
[----:B------:R-:W0:Y:S01]  /*0bf0*/  MUFU.SIN R6, R13 ;  /* 0x0000000d00067308 */ /* 0x000e220000000400 */
[----:B------:R-:W-:-:S07]  /*0c00*/  FMUL.RZ R11, R0, 0.15915493667125701904 ;  /* 0x3e22f983000b7820 */ /* 0x000fce000040c000 */
        /* <DEDUP_REMOVED lines=22> */
.L_x_2220:
[----:B------:R-:W-:-:S13]  /*0d70*/  ISETP.GE.AND P0, PT, R26, R3, PT ;  /* 0x000000031a00720c */ /* 0x000fda0003f06270 */
[----:B------:R-:W-:Y:S05]  /*0d80*/  @P0 BRA `(.L_x_2221) ;  /* 0x0000000c008c0947 */ /* 0x000fea0003800000 */
[----:B------:R-:W-:Y:S01]  /*0d90*/  I2FP.F32.U32 R3, R3 ;  /* 0x0000000300037245 */ /* 0x000fe20000201000 */
[----:B------:R-:W-:Y:S02]  /*0da0*/  VIADD R0, R26, 0x2 ;  /* 0x000000021a007836 */ /* 0x000fe40000000000 */
[----:B-----5:R-:W-:-:S03]  /*0db0*/  IMAD.IADD R21, R21, 0x1, -R22 ;  /* 0x0000000115157824 */ /* 0x020fc600078e0a16 */
[----:B------:R-:W0:Y:S01]  /*0dc0*/  MUFU.RCP R3, R3 ;  /* 0x0000000300037308 */ /* 0x000e220000001000 */
[----:B------:R-:W-:Y:S02]  /*0dd0*/  I2FP.F32.U32 R0, R0 ;  /* 0x0000000000007245 */ /* 0x000fe40000201000 */
[----:B------:R-:W-:-:S03]  /*0de0*/  I2FP.F32.S32 R21, R21 ;  /* 0x0000001500157245 */ /* 0x000fc60000201400 */
[----:B0-----:R-:W-:Y:S01]  /*0df0*/  FMUL.FTZ R4, R0, R3 ;  /* 0x0000000300047220 */ /* 0x001fe20000410000 */
[----:B------:R-:W-:-:S03]  /*0e00*/  I2FP.F32.U32 R0, R26 ;  /* 0x0000001a00007245 */ /* 0x000fc60000201000 */
[----:B------:R-:W-:Y:S02]  /*0e10*/  FMUL.FTZ R4, R4, 13.28771209716796875 ;  /* 0x41549a7804047820 */ /* 0x000fe40000410000 */
[----:B------:R-:W-:-:S04]  /*0e20*/  FMUL.FTZ R0, R0, R3 ;  /* 0x0000000300007220 */ /* 0x000fc80000410000 */
[----:B------:R-:W-:Y:S01]  /*0e30*/  FMUL.FTZ R0, R0, 13.28771209716796875 ;  /* 0x41549a7800007820 */ /* 0x000fe20000410000 */
        /* <DEDUP_REMOVED lines=19> */
.L_x_2219:
        /* <DEDUP_REMOVED lines=53> */
[----:B--2--5:R-:W-:Y:S05]  /*12c0*/  CALL.ABS.NOINC R14 ;  /* 0x000000000e007343 */ /* 0x024fea0003c00000 */
.L_x_2222:
        /* <DEDUP_REMOVED lines=15> */
.L_x_2223:
        /* <DEDUP_REMOVED lines=34> */
[----:B-----5:R-:W-:-:S03]  /*15e0*/  IMAD.IADD R11, R11, 0x1, -R22 ;  /* 0x000000010b0b7824 */ /* 0x020fc600078e0a16 */
        /* <DEDUP_REMOVED lines=15> */
[----:B------:R-:W1:Y:S08]  /*16e0*/  MUFU.COS R8, R15 ;  /* 0x0000000f00087308 */ /* 0x000e700000000000 */
[----:B------:R-:W3:Y:S01]  /*16f0*/  MUFU.SIN R6, R13 ;  /* 0x0000000d00067308 */ /* 0x000ee20000000400 */
[-C--:B0-----:R-:W-:Y:S01]  /*1700*/  FMUL.FTZ R7, R39, R9.reuse ;  /* 0x0000000927077220 */ /* 0x081fe20000410000 */
[-C--:B----4-:R-:W-:Y:S01]  /*1710*/  FMUL.FTZ R11, R35, R9.reuse ;  /* 0x00000009230b7220 */ /* 0x090fe20000410000 */
[-C--:B------:R-:W-:Y:S01]  /*1720*/  FMUL.FTZ R12, R38, R9.reuse ;  /* 0x00000009260c7220 */ /* 0x080fe20000410000 */
[----:B--2---:R-:W-:-:S04]  /*1730*/  FMUL.FTZ R14, R34, R9 ;  /* 0x00000009220e7220 */ /* 0x004fc80000410000 */
[----:B------:R-:W0:Y:S01]  /*1740*/  MUFU.COS R5, R13 ;  /* 0x0000000d00057308 */ /* 0x000e220000000000 */
[-C--:B-1----:R-:W-:Y:S01]  /*1750*/  FFMA.FTZ R10, R38, R8.reuse, -R7 ;  /* 0x00000008260a7223 */ /* 0x082fe20000010807 */
[-C--:B------:R-:W-:Y:S01]  /*1760*/  FFMA.FTZ R34, R34, R8.reuse, -R11 ;  /* 0x0000000822227223 */ /* 0x080fe2000001080b */
[-C--:B------:R-:W-:Y:S01]  /*1770*/  FFMA.FTZ R39, R39, R8.reuse, R12 ;  /* 0x0000000827277223 */ /* 0x080fe2000001000c */
[----:B------:R-:W-:Y:S01]  /*1780*/  FFMA.FTZ R35, R35, R8, R14 ;  /* 0x0000000823237223 */ /* 0x000fe2000001000e */
[----:B------:R-:W-:Y:S02]  /*1790*/  IMAD.MOV.U32 R38, RZ, RZ, R10 ;  /* 0x000000ffff267224 */ /* 0x000fe400078e000a */
[-C--:B---3--:R-:W-:Y:S01]  /*17a0*/  FMUL.FTZ R7, R37, R6.reuse ;  /* 0x0000000625077220 */ /* 0x088fe20000410000 */
[-C--:B------:R-:W-:Y:S01]  /*17b0*/  FMUL.FTZ R9, R33, R6.reuse ;  /* 0x0000000621097220 */ /* 0x080fe20000410000 */
[-C--:B------:R-:W-:Y:S01]  /*17c0*/  FMUL.FTZ R4, R36, R6.reuse ;  /* 0x0000000624047220 */ /* 0x080fe20000410000 */
[----:B------:R-:W-:Y:S01]  /*17d0*/  FMUL.FTZ R6, R32, R6 ;  /* 0x0000000620067220 */ /* 0x000fe20000410000 */
[-C--:B0-----:R-:W-:Y:S01]  /*17e0*/  FFMA.FTZ R7, R36, R5.reuse, -R7 ;  /* 0x0000000524077223 */ /* 0x081fe20000010807 */
[-C--:B------:R-:W-:Y:S01]  /*17f0*/  FFMA.FTZ R32, R32, R5.reuse, -R9 ;  /* 0x0000000520207223 */ /* 0x080fe20000010809 */
[-C--:B------:R-:W-:Y:S01]  /*1800*/  FFMA.FTZ R37, R37, R5.reuse, R4 ;  /* 0x0000000525257223 */ /* 0x080fe20000010004 */
[----:B------:R-:W-:Y:S01]  /*1810*/  FFMA.FTZ R33, R33, R5, R6 ;  /* 0x0000000521217223 */ /* 0x000fe20000010006 */
[----:B------:R-:W-:-:S07]  /*1820*/  IMAD.MOV.U32 R36, RZ, RZ, R7 ;  /* 0x000000ffff247224 */ /* 0x000fce00078e0007 */
.L_x_2229:
[----:B------:R-:W-:Y:S05]  /*1830*/  BSYNC.RECONVERGENT B2 ;  /* 0x0000000000027941 */ /* 0x000fea0003800200 */
.L_x_2228:
[----:B-1----:R0:W-:Y:S04]  /*1840*/  STS [R43], R32 ;  /* 0x000000202b007388 */ /* 0x0021e80000000800 */
[----:B--2---:R0:W-:Y:S04]  /*1850*/  STS [R43+0x4], R34 ;  /* 0x000004222b007388 */ /* 0x0041e80000000800 */
[----:B---3--:R0:W-:Y:S04]  /*1860*/  STS [R42], R33 ;  /* 0x000000212a007388 */ /* 0x0081e80000000800 */
[----:B----4-:R0:W-:Y:S01]  /*1870*/  STS [R42+0x4], R35 ;  /* 0x000004232a007388 */ /* 0x0101e20000000800 */
[----:B------:R-:W-:Y:S05]  /*1880*/  BRA `(.L_x_2230) ;  /* 0x0000000000847947 */ /* 0x000fea0003800000 */
.L_x_2227:
        /* <DEDUP_REMOVED lines=33> */
.L_x_2230:
[----:B------:R-:W-:Y:S05]  /*1aa0*/  BSYNC.RECONVERGENT B1 ;  /* 0x0000000000017941 */ /* 0x000fea0003800200 */
.L_x_2226:
[----:B------:R1:W-:Y:S04]  /*1ab0*/  STS [R21], R36 ;  /* 0x0000002415007388 */ /* 0x0003e80000000800 */
[----:B------:R1:W-:Y:S04]  /*1ac0*/  STS [R21+0x4], R38 ;  /* 0x0000042615007388 */ /* 0x0003e80000000800 */
[----:B------:R1:W-:Y:S04]  /*1ad0*/  STS [R20], R37 ;  /* 0x0000002514007388 */ /* 0x0003e80000000800 */
[----:B------:R1:W-:Y:S02]  /*1ae0*/  STS [R20+0x4], R39 ;  /* 0x0000042714007388 */ /* 0x0003e40000000800 */
.L_x_2225:
[----:B------:R-:W-:Y:S05]  /*1af0*/  BSYNC.RECONVERGENT B0 ;  /* 0x0000000000007941 */ /* 0x000fea0003800200 */
.L_x_2224:
        /* <DEDUP_REMOVED lines=10> */
.L_x_2232:
[----:B------:R-:W-:Y:S05]  /*1ba0*/  BSYNC.RECONVERGENT B0 ;  /* 0x0000000000007941 */ /* 0x000fea0003800200 */
.L_x_2231:
[----:B------:R-:W-:Y:S06]  /*1bb0*/  BAR.SYNC.DEFER_BLOCKING 0x0 ;  /* 0x0000000000007b1d */ /* 0x000fec0000010000 */
.L_x_2221:
[----:B------:R-:W-:Y:S05]  /*1bc0*/  BSYNC.RECONVERGENT B6 ;  /* 0x0000000000067941 */ /* 0x000fea0003800200 */
.L_x_2218:
[----:B------:R-:W-:Y:S01]  /*1bd0*/  ISETP.GT.U32.AND P0, PT, R54, 0x3f, PT ;  /* 0x0000003f3600780c */ /* 0x000fe20003f04070 */
[----:B------:R-:W-:Y:S01]  /*1be0*/  BSSY.RECONVERGENT B0, `(.L_x_2233) ;  /* 0x000001b000007945 */ /* 0x000fe20003800200 */
[----:B---3--:R-:W-:-:S11]  /*1bf0*/  IMAD.MOV.U32 R0, RZ, RZ, RZ ;  /* 0x000000ffff007224 */ /* 0x008fd600078e00ff */
[----:B------:R-:W-:Y:S05]  /*1c00*/  @P0 BRA `(.L_x_2234) ;  /* 0x0000000000600947 */ /* 0x000fea0003800000 */
[----:B------:R-:W3:Y:S01]  /*1c10*/  LDC R0, c[0x0][0x40c] ;  /* 0x00010300ff007b82 */ /* 0x000ee20000000800 */
[----:B------:R-:W0:Y:S01]  /*1c20*/  S2R R7, SR_CgaCtaId ;  /* 0x0000000000077919 */ /* 0x000e220000008800 */
[----:B------:R-:W-:Y:S02]  /*1c30*/  MOV R6, 0x400 ;  /* 0x0000040000067802 */ /* 0x000fe40000000f00 */
[----:B---3--:R-:W-:-:S03]  /*1c40*/  ISETP.NE.AND P1, PT, R0, RZ, PT ;  /* 0x000000ff0000720c */ /* 0x008fc60003f25270 */
[----:B------:R-:W-:Y:S01]  /*1c50*/  VIADD R0, R6, 0x10 ;  /* 0x0000001006007836 */ /* 0x000fe20000000000 */
[----:B------:R-:W-:-:S09]  /*1c60*/  ISETP.GT.U32.OR P0, PT, R54, 0x2f, P1 ;  /* 0x0000002f3600780c */ /* 0x000fd20000f04470 */
[----:B------:R-:W-:-:S04]  /*1c70*/  @!P1 VIADD R6, R6, 0x410 ;  /* 0x0000041006069836 */ /* 0x000fc80000000000 */
[----:B------:R-:W3:Y:S08]  /*1c80*/  @!P0 LDC R9, c[0x0][0x3f4] ;  /* 0x0000fd00ff098b82 */ /* 0x000ef00000000800 */
[----:B-1----:R-:W1:Y:S01]  /*1c90*/  @!P0 LDC.64 R4, c[0x0][0x3b8] ;  /* 0x0000ee00ff048b82 */ /* 0x002e620000000a00 */
[----:B---3--:R-:W-:-:S04]  /*1ca0*/  @!P0 IMAD R3, R54, R9, R23 ;  /* 0x0000000936038224 */ /* 0x008fc800078e0217 */
[----:B------:R-:W-:Y:S01]  /*1cb0*/  @!P0 IMAD.SHL.U32 R8, R3, 0x4, RZ ;  /* 0x0000000403088824 */ /* 0x000fe200078e00ff */
[C---:B0-----:R-:W-:Y:S01]  /*1cc0*/  LEA R3, R7.reuse, R0, 0x18 ;  /* 0x0000000007037211 */ /* 0x041fe200078ec0ff */
[----:B--2-4-:R-:W-:Y:S01]  /*1cd0*/  FMUL.FTZ R0, R36, R32 ;  /* 0x0000002024007220 */ /* 0x014fe20000410000 */
[----:B------:R-:W-:Y:S01]  /*1ce0*/  @!P1 LEA R7, R7, R6, 0x18 ;  /* 0x0000000607079211 */ /* 0x000fe200078ec0ff */
[----:B------:R-:W-:Y:S02]  /*1cf0*/  @!P0 IMAD R9, R19, R9, R8 ;  /* 0x0000000913098224 */ /* 0x000fe400078e0208 */
        /* <DEDUP_REMOVED lines=9> */
.L_x_2234:
[----:B------:R-:W-:Y:S05]  /*1d90*/  BSYNC.RECONVERGENT B0 ;  /* 0x0000000000007941 */ /* 0x000fea0003800200 */
.L_x_2233:
[----:B---3--:R-:W1:Y:S01]  /*1da0*/  SHFL.BFLY PT, R3, R0, 0x10, 0x1f ;  /* 0x0e001f0000037f89 */ /* 0x008e6200000e0000 */
[----:B------:R-:W3:Y:S01]  /*1db0*/  S2UR UR5, SR_CgaCtaId ;  /* 0x00000000000579c3 */ /* 0x000ee20000008800 */
[----:B------:R-:W-:Y:S01]  /*1dc0*/  UMOV UR4, 0x400 ;  /* 0x0000040000047882 */ /* 0x000fe20000000000 */
[----:B------:R-:W-:Y:S01]  /*1dd0*/  BSSY.RECONVERGENT B0, `(.L_x_2235) ;  /* 0x000002e000007945 */ /* 0x000fe20003800200 */
[----:B------:R-:W-:-:S05]  /*1de0*/  IMAD.MOV.U32 R157, RZ, RZ, -0x800001 ;  /* 0xff7fffffff9d7424 */ /* 0x000fca00078e00ff */
[----:B------:R-:W0:Y:S01]  /*1df0*/  LDC R123, c[0x0][0x3f4] ;  /* 0x0000fd00ff7b7b82 */ /* 0x000e220000000800 */
[----:B-1----:R-:W-:Y:S01]  /*1e00*/  FADD.FTZ R4, R3, R0 ;  /* 0x0000000003047221 */ /* 0x002fe20000010000 */
[----:B------:R-:W-:Y:S01]  /*1e10*/  SHF.R.U32.HI R0, RZ, 0x3, R54 ;  /* 0x00000003ff007819 */ /* 0x000fe20000011636 */
[----:B---3--:R-:W-:-:S03]  /*1e20*/  ULEA UR6, UR5, UR4, 0x18 ;  /* 0x0000000405067291 */ /* 0x008fc6000f8ec0ff */
[----:B------:R-:W1:Y:S01]  /*1e30*/  SHFL.BFLY PT, R3, R4, 0x8, 0x1f ;  /* 0x0d001f0004037f89 */ /* 0x000e6200000e0000 */
[----:B------:R-:W-:Y:S02]  /*1e40*/  LOP3.LUT R0, R0, 0x7c, RZ, 0xc0, !PT ;  /* 0x0000007c00007812 */ /* 0x000fe400078ec0ff */
[----:B0-----:R-:W-:Y:S01]  /*1e50*/  VIADDMNMX R15, R16, -R123, RZ, !PT ;  /* 0x8000007b100f7246 */ /* 0x001fe200078001ff */
[----:B-1----:R-:W-:-:S05]  /*1e60*/  FADD.FTZ R5, R4, R3 ;  /* 0x0000000304057221 */ /* 0x002fca0000010000 */
[----:B------:R-:W0:Y:S02]  /*1e70*/  SHFL.BFLY PT, R6, R5, 0x4, 0x1f ;  /* 0x0c801f0005067f89 */ /* 0x000e2400000e0000 */
[----:B0-----:R-:W-:-:S05]  /*1e80*/  FADD.FTZ R6, R5, R6 ;  /* 0x0000000605067221 */ /* 0x001fca0000010000 */
[----:B------:R-:W0:Y:S02]  /*1e90*/  SHFL.BFLY PT, R3, R6, 0x2, 0x1f ;  /* 0x0c401f0006037f89 */ /* 0x000e2400000e0000 */
[----:B0-----:R-:W-:Y:S01]  /*1ea0*/  FADD.FTZ R7, R6, R3 ;  /* 0x0000000306077221 */ /* 0x001fe20000010000 */
[----:B------:R-:W-:-:S04]  /*1eb0*/  LOP3.LUT P0, R3, R54, 0x1f, RZ, 0xc0, !PT ;  /* 0x0000001f36037812 */ /* 0x000fc8000780c0ff */
[----:B------:R-:W0:Y:S01]  /*1ec0*/  SHFL.BFLY PT, R8, R7, 0x1, 0x1f ;  /* 0x0c201f0007087f89 */ /* 0x000e2200000e0000 */
[C---:B------:R-:W-:Y:S02]  /*1ed0*/  ISETP.GT.U32.AND P1, PT, R3.reuse, 0x1, PT ;  /* 0x000000010300780c */ /* 0x040fe40003f24070 */
[----:B------:R-:W-:Y:S01]  /*1ee0*/  LEA R3, R3, UR6, 0x2 ;  /* 0x0000000603037c11 */ /* 0x000fe2000f8e10ff */
[----:B0-----:R-:W-:-:S05]  /*1ef0*/  FADD.FTZ R5, R7, R8 ;  /* 0x0000000807057221 */ /* 0x001fca0000010000 */
[----:B------:R0:W-:Y:S01]  /*1f00*/  @!P0 STS [R0+UR6+0x8], R5 ;  /* 0x0000080500008988 */ /* 0x0001e20008000806 */
[----:B------:R-:W-:Y:S01]  /*1f10*/  BAR.SYNC.DEFER_BLOCKING 0x0 ;  /* 0x0000000000007b1d */ /* 0x000fe20000010000 */
[----:B------:R-:W-:Y:S01]  /*1f20*/  ISETP.NE.AND P0, PT, R54, RZ, PT ;  /* 0x000000ff3600720c */ /* 0x000fe20003f05270 */
[----:B------:R-:W-:-:S04]  /*1f30*/  UIADD3 UR6, UPT, UPT, UR4, 0x810, URZ ;  /* 0x0000081004067890 */ /* 0x000fc8000fffe0ff */
[----:B------:R-:W-:Y:S01]  /*1f40*/  ULEA UR6, UR5, UR6, 0x18 ;  /* 0x0000000605067291 */ /* 0x000fe2000f8ec0ff */
[----:B0-----:R-:W-:-:S05]  /*1f50*/  IMAD.IADD R0, R16, 0x1, -R15 ;  /* 0x0000000110007824 */ /* 0x001fca00078e0a0f */
[----:B------:R-:W-:Y:S01]  /*1f60*/  LEA R0, R0, UR6, 0x2 ;  /* 0x0000000600007c11 */ /* 0x000fe2000f8e10ff */
[----:B------:R-:W0:Y:S04]  /*1f70*/  @!P1 LDS R5, [R3+0x8] ;  /* 0x0000080003059984 */ /* 0x000e280000000800 */
[----:B0-----:R-:W0:Y:S02]  /*1f80*/  SHFL.BFLY PT, R4, R5, 0x1, 0x1f ;  /* 0x0c201f0005047f89 */ /* 0x001e2400000e0000 */
[----:B0-----:R-:W-:-:S06]  /*1f90*/  FADD.FTZ R4, R4, R5 ;  /* 0x0000000504047221 */ /* 0x001fcc0000010000 */
[----:B------:R-:W0:Y:S01]  /*1fa0*/  SHFL.IDX PT, R4, R4, RZ, 0x1f ;  /* 0x00001fff04047589 */ /* 0x000e2200000e0000 */
[----:B------:R-:W-:Y:S05]  /*1fb0*/  @P0 BRA `(.L_x_2236) ;  /* 0x00000000003c0947 */ /* 0x000fea0003800000 */
[----:B------:R-:W1:Y:S01]  /*1fc0*/  LDCU.64 UR8, c[0x0][0x438] ;  /* 0x00008700ff0877ac */ /* 0x000e620008000a00 */
[----:B------:R-:W0:Y:S01]  /*1fd0*/  LDCU UR7, c[0x0][0x410] ;  /* 0x00008200ff0777ac */ /* 0x000e220008000800 */
[----:B-1----:R-:W-:-:S04]  /*1fe0*/  UISETP.NE.U32.AND UP0, UPT, UR8, URZ, UPT ;  /* 0x000000ff0800728c */ /* 0x002fc8000bf05070 */
[----:B------:R-:W-:Y:S01]  /*1ff0*/  UISETP.NE.AND.EX UP0, UPT, UR9, URZ, UPT, UP0 ;  /* 0x000000ff0900728c */ /* 0x000fe2000bf05300 */
[----:B0-----:R-:W-:-:S08]  /*2000*/  FMUL.FTZ R157, R4, UR7 ;  /* 0x00000007049d7c20 */ /* 0x001fd00008410000 */
[----:B------:R-:W-:Y:S05]  /*2010*/  BRA.U !UP0, `(.L_x_2237) ;  /* 0x0000000108207547 */ /* 0x000fea000b800000 */
[----:B------:R-:W0:Y:S01]  /*2020*/  LDCU UR7, c[0x0][0x440] ;  /* 0x00008800ff0777ac */ /* 0x000e220008000800 */
[----:B------:R-:W1:Y:S01]  /*2030*/  LDC.64 R4, c[0x0][0x438] ;  /* 0x00010e00ff047b82 */ /* 0x000e620000000a00 */
[----:B-----5:R-:W-:-:S04]  /*2040*/  IMAD.IADD R6, R121, 0x1, -R22 ;  /* 0x0000000179067824 */ /* 0x020fc800078e0a16 */
[----:B0-----:R-:W-:-:S04]  /*2050*/  IMAD R3, R17, UR7, R6 ;  /* 0x0000000711037c24 */ /* 0x001fc8000f8e0206 */
[----:B------:R-:W-:-:S04]  /*2060*/  IMAD R3, R3, UR7, R6 ;  /* 0x0000000703037c24 */ /* 0x000fc8000f8e0206 */
[----:B-1----:R-:W-:-:S06]  /*2070*/  IMAD.WIDE R4, R3, 0x4, R4 ;  /* 0x0000000403047825 */ /* 0x002fcc00078e0204 */
[----:B------:R-:W3:Y:S02]  /*2080*/  LDG.E R4, desc[UR36][R4.64] ;  /* 0x0000002404047981 */ /* 0x000ee4000c1e1900 */
[----:B---3--:R-:W-:-:S07]  /*2090*/  FADD.FTZ R157, R157, R4 ;  /* 0x000000049d9d7221 */ /* 0x008fce0000010000 */
.L_x_2237:
[----:B------:R1:W-:Y:S02]  /*20a0*/  STS [R0+-0x4], R157 ;  /* 0xfffffc9d00007388 */ /* 0x0003e40000000800 */
.L_x_2236:
[----:B------:R-:W-:Y:S05]  /*20b0*/  BSYNC.RECONVERGENT B0 ;  /* 0x0000000000007941 */ /* 0x000fea0003800200 */
.L_x_2235:
[----:B------:R-:W-:Y:S01]  /*20c0*/  BAR.SYNC.DEFER_BLOCKING 0x0 ;  /* 0x0000000000007b1d */ /* 0x000fe20000010000 */
[----:B------:R-:W-:Y:S01]  /*20d0*/  UIADD3 UR7, UPT, UPT, UR4, 0x10, URZ ;  /* 0x0000001004077890 */ /* 0x000fe2000fffe0ff */
[----:B------:R-:W-:Y:S02]  /*20e0*/  LOP3.LUT R11, R26, 0xc, RZ, 0xc0, !PT ;  /* 0x0000000c1a0b7812 */ /* 0x000fe400078ec0ff */
[----:B------:R-:W-:Y:S01]  /*20f0*/  IADD3 R12, PT, PT, R121, 0x7, -R15 ;  /* 0x00000007790c7810 */ /* 0x000fe20007ffe80f */
[----:B------:R-:W-:Y:S01]  /*2100*/  ULEA UR7, UR5, UR7, 0x18 ;  /* 0x0000000705077291 */ /* 0x000fe2000f8ec0ff */
[----:B------:R-:W-:Y:S01]  /*2110*/  SHF.R.U32.HI R120, RZ, 0x2, R54 ;  /* 0x00000002ff787819 */ /* 0x000fe20000011636 */
[----:B------:R-:W3:Y:S01]  /*2120*/  LDCU UR10, c[0x0][0x3f0] ;  /* 0x00007e00ff0a77ac */ /* 0x000ee20008000800 */
[----:B------:R-:W-:Y:S02]  /*2130*/  SHF.R.S32.HI R13, RZ, 0x1f, R12 ;  /* 0x0000001fff0d7819 */ /* 0x000fe4000001140c */
[----:B------:R-:W-:Y:S01]  /*2140*/  LOP3.LUT R122, R54, 0x3, RZ, 0xc0, !PT ;  /* 0x00000003367a7812 */ /* 0x000fe200078ec0ff */
[----:B------:R-:W0:Y:S01]  /*2150*/  LDCU UR11, c[0x0][0x40c] ;  /* 0x00008180ff0b77ac */ /* 0x000e220008000800 */
[----:B------:R-:W-:Y:S01]  /*2160*/  LEA.HI R13, R13, R12, RZ, 0x3 ;  /* 0x0000000c0d0d7211 */ /* 0x000fe200078f18ff */
[----:B------:R-:W0:Y:S03]  /*2170*/  LDCU UR19, c[0x0][0x3f4] ;  /* 0x00007e80ff1377ac */ /* 0x000e260008000800 */
[----:B------:R-:W-:Y:S01]  /*2180*/  LOP3.LUT R13, R13, 0xfffffff8, RZ, 0xc0, !PT ;  /* 0xfffffff80d0d7812 */ /* 0x000fe200078ec0ff */
[----:B------:R-:W0:Y:S03]  /*2190*/  LDCU UR14, c[0x0][0x410] ;  /* 0x00008200ff0e77ac */ /* 0x000e260008000800 */
[----:B------:R-:W-:Y:S01]  /*21a0*/  ISETP.GE.AND P0, PT, R120, R13, PT ;  /* 0x0000000d7800720c */ /* 0x000fe20003f06270 */
[----:B------:R-:W0:Y:S01]  /*21b0*/  LDCU UR15, c[0x0][0x408] ;  /* 0x00008100ff0f77ac */ /* 0x000e220008000800 */
[----:B------:R0:W0:Y:S01]  /*21c0*/  LDS R156, [R11+UR7] ;  /* 0x000000070b9c7984 */ /* 0x0000220008000800 */
[----:B---3--:R-:W-:Y:S01]  /*21d0*/  IMAD R117, R56, UR10, R17 ;  /* 0x0000000a38757c24 */ /* 0x008fe2000f8e0211 */
[----:B------:R-:W3:Y:S02]  /*21e0*/  LDCU UR18, c[0x0][0x430] ;  /* 0x00008600ff1277ac */ /* 0x000ee40008000800 */
[----:B------:R0:W0:Y:S01]  /*21f0*/  LDS R155, [R11+UR7+0x10] ;  /* 0x000010070b9b7984 */ /* 0x0000220008000800 */
[----:B------:R-:W0:Y:S03]  /*2200*/  LDCU.64 UR8, c[0x0][0x3c8] ;  /* 0x00007900ff0877ac */ /* 0x000e260008000a00 */
[----:B------:R0:W0:Y:S01]  /*2210*/  LDS R154, [R11+UR7+0x20] ;  /* 0x000020070b9a7984 */ /* 0x0000220008000800 */
[----:B------:R-:W0:Y:S03]  /*2220*/  LDCU.64 UR12, c[0x0][0x3b8] ;  /* 0x00007700ff0c77ac */ /* 0x000e260008000a00 */
[----:B------:R0:W0:Y:S01]  /*2230*/  LDS R153, [R11+UR7+0x30] ;  /* 0x000030070b997984 */ /* 0x0000220008000800 */
[----:B------:R-:W0:Y:S03]  /*2240*/  LDCU.64 UR16, c[0x0][0x438] ;  /* 0x00008700ff1077ac */ /* 0x000e260008000a00 */
[----:B------:R0:W0:Y:S04]  /*2250*/  LDS R152, [R11+UR7+0x40] ;  /* 0x000040070b987984 */ /* 0x0000280008000800 */
        /* <DEDUP_REMOVED lines=14> */
[----:B------:R0:W2:Y:S04]  /*2340*/  LDS R137, [R11+UR7+0x130] ;  /* 0x000130070b897984 */ /* 0x0000a80008000800 */
[----:B------:R0:W2:Y:S04]  /*2350*/  LDS R136, [R11+UR7+0x140] ;  /* 0x000140070b887984 */ /* 0x0000a80008000800 */
[----:B------:R0:W2:Y:S04]  /*2360*/  LDS R135, [R11+UR7+0x150] ;  /* 0x000150070b877984 */ /* 0x0000a80008000800 */
[----:B------:R0:W2:Y:S04]  /*2370*/  LDS R134, [R11+UR7+0x160] ;  /* 0x000160070b867984 */ /* 0x0000a80008000800 */
[----:B------:R0:W2:Y:S04]  /*2380*/  LDS R133, [R11+UR7+0x170] ;  /* 0x000170070b857984 */ /* 0x0000a80008000800 */
[----:B------:R0:W2:Y:S04]  /*2390*/  LDS R132, [R11+UR7+0x180] ;  /* 0x000180070b847984 */ /* 0x0000a80008000800 */
[----:B------:R0:W2:Y:S04]  /*23a0*/  LDS R129, [R11+UR7+0x190] ;  /* 0x000190070b817984 */ /* 0x0000a80008000800 */
[----:B-1----:R1:W1:Y:S04]  /*23b0*/  LDS R0, [R11+UR7+0x1a0] ;  /* 0x0001a0070b007984 */ /* 0x0022680008000800 */
[----:B------:R1:W1:Y:S04]  /*23c0*/  LDS R3, [R11+UR7+0x1b0] ;  /* 0x0001b0070b037984 */ /* 0x0002680008000800 */
[----:B0-----:R0:W0:Y:S04]  /*23d0*/  LDS R4, [R11+UR7+0x1c0] ;  /* 0x0001c0070b047984 */ /* 0x0010280008000800 */
        /* <DEDUP_REMOVED lines=14> */
[----:B--2---:R2:W0:Y:S04]  /*24c0*/  LDS R32, [R11+UR7+0x2b0] ;  /* 0x0002b0070b207984 */ /* 0x0044280008000800 */
[----:B------:R2:W0:Y:S04]  /*24d0*/  LDS R33, [R11+UR7+0x2c0] ;  /* 0x0002c0070b217984 */ /* 0x0004280008000800 */
[----:B------:R2:W0:Y:S04]  /*24e0*/  LDS R34, [R11+UR7+0x2d0] ;  /* 0x0002d0070b227984 */ /* 0x0004280008000800 */
[----:B------:R2:W0:Y:S04]  /*24f0*/  LDS R35, [R11+UR7+0x2e0] ;  /* 0x0002e0070b237984 */ /* 0x0004280008000800 */
[----:B----4-:R2:W4:Y:S04]  /*2500*/  LDS R36, [R11+UR7+0x2f0] ;  /* 0x0002f0070b247984 */ /* 0x0105280008000800 */
        /* <DEDUP_REMOVED lines=15> */
[----:B------:R2:W0:Y:S01]  /*2600*/  LDS R52, [R11+UR7+0x3f0] ;  /* 0x0003f0070b347984 */ /* 0x0004220008000800 */
[----:B------:R-:W3:Y:S02]  /*2610*/  LDCU UR7, c[0x0][0x40c] ;  /* 0x00008180ff0777ac */ /* 0x000ee40008000800 */
[----:B---3--:R-:W-:-:S09]  /*2620*/  UISETP.NE.AND UP0, UPT, UR7, URZ, UPT ;  /* 0x000000ff0700728c */ /* 0x008fd2000bf05270 */
[----:B-12-4-:R-:W-:Y:S05]  /*2630*/  BRA.U UP0, `(.L_x_2238) ;  /* 0x00000005000c7547 */ /* 0x016fea000b800000 */
[----:B------:R-:W-:-:S04]  /*2640*/  UIADD3 UR4, UPT, UPT, UR4, 0x410, URZ ;  /* 0x0000041004047890 */ /* 0x000fc8000fffe0ff */
[----:B------:R-:W-:-:S06]  /*2650*/  ULEA UR4, UR5, UR4, 0x18 ;  /* 0x0000000405047291 */ /* 0x000fcc000f8ec0ff */
[----:B0-----:R-:W-:-:S05]  /*2660*/  LEA R11, R122, UR4, 0x2 ;  /* 0x000000047a0b7c11 */ /* 0x001fca000f8e10ff */
        /* <DEDUP_REMOVED lines=64> */
.L_x_2238:
[----:B------:R-:W-:Y:S01]  /*2a70*/  BSSY B1, `(.L_x_2239) ;  /* 0x0000f27000017945 */ /* 0x000fe20003800000 */
[----:B------:R-:W-:-:S03]  /*2a80*/  IMAD R117, R117, 0xc0, RZ ;  /* 0x000000c075757824 */ /* 0x000fc600078e02ff */
[----:B------:R-:W-:Y:S05]  /*2a90*/  @P0 BRA `(.L_x_2240) ;  /* 0x000000f000900947 */ /* 0x000fea0003800000 */
[----:B------:R-:W0:Y:S01]  /*2aa0*/  LDCU UR7, c[0x0][0x3f8] ;  /* 0x00007f00ff0777ac */ /* 0x000e220008000800 */
[----:B------:R-:W2:Y:S01]  /*2ab0*/  LDC.64 R224, c[0x0][0x450] ;  /* 0x00011400ffe07b82 */ /* 0x000ea20000000a00 */
[C---:B------:R-:W-:Y:S01]  /*2ac0*/  IMAD.IADD R12, R120.reuse, 0x1, R15 ;  /* 0x00000001780c7824 */ /* 0x040fe200078e020f */
[----:B------:R-:W-:Y:S01]  /*2ad0*/  LEA R120, R120, UR6, 0x2 ;  /* 0x0000000678787c11 */ /* 0x000fe2000f8e10ff */
[----:B------:R-:W3:Y:S02]  /*2ae0*/  LDCU UR10, c[0x0][0x440] ;  /* 0x00008800ff0a77ac */ /* 0x000ee40008000800 */
[----:B------:R-:W-:Y:S01]  /*2af0*/  VIADD R125, R12, 0x1 ;  /* 0x000000010c7d7836 */ /* 0x000fe20000000000 */
[----:B------:R-:W4:Y:S01]  /*2b00*/  LDCU.64 UR4, c[0x0][0x420] ;  /* 0x00008400ff0477ac */ /* 0x000f220008000a00 */
[----:B01----:R-:W-:-:S04]  /*2b10*/  IMAD R11, R2, UR7, R17 ;  /* 0x00000007020b7c24 */ /* 0x003fc8000f8e0211 */
[----:B------:R-:W-:-:S04]  /*2b20*/  IMAD R11, R11, 0xc0, R122 ;  /* 0x000000c00b0b7824 */ /* 0x000fc800078e027a */
[----:B--2---:R-:W-:Y:S01]  /*2b30*/  IMAD.WIDE R224, R11, 0x4, R224 ;  /* 0x000000040be07825 */ /* 0x004fe200078e02e0 */
[----:B----4-:R-:W-:Y:S02]  /*2b40*/  IADD3 R118, P1, P2, R25, UR4, R12 ;  /* 0x0000000419767c10 */ /* 0x010fe4000fa3e00c */
[----:B------:R-:W-:Y:S01]  /*2b50*/  ISETP.NE.U32.AND P0, PT, RZ, UR4, PT ;  /* 0x00000004ff007c0c */ /* 0x000fe2000bf05070 */
[----:B---3--:R-:W-:Y:S01]  /*2b60*/  IMAD R11, R17, UR10, R121 ;  /* 0x0000000a110b7c24 */ /* 0x008fe2000f8e0279 */
[----:B------:R-:W-:Y:S01]  /*2b70*/  IADD3.X R119, PT, PT, R119, UR5, RZ, P1, P2 ;  /* 0x0000000577777c10 */ /* 0x000fe20008fe44ff */
[-CC-:B------:R-:W-:Y:S01]  /*2b80*/  IMAD R121, R19, R123.reuse, R122.reuse ;  /* 0x0000007b13797224 */ /* 0x180fe200078e027a */
[----:B------:R-:W-:Y:S01]  /*2b90*/  ISETP.NE.AND.EX P0, PT, RZ, UR5, PT, P0 ;  /* 0x00000005ff007c0c */ /* 0x000fe2000bf05300 */
[----:B------:R-:W-:Y:S02]  /*2ba0*/  IMAD R122, R117, R123, R122 ;  /* 0x0000007b757a7224 */ /* 0x000fe400078e027a */
[----:B------:R-:W-:Y:S01]  /*2bb0*/  IMAD R123, R123, 0xc0, RZ ;  /* 0x000000c07b7b7824 */ /* 0x000fe200078e02ff */
[----:B------:R-:W-:Y:S01]  /*2bc0*/  SHF.R.S32.HI R126, RZ, 0x1f, R121 ;  /* 0x0000001fff7e7819 */ /* 0x000fe20000011479 */
[----:B------:R-:W-:Y:S01]  /*2bd0*/  IMAD R124, R11, UR10, R12 ;  /* 0x0000000a0b7c7c24 */ /* 0x000fe2000f8e020c */
[----:B------:R-:W-:Y:S01]  /*2be0*/  SHF.R.S32.HI R127, RZ, 0x1f, R122 ;  /* 0x0000001fff7f7819 */ /* 0x000fe2000001147a */
[----:B------:R-:W-:-:S07]  /*2bf0*/  IMAD R128, R123, UR7, RZ ;  /* 0x000000077b807c24 */ /* 0x000fce000f8e02ff */
.L_x_2502:
[----:B------:R-:W2:Y:S01]  /*2c00*/  @P0 LDG.E.U8 R220, desc[UR36][R118.64] ;  /* 0x0000002476dc0981 */ /* 0x000ea2000c1e1100 */
[----:B------:R-:W0:Y:S01]  /*2c10*/  LDC R11, c[0x0][0x3f4] ;  /* 0x0000fd00ff0b7b82 */ /* 0x000e220000000800 */
[----:B------:R-:W-:Y:S01]  /*2c20*/  VIADD R15, R125, 0xffffffff ;  /* 0xffffffff7d0f7836 */ /* 0x000fe20000000000 */
[----:B------:R-:W-:Y:S01]  /*2c30*/  UISETP.NE.AND UP0, UPT, UR11, URZ, UPT ;  /* 0x000000ff0b00728c */ /* 0x000fe2000bf05270 */
[----:B------:R-:W-:Y:S03]  /*2c40*/  BSSY.RECONVERGENT B0, `(.L_x_2241) ;  /* 0x0000e98000007945 */ /* 0x000fe60003800200 */
[----:B------:R-:W-:Y:S02]  /*2c50*/  IABS R222, R15 ;  /* 0x0000000f00de7213 */ /* 0x000fe40000000000 */
[----:B------:R-:W-:Y:S02]  /*2c60*/  ISETP.GE.AND P2, PT, R15, RZ, PT ;  /* 0x000000ff0f00720c */ /* 0x000fe40003f46270 */
[----:B0-----:R-:W-:-:S02]  /*2c70*/  IABS R227, R11 ;  /* 0x0000000b00e37213 */ /* 0x001fc40000000000 */
[----:B------:R-:W0:Y:S02]  /*2c80*/  LDC R11, c[0x0][0x3f4] ;  /* 0x0000fd00ff0b7b82 */ /* 0x000e240000000800 */
[----:B------:R-:W1:Y:S08]  /*2c90*/  I2F.RP R14, R227 ;  /* 0x000000e3000e7306 */ /* 0x000e700000209400 */
[----:B-1----:R-:W1:Y:S01]  /*2ca0*/  MUFU.RCP R14, R14 ;  /* 0x0000000e000e7308 */ /* 0x002e620000001000 */
[----:B0-----:R-:W-:Y:S01]  /*2cb0*/  ISETP.NE.AND P3, PT, R11, RZ, PT ;  /* 0x000000ff0b00720c */ /* 0x001fe20003f65270 */
[----:B-1----:R-:W-:Y:S01]  /*2cc0*/  VIADD R12, R14, 0xffffffe ;  /* 0x0ffffffe0e0c7836 */ /* 0x002fe20000000000 */
[----:B------:R-:W-:-:S05]  /*2cd0*/  SHF.R.S32.HI R14, RZ, 0x1f, R25 ;  /* 0x0000001fff0e7819 */ /* 0x000fca0000011419 */
[----:B------:R0:W1:Y:S02]  /*2ce0*/  F2I.FTZ.U32.TRUNC.NTZ R13, R12 ;  /* 0x0000000c000d7305 */ /* 0x000064000021f000 */
[----:B0-----:R-:W-:Y:S02]  /*2cf0*/  IMAD.MOV.U32 R12, RZ, RZ, RZ ;  /* 0x000000ffff0c7224 */ /* 0x001fe400078e00ff */
[----:B-1----:R-:W-:-:S04]  /*2d00*/  IMAD.MOV R130, RZ, RZ, -R13 ;  /* 0x000000ffff827224 */ /* 0x002fc800078e0a0d */
[----:B------:R-:W-:-:S04]  /*2d10*/  IMAD R131, R130, R227, RZ ;  /* 0x000000e382837224 */ /* 0x000fc800078e02ff */
[----:B------:R-:W-:Y:S01]  /*2d20*/  IMAD.HI.U32 R131, R13, R131, R12 ;  /* 0x000000830d837227 */ /* 0x000fe200078e000c */
[----:B------:R-:W-:-:S05]  /*2d30*/  IABS R13, R11 ;  /* 0x0000000b000d7213 */ /* 0x000fca0000000000 */
[----:B------:R-:W-:-:S04]  /*2d40*/  IMAD.HI.U32 R12, R131, R222, RZ ;  /* 0x000000de830c7227 */ /* 0x000fc800078e00ff */
[----:B------:R-:W-:Y:S02]  /*2d50*/  IMAD.MOV.U32 R131, RZ, RZ, R13 ;  /* 0x000000ffff837224 */ /* 0x000fe400078e000d */
        /* <DEDUP_REMOVED lines=10> */
[----:B------:R-:W-:-:S04]  /*2e00*/  LEA R12, P1, R13, UR8, 0x2 ;  /* 0x000000080d0c7c11 */ /* 0x000fc8000f8210ff */
[----:B------:R-:W-:Y:S02]  /*2e10*/  LEA.HI.X R13, R13, UR9, R14, 0x2, P1 ;  /* 0x000000090d0d7c11 */ /* 0x000fe400088f140e */
[----:B--2---:R-:W-:Y:S01]  /*2e20*/  ISETP.NE.AND P3, PT, R220, RZ, P0 ;  /* 0x000000ffdc00720c */ /* 0x004fe20000765270 */
[----:B------:R-:W-:-:S12]  /*2e30*/  BRA.U UP0, `(.L_x_2242) ;  /* 0x000000b500e47547 */ /* 0x000fd8000b800000 */
[----:B------:R-:W-:-:S13]  /*2e40*/  ISETP.NE.AND P4, PT, R24, RZ, PT ;  /* 0x000000ff1800720c */ /* 0x000fda0003f85270 */
[----:B------:R-:W-:Y:S05]  /*2e50*/  @!P4 BRA `(.L_x_2243) ;  /* 0x0000005c00e8c947 */ /* 0x000fea0003800000 */
[--C-:B------:R-:W-:Y:S01]  /*2e60*/  IMAD.IADD R250, R222, 0x1, R11.reuse ;  /* 0x00000001defa7824 */ /* 0x100fe200078e020b */
[----:B------:R-:W-:Y:S01]  /*2e70*/  BSSY.RECONVERGENT B2, `(.L_x_2244) ;  /* 0x0000026000027945 */ /* 0x000fe20003800200 */
[----:B------:R-:W-:Y:S02]  /*2e80*/  VIADD R14, R16, 0xffffffff ;  /* 0xffffffff100e7836 */ /* 0x000fe40000000000 */
[----:B------:R-:W-:Y:S02]  /*2e90*/  IMAD R234, R11, 0x4, R250 ;  /* 0x000000040bea7824 */ /* 0x000fe400078e02fa */
[----:B------:R-:W-:Y:S01]  /*2ea0*/  IMAD.SHL.U32 R250, R250, 0x4, RZ ;  /* 0x00000004fafa7824 */ /* 0x000fe200078e00ff */
[----:B------:R-:W-:Y:S01]  /*2eb0*/  ISETP.GE.AND P1, PT, R15, R14, PT ;  /* 0x0000000e0f00720c */ /* 0x000fe20003f26270 */
[----:B------:R-:W-:Y:S02]  /*2ec0*/  IMAD.IADD R232, R234, 0x1, R11 ;  /* 0x00000001eae87824 */ /* 0x000fe400078e020b */
[----:B------:R-:W-:-:S02]  /*2ed0*/  IMAD R131, R11, 0x8, R250 ;  /* 0x000000080b837824 */ /* 0x000fc400078e02fa */
[----:B------:R-:W-:Y:S02]  /*2ee0*/  IMAD.IADD R230, R232, 0x1, R11 ;  /* 0x00000001e8e67824 */ /* 0x000fe400078e020b */
[----:B------:R-:W-:Y:S02]  /*2ef0*/  IMAD.SHL.U32 R130, R222, 0x4, RZ ;  /* 0x00000004de827824 */ /* 0x000fe400078e00ff */
[----:B------:R-:W-:-:S04]  /*2f00*/  IMAD R248, R11, 0x2, R230 ;  /* 0x000000020bf87824 */ /* 0x000fc800078e02e6 */
[----:B------:R-:W-:-:S04]  /*2f10*/  IMAD.IADD R246, R248, 0x1, R11 ;  /* 0x00000001f8f67824 */ /* 0x000fc800078e020b */
[----:B------:R-:W-:-:S04]  /*2f20*/  IMAD.IADD R244, R246, 0x1, R11 ;  /* 0x00000001f6f47824 */ /* 0x000fc800078e020b */
[----:B------:R-:W-:-:S04]  /*2f30*/  IMAD.IADD R242, R244, 0x1, R11 ;  /* 0x00000001f4f27824 */ /* 0x000fc800078e020b */
[----:B------:R-:W-:-:S04]  /*2f40*/  IMAD.IADD R240, R242, 0x1, R11 ;  /* 0x00000001f2f07824 */ /* 0x000fc800078e020b */
[----:B------:R-:W-:-:S04]  /*2f50*/  IMAD.IADD R238, R240, 0x1, R11 ;  /* 0x00000001f0ee7824 */ /* 0x000fc800078e020b */
[----:B------:R-:W-:-:S04]  /*2f60*/  IMAD.IADD R236, R238, 0x1, R11 ;  /* 0x00000001eeec7824 */ /* 0x000fc800078e020b */
[----:B------:R-:W-:-:S04]  /*2f70*/  IMAD R226, R11, 0x2, R236 ;  /* 0x000000020be27824 */ /* 0x000fc800078e02ec */
[----:B------:R-:W-:Y:S01]  /*2f80*/  IMAD.IADD R220, R226, 0x1, R11 ;  /* 0x00000001e2dc7824 */ /* 0x000fe200078e020b */
        /* <DEDUP_REMOVED lines=8> */
[----:B------:R-:W-:Y:S01]  /*3010*/  @!P2 LEA.HI.X R229, R222, R15, R223, 0x2, P4 ;  /* 0x0000000fdee5a211 */ /* 0x000fe200020f14df */
[----:B------:R-:W-:Y:S01]  /*3020*/  IMAD.MOV.U32 R222, RZ, RZ, RZ ;  /* 0x000000ffffde7224 */ /* 0x000fe200078e00ff */
[----:B------:R-:W2:Y:S01]  /*3030*/  LDG.E R223, desc[UR36][R224.64] ;  /* 0x00000024e0df7981 */ /* 0x000ea2000c1e1900 */
[----:B------:R-:W0:Y:S04]  /*3040*/  @!P2 LDC.64 R14, c[0x0][0x3b8] ;  /* 0x0000ee00ff0eab82 */ /* 0x000e280000000a00 */
[----:B------:R-:W3:Y:S01]  /*3050*/  @!P2 LDG.E R222, desc[UR36][R228.64] ;  /* 0x00000024e4dea981 */ /* 0x000ee2000c1e1900 */
[----:B------:R-:W-:-:S05]  /*3060*/  @!P2 IADD3 R227, P4, PT, R121, R130, RZ ;  /* 0x0000008279e3a210 */ /* 0x000fca0007f9e0ff */
[----:B------:R-:W-:Y:S01]  /*3070*/  @!P2 IMAD.X R252, RZ, RZ, R126, P4 ;  /* 0x000000fffffca224 */ /* 0x000fe200020e067e */
[----:B0-----:R-:W-:-:S04]  /*3080*/  @!P2 LEA R14, P5, R227, R14, 0x2 ;  /* 0x0000000ee30ea211 */ /* 0x001fc800078a10ff */
[----:B------:R-:W-:Y:S01]  /*3090*/  @!P2 LEA.HI.X R15, R227, R15, R252, 0x2, P5 ;  /* 0x0000000fe30fa211 */ /* 0x000fe200028f14fc */
[----:B---3--:R-:W-:-:S04]  /*30a0*/  FADD.FTZ R222, R53, R222 ;  /* 0x000000de35de7221 */ /* 0x008fc80000010000 */
[----:B--2---:R-:W-:-:S05]  /*30b0*/  FMUL.FTZ R223, R222, R223 ;  /* 0x000000dfdedf7220 */ /* 0x004fca0000410000 */
[----:B------:R0:W-:Y:S02]  /*30c0*/  @!P2 STG.E desc[UR36][R14.64], R223 ;  /* 0x000000df0e00a986 */ /* 0x0001e4000c101924 */
.L_x_2245:
[----:B------:R-:W-:Y:S05]  /*30d0*/  BSYNC.RECONVERGENT B2 ;  /* 0x0000000000027941 */ /* 0x000fea0003800200 */
.L_x_2244:
[----:B------:R-:W-:Y:S04]  /*30e0*/  BSSY.RECONVERGENT B2, `(.L_x_2246) ;  /* 0x0000015000027945 */ /* 0x000fe80003800200 */
[----:B------:R-:W-:Y:S05]  /*30f0*/  @P1 BRA `(.L_x_2247) ;  /* 0x00000000004c1947 */ /* 0x000fea0003800000 */
[----:B------:R-:W-:-:S13]  /*3100*/  ISETP.GE.AND P2, PT, R250, R123, PT ;  /* 0x0000007bfa00720c */ /* 0x000fda0003f46270 */
[----:B------:R-:W2:Y:S01]  /*3110*/  @!P2 LDG.E R227, desc[UR36][R12.64] ;  /* 0x000000240ce3a981 */ /* 0x000ea2000c1e1900 */
[----:B0-----:R-:W0:Y:S01]  /*3120*/  @!P2 LDC.64 R14, c[0x0][0x3b8] ;  /* 0x0000ee00ff0eab82 */ /* 0x001e220000000a00 */
        /* <DEDUP_REMOVED lines=9> */
[----:B------:R-:W-:-:S04]  /*31c0*/  @!P2 IADD3 R222, P4, PT, R121, R250, RZ ;  /* 0x000000fa79dea210 */ /* 0x000fc80007f9e0ff */
[----:B------:R-:W-:Y:S02]  /*31d0*/  @!P2 LEA.HI.X.SX32 R250, R250, R126, 0x1, P4 ;  /* 0x0000007efafaa211 */ /* 0x000fe400020f0eff */
[----:B0-----:R-:W-:-:S04]  /*31e0*/  @!P2 LEA R14, P4, R222, R14, 0x2 ;  /* 0x0000000ede0ea211 */ /* 0x001fc800078810ff */
[----:B------:R-:W-:Y:S01]  /*31f0*/  @!P2 LEA.HI.X R15, R222, R15, R250, 0x2, P4 ;  /* 0x0000000fde0fa211 */ /* 0x000fe200020f14fa */
[----:B---3--:R-:W-:-:S04]  /*3200*/  FADD.FTZ R227, R54, R227 ;  /* 0x000000e336e37221 */ /* 0x008fc80000010000 */
[----:B--2---:R-:W-:-:S05]  /*3210*/  FMUL.FTZ R218, R227, R218 ;  /* 0x000000dae3da7220 */ /* 0x004fca0000410000 */
[----:B------:R1:W-:Y:S02]  /*3220*/  @!P2 STG.E desc[UR36][R14.64], R218 ;  /* 0x000000da0e00a986 */ /* 0x0003e4000c101924 */
.L_x_2247:
[----:B------:R-:W-:Y:S05]  /*3230*/  BSYNC.RECONVERGENT B2 ;  /* 0x0000000000027941 */ /* 0x000fea0003800200 */
.L_x_2246:
[----:B------:R-:W-:Y:S01]  /*3240*/  BSSY.RECONVERGENT B2, `(.L_x_2248) ;  /* 0x0000017000027945 */ /* 0x000fe20003800200 */
[----:B------:R-:W-:-:S03]  /*3250*/  IMAD.IADD R222, R220, 0x1, R11 ;  /* 0x00000001dcde7824 */ /* 0x000fc600078e020b */
[----:B------:R-:W-:Y:S05]  /*3260*/  @P1 BRA `(.L_x_2249) ;  /* 0x0000000000501947 */ /* 0x000fea0003800000 */
[----:B------:R-:W-:-:S05]  /*3270*/  IMAD R252, R11, 0x8, R130 ;  /* 0x000000080bfc7824 */ /* 0x000fca00078e0282 */
[----:B------:R-:W-:-:S13]  /*3280*/  ISETP.GE.AND P2, PT, R252, R123, PT ;  /* 0x0000007bfc00720c */ /* 0x000fda0003f46270 */
[----:B------:R-:W2:Y:S01]  /*3290*/  @!P2 LDG.E R221, desc[UR36][R12.64] ;  /* 0x000000240cdda981 */ /* 0x000ea2000c1e1900 */
[----:B01----:R-:W0:Y:S01]  /*32a0*/  @!P2 LDC.64 R14, c[0x0][0x3b8] ;  /* 0x0000ee00ff0eab82 */ /* 0x003e220000000a00 */
[----:B--2---:R-:W-:-:S05]  /*32b0*/  @!P2 IMAD R221, R128, R221, R252 ;  /* 0x000000dd80dda224 */ /* 0x004fca00078e02fc */
[----:B------:R-:W-:-:S04]  /*32c0*/  @!P2 IADD3 R227, P4, PT, R122, R221, RZ ;  /* 0x000000dd7ae3a210 */ /* 0x000fc80007f9e0ff */
[----:B------:R-:W-:Y:S02]  /*32d0*/  @!P2 LEA.HI.X.SX32 R250, R221, R127, 0x1, P4 ;  /* 0x0000007fddfaa211 */ /* 0x000fe400020f0eff */
[C---:B0-----:R-:W-:Y:S01]  /*32e0*/  @!P2 LEA R228, P4, R227.reuse, R14, 0x2 ;  /* 0x0000000ee3e4a211 */ /* 0x041fe200078810ff */
[----:B------:R-:W2:Y:S03]  /*32f0*/  LDG.E R221, desc[UR36][R224.64+0x20] ;  /* 0x00002024e0dd7981 */ /* 0x000ea6000c1e1900 */
[----:B------:R-:W-:Y:S01]  /*3300*/  @!P2 LEA.HI.X R229, R227, R15, R250, 0x2, P4 ;  /* 0x0000000fe3e5a211 */ /* 0x000fe200020f14fa */
[----:B------:R-:W-:Y:S01]  /*3310*/  IMAD.MOV.U32 R250, RZ, RZ, RZ ;  /* 0x000000fffffa7224 */ /* 0x000fe200078e00ff */
[----:B------:R-:W0:Y:S05]  /*3320*/  @!P2 LDC.64 R14, c[0x0][0x3b8] ;  /* 0x0000ee00ff0eab82 */ /* 0x000e2a0000000a00 */
        /* <DEDUP_REMOVED lines=8> */
.L_x_2249:
[----:B------:R-:W-:Y:S05]  /*33b0*/  BSYNC.RECONVERGENT B2 ;  /* 0x0000000000027941 */ /* 0x000fea0003800200 */
.L_x_2248:
[----:B------:R-:W-:Y:S04]  /*33c0*/  BSSY.RECONVERGENT B2, `(.L_x_2250) ;  /* 0x0000015000027945 */ /* 0x000fe80003800200 */
[----:B------:R-:W-:Y:S05]  /*33d0*/  @P1 BRA `(.L_x_2251) ;  /* 0x00000000004c1947 */ /* 0x000fea0003800000 */
[----:B------:R-:W-:-:S13]  /*33e0*/  ISETP.GE.AND P2, PT, R131, R123, PT ;  /* 0x0000007b8300720c */ /* 0x000fda0003f46270 */
[----:B------:R-:W3:Y:S01]  /*33f0*/  @!P2 LDG.E R216, desc[UR36][R12.64] ;  /* 0x000000240cd8a981 */ /* 0x000ee2000c1e1900 */
[----:B012---:R-:W0:Y:S01]  /*3400*/  @!P2 LDC.64 R14, c[0x0][0x3b8] ;  /* 0x0000ee00ff0eab82 */ /* 0x007e220000000a00 */
[----:B---3--:R-:W-:-:S05]  /*3410*/  @!P2 IMAD R216, R128, R216, R131 ;  /* 0x000000d880d8a224 */ /* 0x008fca00078e0283 */
        /* <DEDUP_REMOVED lines=15> */
.L_x_2251:
[----:B------:R-:W-:Y:S05]  /*3510*/  BSYNC.RECONVERGENT B2 ;  /* 0x0000000000027941 */ /* 0x000fea0003800200 */
.L_x_2250:
[----:B------:R-:W-:Y:S01]  /*3520*/  BSSY.RECONVERGENT B2, `(.L_x_2252) ;  /* 0x0000017000027945 */ /* 0x000fe20003800200 */
[----:B------:R-:W-:-:S03]  /*3530*/  IMAD.IADD R228, R222, 0x1, R11 ;  /* 0x00000001dee47824 */ /* 0x000fc600078e020b */
[----:B------:R-:W-:Y:S05]  /*3540*/  @P1 BRA `(.L_x_2253) ;  /* 0x0000000000501947 */ /* 0x000fea0003800000 */
[----:B------:R-:W-:-:S05]  /*3550*/  IMAD R227, R11, 0x10, R130 ;  /* 0x000000100be37824 */ /* 0x000fca00078e0282 */
[----:B------:R-:W-:-:S13]  /*3560*/  ISETP.GE.AND P2, PT, R227, R123, PT ;  /* 0x0000007be300720c */ /* 0x000fda0003f46270 */
[----:B------:R-:W4:Y:S01]  /*3570*/  @!P2 LDG.E R131, desc[UR36][R12.64] ;  /* 0x000000240c83a981 */ /* 0x000f22000c1e1900 */
[----:B0123--:R-:W0:Y:S01]  /*3580*/  @!P2 LDC.64 R14, c[0x0][0x3b8] ;  /* 0x0000ee00ff0eab82 */ /* 0x00fe220000000a00 */
[----:B----4-:R-:W-:-:S05]  /*3590*/  @!P2 IMAD R131, R128, R131, R227 ;  /* 0x000000838083a224 */ /* 0x010fca00078e02e3 */
        /* <DEDUP_REMOVED lines=15> */
.L_x_2253:
[----:B------:R-:W-:Y:S05]  /*3690*/  BSYNC.RECONVERGENT B2 ;  /* 0x0000000000027941 */ /* 0x000fea0003800200 */
.L_x_2252:
[----:B------:R-:W-:Y:S04]  /*36a0*/  BSSY.RECONVERGENT B2, `(.L_x_2254) ;  /* 0x0000016000027945 */ /* 0x000fe80003800200 */
[----:B------:R-:W-:Y:S05]  /*36b0*/  @P1 BRA `(.L_x_2255) ;  /* 0x0000000000501947 */ /* 0x000fea0003800000 */
[----:B------:R-:W-:-:S05]  /*36c0*/  IMAD.SHL.U32 R250, R234, 0x4, RZ ;  /* 0x00000004eafa7824 */ /* 0x000fca00078e00ff */
[----:B------:R-:W-:-:S13]  /*36d0*/  ISETP.GE.AND P2, PT, R250, R123, PT ;  /* 0x0000007bfa00720c */ /* 0x000fda0003f46270 */
[----:B------:R-:W2:Y:S02]  /*36e0*/  @!P2 LDG.E R131, desc[UR36][R12.64] ;  /* 0x000000240c83a981 */ /* 0x000ea4000c1e1900 */
[----:B01234-:R-:W0:Y:S01]  /*36f0*/  @!P2 LDC.64 R14, c[0x0][0x3b8] ;  /* 0x0000ee00ff0eab82 */ /* 0x01fe220000000a00 */
[----:B------:R-:W-:-:S05]  /*3700*/  @!P2 IMAD R131, R128, R131, R250 ;  /* 0x000000838083a224 */ /* 0x000fca00078e02fa */
        /* <DEDUP_REMOVED lines=15> */
.L_x_2255:
[----:B------:R-:W-:Y:S05]  /*3800*/  BSYNC.RECONVERGENT B2 ;  /* 0x0000000000027941 */ /* 0x000fea0003800200 */
.L_x_2254:
[----:B------:R-:W-:Y:S01]  /*3810*/  BSSY.RECONVERGENT B2, `(.L_x_2256) ;  /* 0x0000017000027945 */ /* 0x000fe20003800200 */
[----:B------:R-:W-:-:S03]  /*3820*/  IMAD.IADD R234, R228, 0x1, R11 ;  /* 0x00000001e4ea7824 */ /* 0x000fc600078e020b */
        /* <DEDUP_REMOVED lines=21> */
.L_x_2257:
[----:B------:R-:W-:Y:S05]  /*3980*/  BSYNC.RECONVERGENT B2 ;  /* 0x0000000000027941 */ /* 0x000fea0003800200 */
.L_x_2256:
        /* <DEDUP_REMOVED lines=23> */
.L_x_2259:
[----:B------:R-:W-:Y:S05]  /*3b00*/  BSYNC.RECONVERGENT B2 ;  /* 0x0000000000027941 */ /* 0x000fea0003800200 */
.L_x_2258:
[----:B------:R-:W-:Y:S01]  /*3b10*/  BSSY.RECONVERGENT B2, `(.L_x_2260) ;  /* 0x0000017000027945 */ /* 0x000fe20003800200 */
[----:B------:R-:W-:-:S03]  /*3b20*/  IMAD.IADD R230, R232, 0x1, R11 ;  /* 0x00000001e8e67824 */ /* 0x000fc600078e020b */
[----:B------:R-:W-:Y:S05]  /*3b30*/  @P1 BRA `(.L_x_2261) ;  /* 0x0000000000501947 */ /* 0x000fea0003800000 */
[----:B------:R-:W-:-:S05]  /*3b40*/  IMAD R227, R11, 0x20, R130 ;  /* 0x000000200be37824 */ /* 0x000fca00078e0282 */
        /* <DEDUP_REMOVED lines=19> */
.L_x_2261:
[----:B------:R-:W-:Y:S05]  /*3c80*/  BSYNC.RECONVERGENT B2 ;  /* 0x0000000000027941 */ /* 0x000fea0003800200 */
.L_x_2260:
        /* <DEDUP_REMOVED lines=22> */
.L_x_2263:
[----:B------:R-:W-:Y:S05]  /*3df0*/  BSYNC.RECONVERGENT B2 ;  /* 0x0000000000027941 */ /* 0x000fea0003800200 */
.L_x_2262:
        /* <DEDUP_REMOVED lines=23> */
.L_x_2265:
[----:B------:R-:W-:Y:S05]  /*3f70*/  BSYNC.RECONVERGENT B2 ;  /* 0x0000000000027941 */ /* 0x000fea0003800200 */
.L_x_2264:
        /* <DEDUP_REMOVED lines=23> */
.L_x_2267:
[----:B------:R-:W-:Y:S05]  /*40f0*/  BSYNC.RECONVERGENT B2 ;  /* 0x0000000000027941 */ /* 0x000fea0003800200 */
.L_x_2266:
        /* <DEDUP_REMOVED lines=23> */
.L_x_2269:
[----:B------:R-:W-:Y:S05]  /*4270*/  BSYNC.RECONVERGENT B2 ;  /* 0x0000000000027941 */ /* 0x000fea0003800200 */
.L_x_2268:
        /* <DEDUP_REMOVED lines=23> */
.L_x_2271:
[----:B------:R-:W-:Y:S05]  /*43f0*/  BSYNC.RECONVERGENT B2 ;  /* 0x0000000000027941 */ /* 0x000fea0003800200 */
.L_x_2270:
        /* <DEDUP_REMOVED lines=23> */
.L_x_2273:
[----:B------:R-:W-:Y:S05]  /*4570*/  BSYNC.RECONVERGENT B2 ;  /* 0x0000000000027941 */ /* 0x000fea0003800200 */
.L_x_2272:
        /* <DEDUP_REMOVED lines=23> */
.L_x_2275:
[----:B------:R-:W-:Y:S05]  /*46f0*/  BSYNC.RECONVERGENT B2 ;  /* 0x0000000000027941 */ /* 0x000fea0003800200 */
.L_x_2274:
        /* <DEDUP_REMOVED lines=23> */
.L_x_2277:
[----:B------:R-:W-:Y:S05]  /*4870*/  BSYNC.RECONVERGENT B2 ;  /* 0x0000000000027941 */ /* 0x000fea0003800200 */
.L_x_2276:
        /* <DEDUP_REMOVED lines=22> */
.L_x_2279:
[----:B------:R-:W-:Y:S05]  /*49e0*/  BSYNC.RECONVERGENT B2 ;  /* 0x0000000000027941 */ /* 0x000fea0003800200 */
.L_x_2278:
        /* <DEDUP_REMOVED lines=23> */
.L_x_2281:
[----:B------:R-:W-:Y:S05]  /*4b60*/  BSYNC.RECONVERGENT B2 ;  /* 0x0000000000027941 */ /* 0x000fea0003800200 */
.L_x_2280:
[----:B------:R-:W-:Y:S01]  /*4b70*/  BSSY.RECONVERGENT B2, `(.L_x_2282) ;  /* 0x0000017000027945 */ /* 0x000fe20003800200 */
[----:B------:R-:W-:-:S03]  /*4b80*/  IMAD R220, R11, 0x2, R250 ;  /* 0x000000020bdc7824 */ /* 0x000fc600078e02fa */
        /* <DEDUP_REMOVED lines=21> */
.L_x_2283:
[----:B------:R-:W-:Y:S05]  /*4ce0*/  BSYNC.RECONVERGENT B2 ;  /* 0x0000000000027941 */ /* 0x000fea0003800200 */
.L_x_2282:
        /* <DEDUP_REMOVED lines=23> */
.L_x_2285:
[----:B------:R-:W-:Y:S05]  /*4e60*/  BSYNC.RECONVERGENT B2 ;  /* 0x0000000000027941 */ /* 0x000fea0003800200 */
.L_x_2284:
        /* <DEDUP_REMOVED lines=23> */
.L_x_2287:
[----:B------:R-:W-:Y:S05]  /*4fe0*/  BSYNC.RECONVERGENT B2 ;  /* 0x0000000000027941 */ /* 0x000fea0003800200 */
.L_x_2286:
        /* <DEDUP_REMOVED lines=23> */
.L_x_2289:
[----:B------:R-:W-:Y:S05]  /*5160*/  BSYNC.RECONVERGENT B2 ;  /* 0x0000000000027941 */ /* 0x000fea0003800200 */
.L_x_2288:
        /* <DEDUP_REMOVED lines=23> */
.L_x_2291:
[----:B------:R-:W-:Y:S05]  /*52e0*/  BSYNC.RECONVERGENT B2 ;  /* 0x0000000000027941 */ /* 0x000fea0003800200 */
.L_x_2290:
        /* <DEDUP_REMOVED lines=23> */
.L_x_2293:
[----:B------:R-:W-:Y:S05]  /*5460*/  BSYNC.RECONVERGENT B2 ;  /* 0x0000000000027941 */ /* 0x000fea0003800200 */
.L_x_2292:
        /* <DEDUP_REMOVED lines=23> */
.L_x_2295:
[----:B------:R-:W-:Y:S05]  /*55e0*/  BSYNC.RECONVERGENT B2 ;  /* 0x0000000000027941 */ /* 0x000fea0003800200 */
.L_x_2294:
        /* <DEDUP_REMOVED lines=23> */
.L_x_2297:
[----:B------:R-:W-:Y:S05]  /*5760*/  BSYNC.RECONVERGENT B2 ;  /* 0x0000000000027941 */ /* 0x000fea0003800200 */
.L_x_2296:
        /* <DEDUP_REMOVED lines=23> */
.L_x_2299:
[----:B------:R-:W-:Y:S05]  /*58e0*/  BSYNC.RECONVERGENT B2 ;  /* 0x0000000000027941 */ /* 0x000fea0003800200 */
.L_x_2298:
        /* <DEDUP_REMOVED lines=23> */
.L_x_2301:
[----:B------:R-:W-:Y:S05]  /*5a60*/  BSYNC.RECONVERGENT B2 ;  /* 0x0000000000027941 */ /* 0x000fea0003800200 */
.L_x_2300:
        /* <DEDUP_REMOVED lines=23> */
.L_x_2303:
[----:B------:R-:W-:Y:S05]  /*5be0*/  BSYNC.RECONVERGENT B2 ;  /* 0x0000000000027941 */ /* 0x000fea0003800200 */
.L_x_2302:
        /* <DEDUP_REMOVED lines=23> */
.L_x_2305:
[----:B------:R-:W-:Y:S05]  /*5d60*/  BSYNC.RECONVERGENT B2 ;  /* 0x0000000000027941 */ /* 0x000fea0003800200 */
.L_x_2304:
        /* <DEDUP_REMOVED lines=23> */
.L_x_2307:
[----:B------:R-:W-:Y:S05]  /*5ee0*/  BSYNC.RECONVERGENT B2 ;  /* 0x0000000000027941 */ /* 0x000fea0003800200 */
.L_x_2306:
[----:B------:R-:W-:Y:S01]  /*5ef0*/  BSSY.RECONVERGENT B2, `(.L_x_2308) ;  /* 0x0000017000027945 */ /* 0x000fe20003800200 */
[----:B------:R-:W-:Y:S02]  /*5f00*/  IMAD.IADD R248, R236, 0x1, R11 ;  /* 0x00000001ecf87824 */ /* 0x000fe400078e020b */
[----:B------:R-:W-:Y:S01]  /*5f10*/  IMAD R252, R11, 0x80, R130 ;  /* 0x000000800bfc7824 */ /* 0x000fe200078e0282 */
[----:B------:R-:W-:Y:S06]  /*5f20*/  @P1 BRA `(.L_x_2309) ;  /* 0x00000000004c1947 */ /* 0x000fec0003800000 */
        /* <DEDUP_REMOVED lines=19> */
.L_x_2309:
[----:B------:R-:W-:Y:S05]  /*6060*/  BSYNC.RECONVERGENT B2 ;  /* 0x0000000000027941 */ /* 0x000fea0003800200 */
.L_x_2308:
        /* <DEDUP_REMOVED lines=23> */
.L_x_2311:
[----:B------:R-:W-:Y:S05]  /*61e0*/  BSYNC.RECONVERGENT B2 ;  /* 0x0000000000027941 */ /* 0x000fea0003800200 */
.L_x_2310:
        /* <DEDUP_REMOVED lines=23> */
.L_x_2313:
[----:B------:R-:W-:Y:S05]  /*6360*/  BSYNC.RECONVERGENT B2 ;  /* 0x0000000000027941 */ /* 0x000fea0003800200 */
.L_x_2312:
        /* <DEDUP_REMOVED lines=9> */
[----:B------:R-:W-:Y:S01]  /*6400*/  @!P2 LEA.HI.X.SX32 R250, R131, R127, 0x1, P4 ;  /* 0x0000007f83faa211 */ /* 0x000fe200020f0eff */
[----:B------:R-:W-:Y:S01]  /*6410*/  IMAD.MOV.U32 R131, RZ, RZ, RZ ;  /* 0x000000ffff837224 */ /* 0x000fe200078e00ff */
[----:B0-----:R-:W-:-:S04]  /*6420*/  @!P2 LEA R226, P4, R187, R14, 0x2 ;  /* 0x0000000ebbe2a211 */ /* 0x001fc800078810ff */
[----:B------:R-:W-:Y:S02]  /*6430*/  @!P2 LEA.HI.X R227, R187, R15, R250, 0x2, P4 ;  /* 0x0000000fbbe3a211 */ /* 0x000fe400020f14fa */
[----:B------:R-:W2:Y:S01]  /*6440*/  LDG.E R250, desc[UR36][R224.64+0x230] ;  /* 0x00023024e0fa7981 */ /* 0x000ea2000c1e1900 */
[----:B------:R-:W0:Y:S03]  /*6450*/  @!P2 LDC.64 R14, c[0x0][0x3b8] ;  /* 0x0000ee00ff0eab82 */ /* 0x000e260000000a00 */
        /* <DEDUP_REMOVED lines=8> */
.L_x_2315:
[----:B------:R-:W-:Y:S05]  /*64e0*/  BSYNC.RECONVERGENT B2 ;  /* 0x0000000000027941 */ /* 0x000fea0003800200 */
.L_x_2314:
        /* <DEDUP_REMOVED lines=23> */
.L_x_2317:
[----:B------:R-:W-:Y:S05]  /*6660*/  BSYNC.RECONVERGENT B2 ;  /* 0x0000000000027941 */ /* 0x000fea0003800200 */
.L_x_2316:
        /* <DEDUP_REMOVED lines=23> */
.L_x_2319:
[----:B------:R-:W-:Y:S05]  /*67e0*/  BSYNC.RECONVERGENT B2 ;  /* 0x0000000000027941 */ /* 0x000fea0003800200 */
.L_x_2318:
        /* <DEDUP_REMOVED lines=23> */
.L_x_2321:
[----:B------:R-:W-:Y:S05]  /*6960*/  BSYNC.RECONVERGENT B2 ;  /* 0x0000000000027941 */ /* 0x000fea0003800200 */
.L_x_2320:
        /* <DEDUP_REMOVED lines=23> */
.L_x_2323:
[----:B------:R-:W-:Y:S05]  /*6ae0*/  BSYNC.RECONVERGENT B2 ;  /* 0x0000000000027941 */ /* 0x000fea0003800200 */
.L_x_2322:
        /* <DEDUP_REMOVED lines=23> */
.L_x_2325:
[----:B------:R-:W-:Y:S05]  /*6c60*/  BSYNC.RECONVERGENT B2 ;  /* 0x0000000000027941 */ /* 0x000fea0003800200 */
.L_x_2324:
        /* <DEDUP_REMOVED lines=23> */
.L_x_2327:
[----:B------:R-:W-:Y:S05]  /*6de0*/  BSYNC.RECONVERGENT B2 ;  /* 0x0000000000027941 */ /* 0x000fea0003800200 */
.L_x_2326:
        /* <DEDUP_REMOVED lines=23> */
.L_x_2329:
[----:B------:R-:W-:Y:S05]  /*6f60*/  BSYNC.RECONVERGENT B2 ;  /* 0x0000000000027941 */ /* 0x000fea0003800200 */
.L_x_2328:
        /* <DEDUP_REMOVED lines=23> */
.L_x_2331:
[----:B------:R-:W-:Y:S05]  /*70e0*/  BSYNC.RECONVERGENT B2 ;  /* 0x0000000000027941 */ /* 0x000fea0003800200 */
.L_x_2330:
        /* <DEDUP_REMOVED lines=23> */
.L_x_2333:
[----:B------:R-:W-:Y:S05]  /*7260*/  BSYNC.RECONVERGENT B2 ;  /* 0x0000000000027941 */ /* 0x000fea0003800200 */
.L_x_2332:
        /* <DEDUP_REMOVED lines=23> */
.L_x_2335:
[----:B------:R-:W-:Y:S05]  /*73e0*/  BSYNC.RECONVERGENT B2 ;  /* 0x0000000000027941 */ /* 0x000fea0003800200 */
.L_x_2334:
        /* <DEDUP_REMOVED lines=23> */
.L_x_2337:
[----:B------:R-:W-:Y:S05]  /*7560*/  BSYNC.RECONVERGENT B2 ;  /* 0x0000000000027941 */ /* 0x000fea0003800200 */
.L_x_2336:
        /* <DEDUP_REMOVED lines=23> */
.L_x_2339:
[----:B------:R-:W-:Y:S05]  /*76e0*/  BSYNC.RECONVERGENT B2 ;  /* 0x0000000000027941 */ /* 0x000fea0003800200 */
.L_x_2338:
        /* <DEDUP_REMOVED lines=23> */
.L_x_2341:
[----:B------:R-:W-:Y:S05]  /*7860*/  BSYNC.RECONVERGENT B2 ;  /* 0x0000000000027941 */ /* 0x000fea0003800200 */
.L_x_2340:
        /* <DEDUP_REMOVED lines=22> */
.L_x_2343:
[----:B------:R-:W-:Y:S05]  /*79d0*/  BSYNC.RECONVERGENT B2 ;  /* 0x0000000000027941 */ /* 0x000fea0003800200 */
.L_x_2342:
        /* <DEDUP_REMOVED lines=22> */
.L_x_2345:
[----:B------:R-:W-:Y:S05]  /*7b40*/  BSYNC.RECONVERGENT B2 ;  /* 0x0000000000027941 */ /* 0x000fea0003800200 */
.L_x_2344:
        /* <DEDUP_REMOVED lines=22> */
.L_x_2347:
[----:B------:R-:W-:Y:S05]  /*7cb0*/  BSYNC.RECONVERGENT B2 ;  /* 0x0000000000027941 */ /* 0x000fea0003800200 */
.L_x_2346:
        /* <DEDUP_REMOVED lines=22> */
.L_x_2349:
[----:B------:R-:W-:Y:S05]  /*7e20*/  BSYNC.RECONVERGENT B2 ;  /* 0x0000000000027941 */ /* 0x000fea0003800200 */
.L_x_2348:
        /* <DEDUP_REMOVED lines=22> */
.L_x_2351:
[----:B------:R-:W-:Y:S05]  /*7f90*/  BSYNC.RECONVERGENT B2 ;  /* 0x0000000000027941 */ /* 0x000fea0003800200 */
.L_x_2350:
        /* <DEDUP_REMOVED lines=22> */
.L_x_2353:
[----:B------:R-:W-:Y:S05]  /*8100*/  BSYNC.RECONVERGENT B2 ;  /* 0x0000000000027941 */ /* 0x000fea0003800200 */
.L_x_2352:
        /* <DEDUP_REMOVED lines=22> */
.L_x_2355:
[----:B------:R-:W-:Y:S05]  /*8270*/  BSYNC.RECONVERGENT B2 ;  /* 0x0000000000027941 */ /* 0x000fea0003800200 */
.L_x_2354:
        /* <DEDUP_REMOVED lines=22> */
.L_x_2357:
[----:B------:R-:W-:Y:S05]  /*83e0*/  BSYNC.RECONVERGENT B2 ;  /* 0x0000000000027941 */ /* 0x000fea0003800200 */
.L_x_2356:
        /* <DEDUP_REMOVED lines=22> */
.L_x_2359:
[----:B------:R-:W-:Y:S05]  /*8550*/  BSYNC.RECONVERGENT B2 ;  /* 0x0000000000027941 */ /* 0x000fea0003800200 */
.L_x_2358:
        /* <DEDUP_REMOVED lines=22> */
.L_x_2361:
[----:B------:R-:W-:Y:S05]  /*86c0*/  BSYNC.RECONVERGENT B2 ;  /* 0x0000000000027941 */ /* 0x000fea0003800200 */
.L_x_2360:
        /* <DEDUP_REMOVED lines=22> */
.L_x_2363:
[----:B------:R-:W-:Y:S05]  /*8830*/  BSYNC.RECONVERGENT B2 ;  /* 0x0000000000027941 */ /* 0x000fea0003800200 */
.L_x_2362:
        /* <DEDUP_REMOVED lines=22> */
.L_x_2365:
[----:B------:R-:W-:Y:S05]  /*89a0*/  BSYNC.RECONVERGENT B2 ;  /* 0x0000000000027941 */ /* 0x000fea0003800200 */
.L_x_2364:
        /* <DEDUP_REMOVED lines=22> */
.L_x_2367:
[----:B------:R-:W-:Y:S05]  /*8b10*/  BSYNC.RECONVERGENT B2 ;  /* 0x0000000000027941 */ /* 0x000fea0003800200 */
.L_x_2366:
        /* <DEDUP_REMOVED lines=22> */
.L_x_2369:
[----:B------:R-:W-:Y:S05]  /*8c80*/  BSYNC.RECONVERGENT B2 ;  /* 0x0000000000027941 */ /* 0x000fea0003800200 */
.L_x_2368:
[----:B------:R-:W-:Y:S01]  /*8c90*/  IMAD.IADD R11, R130, 0x1, R11 ;  /* 0x00000001820b7824 */ /* 0x000fe200078e020b */
[----:B------:R-:W-:Y:S06]  /*8ca0*/  @P1 BRA `(.L_x_2370) ;  /* 0x0000008800441947 */ /* 0x000fec0003800000 */
        /* <DEDUP_REMOVED lines=10> */
[----:B------:R-:W2:Y:S05]  /*8d50*/  LDG.E R130, desc[UR36][R224.64+0x3f0] ;  /* 0x0003f024e0827981 */ /* 0x000eaa000c1e1900 */
[----:B------:R-:W3:Y:S02]  /*8d60*/  @!P4 LDG.E R11, desc[UR36][R14.64] ;  /* 0x000000240e0bc981 */ /* 0x000ee4000c1e1900 */
[----:B---3--:R-:W-:-:S04]  /*8d70*/  FADD.FTZ R11, R116, R11 ;  /* 0x0000000b740b7221 */ /* 0x008fc80000010000 */
[----:B--2---:R-:W-:Y:S01]  /*8d80*/  FMUL.FTZ R159, R11, R130 ;  /* 0x000000820b9f7220 */ /* 0x004fe20000410000 */
[----:B------:R-:W-:Y:S06]  /*8d90*/  @P4 BRA `(.L_x_2370) ;  /* 0x0000008800084947 */ /* 0x000fec0003800000 */
[----:B------:R-:W-:-:S04]  /*8da0*/  IADD3 R11, P2, PT, R121, R220, RZ ;  /* 0x000000dc790b7210 */ /* 0x000fc80007f5e0ff */
[----:B------:R-:W-:Y:S02]  /*8db0*/  LEA.HI.X.SX32 R14, R220, R126, 0x1, P2 ;  /* 0x0000007edc0e7211 */ /* 0x000fe400010f0eff */
[----:B------:R-:W-:-:S04]  /*8dc0*/  LEA R12, P2, R11, UR12, 0x2 ;  /* 0x0000000c0b0c7c11 */ /* 0x000fc8000f8410ff */
[----:B------:R-:W-:-:S05]  /*8dd0*/  LEA.HI.X R13, R11, UR13, R14, 0x2, P2 ;  /* 0x0000000d0b0d7c11 */ /* 0x000fca00090f140e */
[----:B------:R0:W-:Y:S01]  /*8de0*/  STG.E desc[UR36][R12.64], R159 ;  /* 0x0000009f0c007986 */ /* 0x0001e2000c101924 */
[----:B------:R-:W-:Y:S05]  /*8df0*/  BRA `(.L_x_2370) ;  /* 0x0000008400f07947 */ /* 0x000fea0003800000 */
.L_x_2243:
[--C-:B------:R-:W-:Y:S01]  /*8e00*/  IMAD.IADD R250, R222, 0x1, R11.reuse ;  /* 0x00000001defa7824 */ /* 0x100fe200078e020b */
[----:B------:R-:W-:Y:S01]  /*8e10*/  BSSY.RECONVERGENT B2, `(.L_x_2371) ;  /* 0x0000025000027945 */ /* 0x000fe20003800200 */
[----:B------:R-:W-:Y:S02]  /*8e20*/  VIADD R14, R16, 0xffffffff ;  /* 0xffffffff100e7836 */ /* 0x000fe40000000000 */
[----:B------:R-:W-:Y:S02]  /*8e30*/  IMAD R234, R11, 0x4, R250 ;  /* 0x000000040bea7824 */ /* 0x000fe400078e02fa */
[----:B------:R-:W-:Y:S02]  /*8e40*/  VIADD R15, R125, 0xffffffff ;  /* 0xffffffff7d0f7836 */ /* 0x000fe40000000000 */
[--C-:B------:R-:W-:Y:S02]  /*8e50*/  IMAD.IADD R232, R234, 0x1, R11.reuse ;  /* 0x00000001eae87824 */ /* 0x100fe400078e020b */
[----:B------:R-:W-:Y:S01]  /*8e60*/  IMAD.SHL.U32 R250, R250, 0x4, RZ ;  /* 0x00000004fafa7824 */ /* 0x000fe200078e00ff */
[----:B------:R-:W-:Y:S01]  /*8e70*/  ISETP.GE.AND P1, PT, R15, R14, PT ;  /* 0x0000000e0f00720c */ /* 0x000fe20003f26270 */
[----:B------:R-:W-:-:S02]  /*8e80*/  IMAD.IADD R230, R232, 0x1, R11 ;  /* 0x00000001e8e67824 */ /* 0x000fc400078e020b */
[C---:B------:R-:W-:Y:S02]  /*8e90*/  IMAD R131, R11.reuse, 0x8, R250 ;  /* 0x000000080b837824 */ /* 0x040fe400078e02fa */
[----:B------:R-:W-:Y:S02]  /*8ea0*/  IMAD R248, R11, 0x2, R230 ;  /* 0x000000020bf87824 */ /* 0x000fe400078e02e6 */
[----:B------:R-:W-:Y:S02]  /*8eb0*/  IMAD.SHL.U32 R130, R222, 0x4, RZ ;  /* 0x00000004de827824 */ /* 0x000fe400078e00ff */
        /* <DEDUP_REMOVED lines=18> */
[----:B------:R-:W0:Y:S05]  /*8fe0*/  @!P2 LDC.64 R14, c[0x0][0x3b8] ;  /* 0x0000ee00ff0eab82 */ /* 0x000e2a0000000a00 */
[----:B------:R-:W2:Y:S01]  /*8ff0*/  @!P2 LDG.E R222, desc[UR36][R228.64] ;  /* 0x00000024e4dea981 */ /* 0x000ea2000c1e1900 */
[----:B------:R-:W-:-:S05]  /*9000*/  @!P2 IADD3 R223, P4, PT, R121, R130, RZ ;  /* 0x0000008279dfa210 */ /* 0x000fca0007f9e0ff */
[----:B------:R-:W-:Y:S01]  /*9010*/  @!P2 IMAD.X R252, RZ, RZ, R126, P4 ;  /* 0x000000fffffca224 */ /* 0x000fe200020e067e */
[----:B0-----:R-:W-:-:S04]  /*9020*/  @!P2 LEA R14, P5, R223, R14, 0x2 ;  /* 0x0000000edf0ea211 */ /* 0x001fc800078a10ff */
[----:B------:R-:W-:Y:S01]  /*9030*/  @!P2 LEA.HI.X R15, R223, R15, R252, 0x2, P5 ;  /* 0x0000000fdf0fa211 */ /* 0x000fe200028f14fc */
[----:B--2---:R-:W-:-:S05]  /*9040*/  FADD.FTZ R223, R53, R222 ;  /* 0x000000de35df7221 */ /* 0x004fca0000010000 */
[----:B------:R0:W-:Y:S03]  /*9050*/  @!P2 STG.E desc[UR36][R14.64], R223 ;  /* 0x000000df0e00a986 */ /* 0x0001e6000c101924 */
.L_x_2372:
[----:B------:R-:W-:Y:S05]  /*9060*/  BSYNC.RECONVERGENT B2 ;  /* 0x0000000000027941 */ /* 0x000fea0003800200 */
.L_x_2371:
        /* <DEDUP_REMOVED lines=13> */
[----:B------:R-:W-:-:S04]  /*9140*/  @!P2 IADD3 R218, P4, PT, R121, R250, RZ ;  /* 0x000000fa79daa210 */ /* 0x000fc80007f9e0ff */
[----:B------:R-:W-:Y:S02]  /*9150*/  @!P2 LEA.HI.X.SX32 R250, R250, R126, 0x1, P4 ;  /* 0x0000007efafaa211 */ /* 0x000fe400020f0eff */
[----:B0-----:R-:W-:-:S04]  /*9160*/  @!P2 LEA R14, P4, R218, R14, 0x2 ;  /* 0x0000000eda0ea211 */ /* 0x001fc800078810ff */
[----:B------:R-:W-:Y:S01]  /*9170*/  @!P2 LEA.HI.X R15, R218, R15, R250, 0x2, P4 ;  /* 0x0000000fda0fa211 */ /* 0x000fe200020f14fa */
[----:B--2---:R-:W-:-:S05]  /*9180*/  FADD.FTZ R218, R54, R227 ;  /* 0x000000e336da7221 */ /* 0x004fca0000010000 */
[----:B------:R1:W-:Y:S03]  /*9190*/  @!P2 STG.E desc[UR36][R14.64], R218 ;  /* 0x000000da0e00a986 */ /* 0x0003e6000c101924 */
.L_x_2374:
[----:B------:R-:W-:Y:S05]  /*91a0*/  BSYNC.RECONVERGENT B2 ;  /* 0x0000000000027941 */ /* 0x000fea0003800200 */
.L_x_2373:
        /* <DEDUP_REMOVED lines=21> */
.L_x_2376:
[----:B------:R-:W-:Y:S05]  /*9300*/  BSYNC.RECONVERGENT B2 ;  /* 0x0000000000027941 */ /* 0x000fea0003800200 */
.L_x_2375:
        /* <DEDUP_REMOVED lines=19> */
.L_x_2378:
[----:B------:R-:W-:Y:S05]  /*9440*/  BSYNC.RECONVERGENT B2 ;  /* 0x0000000000027941 */ /* 0x000fea0003800200 */
.L_x_2377:
        /* <DEDUP_REMOVED lines=21> */
.L_x_2380:
[----:B------:R-:W-:Y:S05]  /*95a0*/  BSYNC.RECONVERGENT B2 ;  /* 0x0000000000027941 */ /* 0x000fea0003800200 */
.L_x_2379:
        /* <DEDUP_REMOVED lines=20> */
.L_x_2382:
[----:B------:R-:W-:Y:S05]  /*96f0*/  BSYNC.RECONVERGENT B2 ;  /* 0x0000000000027941 */ /* 0x000fea0003800200 */
.L_x_2381:
        /* <DEDUP_REMOVED lines=21> */
.L_x_2384:
[----:B------:R-:W-:Y:S05]  /*9850*/  BSYNC.RECONVERGENT B2 ;  /* 0x0000000000027941 */ /* 0x000fea0003800200 */
.L_x_2383:
        /* <DEDUP_REMOVED lines=21> */
.L_x_2386:
[----:B------:R-:W-:Y:S05]  /*99b0*/  BSYNC.RECONVERGENT B2 ;  /* 0x0000000000027941 */ /* 0x000fea0003800200 */
.L_x_2385:
        /* <DEDUP_REMOVED lines=21> */
.L_x_2388:
[----:B------:R-:W-:Y:S05]  /*9b10*/  BSYNC.RECONVERGENT B2 ;  /* 0x0000000000027941 */ /* 0x000fea0003800200 */
.L_x_2387:
        /* <DEDUP_REMOVED lines=20> */
.L_x_2390:
[----:B------:R-:W-:Y:S05]  /*9c60*/  BSYNC.RECONVERGENT B2 ;  /* 0x0000000000027941 */ /* 0x000fea0003800200 */
.L_x_2389:
        /* <DEDUP_REMOVED lines=21> */
.L_x_2392:
[----:B------:R-:W-:Y:S05]  /*9dc0*/  BSYNC.RECONVERGENT B2 ;  /* 0x0000000000027941 */ /* 0x000fea0003800200 */
.L_x_2391:
        /* <DEDUP_REMOVED lines=21> */
.L_x_2394:
[----:B------:R-:W-:Y:S05]  /*9f20*/  BSYNC.RECONVERGENT B2 ;  /* 0x0000000000027941 */ /* 0x000fea0003800200 */
.L_x_2393:
        /* <DEDUP_REMOVED lines=21> */
.L_x_2396:
[----:B------:R-:W-:Y:S05]  /*a080*/  BSYNC.RECONVERGENT B2 ;  /* 0x0000000000027941 */ /* 0x000fea0003800200 */
.L_x_2395:
        /* <DEDUP_REMOVED lines=21> */
.L_x_2398:
[----:B------:R-:W-:Y:S05]  /*a1e0*/  BSYNC.RECONVERGENT B2 ;  /* 0x0000000000027941 */ /* 0x000fea0003800200 */
.L_x_2397:
        /* <DEDUP_REMOVED lines=21> */
.L_x_2400:
[----:B------:R-:W-:Y:S05]  /*a340*/  BSYNC.RECONVERGENT B2 ;  /* 0x0000000000027941 */ /* 0x000fea0003800200 */
.L_x_2399:
        /* <DEDUP_REMOVED lines=21> */
.L_x_2402:
[----:B------:R-:W-:Y:S05]  /*a4a0*/  BSYNC.RECONVERGENT B2 ;  /* 0x0000000000027941 */ /* 0x000fea0003800200 */
.L_x_2401:
        /* <DEDUP_REMOVED lines=21> */
.L_x_2404:
[----:B------:R-:W-:Y:S05]  /*a600*/  BSYNC.RECONVERGENT B2 ;  /* 0x0000000000027941 */ /* 0x000fea0003800200 */
.L_x_2403:
        /* <DEDUP_REMOVED lines=20> */
.L_x_2406:
[----:B------:R-:W-:Y:S05]  /*a750*/  BSYNC.RECONVERGENT B2 ;  /* 0x0000000000027941 */ /* 0x000fea0003800200 */
.L_x_2405:
        /* <DEDUP_REMOVED lines=21> */
.L_x_2408:
[----:B------:R-:W-:Y:S05]  /*a8b0*/  BSYNC.RECONVERGENT B2 ;  /* 0x0000000000027941 */ /* 0x000fea0003800200 */
.L_x_2407:
        /* <DEDUP_REMOVED lines=21> */
.L_x_2410:
[----:B------:R-:W-:Y:S05]  /*aa10*/  BSYNC.RECONVERGENT B2 ;  /* 0x0000000000027941 */ /* 0x000fea0003800200 */
.L_x_2409:
        /* <DEDUP_REMOVED lines=21> */
.L_x_2412:
[----:B------:R-:W-:Y:S05]  /*ab70*/  BSYNC.RECONVERGENT B2 ;  /* 0x0000000000027941 */ /* 0x000fea0003800200 */
.L_x_2411:
        /* <DEDUP_REMOVED lines=21> */
.L_x_2414:
[----:B------:R-:W-:Y:S05]  /*acd0*/  BSYNC.RECONVERGENT B2 ;  /* 0x0000000000027941 */ /* 0x000fea0003800200 */
.L_x_2413:
        /* <DEDUP_REMOVED lines=21> */
.L_x_2416:
[----:B------:R-:W-:Y:S05]  /*ae30*/  BSYNC.RECONVERGENT B2 ;  /* 0x0000000000027941 */ /* 0x000fea0003800200 */
.L_x_2415:
        /* <DEDUP_REMOVED lines=21> */
.L_x_2418:
[----:B------:R-:W-:Y:S05]  /*af90*/  BSYNC.RECONVERGENT B2 ;  /* 0x0000000000027941 */ /* 0x000fea0003800200 */
.L_x_2417:
        /* <DEDUP_REMOVED lines=21> */
.L_x_2420:
[----:B------:R-:W-:Y:S05]  /*b0f0*/  BSYNC.RECONVERGENT B2 ;  /* 0x0000000000027941 */ /* 0x000fea0003800200 */
.L_x_2419:
        /* <DEDUP_REMOVED lines=21> */
.L_x_2422:
[----:B------:R-:W-:Y:S05]  /*b250*/  BSYNC.RECONVERGENT B2 ;  /* 0x0000000000027941 */ /* 0x000fea0003800200 */
.L_x_2421:
        /* <DEDUP_REMOVED lines=21> */
.L_x_2424:
[----:B------:R-:W-:Y:S05]  /*b3b0*/  BSYNC.RECONVERGENT B2 ;  /* 0x0000000000027941 */ /* 0x000fea0003800200 */
.L_x_2423:
        /* <DEDUP_REMOVED lines=21> */
.L_x_2426:
[----:B------:R-:W-:Y:S05]  /*b510*/  BSYNC.RECONVERGENT B2 ;  /* 0x0000000000027941 */ /* 0x000fea0003800200 */
.L_x_2425:
        /* <DEDUP_REMOVED lines=21> */
.L_x_2428:
[----:B------:R-:W-:Y:S05]  /*b670*/  BSYNC.RECONVERGENT B2 ;  /* 0x0000000000027941 */ /* 0x000fea0003800200 */
.L_x_2427:
        /* <DEDUP_REMOVED lines=21> */
.L_x_2430:
[----:B------:R-:W-:Y:S05]  /*b7d0*/  BSYNC.RECONVERGENT B2 ;  /* 0x0000000000027941 */ /* 0x000fea0003800200 */
.L_x_2429:
        /* <DEDUP_REMOVED lines=21> */
.L_x_2432:
[----:B------:R-:W-:Y:S05]  /*b930*/  BSYNC.RECONVERGENT B2 ;  /* 0x0000000000027941 */ /* 0x000fea0003800200 */
.L_x_2431:
        /* <DEDUP_REMOVED lines=21> */
.L_x_2434:
[----:B------:R-:W-:Y:S05]  /*ba90*/  BSYNC.RECONVERGENT B2 ;  /* 0x0000000000027941 */ /* 0x000fea0003800200 */
.L_x_2433:
        /* <DEDUP_REMOVED lines=21> */
.L_x_2436:
[----:B------:R-:W-:Y:S05]  /*bbf0*/  BSYNC.RECONVERGENT B2 ;  /* 0x0000000000027941 */ /* 0x000fea0003800200 */
.L_x_2435:
        /* <DEDUP_REMOVED lines=21> */
.L_x_2438:
[----:B------:R-:W-:Y:S05]  /*bd50*/  BSYNC.RECONVERGENT B2 ;  /* 0x0000000000027941 */ /* 0x000fea0003800200 */
.L_x_2437:
        /* <DEDUP_REMOVED lines=21> */
.L_x_2440:
[----:B------:R-:W-:Y:S05]  /*beb0*/  BSYNC.RECONVERGENT B2 ;  /* 0x0000000000027941 */ /* 0x000fea0003800200 */
.L_x_2439:
        /* <DEDUP_REMOVED lines=21> */
.L_x_2442:
[----:B------:R-:W-:Y:S05]  /*c010*/  BSYNC.RECONVERGENT B2 ;  /* 0x0000000000027941 */ /* 0x000fea0003800200 */
.L_x_2441:
        /* <DEDUP_REMOVED lines=21> */
.L_x_2444:
[----:B------:R-:W-:Y:S05]  /*c170*/  BSYNC.RECONVERGENT B2 ;  /* 0x0000000000027941 */ /* 0x000fea0003800200 */
.L_x_2443:
        /* <DEDUP_REMOVED lines=21> */
.L_x_2446:
[----:B------:R-:W-:Y:S05]  /*c2d0*/  BSYNC.RECONVERGENT B2 ;  /* 0x0000000000027941 */ /* 0x000fea0003800200 */
.L_x_2445:
        /* <DEDUP_REMOVED lines=21> */
.L_x_2448:
[----:B------:R-:W-:Y:S05]  /*c430*/  BSYNC.RECONVERGENT B2 ;  /* 0x0000000000027941 */ /* 0x000fea0003800200 */
.L_x_2447:
        /* <DEDUP_REMOVED lines=21> */
.L_x_2450:
[----:B------:R-:W-:Y:S05]  /*c590*/  BSYNC.RECONVERGENT B2 ;  /* 0x0000000000027941 */ /* 0x000fea0003800200 */
.L_x_2449:
        /* <DEDUP_REMOVED lines=21> */
.L_x_2452:
[----:B------:R-:W-:Y:S05]  /*c6f0*/  BSYNC.RECONVERGENT B2 ;  /* 0x0000000000027941 */ /* 0x000fea0003800200 */
.L_x_2451:
        /* <DEDUP_REMOVED lines=21> */
.L_x_2454:
[----:B------:R-:W-:Y:S05]  /*c850*/  BSYNC.RECONVERGENT B2 ;  /* 0x0000000000027941 */ /* 0x000fea0003800200 */
.L_x_2453:
        /* <DEDUP_REMOVED lines=21> */
.L_x_2456:
[----:B------:R-:W-:Y:S05]  /*c9b0*/  BSYNC.RECONVERGENT B2 ;  /* 0x0000000000027941 */ /* 0x000fea0003800200 */
.L_x_2455:
        /* <DEDUP_REMOVED lines=21> */
.L_x_2458:
[----:B------:R-:W-:Y:S05]  /*cb10*/  BSYNC.RECONVERGENT B2 ;  /* 0x0000000000027941 */ /* 0x000fea0003800200 */
.L_x_2457:
        /* <DEDUP_REMOVED lines=21> */
.L_x_2460:
[----:B------:R-:W-:Y:S05]  /*cc70*/  BSYNC.RECONVERGENT B2 ;  /* 0x0000000000027941 */ /* 0x000fea0003800200 */
.L_x_2459:
        /* <DEDUP_REMOVED lines=21> */
.L_x_2462:
[----:B------:R-:W-:Y:S05]  /*cdd0*/  BSYNC.RECONVERGENT B2 ;  /* 0x0000000000027941 */ /* 0x000fea0003800200 */
.L_x_2461:
        /* <DEDUP_REMOVED lines=21> */
.L_x_2464:
[----:B------:R-:W-:Y:S05]  /*cf30*/  BSYNC.RECONVERGENT B2 ;  /* 0x0000000000027941 */ /* 0x000fea0003800200 */
.L_x_2463:
        /* <DEDUP_REMOVED lines=21> */
.L_x_2466:
[----:B------:R-:W-:Y:S05]  /*d090*/  BSYNC.RECONVERGENT B2 ;  /* 0x0000000000027941 */ /* 0x000fea0003800200 */
.L_x_2465:
        /* <DEDUP_REMOVED lines=21> */
.L_x_2468:
[----:B------:R-:W-:Y:S05]  /*d1f0*/  BSYNC.RECONVERGENT B2 ;  /* 0x0000000000027941 */ /* 0x000fea0003800200 */
.L_x_2467:
        /* <DEDUP_REMOVED lines=20> */
.L_x_2470:
[----:B------:R-:W-:Y:S05]  /*d340*/  BSYNC.RECONVERGENT B2 ;  /* 0x0000000000027941 */ /* 0x000fea0003800200 */
.L_x_2469:
        /* <DEDUP_REMOVED lines=20> */
.L_x_2472:
[----:B------:R-:W-:Y:S05]  /*d490*/  BSYNC.RECONVERGENT B2 ;  /* 0x0000000000027941 */ /* 0x000fea0003800200 */
.L_x_2471:
        /* <DEDUP_REMOVED lines=20> */
.L_x_2474:
[----:B------:R-:W-:Y:S05]  /*d5e0*/  BSYNC.RECONVERGENT B2 ;  /* 0x0000000000027941 */ /* 0x000fea0003800200 */
.L_x_2473:
        /* <DEDUP_REMOVED lines=20> */
.L_x_2476:
[----:B------:R-:W-:Y:S05]  /*d730*/  BSYNC.RECONVERGENT B2 ;  /* 0x0000000000027941 */ /* 0x000fea0003800200 */
.L_x_2475:
        /* <DEDUP_REMOVED lines=20> */
.L_x_2478:
[----:B------:R-:W-:Y:S05]  /*d880*/  BSYNC.RECONVERGENT B2 ;  /* 0x0000000000027941 */ /* 0x000fea0003800200 */
.L_x_2477:
        /* <DEDUP_REMOVED lines=20> */
.L_x_2480:
[----:B------:R-:W-:Y:S05]  /*d9d0*/  BSYNC.RECONVERGENT B2 ;  /* 0x0000000000027941 */ /* 0x000fea0003800200 */
.L_x_2479:
        /* <DEDUP_REMOVED lines=20> */
.L_x_2482:
[----:B------:R-:W-:Y:S05]  /*db20*/  BSYNC.RECONVERGENT B2 ;  /* 0x0000000000027941 */ /* 0x000fea0003800200 */
.L_x_2481:
        /* <DEDUP_REMOVED lines=20> */
.L_x_2484:
[----:B------:R-:W-:Y:S05]  /*dc70*/  BSYNC.RECONVERGENT B2 ;  /* 0x0000000000027941 */ /* 0x000fea0003800200 */
.L_x_2483:
        /* <DEDUP_REMOVED lines=20> */
.L_x_2486:
[----:B------:R-:W-:Y:S05]  /*ddc0*/  BSYNC.RECONVERGENT B2 ;  /* 0x0000000000027941 */ /* 0x000fea0003800200 */
.L_x_2485:
        /* <DEDUP_REMOVED lines=20> */
.L_x_2488:
[----:B------:R-:W-:Y:S05]  /*df10*/  BSYNC.RECONVERGENT B2 ;  /* 0x0000000000027941 */ /* 0x000fea0003800200 */
.L_x_2487:
        /* <DEDUP_REMOVED lines=20> */
.L_x_2490:
[----:B------:R-:W-:Y:S05]  /*e060*/  BSYNC.RECONVERGENT B2 ;  /* 0x0000000000027941 */ /* 0x000fea0003800200 */
.L_x_2489:
        /* <DEDUP_REMOVED lines=20> */
.L_x_2492:
[----:B------:R-:W-:Y:S05]  /*e1b0*/  BSYNC.RECONVERGENT B2 ;  /* 0x0000000000027941 */ /* 0x000fea0003800200 */
.L_x_2491:
        /* <DEDUP_REMOVED lines=20> */
.L_x_2494:
[----:B------:R-:W-:Y:S05]  /*e300*/  BSYNC.RECONVERGENT B2 ;  /* 0x0000000000027941 */ /* 0x000fea0003800200 */
.L_x_2493:
        /* <DEDUP_REMOVED lines=20> */
.L_x_2496:
[----:B------:R-:W-:Y:S05]  /*e450*/  BSYNC.RECONVERGENT B2 ;  /* 0x0000000000027941 */ /* 0x000fea0003800200 */
.L_x_2495:
[----:B------:R-:W-:Y:S01]  /*e460*/  IMAD.IADD R11, R130, 0x1, R11 ;  /* 0x00000001820b7824 */ /* 0x000fe200078e020b */
[----:B------:R-:W-:Y:S06]  /*e470*/  @P1 BRA `(.L_x_2370) ;  /* 0x0000003000501947 */ /* 0x000fec0003800000 */
[----:B------:R-:W-:Y:S01]  /*e480*/  IMAD.SHL.U32 R220, R11, 0x4, RZ ;  /* 0x000000040bdc7824 */ /* 0x000fe200078e00ff */
[----:B------:R-:W-:Y:S01]  /*e490*/  BSSY.RECONVERGENT B2, `(.L_x_2497) ;  /* 0x000000b000027945 */ /* 0x000fe20003800200 */
[----:B01234-:R-:W-:-:S03]  /*e4a0*/  IMAD.MOV.U32 R15, RZ, RZ, RZ ;  /* 0x000000ffff0f7224 */ /* 0x01ffc600078e00ff */
[----:B------:R-:W-:-:S13]  /*e4b0*/  ISETP.GE.AND P4, PT, R220, R123, PT ;  /* 0x0000007bdc00720c */ /* 0x000fda0003f86270 */
[----:B------:R-:W-:Y:S05]  /*e4c0*/  @P4 BRA `(.L_x_2498) ;  /* 0x00000000001c4947 */ /* 0x000fea0003800000 */
[----:B------:R-:W2:Y:S02]  /*e4d0*/  LDG.E R13, desc[UR36][R12.64] ;  /* 0x000000240c0d7981 */ /* 0x000ea4000c1e1900 */
[----:B--2---:R-:W-:-:S05]  /*e4e0*/  IMAD R11, R128, R13, R220 ;  /* 0x0000000d800b7224 */ /* 0x004fca00078e02dc */
[----:B------:R-:W-:-:S04]  /*e4f0*/  IADD3 R15, P2, PT, R122, R11, RZ ;  /* 0x0000000b7a0f7210 */ /* 0x000fc80007f5e0ff */
[----:B------:R-:W-:Y:S02]  /*e500*/  LEA.HI.X.SX32 R130, R11, R127, 0x1, P2 ;  /* 0x0000007f0b827211 */ /* 0x000fe400010f0eff */
[----:B------:R-:W-:-:S04]  /*e510*/  LEA R14, P2, R15, UR12, 0x2 ;  /* 0x0000000c0f0e7c11 */ /* 0x000fc8000f8410ff */
[----:B------:R-:W-:-:S06]  /*e520*/  LEA.HI.X R15, R15, UR13, R130, 0x2, P2 ;  /* 0x0000000d0f0f7c11 */ /* 0x000fcc00090f1482 */
[----:B------:R0:W5:Y:S03]  /*e530*/  LDG.E R15, desc[UR36][R14.64] ;  /* 0x000000240e0f7981 */ /* 0x000166000c1e1900 */
.L_x_2498:
[----:B------:R-:W-:Y:S05]  /*e540*/  BSYNC.RECONVERGENT B2 ;  /* 0x0000000000027941 */ /* 0x000fea0003800200 */
.L_x_2497:
[----:B-----5:R-:W-:Y:S01]  /*e550*/  FADD.FTZ R159, R116, R15 ;  /* 0x0000000f749f7221 */ /* 0x020fe20000010000 */
[----:B------:R-:W-:Y:S06]  /*e560*/  @P4 BRA `(.L_x_2370) ;  /* 0x0000003000144947 */ /* 0x000fec0003800000 */
[----:B------:R-:W-:-:S04]  /*e570*/  IADD3 R11, P2, PT, R121, R220, RZ ;  /* 0x000000dc790b7210 */ /* 0x000fc80007f5e0ff */
[----:B0-----:R-:W-:Y:S02]  /*e580*/  LEA.HI.X.SX32 R14, R220, R126, 0x1, P2 ;  /* 0x0000007edc0e7211 */ /* 0x001fe400010f0eff */
[----:B------:R-:W-:-:S04]  /*e590*/  LEA R12, P2, R11, UR12, 0x2 ;  /* 0x0000000c0b0c7c11 */ /* 0x000fc8000f8410ff */
[----:B------:R-:W-:-:S05]  /*e5a0*/  LEA.HI.X R13, R11, UR13, R14, 0x2, P2 ;  /* 0x0000000d0b0d7c11 */ /* 0x000fca00090f140e */
[----:B------:R0:W-:Y:S01]  /*e5b0*/  STG.E desc[UR36][R12.64], R159 ;  /* 0x0000009f0c007986 */ /* 0x0001e2000c101924 */
[----:B------:R-:W-:Y:S05]  /*e5c0*/  BRA `(.L_x_2370) ;  /* 0x0000002c00fc7947 */ /* 0x000fea0003800000 */
.L_x_2242:
[----:B------:R-:W-:Y:S02]  /*e5d0*/  VIADD R227, R16, 0xffffffff ;  /* 0xffffffff10e37836 */ /* 0x000fe40000000000 */
[----:B------:R-:W-:Y:S02]  /*e5e0*/  VIADD R220, R125, 0xffffffff ;  /* 0xffffffff7ddc7836 */ /* 0x000fe40000000000 */
[----:B------:R-:W-:-:S03]  /*e5f0*/  IMAD.SHL.U32 R226, R222, 0x4, RZ ;  /* 0x00000004dee27824 */ /* 0x000fc600078e00ff */
[----:B------:R-:W-:Y:S01]  /*e600*/  ISETP.GE.AND P1, PT, R220, R227, PT ;  /* 0x000000e3dc00720c */ /* 0x000fe20003f26270 */
[----:B------:R-:W-:-:S05]  /*e610*/  IMAD R130, R11, 0x8, R226 ;  /* 0x000000080b827824 */ /* 0x000fca00078e02e2 */
[----:B------:R-:W-:-:S13]  /*e620*/  ISETP.GE.OR P4, PT, R130, R123, P1 ;  /* 0x0000007b8200720c */ /* 0x000fda0000f86670 */
[----:B------:R-:W2:Y:S01]  /*e630*/  @!P4 LDG.E R15, desc[UR36][R12.64] ;  /* 0x000000240c0fc981 */ /* 0x000ea2000c1e1900 */
[C-C-:B------:R-:W-:Y:S01]  /*e640*/  IMAD R230, R11.reuse, 0x10, R226.reuse ;  /* 0x000000100be67824 */ /* 0x140fe200078e02e2 */
[----:B------:R-:W-:Y:S01]  /*e650*/  ISETP.GE.AND P5, PT, R220, R227, PT ;  /* 0x000000e3dc00720c */ /* 0x000fe20003fa6270 */
[----:B------:R-:W-:-:S03]  /*e660*/  IMAD R233, R11, 0x20, R226 ;  /* 0x000000200be97824 */ /* 0x000fc600078e02e2 */
[----:B------:R-:W-:Y:S02]  /*e670*/  ISETP.GE.OR P2, PT, R230, R123, P1 ;  /* 0x0000007be600720c */ /* 0x000fe40000f46670 */
[----:B------:R-:W-:Y:S02]  /*e680*/  FSEL R223, R223, RZ, P5 ;  /* 0x000000ffdfdf7208 */ /* 0x000fe40002800000 */
[----:B------:R-:W-:Y:S02]  /*e690*/  FSEL R218, R218, RZ, P5 ;  /* 0x000000ffdada7208 */ /* 0x000fe40002800000 */
[----:B------:R-:W-:Y:S02]  /*e6a0*/  FSEL R221, R221, RZ, P5 ;  /* 0x000000ffdddd7208 */ /* 0x000fe40002800000 */
[----:B------:R-:W-:Y:S02]  /*e6b0*/  FSEL R216, R216, RZ, P5 ;  /* 0x000000ffd8d87208 */ /* 0x000fe40002800000 */
[----:B------:R-:W-:-:S02]  /*e6c0*/  FSEL R219, R219, RZ, P5 ;  /* 0x000000ffdbdb7208 */ /* 0x000fc40002800000 */
[----:B------:R-:W-:Y:S01]  /*e6d0*/  FSEL R214, R214, RZ, P5 ;  /* 0x000000ffd6d67208 */ /* 0x000fe20002800000 */
[----:B------:R-:W3:Y:S01]  /*e6e0*/  @!P2 LDG.E R231, desc[UR36][R12.64] ;  /* 0x000000240ce7a981 */ /* 0x000ee2000c1e1900 */
[----:B------:R-:W-:Y:S02]  /*e6f0*/  FSEL R217, R217, RZ, P5 ;  /* 0x000000ffd9d97208 */ /* 0x000fe40002800000 */
[----:B------:R-:W-:Y:S02]  /*e700*/  FSEL R212, R212, RZ, P5 ;  /* 0x000000ffd4d47208 */ /* 0x000fe40002800000 */
[----:B------:R-:W-:Y:S02]  /*e710*/  FSEL R215, R215, RZ, P5 ;  /* 0x000000ffd7d77208 */ /* 0x000fe40002800000 */
[----:B------:R-:W-:Y:S02]  /*e720*/  FSEL R210, R210, RZ, P5 ;  /* 0x000000ffd2d27208 */ /* 0x000fe40002800000 */
[----:B------:R-:W-:-:S02]  /*e730*/  FSEL R213, R213, RZ, P5 ;  /* 0x000000ffd5d57208 */ /* 0x000fc40002800000 */
[----:B------:R-:W-:Y:S02]  /*e740*/  FSEL R208, R208, RZ, P5 ;  /* 0x000000ffd0d07208 */ /* 0x000fe40002800000 */
        /* <DEDUP_REMOVED lines=50> */
[----:B------:R-:W-:Y:S01]  /*ea70*/  FSEL R158, R158, RZ, P5 ;  /* 0x000000ff9e9e7208 */ /* 0x000fe20002800000 */
[----:B--2---:R-:W-:Y:S02]  /*ea80*/  @!P4 IMAD R130, R128, R15, R130 ;  /* 0x0000000f8082c224 */ /* 0x004fe400078e0282 */
[----:B------:R-:W0:Y:S03]  /*ea90*/  @!P4 LDC.64 R14, c[0x0][0x3b8] ;  /* 0x0000ee00ff0ecb82 */ /* 0x000e260000000a00 */
[----:B------:R-:W-:-:S04]  /*eaa0*/  @!P4 IADD3 R131, P5, PT, R122, R130, RZ ;  /* 0x000000827a83c210 */ /* 0x000fc80007fbe0ff */
[----:B------:R-:W-:Y:S02]  /*eab0*/  @!P4 LEA.HI.X.SX32 R130, R130, R127, 0x1, P5 ;  /* 0x0000007f8282c211 */ /* 0x000fe400028f0eff */
[----:B0-----:R-:W-:-:S04]  /*eac0*/  @!P4 LEA R228, P5, R131, R14, 0x2 ;  /* 0x0000000e83e4c211 */ /* 0x001fc800078a10ff */
[----:B------:R-:W-:Y:S02]  /*ead0*/  @!P4 LEA.HI.X R229, R131, R15, R130, 0x2, P5 ;  /* 0x0000000f83e5c211 */ /* 0x000fe400028f1482 */
[----:B------:R-:W-:Y:S01]  /*eae0*/  ISETP.GE.OR P5, PT, R233, R123, P1 ;  /* 0x0000007be900720c */ /* 0x000fe20000fa6670 */
[----:B------:R-:W0:Y:S01]  /*eaf0*/  @!P2 LDC.64 R14, c[0x0][0x3b8] ;  /* 0x0000ee00ff0eab82 */ /* 0x000e220000000a00 */
[----:B---3--:R-:W-:Y:S01]  /*eb00*/  @!P2 IMAD R230, R128, R231, R230 ;  /* 0x000000e780e6a224 */ /* 0x008fe200078e02e6 */
[----:B------:R1:W5:Y:S10]  /*eb10*/  @!P4 LDG.E R221, desc[UR36][R228.64] ;  /* 0x00000024e4ddc981 */ /* 0x000374000c1e1900 */
[----:B------:R-:W2:Y:S01]  /*eb20*/  @!P5 LDG.E R235, desc[UR36][R12.64] ;  /* 0x000000240cebd981 */ /* 0x000ea2000c1e1900 */
[----:B------:R-:W1:Y:S01]  /*eb30*/  @!P5 LDC.64 R130, c[0x0][0x3b8] ;  /* 0x0000ee00ff82db82 */ /* 0x000e620000000a00 */
[----:B------:R-:W-:Y:S01]  /*eb40*/  @!P2 IADD3 R231, P4, PT, R122, R230, RZ ;  /* 0x000000e67ae7a210 */ /* 0x000fe20007f9e0ff */
[----:B------:R-:W-:-:S03]  /*eb50*/  IMAD R234, R11, 0x40, R226 ;  /* 0x000000400bea7824 */ /* 0x000fc600078e02e2 */
[----:B------:R-:W-:Y:S02]  /*eb60*/  @!P2 LEA.HI.X.SX32 R232, R230, R127, 0x1, P4 ;  /* 0x0000007fe6e8a211 */ /* 0x000fe400020f0eff */
[----:B0-----:R-:W-:-:S04]  /*eb70*/  @!P2 LEA R230, P4, R231, R14, 0x2 ;  /* 0x0000000ee7e6a211 */ /* 0x001fc800078810ff */
[----:B------:R-:W-:Y:S02]  /*eb80*/  @!P2 LEA.HI.X R231, R231, R15, R232, 0x2, P4 ;  /* 0x0000000fe7e7a211 */ /* 0x000fe400020f14e8 */
[----:B------:R-:W-:-:S03]  /*eb90*/  ISETP.GE.OR P4, PT, R234, R123, P1 ;  /* 0x0000007bea00720c */ /* 0x000fc60000f86670 */
[----:B------:R0:W5:Y:S01]  /*eba0*/  @!P2 LDG.E R219, desc[UR36][R230.64] ;  /* 0x00000024e6dba981 */ /* 0x000162000c1e1900 */
[----:B--2---:R-:W-:-:S09]  /*ebb0*/  @!P5 IMAD R14, R128, R235, R233 ;  /* 0x000000eb800ed224 */ /* 0x004fd200078e02e9 */
[----:B------:R-:W2:Y:S01]  /*ebc0*/  @!P4 LDG.E R235, desc[UR36][R12.64] ;  /* 0x000000240cebc981 */ /* 0x000ea2000c1e1900 */
[----:B------:R-:W-:-:S04]  /*ebd0*/  @!P5 IADD3 R15, P2, PT, R122, R14, RZ ;  /* 0x0000000e7a0fd210 */ /* 0x000fc80007f5e0ff */
[----:B------:R-:W-:Y:S02]  /*ebe0*/  @!P5 LEA.HI.X.SX32 R14, R14, R127, 0x1, P2 ;  /* 0x0000007f0e0ed211 */ /* 0x000fe400010f0eff */
[----:B-1----:R-:W-:-:S04]  /*ebf0*/  @!P5 LEA R228, P2, R15, R130, 0x2 ;  /* 0x000000820fe4d211 */ /* 0x002fc800078410ff */
[----:B------:R-:W-:Y:S02]  /*ec00*/  @!P5 LEA.HI.X R229, R15, R131, R14, 0x2, P2 ;  /* 0x000000830fe5d211 */ /* 0x000fe400010f140e */
[----:B------:R-:W-:Y:S01]  /*ec10*/  ISETP.GE.OR P2, PT, R226, R123, P1 ;  /* 0x0000007be200720c */ /* 0x000fe20000f46670 */
[----:B------:R-:W1:Y:S02]  /*ec20*/  @!P4 LDC.64 R14, c[0x0][0x3b8] ;  /* 0x0000ee00ff0ecb82 */ /* 0x000e640000000a00 */
[----:B------:R3:W5:Y:S10]  /*ec30*/  @!P5 LDG.E R215, desc[UR36][R228.64] ;  /* 0x00000024e4d7d981 */ /* 0x000774000c1e1900 */
[----:B------:R-:W4:Y:S01]  /*ec40*/  @!P2 LDG.E R233, desc[UR36][R12.64] ;  /* 0x000000240ce9a981 */ /* 0x000f22000c1e1900 */
[----:B------:R-:W3:Y:S01]  /*ec50*/  @!P2 LDC.64 R130, c[0x0][0x3b8] ;  /* 0x0000ee00ff82ab82 */ /* 0x000ee20000000a00 */
[----:B------:R-:W-:-:S02]  /*ec60*/  IMAD.IADD R236, R222, 0x1, R11 ;  /* 0x00000001deec7824 */ /* 0x000fc400078e020b */
[----:B--2---:R-:W-:-:S05]  /*ec70*/  @!P4 IMAD R232, R128, R235, R234 ;  /* 0x000000eb80e8c224 */ /* 0x004fca00078e02ea */
[----:B0-----:R-:W-:Y:S01]  /*ec80*/  @!P4 IADD3 R231, P5, PT, R122, R232, RZ ;  /* 0x000000e87ae7c210 */ /* 0x001fe20007fbe0ff */
[----:B------:R-:W-:-:S03]  /*ec90*/  IMAD R234, R11, 0x80, R226 ;  /* 0x000000800bea7824 */ /* 0x000fc600078e02e2 */
[----:B------:R-:W-:Y:S02]  /*eca0*/  @!P4 LEA.HI.X.SX32 R232, R232, R127, 0x1, P5 ;  /* 0x0000007fe8e8c211 */ /* 0x000fe400028f0eff */
[----:B-1----:R-:W-:-:S04]  /*ecb0*/  @!P4 LEA R230, P5, R231, R14, 0x2 ;  /* 0x0000000ee7e6c211 */ /* 0x002fc800078a10ff */
[----:B------:R-:W-:Y:S02]  /*ecc0*/  @!P4 LEA.HI.X R231, R231, R15, R232, 0x2, P5 ;  /* 0x0000000fe7e7c211 */ /* 0x000fe400028f14e8 */
[----:B------:R-:W-:-:S03]  /*ecd0*/  ISETP.GE.OR P5, PT, R234, R123, P1 ;  /* 0x0000007bea00720c */ /* 0x000fc60000fa6670 */
[----:B------:R0:W5:Y:S01]  /*ece0*/  @!P4 LDG.E R207, desc[UR36][R230.64] ;  /* 0x00000024e6cfc981 */ /* 0x000162000c1e1900 */
[----:B----4-:R-:W-:Y:S02]  /*ecf0*/  @!P2 IMAD R233, R128, R233, R226 ;  /* 0x000000e980e9a224 */ /* 0x010fe400078e02e2 */
[----:B------:R-:W-:-:S07]  /*ed00*/  IMAD.SHL.U32 R232, R236, 0x4, RZ ;  /* 0x00000004ece87824 */ /* 0x000fce00078e00ff */
[----:B------:R-:W2:Y:S01]  /*ed10*/  @!P5 LDG.E R237, desc[UR36][R12.64] ;  /* 0x000000240cedd981 */ /* 0x000ea2000c1e1900 */
[----:B------:R-:W-:-:S04]  /*ed20*/  @!P2 IADD3 R14, P4, PT, R122, R233, RZ ;  /* 0x000000e97a0ea210 */ /* 0x000fc80007f9e0ff */
[----:B------:R-:W-:Y:S02]  /*ed30*/  @!P2 LEA.HI.X.SX32 R233, R233, R127, 0x1, P4 ;  /* 0x0000007fe9e9a211 */ /* 0x000fe400020f0eff */
[----:B---3--:R-:W-:-:S04]  /*ed40*/  @!P2 LEA R228, P4, R14, R130, 0x2 ;  /* 0x000000820ee4a211 */ /* 0x008fc800078810ff */
[----:B------:R-:W-:Y:S02]  /*ed50*/  @!P2 LEA.HI.X R229, R14, R131, R233, 0x2, P4 ;  /* 0x000000830ee5a211 */ /* 0x000fe400020f14e9 */
[----:B------:R-:W-:Y:S01]  /*ed60*/  ISETP.GE.OR P4, PT, R232, R123, P1 ;  /* 0x0000007be800720c */ /* 0x000fe20000f86670 */
[----:B------:R-:W0:Y:S02]  /*ed70*/  @!P5 LDC.64 R14, c[0x0][0x3b8] ;  /* 0x0000ee00ff0edb82 */ /* 0x000e240000000a00 */
[----:B------:R1:W5:Y:S10]  /*ed80*/  @!P2 LDG.E R223, desc[UR36][R228.64] ;  /* 0x00000024e4dfa981 */ /* 0x000374000c1e1900 */
[----:B------:R-:W3:Y:S01]  /*ed90*/  @!P4 LDG.E R235, desc[UR36][R12.64] ;  /* 0x000000240cebc981 */ /* 0x000ee2000c1e1900 */
[----:B------:R-:W1:Y:S01]  /*eda0*/  @!P4 LDC.64 R130, c[0x0][0x3b8] ;  /* 0x0000ee00ff82cb82 */ /* 0x000e620000000a00 */
[----:B------:R-:W-:-:S02]  /*edb0*/  IMAD R233, R11, 0x8, R232 ;  /* 0x000000080be97824 */ /* 0x000fc400078e02e8 */
[----:B--2---:R-:W-:-:S05]  /*edc0*/  @!P5 IMAD R222, R128, R237, R234 ;  /* 0x000000ed80ded224 */ /* 0x004fca00078e02ea */
[----:B------:R-:W-:-:S04]  /*edd0*/  @!P5 IADD3 R226, P2, PT, R122, R222, RZ ;  /* 0x000000de7ae2d210 */ /* 0x000fc80007f5e0ff */
[----:B------:R-:W-:Y:S02]  /*ede0*/  @!P5 LEA.HI.X.SX32 R222, R222, R127, 0x1, P2 ;  /* 0x0000007fdeded211 */ /* 0x000fe400010f0eff */
[----:B0-----:R-:W-:-:S04]  /*edf0*/  @!P5 LEA R230, P2, R226, R14, 0x2 ;  /* 0x0000000ee2e6d211 */ /* 0x001fc800078410ff */
[----:B------:R-:W-:Y:S02]  /*ee00*/  @!P5 LEA.HI.X R231, R226, R15, R222, 0x2, P2 ;  /* 0x0000000fe2e7d211 */ /* 0x000fe400010f14de */
[----:B------:R-:W-:-:S03]  /*ee10*/  ISETP.GE.OR P2, PT, R233, R123, P1 ;  /* 0x0000007be900720c */ /* 0x000fc60000f46670 */
[----:B------:R0:W5:Y:S01]  /*ee20*/  @!P5 LDG.E R191, desc[UR36][R230.64] ;  /* 0x00000024e6bfd981 */ /* 0x000162000c1e1900 */
[----:B---3--:R-:W-:Y:S02]  /*ee30*/  @!P4 IMAD R14, R128, R235, R232 ;  /* 0x000000eb800ec224 */ /* 0x008fe400078e02e8 */
[----:B------:R-:W-:-:S07]  /*ee40*/  IMAD R232, R11, 0x4, R236 ;  /* 0x000000040be87824 */ /* 0x000fce00078e02ec */
[----:B------:R-:W2:Y:S01]  /*ee50*/  @!P2 LDG.E R222, desc[UR36][R12.64] ;  /* 0x000000240cdea981 */ /* 0x000ea2000c1e1900 */
[----:B------:R-:W-:Y:S01]  /*ee60*/  @!P4 IADD3 R15, P5, PT, R122, R14, RZ ;  /* 0x0000000e7a0fc210 */ /* 0x000fe20007fbe0ff */
[----:B------:R-:W-:-:S03]  /*ee70*/  IMAD.SHL.U32 R234, R232, 0x4, RZ ;  /* 0x00000004e8ea7824 */ /* 0x000fc600078e00ff */
[----:B------:R-:W-:Y:S02]  /*ee80*/  @!P4 LEA.HI.X.SX32 R14, R14, R127, 0x1, P5 ;  /* 0x0000007f0e0ec211 */ /* 0x000fe400028f0eff */
[----:B-1----:R-:W-:-:S04]  /*ee90*/  @!P4 LEA R228, P5, R15, R130, 0x2 ;  /* 0x000000820fe4c211 */ /* 0x002fc800078a10ff */
[----:B------:R-:W-:Y:S02]  /*eea0*/  @!P4 LEA.HI.X R229, R15, R131, R14, 0x2, P5 ;  /* 0x000000830fe5c211 */ /* 0x000fe400028f140e */
[----:B------:R-:W-:Y:S01]  /*eeb0*/  ISETP.GE.OR P5, PT, R234, R123, P1 ;  /* 0x0000007bea00720c */ /* 0x000fe20000fa6670 */
[----:B------:R-:W0:Y:S02]  /*eec0*/  @!P2 LDC.64 R14, c[0x0][0x3b8] ;  /* 0x0000ee00ff0eab82 */ /* 0x000e240000000a00 */
[----:B------:R1:W5:Y:S10]  /*eed0*/  @!P4 LDG.E R218, desc[UR36][R228.64] ;  /* 0x00000024e4dac981 */ /* 0x000374000c1e1900 */
[----:B------:R-:W3:Y:S01]  /*eee0*/  @!P5 LDG.E R235, desc[UR36][R12.64] ;  /* 0x000000240cebd981 */ /* 0x000ee2000c1e1900 */
[----:B------:R-:W1:Y:S01]  /*eef0*/  @!P5 LDC.64 R130, c[0x0][0x3b8] ;  /* 0x0000ee00ff82db82 */ /* 0x000e620000000a00 */
[----:B------:R-:W-:-:S02]  /*ef00*/  IMAD.IADD R232, R232, 0x1, R11 ;  /* 0x00000001e8e87824 */ /* 0x000fc400078e020b */
[----:B--2---:R-:W-:-:S05]  /*ef10*/  @!P2 IMAD R222, R128, R222, R233 ;  /* 0x000000de80dea224 */ /* 0x004fca00078e02e9 */
[----:B------:R-:W-:Y:S01]  /*ef20*/  @!P2 IADD3 R226, P4, PT, R122, R222, RZ ;  /* 0x000000de7ae2a210 */ /* 0x000fe20007f9e0ff */
[----:B------:R-:W-:-:S03]  /*ef30*/  IMAD.SHL.U32 R233, R232, 0x4, RZ ;  /* 0x00000004e8e97824 */ /* 0x000fc600078e00ff */
[----:B------:R-:W-:Y:S02]  /*ef40*/  @!P2 LEA.HI.X.SX32 R222, R222, R127, 0x1, P4 ;  /* 0x0000007fdedea211 */ /* 0x000fe400020f0eff */
[----:B0-----:R-:W-:-:S04]  /*ef50*/  @!P2 LEA R230, P4, R226, R14, 0x2 ;  /* 0x0000000ee2e6a211 */ /* 0x001fc800078810ff */
[----:B------:R-:W-:Y:S02]  /*ef60*/  @!P2 LEA.HI.X R231, R226, R15, R222, 0x2, P4 ;  /* 0x0000000fe2e7a211 */ /* 0x000fe400020f14de */
[----:B------:R-:W-:Y:S01]  /*ef70*/  ISETP.GE.OR P4, PT, R233, R123, P1 ;  /* 0x0000007be900720c */ /* 0x000fe20000f86670 */
[----:B------:R-:W-:Y:S02]  /*ef80*/  IMAD.IADD R232, R232, 0x1, R11 ;  /* 0x00000001e8e87824 */ /* 0x000fe400078e020b */
[----:B------:R0:W5:Y:S01]  /*ef90*/  @!P2 LDG.E R216, desc[UR36][R230.64] ;  /* 0x00000024e6d8a981 */ /* 0x000162000c1e1900 */
[----:B---3--:R-:W-:-:S09]  /*efa0*/  @!P5 IMAD R14, R128, R235, R234 ;  /* 0x000000eb800ed224 */ /* 0x008fd200078e02ea */
        /* <DEDUP_REMOVED lines=85> */
[----:B------:R-:W-:Y:S02]  /*f500*/  IMAD R232, R11, 0x2, R232 ;  /* 0x000000020be87824 */ /* 0x000fe400078e02e8 */
        /* <DEDUP_REMOVED lines=455> */
[----:B------:R-:W-:-:S04]  /*11180*/  @!P4 IADD3 R226, P5, PT, R122, R222, RZ ;  /* 0x000000de7ae2c210 */ /* 0x000fc80007fbe0ff */
[----:B------:R-:W-:Y:S02]  /*11190*/  @!P4 LEA.HI.X.SX32 R222, R222, R127, 0x1, P5 ;  /* 0x0000007fdedec211 */ /* 0x000fe400028f0eff */
[----:B0-----:R-:W-:-:S04]  /*111a0*/  @!P4 LEA R230, P5, R226, R14, 0x2 ;  /* 0x0000000ee2e6c211 */ /* 0x001fc800078a10ff */
[----:B------:R-:W-:Y:S01]  /*111b0*/  @!P4 LEA.HI.X R231, R226, R15, R222, 0x2, P5 ;  /* 0x0000000fe2e7c211 */ /* 0x000fe200028f14de */
[----:B------:R-:W-:-:S04]  /*111c0*/  IMAD.SHL.U32 R222, R232, 0x4, RZ ;  /* 0x00000004e8de7824 */ /* 0x000fc800078e00ff */
[----:B------:R0:W5:Y:S01]  /*111d0*/  @!P4 LDG.E R165, desc[UR36][R230.64] ;  /* 0x00000024e6a5c981 */ /* 0x000162000c1e1900 */
[----:B------:R-:W-:Y:S01]  /*111e0*/  ISETP.GE.OR P5, PT, R222, R123, P1 ;  /* 0x0000007bde00720c */ /* 0x000fe20000fa6670 */
[----:B---3--:R-:W-:Y:S02]  /*111f0*/  @!P2 IMAD R14, R128, R235, R234 ;  /* 0x000000eb800ea224 */ /* 0x008fe400078e02ea */
[----:B------:R-:W-:-:S03]  /*11200*/  IMAD.IADD R232, R232, 0x1, R11 ;  /* 0x00000001e8e87824 */ /* 0x000fc600078e020b */
[----:B------:R-:W-:Y:S01]  /*11210*/  @!P2 IADD3 R15, P4, PT, R122, R14, RZ ;  /* 0x0000000e7a0fa210 */ /* 0x000fe20007f9e0ff */
[----:B------:R-:W-:-:S03]  /*11220*/  IMAD.SHL.U32 R233, R232, 0x4, RZ ;  /* 0x00000004e8e97824 */ /* 0x000fc600078e00ff */
[----:B------:R-:W-:Y:S02]  /*11230*/  @!P2 LEA.HI.X.SX32 R14, R14, R127, 0x1, P4 ;  /* 0x0000007f0e0ea211 */ /* 0x000fe400020f0eff */
[----:B-1----:R-:W-:-:S04]  /*11240*/  @!P2 LEA R228, P4, R15, R130, 0x2 ;  /* 0x000000820fe4a211 */ /* 0x002fc800078810ff */
[----:B------:R-:W-:Y:S02]  /*11250*/  @!P2 LEA.HI.X R229, R15, R131, R14, 0x2, P4 ;  /* 0x000000830fe5a211 */ /* 0x000fe400020f140e */
[----:B------:R-:W2:Y:S01]  /*11260*/  @!P5 LDG.E R131, desc[UR36][R12.64] ;  /* 0x000000240c83d981 */ /* 0x000ea2000c1e1900 */
[----:B------:R-:W-:Y:S01]  /*11270*/  ISETP.GE.OR P4, PT, R233, R123, P1 ;  /* 0x0000007be900720c */ /* 0x000fe20000f86670 */
[----:B------:R-:W1:Y:S02]  /*11280*/  @!P5 LDC.64 R14, c[0x0][0x3b8] ;  /* 0x0000ee00ff0edb82 */ /* 0x000e640000000a00 */
[----:B------:R3:W5:Y:S10]  /*11290*/  @!P2 LDG.E R162, desc[UR36][R228.64] ;  /* 0x00000024e4a2a981 */ /* 0x000774000c1e1900 */
[----:B------:R-:W4:Y:S01]  /*112a0*/  @!P4 LDG.E R234, desc[UR36][R12.64] ;  /* 0x000000240ceac981 */ /* 0x000f22000c1e1900 */
[----:B------:R-:W-:-:S02]  /*112b0*/  IMAD.IADD R232, R232, 0x1, R11 ;  /* 0x00000001e8e87824 */ /* 0x000fc400078e020b */
[----:B--2---:R-:W-:Y:S02]  /*112c0*/  @!P5 IMAD R222, R128, R131, R222 ;  /* 0x0000008380ded224 */ /* 0x004fe400078e02de */
[----:B------:R-:W3:Y:S03]  /*112d0*/  @!P4 LDC.64 R130, c[0x0][0x3b8] ;  /* 0x0000ee00ff82cb82 */ /* 0x000ee60000000a00 */
[----:B------:R-:W-:-:S04]  /*112e0*/  @!P5 IADD3 R226, P2, PT, R122, R222, RZ ;  /* 0x000000de7ae2d210 */ /* 0x000fc80007f5e0ff */
[----:B0-----:R-:W-:Y:S02]  /*112f0*/  @!P5 LEA.HI.X.SX32 R230, R222, R127, 0x1, P2 ;  /* 0x0000007fdee6d211 */ /* 0x001fe400010f0eff */
[----:B-1----:R-:W-:Y:S01]  /*11300*/  @!P5 LEA R14, P2, R226, R14, 0x2 ;  /* 0x0000000ee20ed211 */ /* 0x002fe200078410ff */
[----:B----4-:R-:W-:-:S03]  /*11310*/  @!P4 IMAD R222, R128, R234, R233 ;  /* 0x000000ea80dec224 */ /* 0x010fc600078e02e9 */
[----:B------:R-:W-:Y:S01]  /*11320*/  @!P5 LEA.HI.X R15, R226, R15, R230, 0x2, P2 ;  /* 0x0000000fe20fd211 */ /* 0x000fe200010f14e6 */
[C---:B------:R-:W-:Y:S02]  /*11330*/  IMAD.SHL.U32 R230, R232.reuse, 0x4, RZ ;  /* 0x00000004e8e67824 */ /* 0x040fe400078e00ff */
[----:B------:R-:W-:Y:S01]  /*11340*/  IMAD.IADD R232, R232, 0x1, R11 ;  /* 0x00000001e8e87824 */ /* 0x000fe200078e020b */
[----:B------:R-:W-:Y:S01]  /*11350*/  @!P4 IADD3 R226, P2, PT, R122, R222, RZ ;  /* 0x000000de7ae2c210 */ /* 0x000fe20007f5e0ff */
[----:B------:R0:W5:Y:S01]  /*11360*/  @!P5 LDG.E R163, desc[UR36][R14.64] ;  /* 0x000000240ea3d981 */ /* 0x000162000c1e1900 */
[----:B------:R-:W-:Y:S01]  /*11370*/  ISETP.GE.OR P5, PT, R230, R123, P1 ;  /* 0x0000007be600720c */ /* 0x000fe20000fa6670 */
[----:B------:R-:W-:Y:S01]  /*11380*/  IMAD.SHL.U32 R231, R232, 0x4, RZ ;  /* 0x00000004e8e77824 */ /* 0x000fe200078e00ff */
[----:B------:R-:W-:Y:S02]  /*11390*/  @!P4 LEA.HI.X.SX32 R222, R222, R127, 0x1, P2 ;  /* 0x0000007fdedec211 */ /* 0x000fe400010f0eff */
[----:B---3--:R-:W-:-:S04]  /*113a0*/  @!P4 LEA R228, P2, R226, R130, 0x2 ;  /* 0x00000082e2e4c211 */ /* 0x008fc800078410ff */
[----:B------:R-:W-:Y:S02]  /*113b0*/  @!P4 LEA.HI.X R229, R226, R131, R222, 0x2, P2 ;  /* 0x00000083e2e5c211 */ /* 0x000fe400010f14de */
[----:B------:R-:W-:-:S03]  /*113c0*/  ISETP.GE.AND P2, PT, R231, R123, PT ;  /* 0x0000007be700720c */ /* 0x000fc60003f46270 */
[----:B0-----:R-:W0:Y:S01]  /*113d0*/  @!P5 LDC.64 R14, c[0x0][0x3b8] ;  /* 0x0000ee00ff0edb82 */ /* 0x001e220000000a00 */
[----:B------:R1:W5:Y:S01]  /*113e0*/  @!P4 LDG.E R160, desc[UR36][R228.64] ;  /* 0x00000024e4a0c981 */ /* 0x000362000c1e1900 */
[----:B------:R-:W-:-:S03]  /*113f0*/  ISETP.GE.OR P2, PT, R220, R227, P2 ;  /* 0x000000e3dc00720c */ /* 0x000fc60001746670 */
[----:B------:R-:W2:Y:S10]  /*11400*/  @!P5 LDG.E R227, desc[UR36][R12.64] ;  /* 0x000000240ce3d981 */ /* 0x000eb4000c1e1900 */
[----:B------:R-:W3:Y:S01]  /*11410*/  @!P2 LDG.E R222, desc[UR36][R12.64] ;  /* 0x000000240cdea981 */ /* 0x000ee2000c1e1900 */
[----:B------:R-:W4:Y:S01]  /*11420*/  @!P2 LDC.64 R130, c[0x0][0x3b8] ;  /* 0x0000ee00ff82ab82 */ /* 0x000f220000000a00 */
[----:B--2---:R-:W-:-:S05]  /*11430*/  @!P5 IMAD R220, R128, R227, R230 ;  /* 0x000000e380dcd224 */ /* 0x004fca00078e02e6 */
[----:B------:R-:W-:-:S04]  /*11440*/  @!P5 IADD3 R226, P4, PT, R122, R220, RZ ;  /* 0x000000dc7ae2d210 */ /* 0x000fc80007f9e0ff */
[----:B------:R-:W-:Y:S01]  /*11450*/  @!P5 LEA.HI.X.SX32 R220, R220, R127, 0x1, P4 ;  /* 0x0000007fdcdcd211 */ /* 0x000fe200020f0eff */
[----:B---3--:R-:W-:Y:S01]  /*11460*/  @!P2 IMAD R222, R128, R222, R231 ;  /* 0x000000de80dea224 */ /* 0x008fe200078e02e7 */
[----:B0-----:R-:W-:-:S04]  /*11470*/  @!P5 LEA R14, P4, R226, R14, 0x2 ;  /* 0x0000000ee20ed211 */ /* 0x001fc800078810ff */
[----:B------:R-:W-:Y:S02]  /*11480*/  @!P5 LEA.HI.X R15, R226, R15, R220, 0x2, P4 ;  /* 0x0000000fe20fd211 */ /* 0x000fe400020f14dc */
[----:B------:R-:W-:-:S03]  /*11490*/  @!P2 IADD3 R220, P4, PT, R122, R222, RZ ;  /* 0x000000de7adca210 */ /* 0x000fc60007f9e0ff */
[----:B------:R1:W5:Y:S01]  /*114a0*/  @!P5 LDG.E R161, desc[UR36][R14.64] ;  /* 0x000000240ea1d981 */ /* 0x000362000c1e1900 */
[----:B------:R-:W-:Y:S02]  /*114b0*/  @!P2 LEA.HI.X.SX32 R222, R222, R127, 0x1, P4 ;  /* 0x0000007fdedea211 */ /* 0x000fe400020f0eff */
[----:B----4-:R-:W-:-:S04]  /*114c0*/  @!P2 LEA R130, P4, R220, R130, 0x2 ;  /* 0x00000082dc82a211 */ /* 0x010fc800078810ff */
[----:B------:R-:W-:-:S05]  /*114d0*/  @!P2 LEA.HI.X R131, R220, R131, R222, 0x2, P4 ;  /* 0x00000083dc83a211 */ /* 0x000fca00020f14de */
[----:B------:R1:W5:Y:S01]  /*114e0*/  @!P2 LDG.E R158, desc[UR36][R130.64] ;  /* 0x00000024829ea981 */ /* 0x000362000c1e1900 */
[----:B------:R-:W-:Y:S01]  /*114f0*/  IMAD.IADD R11, R232, 0x1, R11 ;  /* 0x00000001e80b7824 */ /* 0x000fe200078e020b */
[----:B------:R-:W-:Y:S06]  /*11500*/  @P1 BRA `(.L_x_2370) ;  /* 0x00000000002c1947 */ /* 0x000fec0003800000 */
[----:B------:R-:W-:Y:S02]  /*11510*/  IMAD.SHL.U32 R11, R11, 0x4, RZ ;  /* 0x000000040b0b7824 */ /* 0x000fe400078e00ff */
[----:B------:R-:W-:-:S03]  /*11520*/  IMAD.MOV.U32 R159, RZ, RZ, RZ ;  /* 0x000000ffff9f7224 */ /* 0x000fc600078e00ff */
[----:B------:R-:W-:-:S13]  /*11530*/  ISETP.GE.AND P2, PT, R11, R123, PT ;  /* 0x0000007b0b00720c */ /* 0x000fda0003f46270 */
[----:B------:R-:W-:Y:S05]  /*11540*/  @P2 BRA `(.L_x_2370) ;  /* 0x00000000001c2947 */ /* 0x000fea0003800000 */
[----:B------:R-:W2:Y:S02]  /*11550*/  LDG.E R12, desc[UR36][R12.64] ;  /* 0x000000240c0c7981 */ /* 0x000ea4000c1e1900 */
[----:B--2---:R-:W-:-:S05]  /*11560*/  IMAD R11, R128, R12, R11 ;  /* 0x0000000c800b7224 */ /* 0x004fca00078e020b */
[----:B-1----:R-:W-:-:S04]  /*11570*/  IADD3 R15, P2, PT, R122, R11, RZ ;  /* 0x0000000b7a0f7210 */ /* 0x002fc80007f5e0ff */
[----:B------:R-:W-:Y:S02]  /*11580*/  LEA.HI.X.SX32 R130, R11, R127, 0x1, P2 ;  /* 0x0000007f0b827211 */ /* 0x000fe400010f0eff */
[----:B------:R-:W-:-:S04]  /*11590*/  LEA R14, P2, R15, UR12, 0x2 ;  /* 0x0000000c0f0e7c11 */ /* 0x000fc8000f8410ff */
[----:B------:R-:W-:-:S05]  /*115a0*/  LEA.HI.X R15, R15, UR13, R130, 0x2, P2 ;  /* 0x0000000d0f0f7c11 */ /* 0x000fca00090f1482 */
[----:B------:R0:W5:Y:S04]  /*115b0*/  LDG.E R159, desc[UR36][R14.64] ;  /* 0x000000240e9f7981 */ /* 0x000168000c1e1900 */
.L_x_2370:
[----:B------:R-:W-:Y:S05]  /*115c0*/  BSYNC.RECONVERGENT B0 ;  /* 0x0000000000007941 */ /* 0x000fea0003800200 */
.L_x_2241:
[----:B-----5:R-:W-:Y:S01]  /*115d0*/  FMUL.FTZ R11, R155, R218 ;  /* 0x000000da9b0b7220 */ /* 0x020fe20000410000 */
[----:B01234-:R-:W0:Y:S01]  /*115e0*/  S2R R14, SR_TID.X ;  /* 0x00000000000e7919 */ /* 0x01fe220000002100 */
[----:B------:R-:W-:Y:S02]  /*115f0*/  UMOV UR4, 0xffffffff ;  /* 0xffffffff00047882 */ /* 0x000fe40000000000 */
[----:B------:R-:W-:-:S04]  /*11600*/  FFMA.FTZ R11, R156, R223, R11 ;  /* 0x000000df9c0b7223 */ /* 0x000fc8000001000b */
[----:B------:R-:W-:-:S04]  /*11610*/  FFMA.FTZ R12, R154, R221, R11 ;  /* 0x000000dd9a0c7223 */ /* 0x000fc8000001000b */
[----:B------:R-:W-:-:S04]  /*11620*/  FFMA.FTZ R11, R153, R216, R12 ;  /* 0x000000d8990b7223 */ /* 0x000fc8000001000c */
[----:B------:R-:W-:-:S04]  /*11630*/  FFMA.FTZ R12, R152, R219, R11 ;  /* 0x000000db980c7223 */ /* 0x000fc8000001000b */
[----:B------:R-:W-:-:S04]  /*11640*/  FFMA.FTZ R11, R151, R214, R12 ;  /* 0x000000d6970b7223 */ /* 0x000fc8000001000c */
[----:B------:R-:W-:-:S04]  /*11650*/  FFMA.FTZ R12, R150, R217, R11 ;  /* 0x000000d9960c7223 */ /* 0x000fc8000001000b */
[----:B------:R-:W-:-:S04]  /*11660*/  FFMA.FTZ R11, R149, R212, R12 ;  /* 0x000000d4950b7223 */ /* 0x000fc8000001000c */
[----:B------:R-:W-:Y:S01]  /*11670*/  FFMA.FTZ R12, R148, R215, R11 ;  /* 0x000000d7940c7223 */ /* 0x000fe2000001000b */
[----:B0-----:R-:W-:-:S03]  /*11680*/  LOP3.LUT R130, R14, 0x3, RZ, 0xc0, !PT ;  /* 0x000000030e827812 */ /* 0x001fc600078ec0ff */
[----:B------:R-:W-:-:S04]  /*11690*/  FFMA.FTZ R11, R147, R210, R12 ;  /* 0x000000d2930b7223 */ /* 0x000fc8000001000c */
        /* <DEDUP_REMOVED lines=54> */
[----:B------:R-:W-:Y:S06]  /*11a00*/  BRA.DIV UR4, `(.L_x_2499) ;  /* 0x0000004e04847947 */ /* 0x000fec000b800000 */
[----:B------:R-:W0:Y:S02]  /*11a10*/  SHFL.BFLY PT, R14, R13, 0x2, 0x1f ;  /* 0x0c401f000d0e7f89 */ /* 0x000e2400000e0000 */
[----:B0-----:R-:W-:-:S05]  /*11a20*/  FADD.FTZ R13, R13, R14 ;  /* 0x0000000e0d0d7221 */ /* 0x001fca0000010000 */
[----:B------:R0:W1:Y:S02]  /*11a30*/  SHFL.BFLY PT, R14, R13, 0x1, 0x1f ;  /* 0x0c201f000d0e7f89 */ /* 0x00006400000e0000 */
.L_x_2573:
[----:B------:R-:W-:Y:S01]  /*11a40*/  ISETP.NE.OR P1, PT, R130, RZ, P1 ;  /* 0x000000ff8200720c */ /* 0x000fe20000f25670 */
[----:B-1----:R-:W-:Y:S01]  /*11a50*/  FADD.FTZ R14, R13, R14 ;  /* 0x0000000e0d0e7221 */ /* 0x002fe20000010000 */
[----:B------:R-:W-:Y:S03]  /*11a60*/  BSSY.RECONVERGENT B0, `(.L_x_2500) ;  /* 0x0000018000007945 */ /* 0x000fe60003800200 */
[----:B------:R-:W-:-:S08]  /*11a70*/  FMUL.FTZ R11, R14, UR14 ;  /* 0x0000000e0e0b7c20 */ /* 0x000fd00008410000 */
[----:B------:R-:W-:Y:S05]  /*11a80*/  @P1 BRA `(.L_x_2501) ;  /* 0x0000000000541947 */ /* 0x000fea0003800000 */
[----:B------:R-:W1:Y:S01]  /*11a90*/  LDC.64 R14, c[0x0][0x448] ;  /* 0x00011200ff0e7b82 */ /* 0x000e620000000a00 */
[----:B------:R-:W-:-:S04]  /*11aa0*/  ISETP.NE.U32.AND P2, PT, RZ, UR16, PT ;  /* 0x00000010ff007c0c */ /* 0x000fc8000bf45070 */
[----:B------:R-:W-:-:S13]  /*11ab0*/  ISETP.NE.AND.EX P2, PT, RZ, UR17, PT, P2 ;  /* 0x00000011ff007c0c */ /* 0x000fda000bf45320 */
[----:B0-----:R-:W0:Y:S01]  /*11ac0*/  @P2 LDC.64 R12, c[0x0][0x438] ;  /* 0x00010e00ff0c2b82 */ /* 0x001e220000000a00 */
[----:B-1----:R-:W-:-:S04]  /*11ad0*/  ISETP.NE.U32.AND P1, PT, R14, RZ, PT ;  /* 0x000000ff0e00720c */ /* 0x002fc80003f25070 */
[----:B------:R-:W-:-:S13]  /*11ae0*/  ISETP.NE.AND.EX P1, PT, R15, RZ, PT, P1 ;  /* 0x000000ff0f00720c */ /* 0x000fda0003f25310 */
[----:B------:R-:W1:Y:S01]  /*11af0*/  @P1 LDC.64 R14, c[0x0][0x448] ;  /* 0x00011200ff0e1b82 */ /* 0x000e620000000a00 */
[----:B0-----:R-:W-:-:S06]  /*11b00*/  @P2 IMAD.WIDE R12, R124, 0x4, R12 ;  /* 0x000000047c0c2825 */ /* 0x001fcc00078e020c */
[----:B------:R-:W2:Y:S01]  /*11b10*/  @P2 LDG.E R12, desc[UR36][R12.64] ;  /* 0x000000240c0c2981 */ /* 0x000ea2000c1e1900 */
[----:B-1----:R-:W-:-:S06]  /*11b20*/  @P1 IMAD.WIDE.U32 R14, R17, 0x4, R14 ;  /* 0x00000004110e1825 */ /* 0x002fcc00078e000e */
[----:B------:R-:W3:Y:S01]  /*11b30*/  @P1 LDG.E R14, desc[UR36][R14.64] ;  /* 0x000000240e0e1981 */ /* 0x000ee2000c1e1900 */
[----:B------:R-:W-:Y:S01]  /*11b40*/  UIADD3 UR4, UPT, UPT, UR15, UR18, URZ ;  /* 0x000000120f047290 */ /* 0x000fe2000fffe0ff */
[----:B------:R-:W-:-:S05]  /*11b50*/  VIADD R130, R125, 0xffffffff ;  /* 0xffffffff7d827836 */ /* 0x000fca0000000000 */
[----:B------:R-:W-:-:S04]  /*11b60*/  @P1 ISETP.GE.AND P4, PT, R130, UR4, PT ;  /* 0x0000000482001c0c */ /* 0x000fc8000bf86270 */
[----:B------:R-:W-:-:S04]  /*11b70*/  @P1 SEL R130, R22, RZ, !P4 ;  /* 0x000000ff16821207 */ /* 0x000fc80006000000 */
[----:B------:R-:W-:-:S04]  /*11b80*/  @P1 IADD3 R130, PT, PT, R125, R130, -R16 ;  /* 0x000000827d821210 */ /* 0x000fc80007ffe810 */
[----:B------:R-:W-:Y:S01]  /*11b90*/  @P1 I2FP.F32.S32 R130, R130 ;  /* 0x0000008200821245 */ /* 0x000fe20000201400 */
[----:B--2---:R-:W-:-:S04]  /*11ba0*/  @P2 FADD.FTZ R11, R11, R12 ;  /* 0x0000000c0b0b2221 */ /* 0x004fc80000010000 */
[----:B---3--:R-:W-:-:S05]  /*11bb0*/  @P1 FFMA.FTZ R11, R130, R14, R11 ;  /* 0x0000000e820b1223 */ /* 0x008fca000001000b */
[----:B------:R1:W-:Y:S01]  /*11bc0*/  STS [R120], R11 ;  /* 0x0000000b78007388 */ /* 0x0003e20000000800 */
[----:B------:R-:W-:-:S07]  /*11bd0*/  @!P3 FMNMX.FTZ R157, R157, R11, !PT ;  /* 0x0000000b9d9db209 */ /* 0x000fce0007810000 */
.L_x_2501:
[----:B------:R-:W-:Y:S05]  /*11be0*/  BSYNC.RECONVERGENT B0 ;  /* 0x0000000000007941 */ /* 0x000fea0003800200 */
.L_x_2500:
[C---:B-1----:R-:W-:Y:S01]  /*11bf0*/  VIADD R11, R16.reuse, 0xffffffff ;  /* 0xffffffff100b7836 */ /* 0x042fe20000000000 */
[----:B------:R-:W-:Y:S01]  /*11c00*/  VIADDMNMX R12, R16, -UR19, RZ, !PT ;  /* 0x80000013100c7c46 */ /* 0x000fe2000f8001ff */
[----:B------:R-:W-:Y:S01]  /*11c10*/  VIADD R120, R120, 0x40 ;  /* 0x0000004078787836 */ /* 0x000fe20000000000 */
[----:B------:R-:W-:Y:S01]  /*11c20*/  IADD3 R118, P2, PT, R118, 0x10, RZ ;  /* 0x0000001076767810 */ /* 0x000fe20007f5e0ff */
[----:B------:R-:W-:Y:S01]  /*11c30*/  VIADD R124, R124, 0x10 ;  /* 0x000000107c7c7836 */ /* 0x000fe20000000000 */
[----:B------:R-:W-:-:S03]  /*11c40*/  IADD3 R11, PT, PT, R11, 0x7, -R12 ;  /* 0x000000070b0b7810 */ /* 0x000fc60007ffe80c */
[----:B------:R-:W-:Y:S01]  /*11c50*/  IMAD.X R119, RZ, RZ, R119, P2 ;  /* 0x000000ffff777224 */ /* 0x000fe200010e0677 */
[----:B------:R-:W-:-:S04]  /*11c60*/  SHF.R.S32.HI R14, RZ, 0x1f, R11 ;  /* 0x0000001fff0e7819 */ /* 0x000fc8000001140b */
[----:B------:R-:W-:Y:S01]  /*11c70*/  LEA.HI R14, R14, R11, RZ, 0x3 ;  /* 0x0000000b0e0e7211 */ /* 0x000fe200078f18ff */
[C---:B------:R-:W-:Y:S02]  /*11c80*/  VIADD R11, R125.reuse, 0xf ;  /* 0x0000000f7d0b7836 */ /* 0x040fe40000000000 */
[----:B------:R-:W-:Y:S01]  /*11c90*/  VIADD R125, R125, 0x10 ;  /* 0x000000107d7d7836 */ /* 0x000fe20000000000 */
[----:B0-----:R-:W-:-:S05]  /*11ca0*/  LOP3.LUT R13, R14, 0xfffffff8, RZ, 0xc0, !PT ;  /* 0xfffffff80e0d7812 */ /* 0x001fca00078ec0ff */
[----:B------:R-:W-:-:S05]  /*11cb0*/  IMAD.IADD R12, R13, 0x1, R12 ;  /* 0x000000010d0c7824 */ /* 0x000fca00078e020c */
[----:B------:R-:W-:-:S13]  /*11cc0*/  ISETP.GE.AND P1, PT, R11, R12, PT ;  /* 0x0000000c0b00720c */ /* 0x000fda0003f26270 */
[----:B------:R-:W-:Y:S05]  /*11cd0*/  @!P1 BRA `(.L_x_2502) ;  /* 0xffffff0c00c89947 */ /* 0x000fea000383ffff */
.L_x_2240:
[----:B------:R-:W-:Y:S05]  /*11ce0*/  BSYNC B1 ;  /* 0x0000000000017941 */ /* 0x000fea0003800000 */
.L_x_2239:
[----:B0-----:R-:W0:Y:S01]  /*11cf0*/  S2R R10, SR_TID.X ;  /* 0x00000000000a7919 */ /* 0x001e220000002100 */
[----:B------:R-:W2:Y:S01]  /*11d00*/  LDCU UR4, c[0x0][0x3f4] ;  /* 0x00007e80ff0477ac */ /* 0x000ea20008000800 */
[----:B------:R-:W-:Y:S01]  /*11d10*/  MOV R8, 0x400 ;  /* 0x0000040000087802 */ /* 0x000fe20000000f00 */
[----:B------:R-:W3:Y:S01]  /*11d20*/  S2R R9, SR_CgaCtaId ;  /* 0x0000000000097919 */ /* 0x000ee20000008800 */
[----:B------:R-:W-:Y:S02]  /*11d30*/  SHF.R.S32.HI R20, RZ, 0x1f, R25 ;  /* 0x0000001fff147819 */ /* 0x000fe40000011419 */
[----:B--2---:R-:W-:Y:S01]  /*11d40*/  VIADDMNMX R3, R16, -UR4, RZ, !PT ;  /* 0x8000000410037c46 */ /* 0x004fe2000f8001ff */
[----:B------:R-:W-:Y:S01]  /*11d50*/  UMOV UR4, 0xffffffff ;  /* 0xffffffff00047882 */ /* 0x000fe20000000000 */
[C---:B0-----:R-:W-:Y:S01]  /*11d60*/  LOP3.LUT R7, R10.reuse, 0x1f, RZ, 0xc0, !PT ;  /* 0x0000001f0a077812 */ /* 0x041fe200078ec0ff */
[----:B------:R-:W-:Y:S01]  /*11d70*/  IMAD.SHL.U32 R4, R10, 0x4, RZ ;  /* 0x000000040a047824 */ /* 0x000fe200078e00ff */
[----:B---3-5:R-:W-:-:S02]  /*11d80*/  LEA R22, R9, R8, 0x18 ;  /* 0x0000000809167211 */ /* 0x028fc400078ec0ff */
[----:B------:R-:W-:-:S03]  /*11d90*/  ISETP.NE.AND P0, PT, R7, RZ, PT ;  /* 0x000000ff0700720c */ /* 0x000fc60003f05270 */
[----:B------:R-:W-:Y:S01]  /*11da0*/  IMAD R6, R7, 0x4, R22 ;  /* 0x0000000407067824 */ /* 0x000fe200078e0216 */
[----:B------:R-:W-:Y:S09]  /*11db0*/  BRA.DIV UR4, `(.L_x_2503) ;  /* 0x0000004a04d87947 */ /* 0x000ff2000b800000 */
[----:B------:R-:W0:Y:S02]  /*11dc0*/  SHFL.BFLY PT, R14, R157, 0x10, 0x1f ;  /* 0x0e001f009d0e7f89 */ /* 0x000e2400000e0000 */
[----:B0-----:R-:W-:-:S05]  /*11dd0*/  FMNMX.FTZ R13, R14, R157, !PT ;  /* 0x0000009d0e0d7209 */ /* 0x001fca0007810000 */
[----:B------:R-:W0:Y:S02]  /*11de0*/  SHFL.BFLY PT, R14, R13, 0x8, 0x1f ;  /* 0x0d001f000d0e7f89 */ /* 0x000e2400000e0000 */
[----:B0-----:R-:W-:-:S05]  /*11df0*/  FMNMX.FTZ R0, R13, R14, !PT ;  /* 0x0000000e0d007209 */ /* 0x001fca0007810000 */
[----:B------:R0:W2:Y:S02]  /*11e00*/  SHFL.BFLY PT, R14, R0, 0x4, 0x1f ;  /* 0x0c801f00000e7f89 */ /* 0x0000a400000e0000 */
.L_x_2578:
[----:B------:R-:W1:Y:S01]  /*11e10*/  @!P0 S2R R12, SR_CgaCtaId ;  /* 0x00000000000c8919 */ /* 0x000e620000008800 */
[----:B------:R-:W-:Y:S01]  /*11e20*/  @!P0 MOV R5, 0x400 ;  /* 0x0000040000058802 */ /* 0x000fe20000000f00 */
[----:B------:R-:W-:Y:S05]  /*11e30*/  WARPSYNC.ALL ;  /* 0x0000000000007948 */ /* 0x000fea0003800000 */
[----:B-1----:R-:W-:Y:S02]  /*11e40*/  @!P0 LEA R11, R12, R5, 0x18 ;  /* 0x000000050c0b8211 */ /* 0x002fe400078ec0ff */
[----:B--2---:R-:W-:Y:S02]  /*11e50*/  FMNMX.FTZ R5, R0, R14, !PT ;  /* 0x0000000e00057209 */ /* 0x004fe40007810000 */
[----:B0-----:R-:W-:-:S05]  /*11e60*/  @!P0 LEA.HI R0, R10, R11, RZ, 0x1d ;  /* 0x0000000b0a008211 */ /* 0x001fca00078fe8ff */
[----:B------:R0:W-:Y:S01]  /*11e70*/  @!P0 STS [R0], R5 ;  /* 0x0000000500008388 */ /* 0x0001e20000000800 */
[----:B------:R-:W-:Y:S01]  /*11e80*/  ISETP.GT.U32.AND P0, PT, R7, 0x1, PT ;  /* 0x000000010700780c */ /* 0x000fe20003f04070 */
[----:B------:R-:W-:Y:S01]  /*11e90*/  BAR.SYNC.DEFER_BLOCKING 0x0 ;  /* 0x0000000000007b1d */ /* 0x000fe20000010000 */
[----:B0-----:R-:W-:Y:S02]  /*11ea0*/  IMAD.MOV.U32 R0, RZ, RZ, -0x800001 ;  /* 0xff7fffffff007424 */ /* 0x001fe400078e00ff */
[----:B------:R-:W-:-:S03]  /*11eb0*/  IMAD.MOV.U32 R14, RZ, RZ, RZ ;  /* 0x000000ffff0e7224 */ /* 0x000fc600078e00ff */
[----:B------:R-:W-:Y:S06]  /*11ec0*/  BSSY.RECONVERGENT B0, `(.L_x_2504) ;  /* 0x0000151000007945 */ /* 0x000fec0003800200 */
[----:B------:R-:W0:Y:S04]  /*11ed0*/  @!P0 LDS R0, [R6] ;  /* 0x0000000006008984 */ /* 0x000e280000000800 */
[----:B0-----:R-:W0:Y:S02]  /*11ee0*/  SHFL.BFLY PT, R5, R0, 0x1, 0x1f ;  /* 0x0c201f0000057f89 */ /* 0x001e2400000e0000 */
[----:B0-----:R-:W-:Y:S01]  /*11ef0*/  FMNMX.FTZ R11, R5, R0, !PT ;  /* 0x00000000050b7209 */ /* 0x001fe20007810000 */
[----:B------:R-:W-:-:S04]  /*11f00*/  IMAD.IADD R5, R10, 0x1, R3 ;  /* 0x000000010a057824 */ /* 0x000fc800078e0203 */
        /* <DEDUP_REMOVED lines=10> */
[----:B------:R-:W-:-:S03]  /*11fb0*/  IMAD.MOV.U32 R14, RZ, RZ, RZ ;  /* 0x000000ffff0e7224 */ /* 0x000fc600078e00ff */
[----:B------:R-:W-:-:S04]  /*11fc0*/  IADD3 R0, PT, PT, -R3, R0, R11 ;  /* 0x0000000003007210 */ /* 0x000fc80007ffe10b */
[C---:B------:R-:W-:Y:S02]  /*11fd0*/  LOP3.LUT R11, R0.reuse, 0xc0, RZ, 0xc0, !PT ;  /* 0x000000c0000b7812 */ /* 0x040fe400078ec0ff */
[----:B------:R-:W-:Y:S02]  /*11fe0*/  ISETP.GE.U32.AND P1, PT, R0, 0xc0, PT ;  /* 0x000000c00000780c */ /* 0x000fe40003f26070 */
[----:B------:R-:W-:Y:S01]  /*11ff0*/  ISETP.NE.AND P0, PT, R11, 0xc0, PT ;  /* 0x000000c00b00780c */ /* 0x000fe20003f05270 */
[----:B------:R-:W-:-:S12]  /*12000*/  IMAD.MOV.U32 R11, RZ, RZ, R5 ;  /* 0x000000ffff0b7224 */ /* 0x000fd800078e0005 */
[----:B------:R-:W-:Y:S05]  /*12010*/  @!P0 BRA `(.L_x_2508) ;  /* 0x0000000000548947 */ /* 0x000fea0003800000 */
[----:B------:R-:W0:Y:S01]  /*12020*/  S2UR UR5, SR_CgaCtaId ;  /* 0x00000000000579c3 */ /* 0x000e220000008800 */
[----:B------:R-:W-:Y:S01]  /*12030*/  UMOV UR4, 0x400 ;  /* 0x0000040000047882 */ /* 0x000fe20000000000 */
[----:B------:R-:W-:Y:S01]  /*12040*/  LEA.HI R0, R0, 0x1, RZ, 0x1a ;  /* 0x0000000100007811 */ /* 0x000fe200078fd0ff */
[----:B------:R-:W-:Y:S01]  /*12050*/  UIADD3 UR4, UPT, UPT, UR4, 0x810, URZ ;  /* 0x0000081004047890 */ /* 0x000fe2000fffe0ff */
[----:B------:R-:W-:Y:S02]  /*12060*/  IMAD.MOV.U32 R14, RZ, RZ, RZ ;  /* 0x000000ffff0e7224 */ /* 0x000fe400078e00ff */
[----:B------:R-:W-:Y:S01]  /*12070*/  LOP3.LUT R0, R0, 0x3, RZ, 0xc0, !PT ;  /* 0x0000000300007812 */ /* 0x000fe200078ec0ff */
[----:B------:R-:W-:-:S04]  /*12080*/  IMAD.MOV.U32 R11, RZ, RZ, R5 ;  /* 0x000000ffff0b7224 */ /* 0x000fc800078e0005 */
[----:B------:R-:W-:Y:S01]  /*12090*/  IMAD.MOV R12, RZ, RZ, -R0 ;  /* 0x000000ffff0c7224 */ /* 0x000fe200078e0a00 */
[----:B0-----:R-:W-:-:S06]  /*120a0*/  ULEA UR4, UR5, UR4, 0x18 ;  /* 0x0000000405047291 */ /* 0x001fcc000f8ec0ff */
[----:B------:R-:W-:-:S07]  /*120b0*/  VIADD R0, R4, UR4 ;  /* 0x0000000404007c36 */ /* 0x000fce0008000000 */
.L_x_2509:
        /* <DEDUP_REMOVED lines=11> */
.L_x_2508:
[----:B------:R-:W-:Y:S05]  /*12170*/  BSYNC.RECONVERGENT B1 ;  /* 0x0000000000017941 */ /* 0x000fea0003800200 */
.L_x_2507:
[----:B------:R-:W-:Y:S05]  /*12180*/  @!P1 BRA `(.L_x_2505) ;  /* 0x0000001000909947 */ /* 0x000fea0003800000 */
[----:B------:R-:W0:Y:S01]  /*12190*/  S2R R13, SR_CgaCtaId ;  /* 0x00000000000d7919 */ /* 0x000e220000008800 */
[----:B------:R-:W-:Y:S01]  /*121a0*/  IMAD.IADD R0, R16, 0x1, -R11 ;  /* 0x0000000110007824 */ /* 0x000fe200078e0a0b */
[----:B------:R-:W-:Y:S01]  /*121b0*/  MOV R12, 0x400 ;  /* 0x00000400000c7802 */ /* 0x000fe20000000f00 */
[----:B------:R-:W-:Y:S01]  /*121c0*/  BSSY.RECONVERGENT B1, `(.L_x_2510) ;  /* 0x000006f000017945 */ /* 0x000fe20003800200 */
[----:B------:R-:W-:Y:S02]  /*121d0*/  PLOP3.LUT P0, PT, PT, PT, PT, 0x80, 0x8 ;  /* 0x000000000008781c */ /* 0x000fe40003f0f070 */
[----:B------:R-:W-:Y:S01]  /*121e0*/  ISETP.GT.AND P1, PT, R0, 0x300, PT ;  /* 0x000003000000780c */ /* 0x000fe20003f24270 */
[----:B------:R-:W-:Y:S02]  /*121f0*/  IMAD.SHL.U32 R0, R3, 0x4, RZ ;  /* 0x0000000403007824 */ /* 0x000fe400078e00ff */
[----:B------:R-:W-:Y:S02]  /*12200*/  VIADD R12, R12, 0x810 ;  /* 0x000008100c0c7836 */ /* 0x000fe40000000000 */
[----:B------:R-:W-:-:S03]  /*12210*/  IMAD R0, R11, 0x4, -R0 ;  /* 0x000000040b007824 */ /* 0x000fc600078e0a00 */
[----:B0-----:R-:W-:-:S04]  /*12220*/  LEA R13, R13, R12, 0x18 ;  /* 0x0000000c0d0d7211 */ /* 0x001fc800078ec0ff */
[----:B------:R-:W-:Y:S01]  /*12230*/  IADD3 R0, PT, PT, R0, 0x200, R13 ;  /* 0x0000020000007810 */ /* 0x000fe20007ffe00d */
[----:B------:R-:W-:Y:S06]  /*12240*/  @!P1 BRA `(.L_x_2511) ;  /* 0x0000000400989947 */ /* 0x000fec0003800000 */
[----:B------:R-:W-:Y:S01]  /*12250*/  PLOP3.LUT P0, PT, PT, PT, PT, 0x8, 0x80 ;  /* 0x000000000080781c */ /* 0x000fe20003f0e170 */
[----:B------:R-:W-:-:S12]  /*12260*/  VIADD R46, R16, 0xfffffd00 ;  /* 0xfffffd00102e7836 */ /* 0x000fd80000000000 */
.L_x_2512:
[----:B------:R-:W1:Y:S01]  /*12270*/  LDS R12, [R0+-0x200] ;  /* 0xfffe0000000c7984 */ /* 0x000e620000000800 */
        /* <DEDUP_REMOVED lines=13> */
[----:B0-----:R-:W-:Y:S01]  /*12350*/  FADD.FTZ R15, -R53, R13 ;  /* 0x0000000d350f7221 */ /* 0x001fe20000010100 */
[----:B------:R-:W-:Y:S02]  /*12360*/  FMUL.FTZ R12, R12, 1.4426950216293334961 ;  /* 0x3fb8aa3b0c0c7820 */ /* 0x000fe40000410000 */
[----:B------:R-:W0:Y:S01]  /*12370*/  LDS R40, [R0+0x900] ;  /* 0x0009000000287984 */ /* 0x000e220000000800 */
[----:B------:R-:W-:Y:S01]  /*12380*/  FMUL.FTZ R15, R15, 1.4426950216293334961 ;  /* 0x3fb8aa3b0f0f7820 */ /* 0x000fe20000410000 */
[C---:B--2---:R-:W-:Y:S01]  /*12390*/  FADD.FTZ R21, -R53.reuse, R21 ;  /* 0x0000001535157221 */ /* 0x044fe20000010100 */
[----:B------:R4:W2:Y:S01]  /*123a0*/  MUFU.EX2 R13, R12 ;  /* 0x0000000c000d7308 */ /* 0x0008a20000000800 */
[----:B------:R-:W0:Y:S01]  /*123b0*/  LDS R42, [R0+0xa00] ;  /* 0x000a0000002a7984 */ /* 0x000e220000000800 */
[----:B---3--:R-:W-:Y:S01]  /*123c0*/  FADD.FTZ R26, -R53, R26 ;  /* 0x0000001a351a7221 */ /* 0x008fe20000010100 */
[----:B------:R-:W-:-:S02]  /*123d0*/  FMUL.FTZ R21, R21, 1.4426950216293334961 ;  /* 0x3fb8aa3b15157820 */ /* 0x000fc40000410000 */
[----:B------:R-:W3:Y:S01]  /*123e0*/  LDS R44, [R0+0xb00] ;  /* 0x000b0000002c7984 */ /* 0x000ee20000000800 */
[----:B------:R-:W-:Y:S02]  /*123f0*/  FMUL.FTZ R26, R26, 1.4426950216293334961 ;  /* 0x3fb8aa3b1a1a7820 */ /* 0x000fe40000410000 */
[----:B------:R-:W1:Y:S01]  /*12400*/  MUFU.EX2 R15, R15 ;  /* 0x0000000f000f7308 */ /* 0x000e620000000800 */
[C---:B----4-:R-:W-:Y:S01]  /*12410*/  FADD.FTZ R12, -R53.reuse, R27 ;  /* 0x0000001b350c7221 */ /* 0x050fe20000010100 */
[----:B-----5:R-:W-:-:S03]  /*12420*/  FADD.FTZ R28, -R53, R28 ;  /* 0x0000001c351c7221 */ /* 0x020fc60000010100 */
[----:B------:R-:W-:Y:S01]  /*12430*/  FMUL.FTZ R12, R12, 1.4426950216293334961 ;  /* 0x3fb8aa3b0c0c7820 */ /* 0x000fe20000410000 */
[----:B------:R-:W-:Y:S01]  /*12440*/  FMUL.FTZ R28, R28, 1.4426950216293334961 ;  /* 0x3fb8aa3b1c1c7820 */ /* 0x000fe20000410000 */
[----:B------:R-:W-:Y:S01]  /*12450*/  FADD.FTZ R30, -R53, R30 ;  /* 0x0000001e351e7221 */ /* 0x000fe20000010100 */
[----:B------:R4:W5:Y:S01]  /*12460*/  MUFU.EX2 R27, R26 ;  /* 0x0000001a001b7308 */ /* 0x0009620000000800 */
[----:B--2---:R-:W-:Y:S01]  /*12470*/  FADD.FTZ R14, R13, R14 ;  /* 0x0000000e0d0e7221 */ /* 0x004fe20000010000 */
[C---:B------:R-:W-:Y:S01]  /*12480*/  FADD.FTZ R32, -R53.reuse, R32 ;  /* 0x0000002035207221 */ /* 0x040fe20000010100 */
[----:B------:R-:W-:Y:S01]  /*12490*/  FMUL.FTZ R30, R30, 1.4426950216293334961 ;  /* 0x3fb8aa3b1e1e7820 */ /* 0x000fe20000410000 */
[----:B------:R-:W-:Y:S02]  /*124a0*/  STS [R0+-0x200], R13 ;  /* 0xfffe000d00007388 */ /* 0x000fe40000000800 */
[----:B------:R-:W-:Y:S01]  /*124b0*/  FMUL.FTZ R32, R32, 1.4426950216293334961 ;  /* 0x3fb8aa3b20207820 */ /* 0x000fe20000410000 */
[C---:B------:R-:W-:Y:S01]  /*124c0*/  FADD.FTZ R34, -R53.reuse, R34 ;  /* 0x0000002235227221 */ /* 0x040fe20000010100 */
[----:B------:R-:W2:Y:S01]  /*124d0*/  MUFU.EX2 R21, R21 ;  /* 0x0000001500157308 */ /* 0x000ea20000000800 */
[----:B----4-:R-:W4:Y:S01]  /*124e0*/  LDS R26, [R0+0xc00] ;  /* 0x000c0000001a7984 */ /* 0x010f220000000800 */
[----:B-1----:R-:W-:Y:S01]  /*124f0*/  FADD.FTZ R14, R14, R15 ;  /* 0x0000000f0e0e7221 */ /* 0x002fe20000010000 */
[----:B------:R-:W-:Y:S01]  /*12500*/  FMUL.FTZ R34, R34, 1.4426950216293334961 ;  /* 0x3fb8aa3b22227820 */ /* 0x000fe20000410000 */
[C---:B------:R-:W-:Y:S01]  /*12510*/  FADD.FTZ R36, -R53.reuse, R36 ;  /* 0x0000002435247221 */ /* 0x040fe20000010100 */
[----:B------:R-:W-:Y:S01]  /*12520*/  STS [R0+-0x100], R15 ;  /* 0xffff000f00007388 */ /* 0x000fe20000000800 */
[----:B------:R-:W-:-:S02]  /*12530*/  FADD.FTZ R38, -R53, R38 ;  /* 0x0000002635267221 */ /* 0x000fc40000010100 */
[----:B------:R1:W3:Y:S01]  /*12540*/  MUFU.EX2 R29, R12 ;  /* 0x0000000c001d7308 */ /* 0x0002e20000000800 */
[----:B------:R-:W-:Y:S01]  /*12550*/  FMUL.FTZ R36, R36, 1.4426950216293334961 ;  /* 0x3fb8aa3b24247820 */ /* 0x000fe20000410000 */
[----:B-----5:R-:W-:Y:S01]  /*12560*/  STS [R0+0x100], R27 ;  /* 0x0001001b00007388 */ /* 0x020fe20000000800 */
[----:B------:R-:W-:Y:S01]  /*12570*/  FMUL.FTZ R38, R38, 1.4426950216293334961 ;  /* 0x3fb8aa3b26267820 */ /* 0x000fe20000410000 */
[----:B0-----:R-:W-:-:S04]  /*12580*/  FADD.FTZ R40, -R53, R40 ;  /* 0x0000002835287221 */ /* 0x001fc80000010100 */
[----:B------:R-:W0:Y:S01]  /*12590*/  MUFU.EX2 R31, R28 ;  /* 0x0000001c001f7308 */ /* 0x000e220000000800 */
[----:B-1----:R-:W1:Y:S01]  /*125a0*/  LDS R12, [R0+0xd00] ;  /* 0x000d0000000c7984 */ /* 0x002e620000000800 */
[----:B--2---:R-:W-:Y:S01]  /*125b0*/  FADD.FTZ R14, R14, R21 ;  /* 0x000000150e0e7221 */ /* 0x004fe20000010000 */
[----:B------:R-:W-:Y:S01]  /*125c0*/  FMUL.FTZ R40, R40, 1.4426950216293334961 ;  /* 0x3fb8aa3b28287820 */ /* 0x000fe20000410000 */
[C---:B------:R-:W-:Y:S01]  /*125d0*/  FADD.FTZ R42, -R53.reuse, R42 ;  /* 0x0000002a352a7221 */ /* 0x040fe20000010100 */
[C---:B---3--:R-:W-:Y:S01]  /*125e0*/  FADD.FTZ R44, -R53.reuse, R44 ;  /* 0x0000002c352c7221 */ /* 0x048fe20000010100 */
[----:B------:R-:W-:Y:S01]  /*125f0*/  FADD.FTZ R14, R14, R27 ;  /* 0x0000001b0e0e7221 */ /* 0x000fe20000010000 */
[----:B------:R-:W-:Y:S01]  /*12600*/  STS [R0], R21 ;  /* 0x0000001500007388 */ /* 0x000fe20000000800 */
[----:B------:R-:W2:Y:S01]  /*12610*/  MUFU.EX2 R33, R30 ;  /* 0x0000001e00217308 */ /* 0x000ea20000000800 */
[----:B------:R-:W-:Y:S01]  /*12620*/  FMUL.FTZ R42, R42, 1.4426950216293334961 ;  /* 0x3fb8aa3b2a2a7820 */ /* 0x000fe20000410000 */
[----:B------:R-:W-:Y:S01]  /*12630*/  FADD.FTZ R14, R14, R29 ;  /* 0x0000001d0e0e7221 */ /* 0x000fe20000010000 */
[----:B------:R-:W-:Y:S01]  /*12640*/  FMUL.FTZ R44, R44, 1.4426950216293334961 ;  /* 0x3fb8aa3b2c2c7820 */ /* 0x000fe20000410000 */
[----:B------:R-:W-:Y:S04]  /*12650*/  STS [R0+0x200], R29 ;  /* 0x0002001d00007388 */ /* 0x000fe80000000800 */
[----:B------:R-:W3:Y:S01]  /*12660*/  MUFU.EX2 R35, R32 ;  /* 0x0000002000237308 */ /* 0x000ee20000000800 */
[----:B0-----:R-:W-:Y:S01]  /*12670*/  FADD.FTZ R14, R14, R31 ;  /* 0x0000001f0e0e7221 */ /* 0x001fe20000010000 */
[----:B------:R-:W-:Y:S06]  /*12680*/  STS [R0+0x300], R31 ;  /* 0x0003001f00007388 */ /* 0x000fec0000000800 */
[----:B------:R-:W0:Y:S01]  /*12690*/  MUFU.EX2 R37, R34 ;  /* 0x0000002200257308 */ /* 0x000e220000000800 */
[----:B--2---:R-:W-:Y:S01]  /*126a0*/  FADD.FTZ R14, R14, R33 ;  /* 0x000000210e0e7221 */ /* 0x004fe20000010000 */
[----:B----4-:R-:W-:Y:S01]  /*126b0*/  FADD.FTZ R26, -R53, R26 ;  /* 0x0000001a351a7221 */ /* 0x010fe20000010100 */
[----:B------:R-:W-:Y:S03]  /*126c0*/  STS [R0+0x400], R33 ;  /* 0x0004002100007388 */ /* 0x000fe60000000800 */
[----:B------:R-:W-:-:S02]  /*126d0*/  FMUL.FTZ R26, R26, 1.4426950216293334961 ;  /* 0x3fb8aa3b1a1a7820 */ /* 0x000fc40000410000 */
[----:B------:R-:W2:Y:S01]  /*126e0*/  MUFU.EX2 R39, R36 ;  /* 0x0000002400277308 */ /* 0x000ea20000000800 */
[----:B---3--:R-:W-:Y:S01]  /*126f0*/  FADD.FTZ R14, R14, R35 ;  /* 0x000000230e0e7221 */ /* 0x008fe20000010000 */
[----:B------:R-:W-:Y:S06]  /*12700*/  STS [R0+0x500], R35 ;  /* 0x0005002300007388 */ /* 0x000fec0000000800 */
[----:B------:R-:W3:Y:S01]  /*12710*/  MUFU.EX2 R41, R38 ;  /* 0x0000002600297308 */ /* 0x000ee20000000800 */
[----:B0-----:R-:W-:Y:S01]  /*12720*/  FADD.FTZ R14, R14, R37 ;  /* 0x000000250e0e7221 */ /* 0x001fe20000010000 */
[----:B-1----:R-:W-:Y:S01]  /*12730*/  FADD.FTZ R12, -R53, R12 ;  /* 0x0000000c350c7221 */ /* 0x002fe20000010100 */
[----:B------:R-:W-:Y:S03]  /*12740*/  STS [R0+0x600], R37 ;  /* 0x0006002500007388 */ /* 0x000fe60000000800 */
[----:B------:R-:W-:-:S02]  /*12750*/  FMUL.FTZ R12, R12, 1.4426950216293334961 ;  /* 0x3fb8aa3b0c0c7820 */ /* 0x000fc40000410000 */
[----:B------:R-:W0:Y:S01]  /*12760*/  MUFU.EX2 R43, R40 ;  /* 0x00000028002b7308 */ /* 0x000e220000000800 */
[----:B--2---:R-:W-:Y:S01]  /*12770*/  FADD.FTZ R14, R14, R39 ;  /* 0x000000270e0e7221 */ /* 0x004fe20000010000 */
[----:B------:R-:W-:Y:S06]  /*12780*/  STS [R0+0x700], R39 ;  /* 0x0007002700007388 */ /* 0x000fec0000000800 */
[----:B------:R-:W1:Y:S01]  /*12790*/  MUFU.EX2 R45, R42 ;  /* 0x0000002a002d7308 */ /* 0x000e620000000800 */
[----:B---3--:R-:W-:Y:S01]  /*127a0*/  FADD.FTZ R14, R14, R41 ;  /* 0x000000290e0e7221 */ /* 0x008fe20000010000 */
        /* <DEDUP_REMOVED lines=14> */
[----:B0-----:R-:W-:Y:S01]  /*12890*/  VIADD R0, R0, 0x1000 ;  /* 0x0000100000007836 */ /* 0x001fe20000000000 */
[----:B------:R-:W-:Y:S06]  /*128a0*/  @!P1 BRA `(.L_x_2512) ;  /* 0xfffffff800709947 */ /* 0x000fec000383ffff */
.L_x_2511:
[----:B------:R-:W-:Y:S05]  /*128b0*/  BSYNC.RECONVERGENT B1 ;  /* 0x0000000000017941 */ /* 0x000fea0003800200 */
.L_x_2510:
[----:B------:R-:W-:Y:S01]  /*128c0*/  IMAD.IADD R12, R16, 0x1, -R11 ;  /* 0x00000001100c7824 */ /* 0x000fe200078e0a0b */
[----:B------:R-:W-:Y:S04]  /*128d0*/  BSSY.RECONVERGENT B1, `(.L_x_2513) ;  /* 0x0000036000017945 */ /* 0x000fe80003800200 */
        /* <DEDUP_REMOVED lines=15> */
[----:B------:R-:W-:Y:S01]  /*129d0*/  FMUL.FTZ R15, R15, 1.4426950216293334961 ;  /* 0x3fb8aa3b0f0f7820 */ /* 0x000fe20000410000 */
[C---:B--2---:R-:W-:Y:S02]  /*129e0*/  FADD.FTZ R21, -R53.reuse, R21 ;  /* 0x0000001535157221 */ /* 0x044fe40000010100 */
[----:B------:R5:W0:Y:S01]  /*129f0*/  MUFU.EX2 R13, R12 ;  /* 0x0000000c000d7308 */ /* 0x000a220000000800 */
[----:B---3--:R-:W-:Y:S01]  /*12a00*/  FADD.FTZ R26, -R53, R26 ;  /* 0x0000001a351a7221 */ /* 0x008fe20000010100 */
[----:B------:R-:W-:-:S03]  /*12a10*/  FMUL.FTZ R21, R21, 1.4426950216293334961 ;  /* 0x3fb8aa3b15157820 */ /* 0x000fc60000410000 */
[----:B------:R-:W-:Y:S01]  /*12a20*/  FMUL.FTZ R26, R26, 1.4426950216293334961 ;  /* 0x3fb8aa3b1a1a7820 */ /* 0x000fe20000410000 */
[C---:B----4-:R-:W-:Y:S02]  /*12a30*/  FADD.FTZ R28, -R53.reuse, R27 ;  /* 0x0000001b351c7221 */ /* 0x050fe40000010100 */
[----:B------:R-:W1:Y:S01]  /*12a40*/  MUFU.EX2 R15, R15 ;  /* 0x0000000f000f7308 */ /* 0x000e620000000800 */
[----:B-----5:R-:W-:Y:S01]  /*12a50*/  FADD.FTZ R12, -R53, R29 ;  /* 0x0000001d350c7221 */ /* 0x020fe20000010100 */
[----:B------:R-:W-:-:S03]  /*12a60*/  FMUL.FTZ R28, R28, 1.4426950216293334961 ;  /* 0x3fb8aa3b1c1c7820 */ /* 0x000fc60000410000 */
[----:B------:R-:W-:Y:S01]  /*12a70*/  FMUL.FTZ R12, R12, 1.4426950216293334961 ;  /* 0x3fb8aa3b0c0c7820 */ /* 0x000fe20000410000 */
[C---:B------:R-:W-:Y:S02]  /*12a80*/  FADD.FTZ R30, -R53.reuse, R30 ;  /* 0x0000001e351e7221 */ /* 0x040fe40000010100 */
        /* <DEDUP_REMOVED lines=26> */
.L_x_2514:
[----:B------:R-:W-:Y:S05]  /*12c30*/  BSYNC.RECONVERGENT B1 ;  /* 0x0000000000017941 */ /* 0x000fea0003800200 */
.L_x_2513:
[----:B------:R-:W-:-:S13]  /*12c40*/  ISETP.LT.OR P0, PT, R11, R16, P0 ;  /* 0x000000100b00720c */ /* 0x000fda0000701670 */
[----:B------:R-:W-:Y:S05]  /*12c50*/  @!P0 BRA `(.L_x_2505) ;  /* 0x0000000400dc8947 */ /* 0x000fea0003800000 */
[----:B------:R-:W1:Y:S04]  /*12c60*/  LDS R11, [R0+-0x200] ;  /* 0xfffe0000000b7984 */ /* 0x000e680000000800 */
[----:B------:R-:W0:Y:S04]  /*12c70*/  LDS R13, [R0] ;  /* 0x00000000000d7984 */ /* 0x000e280000000800 */
[----:B------:R-:W2:Y:S04]  /*12c80*/  LDS R21, [R0+0x100] ;  /* 0x0001000000157984 */ /* 0x000ea80000000800 */
[----:B------:R-:W3:Y:S01]  /*12c90*/  LDS R12, [R0+-0x100] ;  /* 0xffff0000000c7984 */ /* 0x000ee20000000800 */
        /* <DEDUP_REMOVED lines=14> */
[----:B-1----:R0:W-:Y:S04]  /*12d80*/  STS [R0], R15 ;  /* 0x0000000f00007388 */ /* 0x0021e80000000800 */
[----:B--2---:R0:W-:Y:S01]  /*12d90*/  STS [R0+-0x100], R13 ;  /* 0xffff000d00007388 */ /* 0x0041e20000000800 */
[----:B------:R-:W-:-:S04]  /*12da0*/  FADD.FTZ R14, R14, R13 ;  /* 0x0000000d0e0e7221 */ /* 0x000fc80000010000 */
[----:B------:R-:W-:Y:S01]  /*12db0*/  FADD.FTZ R14, R14, R15 ;  /* 0x0000000f0e0e7221 */ /* 0x000fe20000010000 */
[----:B---3--:R0:W-:Y:S03]  /*12dc0*/  STS [R0+0x100], R21 ;  /* 0x0001001500007388 */ /* 0x0081e60000000800 */
[----:B------:R-:W-:Y:S01]  /*12dd0*/  FADD.FTZ R14, R14, R21 ;  /* 0x000000150e0e7221 */ /* 0x000fe20000010000 */
[----:B------:R-:W-:Y:S06]  /*12de0*/  BRA `(.L_x_2505) ;  /* 0x0000000400787947 */ /* 0x000fec0003800000 */
.L_x_2506:
        /* <DEDUP_REMOVED lines=14> */
[--C-:B------:R-:W-:Y:S01]  /*12ed0*/  IADD3 R12, P1, P2, R25, R12, R5.reuse ;  /* 0x0000000c190c7210 */ /* 0x100fe20007a3e005 */
[----:B------:R-:W-:Y:S01]  /*12ee0*/  IMAD.MOV.U32 R14, RZ, RZ, RZ ;  /* 0x000000ffff0e7224 */ /* 0x000fe200078e00ff */
[----:B------:R-:W-:Y:S01]  /*12ef0*/  LOP3.LUT R11, R0, 0x3, RZ, 0xc0, !PT ;  /* 0x00000003000b7812 */ /* 0x000fe200078ec0ff */
[----:B------:R-:W-:Y:S01]  /*12f00*/  IMAD.MOV.U32 R0, RZ, RZ, R5 ;  /* 0x000000ffff007224 */ /* 0x000fe200078e0005 */
[----:B------:R-:W-:-:S03]  /*12f10*/  IADD3.X R13, PT, PT, R20, R13, RZ, P1, P2 ;  /* 0x0000000d140d7210 */ /* 0x000fc60000fe44ff */
[----:B------:R-:W-:Y:S01]  /*12f20*/  IMAD.MOV R15, RZ, RZ, -R11 ;  /* 0x000000ffff0f7224 */ /* 0x000fe200078e0a0b */
[----:B0-----:R-:W-:-:S06]  /*12f30*/  ULEA UR4, UR5, UR4, 0x18 ;  /* 0x0000000405047291 */ /* 0x001fcc000f8ec0ff */
[----:B------:R-:W-:-:S07]  /*12f40*/  VIADD R11, R4, UR4 ;  /* 0x00000004040b7c36 */ /* 0x000fce0008000000 */
.L_x_2517:
[----:B------:R0:W2:Y:S01]  /*12f50*/  LDG.E.U8 R21, desc[UR36][R12.64] ;  /* 0x000000240c157981 */ /* 0x0000a2000c1e1100 */
[----:B------:R-:W-:Y:S02]  /*12f60*/  VIADD R15, R15, 0x1 ;  /* 0x000000010f0f7836 */ /* 0x000fe40000000000 */
        /* <DEDUP_REMOVED lines=14> */
.L_x_2516:
[----:B------:R-:W-:Y:S05]  /*13050*/  BSYNC.RECONVERGENT B1 ;  /* 0x0000000000017941 */ /* 0x000fea0003800200 */
.L_x_2515:
[----:B------:R-:W-:Y:S05]  /*13060*/  @!P0 BRA `(.L_x_2505) ;  /* 0x0000000000d88947 */ /* 0x000fea0003800000 */
[----:B------:R-:W0:Y:S01]  /*13070*/  S2R R26, SR_CgaCtaId ;  /* 0x00000000001a7919 */ /* 0x000e220000008800 */
[----:B------:R-:W2:Y:S01]  /*13080*/  LDCU.64 UR4, c[0x0][0x420] ;  /* 0x00008400ff0477ac */ /* 0x000ea20008000a00 */
[----:B------:R-:W-:Y:S01]  /*13090*/  MOV R13, 0x400 ;  /* 0x00000400000d7802 */ /* 0x000fe20000000f00 */
[----:B------:R-:W-:-:S04]  /*130a0*/  IMAD.SHL.U32 R11, R3, 0x4, RZ ;  /* 0x00000004030b7824 */ /* 0x000fc800078e00ff */
[----:B------:R-:W-:Y:S02]  /*130b0*/  VIADD R13, R13, 0x810 ;  /* 0x000008100d0d7836 */ /* 0x000fe40000000000 */
[----:B------:R-:W-:Y:S01]  /*130c0*/  IMAD R11, R0, 0x4, -R11 ;  /* 0x00000004000b7824 */ /* 0x000fe200078e0a0b */
[----:B--2---:R-:W-:-:S04]  /*130d0*/  IADD3 R12, P0, P1, R25, UR4, R0 ;  /* 0x00000004190c7c10 */ /* 0x004fc8000f91e000 */
[----:B------:R-:W-:Y:S02]  /*130e0*/  IADD3 R12, P2, PT, R12, 0x80, RZ ;  /* 0x000000800c0c7810 */ /* 0x000fe40007f5e0ff */
[----:B0-----:R-:W-:Y:S02]  /*130f0*/  LEA R26, R26, R13, 0x18 ;  /* 0x0000000d1a1a7211 */ /* 0x001fe400078ec0ff */
[----:B------:R-:W-:Y:S02]  /*13100*/  IADD3.X R13, PT, PT, R20, UR5, RZ, P0, P1 ;  /* 0x00000005140d7c10 */ /* 0x000fe400087e24ff */
[----:B------:R-:W-:-:S03]  /*13110*/  IADD3 R11, PT, PT, R11, 0x200, R26 ;  /* 0x000002000b0b7810 */ /* 0x000fc60007ffe01a */
[----:B------:R-:W-:-:S07]  /*13120*/  IMAD.X R13, RZ, RZ, R13, P2 ;  /* 0x000000ffff0d7224 */ /* 0x000fce00010e060d */
.L_x_2518:
[----:B------:R-:W2:Y:S04]  /*13130*/  LDG.E.U8 R26, desc[UR36][R12.64+-0x80] ;  /* 0xffff80240c1a7981 */ /* 0x000ea8000c1e1100 */
[----:B------:R-:W3:Y:S04]  /*13140*/  LDG.E.U8 R15, desc[UR36][R12.64+-0x40] ;  /* 0xffffc0240c0f7981 */ /* 0x000ee8000c1e1100 */
[----:B------:R-:W4:Y:S04]  /*13150*/  LDG.E.U8 R21, desc[UR36][R12.64] ;  /* 0x000000240c157981 */ /* 0x000f28000c1e1100 */
[----:B------:R-:W5:Y:S01]  /*13160*/  LDG.E.U8 R27, desc[UR36][R12.64+0x40] ;  /* 0x000040240c1b7981 */ /* 0x000f62000c1e1100 */
[----:B------:R-:W-:Y:S01]  /*13170*/  VIADD R0, R0, 0x100 ;  /* 0x0000010000007836 */ /* 0x000fe20000000000 */
[----:B--2---:R-:W-:-:S02]  /*13180*/  ISETP.NE.AND P0, PT, R26, RZ, PT ;  /* 0x000000ff1a00720c */ /* 0x004fc40003f05270 */
[----:B---3--:R-:W-:Y:S02]  /*13190*/  ISETP.NE.AND P1, PT, R15, RZ, PT ;  /* 0x000000ff0f00720c */ /* 0x008fe40003f25270 */
[----:B----4-:R-:W-:Y:S02]  /*131a0*/  ISETP.NE.AND P2, PT, R21, RZ, PT ;  /* 0x000000ff1500720c */ /* 0x010fe40003f45270 */
[----:B-----5:R-:W-:-:S07]  /*131b0*/  ISETP.NE.AND P3, PT, R27, RZ, PT ;  /* 0x000000ff1b00720c */ /* 0x020fce0003f65270 */
        /* <DEDUP_REMOVED lines=8> */
[----:B------:R-:W-:Y:S02]  /*13240*/  IMAD.MOV.U32 R26, RZ, RZ, RZ ;  /* 0x000000ffff1a7224 */ /* 0x000fe400078e00ff */
[----:B------:R-:W0:Y:S01]  /*13250*/  @!P0 MUFU.EX2 R15, R21 ;  /* 0x00000015000f8308 */ /* 0x000e220000000800 */
[----:B------:R-:W-:Y:S01]  /*13260*/  @!P1 FMUL.FTZ R27, R27, 1.4426950216293334961 ;  /* 0x3fb8aa3b1b1b9820 */ /* 0x000fe20000410000 */
[C---:B--2---:R-:W-:Y:S01]  /*13270*/  @!P2 FADD.FTZ R29, -R53.reuse, R28 ;  /* 0x0000001c351da221 */ /* 0x044fe20000010100 */
[----:B------:R-:W-:Y:S02]  /*13280*/  IMAD.MOV.U32 R28, RZ, RZ, RZ ;  /* 0x000000ffff1c7224 */ /* 0x000fe400078e00ff */
[----:B---3--:R-:W-:Y:S01]  /*13290*/  @!P3 FADD.FTZ R31, -R53, R30 ;  /* 0x0000001e351fb221 */ /* 0x008fe20000010100 */
[----:B------:R-:W-:-:S02]  /*132a0*/  IMAD.MOV.U32 R30, RZ, RZ, RZ ;  /* 0x000000ffff1e7224 */ /* 0x000fc400078e00ff */
[----:B------:R-:W-:Y:S01]  /*132b0*/  @!P2 FMUL.FTZ R29, R29, 1.4426950216293334961 ;  /* 0x3fb8aa3b1d1da820 */ /* 0x000fe20000410000 */
[----:B------:R-:W-:Y:S01]  /*132c0*/  ISETP.GE.AND P0, PT, R0, R16, PT ;  /* 0x000000100000720c */ /* 0x000fe20003f06270 */
        /* <DEDUP_REMOVED lines=16> */
.L_x_2505:
[----:B------:R-:W-:Y:S05]  /*133d0*/  BSYNC.RECONVERGENT B0 ;  /* 0x0000000000007941 */ /* 0x000fea0003800200 */
.L_x_2504:
[----:B0-----:R-:W0:Y:S01]  /*133e0*/  SHFL.BFLY PT, R11, R14, 0x10, 0x1f ;  /* 0x0e001f000e0b7f89 */ /* 0x001e2200000e0000 */
[----:B------:R-:W-:Y:S01]  /*133f0*/  SHF.R.U32.HI R21, RZ, 0x3, R10 ;  /* 0x00000003ff157819 */ /* 0x000fe2000001160a */
[----:B------:R-:W2:Y:S01]  /*13400*/  LDCU.U8 UR6, c[0x0][0x48c] ;  /* 0x00009180ff0677ac */ /* 0x000ea20008000000 */
[----:B------:R-:W-:Y:S02]  /*13410*/  ISETP.NE.AND P0, PT, R7, RZ, PT ;  /* 0x000000ff0700720c */ /* 0x000fe40003f05270 */
[----:B------:R-:W-:Y:S02]  /*13420*/  LOP3.LUT R21, R21, 0x7c, RZ, 0xc0, !PT ;  /* 0x0000007c15157812 */ /* 0x000fe400078ec0ff */
[----:B------:R-:W-:-:S03]  /*13430*/  ISETP.GT.U32.AND P1, PT, R7, 0x1, PT ;  /* 0x000000010700780c */ /* 0x000fc60003f24070 */
[----:B------:R-:W-:Y:S01]  /*13440*/  IMAD.IADD R22, R21, 0x1, R22 ;  /* 0x0000000115167824 */ /* 0x000fe200078e0216 */
[----:B--2---:R-:W-:Y:S01]  /*13450*/  UISETP.NE.AND UP0, UPT, UR6, URZ, UPT ;  /* 0x000000ff0600728c */ /* 0x004fe2000bf05270 */
        /* <DEDUP_REMOVED lines=12> */
[----:B------:R-:W-:-:S05]  /*13520*/  ISETP.GE.AND P0, PT, R5, R16, PT ;  /* 0x000000100500720c */ /* 0x000fca0003f06270 */
[----:B------:R-:W0:Y:S04]  /*13530*/  @!P1 LDS R15, [R6+0x8] ;  /* 0x00000800060f9984 */ /* 0x000e280000000800 */
[----:B0-----:R-:W0:Y:S02]  /*13540*/  SHFL.BFLY PT, R0, R15, 0x1, 0x1f ;  /* 0x0c201f000f007f89 */ /* 0x001e2400000e0000 */
[----:B0-----:R-:W-:-:S06]  /*13550*/  FADD.FTZ R0, R0, R15 ;  /* 0x0000000f00007221 */ /* 0x001fcc0000010000 */
[----:B------:R-:W0:Y:S02]  /*13560*/  SHFL.IDX PT, R0, R0, RZ, 0x1f ;  /* 0x00001fff00007589 */ /* 0x000e2400000e0000 */
[----:B0-----:R-:W-:-:S04]  /*13570*/  FADD.FTZ R7, R0, 9.9999999747524270788e-07 ;  /* 0x358637bd00077421 */ /* 0x001fc80000010000 */
[----:B------:R0:W2:Y:S01]  /*13580*/  MUFU.RCP R41, R7 ;  /* 0x0000000700297308 */ /* 0x0000a20000001000 */
[----:B------:R-:W-:Y:S05]  /*13590*/  BRA.U !UP0, `(.L_x_2519) ;  /* 0x0000000108187547 */ /* 0x000fea000b800000 */
[----:B0-----:R-:W0:Y:S08]  /*135a0*/  LDC R7, c[0x0][0x488] ;  /* 0x00012200ff077b82 */ /* 0x001e300000000800 */
[----:B------:R-:W0:Y:S08]  /*135b0*/  LDC R0, c[0x0][0x40c] ;  /* 0x00010300ff007b82 */ /* 0x000e300000000800 */
[----:B------:R-:W3:Y:S01]  /*135c0*/  LDC R11, c[0x0][0x3f4] ;  /* 0x0000fd00ff0b7b82 */ /* 0x000ee20000000800 */
[----:B0-----:R-:W-:-:S04]  /*135d0*/  IMAD R18, R18, R7, R0 ;  /* 0x0000000712127224 */ /* 0x001fc800078e0200 */
[----:B---3--:R-:W-:-:S05]  /*135e0*/  IMAD R12, R18, R11, RZ ;  /* 0x0000000b120c7224 */ /* 0x008fca00078e02ff */
[----:B------:R-:W-:-:S07]  /*135f0*/  SHF.R.S32.HI R13, RZ, 0x1f, R12 ;  /* 0x0000001fff0d7819 */ /* 0x000fce000001140c */
.L_x_2519:
[----:B------:R-:W-:Y:S04]  /*13600*/  BSSY.RECONVERGENT B0, `(.L_x_2520) ;  /* 0x0000154000007945 */ /* 0x000fe80003800200 */
[----:B------:R-:W-:Y:S05]  /*13610*/  @P0 BRA `(.L_x_2521) ;  /* 0x0000001400480947 */ /* 0x000fea0003800000 */
[----:B------:R-:W-:-:S09]  /*13620*/  UISETP.NE.AND UP0, UPT, UR6, URZ, UPT ;  /* 0x000000ff0600728c */ /* 0x000fd2000bf05270 */
[----:B------:R-:W-:Y:S05]  /*13630*/  BRA.U UP0, `(.L_x_2522) ;  /* 0x0000000900387547 */ /* 0x000fea000b800000 */
        /* <DEDUP_REMOVED lines=8> */
[----:B------:R-:W3:Y:S01]  /*136c0*/  S2UR UR5, SR_CgaCtaId ;  /* 0x00000000000579c3 */ /* 0x000ee20000008800 */
[----:B------:R-:W-:Y:S01]  /*136d0*/  LEA.HI R0, R0, 0x1, RZ, 0x1a ;  /* 0x0000000100007811 */ /* 0x000fe200078fd0ff */
[----:B------:R-:W-:Y:S02]  /*136e0*/  UMOV UR4, 0x400 ;  /* 0x0000040000047882 */ /* 0x000fe40000000000 */
[----:B------:R-:W-:Y:S02]  /*136f0*/  UIADD3 UR4, UPT, UPT, UR4, 0x810, URZ ;  /* 0x0000081004047890 */ /* 0x000fe4000fffe0ff */
[C---:B------:R-:W-:Y:S01]  /*13700*/  IMAD.SHL.U32 R6, R0.reuse, 0x40, RZ ;  /* 0x0000004000067824 */ /* 0x040fe200078e00ff */
[----:B------:R-:W-:-:S04]  /*13710*/  LOP3.LUT R0, R0, 0x3, RZ, 0xc0, !PT ;  /* 0x0000000300007812 */ /* 0x000fc800078ec0ff */
[----:B------:R-:W-:Y:S01]  /*13720*/  LOP3.LUT R6, R6, 0xc0, RZ, 0xc0, !PT ;  /* 0x000000c006067812 */ /* 0x000fe200078ec0ff */
[----:B0-----:R-:W-:-:S04]  /*13730*/  IMAD.MOV R7, RZ, RZ, -R0 ;  /* 0x000000ffff077224 */ /* 0x001fc800078e0a00 */
[----:B------:R-:W-:Y:S01]  /*13740*/  IMAD.IADD R5, R5, 0x1, R6 ;  /* 0x0000000105057824 */ /* 0x000fe200078e0206 */
[----:B---3--:R-:W-:-:S06]  /*13750*/  ULEA UR4, UR5, UR4, 0x18 ;  /* 0x0000000405047291 */ /* 0x008fcc000f8ec0ff */
[----:B------:R-:W-:-:S07]  /*13760*/  VIADD R0, R4, UR4 ;  /* 0x0000000404007c36 */ /* 0x000fce0008000000 */
.L_x_2525:
[----:B------:R-:W2:Y:S01]  /*13770*/  LDS R6, [R0] ;  /* 0x0000000000067984 */ /* 0x000ea20000000800 */
[----:B------:R-:W-:-:S05]  /*13780*/  VIADD R7, R7, 0x1 ;  /* 0x0000000107077836 */ /* 0x000fca0000000000 */
[----:B------:R-:W-:Y:S01]  /*13790*/  ISETP.NE.AND P0, PT, R7, RZ, PT ;  /* 0x000000ff0700720c */ /* 0x000fe20003f05270 */
[----:B--2---:R-:W-:-:S05]  /*137a0*/  FMUL.FTZ R11, R6, R41 ;  /* 0x00000029060b7220 */ /* 0x004fca0000410000 */
[----:B------:R0:W-:Y:S02]  /*137b0*/  STS [R0], R11 ;  /* 0x0000000b00007388 */ /* 0x0001e40000000800 */
[----:B0-----:R-:W-:-:S05]  /*137c0*/  VIADD R0, R0, 0x100 ;  /* 0x0000010000007836 */ /* 0x001fca0000000000 */
[----:B------:R-:W-:Y:S05]  /*137d0*/  @P0 BRA `(.L_x_2525) ;  /* 0xfffffffc00e40947 */ /* 0x000fea000383ffff */
.L_x_2524:
[----:B------:R-:W-:Y:S05]  /*137e0*/  BSYNC.RECONVERGENT B1 ;  /* 0x0000000000017941 */ /* 0x000fea0003800200 */
.L_x_2523:
[----:B------:R-:W-:Y:S05]  /*137f0*/  @!P1 BRA `(.L_x_2521) ;  /* 0x0000001000d09947 */ /* 0x000fea0003800000 */
[----:B0-----:R-:W0:Y:S01]  /*13800*/  S2R R7, SR_CgaCtaId ;  /* 0x0000000000077919 */ /* 0x001e220000008800 */
        /* <DEDUP_REMOVED lines=13> */
.L_x_2528:
[----:B------:R-:W2:Y:S01]  /*138e0*/  LDS R6, [R0+-0x200] ;  /* 0xfffe000000067984 */ /* 0x000ea20000000800 */
[----:B------:R-:W-:-:S03]  /*138f0*/  VIADD R5, R5, 0x400 ;  /* 0x0000040005057836 */ /* 0x000fc60000000000 */
[----:B------:R-:W0:Y:S02]  /*13900*/  LDS R11, [R0+-0x100] ;  /* 0xffff0000000b7984 */ /* 0x000e240000000800 */
[----:B------:R-:W-:Y:S02]  /*13910*/  ISETP.GE.AND P1, PT, R5, R42, PT ;  /* 0x0000002a0500720c */ /* 0x000fe40003f26270 */
[----:B------:R-:W3:Y:S04]  /*13920*/  LDS R12, [R0] ;  /* 0x00000000000c7984 */ /* 0x000ee80000000800 */
[----:B------:R-:W4:Y:S04]  /*13930*/  LDS R14, [R0+0x100] ;  /* 0x00010000000e7984 */ /* 0x000f280000000800 */
[----:B------:R-:W5:Y:S04]  /*13940*/  LDS R18, [R0+0x200] ;  /* 0x0002000000127984 */ /* 0x000f680000000800 */
[----:B------:R-:W1:Y:S04]  /*13950*/  LDS R22, [R0+0x300] ;  /* 0x0003000000167984 */ /* 0x000e680000000800 */
[----:B------:R-:W-:Y:S04]  /*13960*/  LDS R26, [R0+0x400] ;  /* 0x00040000001a7984 */ /* 0x000fe80000000800 */
[----:B------:R-:W1:Y:S04]  /*13970*/  LDS R28, [R0+0x500] ;  /* 0x00050000001c7984 */ /* 0x000e680000000800 */
[----:B------:R-:W1:Y:S04]  /*13980*/  LDS R30, [R0+0x600] ;  /* 0x00060000001e7984 */ /* 0x000e680000000800 */
[----:B------:R-:W1:Y:S04]  /*13990*/  LDS R32, [R0+0x700] ;  /* 0x0007000000207984 */ /* 0x000e680000000800 */
[----:B------:R-:W1:Y:S01]  /*139a0*/  LDS R34, [R0+0x800] ;  /* 0x0008000000227984 */ /* 0x000e620000000800 */
[----:B--2---:R-:W-:-:S03]  /*139b0*/  FMUL.FTZ R7, R41, R6 ;  /* 0x0000000629077220 */ /* 0x004fc60000410000 */
[----:B------:R-:W2:Y:S01]  /*139c0*/  LDS R36, [R0+0x900] ;  /* 0x0009000000247984 */ /* 0x000ea20000000800 */
[----:B0-----:R-:W-:-:S03]  /*139d0*/  FMUL.FTZ R11, R41, R11 ;  /* 0x0000000b290b7220 */ /* 0x001fc60000410000 */
[----:B------:R-:W0:Y:S01]  /*139e0*/  LDS R37, [R0+0xa00] ;  /* 0x000a000000257984 */ /* 0x000e220000000800 */
[----:B---3--:R-:W-:-:S03]  /*139f0*/  FMUL.FTZ R13, R41, R12 ;  /* 0x0000000c290d7220 */ /* 0x008fc60000410000 */
[----:B------:R-:W3:Y:S01]  /*13a00*/  LDS R38, [R0+0xb00] ;  /* 0x000b000000267984 */ /* 0x000ee20000000800 */
[----:B----4-:R-:W-:-:S03]  /*13a10*/  FMUL.FTZ R15, R41, R14 ;  /* 0x0000000e290f7220 */ /* 0x010fc60000410000 */
[----:B------:R-:W4:Y:S01]  /*13a20*/  LDS R39, [R0+0xc00] ;  /* 0x000c000000277984 */ /* 0x000f220000000800 */
[----:B-----5:R-:W-:-:S03]  /*13a30*/  FMUL.FTZ R21, R41, R18 ;  /* 0x0000001229157220 */ /* 0x020fc60000410000 */
[----:B------:R-:W5:Y:S01]  /*13a40*/  LDS R40, [R0+0xd00] ;  /* 0x000d000000287984 */ /* 0x000f620000000800 */
[----:B-1----:R-:W-:-:S03]  /*13a50*/  FMUL.FTZ R27, R41, R22 ;  /* 0x00000016291b7220 */ /* 0x002fc60000410000 */
[----:B------:R1:W-:Y:S04]  /*13a60*/  STS [R0+-0x200], R7 ;  /* 0xfffe000700007388 */ /* 0x0003e80000000800 */
[----:B------:R2:W-:Y:S01]  /*13a70*/  STS [R0+-0x100], R11 ;  /* 0xffff000b00007388 */ /* 0x0005e20000000800 */
[----:B------:R-:W-:-:S03]  /*13a80*/  FMUL.FTZ R29, R41, R28 ;  /* 0x0000001c291d7220 */ /* 0x000fc60000410000 */
[----:B------:R3:W-:Y:S01]  /*13a90*/  STS [R0], R13 ;  /* 0x0000000d00007388 */ /* 0x0007e20000000800 */
[C---:B------:R-:W-:Y:S01]  /*13aa0*/  FMUL.FTZ R31, R41.reuse, R30 ;  /* 0x0000001e291f7220 */ /* 0x040fe20000410000 */
[C---:B-1----:R-:W-:Y:S02]  /*13ab0*/  FMUL.FTZ R7, R41.reuse, R26 ;  /* 0x0000001a29077220 */ /* 0x042fe40000410000 */
        /* <DEDUP_REMOVED lines=8> */
[----:B---3--:R-:W-:-:S03]  /*13b40*/  FMUL.FTZ R13, R41, R38 ;  /* 0x00000026290d7220 */ /* 0x008fc60000410000 */
[----:B------:R-:W-:Y:S01]  /*13b50*/  STS [R0+0x500], R29 ;  /* 0x0005001d00007388 */ /* 0x000fe20000000800 */
[----:B----4-:R-:W-:-:S03]  /*13b60*/  FMUL.FTZ R39, R41, R39 ;  /* 0x0000002729277220 */ /* 0x010fc60000410000 */
[----:B------:R-:W-:Y:S01]  /*13b70*/  STS [R0+0x600], R31 ;  /* 0x0006001f00007388 */ /* 0x000fe20000000800 */
[----:B-----5:R-:W-:-:S03]  /*13b80*/  FMUL.FTZ R15, R41, R40 ;  /* 0x00000028290f7220 */ /* 0x020fc60000410000 */
        /* <DEDUP_REMOVED lines=9> */
.L_x_2527:
[----:B------:R-:W-:Y:S05]  /*13c20*/  BSYNC.RECONVERGENT B1 ;  /* 0x0000000000017941 */ /* 0x000fea0003800200 */
.L_x_2526:
[----:B------:R-:W-:Y:S01]  /*13c30*/  IMAD.IADD R6, R16, 0x1, -R5 ;  /* 0x0000000110067824 */ /* 0x000fe200078e0a05 */
[----:B------:R-:W-:Y:S04]  /*13c40*/  BSSY.RECONVERGENT B1, `(.L_x_2529) ;  /* 0x000001e000017945 */ /* 0x000fe80003800200 */
[----:B------:R-:W-:-:S13]  /*13c50*/  ISETP.GT.AND P1, PT, R6, 0x100, PT ;  /* 0x000001000600780c */ /* 0x000fda0003f24270 */
[----:B------:R-:W-:Y:S05]  /*13c60*/  @!P1 BRA `(.L_x_2530) ;  /* 0x00000000006c9947 */ /* 0x000fea0003800000 */
[----:B------:R-:W2:Y:S01]  /*13c70*/  LDS R6, [R0+-0x200] ;  /* 0xfffe000000067984 */ /* 0x000ea20000000800 */
[----:B------:R-:W-:Y:S01]  /*13c80*/  PLOP3.LUT P0, PT, PT, PT, PT, 0x8, 0x80 ;  /* 0x000000000080781c */ /* 0x000fe20003f0e170 */
[----:B------:R-:W-:Y:S02]  /*13c90*/  VIADD R5, R5, 0x200 ;  /* 0x0000020005057836 */ /* 0x000fe40000000000 */
[----:B------:R-:W0:Y:S04]  /*13ca0*/  LDS R11, [R0+-0x100] ;  /* 0xffff0000000b7984 */ /* 0x000e280000000800 */
[----:B------:R-:W3:Y:S04]  /*13cb0*/  LDS R12, [R0] ;  /* 0x00000000000c7984 */ /* 0x000ee80000000800 */
[----:B------:R-:W4:Y:S04]  /*13cc0*/  LDS R14, [R0+0x100] ;  /* 0x00010000000e7984 */ /* 0x000f280000000800 */
[----:B------:R-:W5:Y:S04]  /*13cd0*/  LDS R18, [R0+0x200] ;  /* 0x0002000000127984 */ /* 0x000f680000000800 */
[----:B------:R-:W1:Y:S04]  /*13ce0*/  LDS R22, [R0+0x300] ;  /* 0x0003000000167984 */ /* 0x000e680000000800 */
[----:B------:R-:W1:Y:S04]  /*13cf0*/  LDS R26, [R0+0x400] ;  /* 0x00040000001a7984 */ /* 0x000e680000000800 */
[----:B------:R-:W1:Y:S01]  /*13d00*/  LDS R28, [R0+0x500] ;  /* 0x00050000001c7984 */ /* 0x000e620000000800 */
[C---:B--2---:R-:W-:Y:S01]  /*13d10*/  FMUL.FTZ R7, R41.reuse, R6 ;  /* 0x0000000629077220 */ /* 0x044fe20000410000 */
[----:B0-----:R-:W-:-:S04]  /*13d20*/  FMUL.FTZ R11, R41, R11 ;  /* 0x0000000b290b7220 */ /* 0x001fc80000410000 */
[----:B------:R-:W-:Y:S01]  /*13d30*/  STS [R0+-0x200], R7 ;  /* 0xfffe000700007388 */ /* 0x000fe20000000800 */
[----:B---3--:R-:W-:-:S03]  /*13d40*/  FMUL.FTZ R13, R41, R12 ;  /* 0x0000000c290d7220 */ /* 0x008fc60000410000 */
[----:B------:R-:W-:Y:S01]  /*13d50*/  STS [R0+-0x100], R11 ;  /* 0xffff000b00007388 */ /* 0x000fe20000000800 */
[----:B----4-:R-:W-:-:S03]  /*13d60*/  FMUL.FTZ R15, R41, R14 ;  /* 0x0000000e290f7220 */ /* 0x010fc60000410000 */
[----:B------:R-:W-:Y:S01]  /*13d70*/  STS [R0], R13 ;  /* 0x0000000d00007388 */ /* 0x000fe20000000800 */
[----:B-----5:R-:W-:-:S03]  /*13d80*/  FMUL.FTZ R21, R41, R18 ;  /* 0x0000001229157220 */ /* 0x020fc60000410000 */
[----:B------:R-:W-:Y:S01]  /*13d90*/  STS [R0+0x100], R15 ;  /* 0x0001000f00007388 */ /* 0x000fe20000000800 */
[----:B-1----:R-:W-:-:S03]  /*13da0*/  FMUL.FTZ R27, R41, R22 ;  /* 0x00000016291b7220 */ /* 0x002fc60000410000 */
[----:B------:R-:W-:Y:S01]  /*13db0*/  STS [R0+0x200], R21 ;  /* 0x0002001500007388 */ /* 0x000fe20000000800 */
[----:B------:R-:W-:-:S03]  /*13dc0*/  FMUL.FTZ R29, R41, R26 ;  /* 0x0000001a291d7220 */ /* 0x000fc60000410000 */
[----:B------:R-:W-:Y:S01]  /*13dd0*/  STS [R0+0x300], R27 ;  /* 0x0003001b00007388 */ /* 0x000fe20000000800 */
[----:B------:R-:W-:-:S03]  /*13de0*/  FMUL.FTZ R31, R41, R28 ;  /* 0x0000001c291f7220 */ /* 0x000fc60000410000 */
[----:B------:R-:W-:Y:S04]  /*13df0*/  STS [R0+0x400], R29 ;  /* 0x0004001d00007388 */ /* 0x000fe80000000800 */
[----:B------:R0:W-:Y:S02]  /*13e00*/  STS [R0+0x500], R31 ;  /* 0x0005001f00007388 */ /* 0x0001e40000000800 */
[----:B0-----:R-:W-:-:S07]  /*13e10*/  VIADD R0, R0, 0x800 ;  /* 0x0000080000007836 */ /* 0x001fce0000000000 */
.L_x_2530:
[----:B------:R-:W-:Y:S05]  /*13e20*/  BSYNC.RECONVERGENT B1 ;  /* 0x0000000000017941 */ /* 0x000fea0003800200 */
.L_x_2529:
[----:B------:R-:W-:-:S13]  /*13e30*/  ISETP.LT.OR P0, PT, R5, R16, P0 ;  /* 0x000000100500720c */ /* 0x000fda0000701670 */
[----:B------:R-:W-:Y:S05]  /*13e40*/  @!P0 BRA `(.L_x_2521) ;  /* 0x0000000c003c8947 */ /* 0x000fea0003800000 */
[----:B------:R-:W2:Y:S04]  /*13e50*/  LDS R5, [R0+-0x200] ;  /* 0xfffe000000057984 */ /* 0x000ea80000000800 */
[----:B------:R-:W0:Y:S04]  /*13e60*/  LDS R6, [R0+-0x100] ;  /* 0xffff000000067984 */ /* 0x000e280000000800 */
[----:B------:R-:W3:Y:S04]  /*13e70*/  LDS R11, [R0] ;  /* 0x00000000000b7984 */ /* 0x000ee80000000800 */
[----:B------:R-:W4:Y:S01]  /*13e80*/  LDS R12, [R0+0x100] ;  /* 0x00010000000c7984 */ /* 0x000f220000000800 */
[-C--:B--2---:R-:W-:Y:S01]  /*13e90*/  FMUL.FTZ R5, R5, R41.reuse ;  /* 0x0000002905057220 */ /* 0x084fe20000410000 */
[----:B0-----:R-:W-:-:S04]  /*13ea0*/  FMUL.FTZ R7, R6, R41 ;  /* 0x0000002906077220 */ /* 0x001fc80000410000 */
[----:B------:R0:W-:Y:S01]  /*13eb0*/  STS [R0+-0x200], R5 ;  /* 0xfffe000500007388 */ /* 0x0001e20000000800 */
[----:B---3--:R-:W-:-:S03]  /*13ec0*/  FMUL.FTZ R11, R11, R41 ;  /* 0x000000290b0b7220 */ /* 0x008fc60000410000 */
[----:B------:R0:W-:Y:S01]  /*13ed0*/  STS [R0+-0x100], R7 ;  /* 0xffff000700007388 */ /* 0x0001e20000000800 */
[----:B----4-:R-:W-:-:S03]  /*13ee0*/  FMUL.FTZ R13, R12, R41 ;  /* 0x000000290c0d7220 */ /* 0x010fc60000410000 */
[----:B------:R0:W-:Y:S04]  /*13ef0*/  STS [R0], R11 ;  /* 0x0000000b00007388 */ /* 0x0001e80000000800 */
[----:B------:R0:W-:Y:S01]  /*13f00*/  STS [R0+0x100], R13 ;  /* 0x0001000d00007388 */ /* 0x0001e20000000800 */
[----:B------:R-:W-:Y:S05]  /*13f10*/  BRA `(.L_x_2521) ;  /* 0x0000000c00087947 */ /* 0x000fea0003800000 */
.L_x_2522:
        /* <DEDUP_REMOVED lines=9> */
[----:B------:R-:W4:Y:S01]  /*13fb0*/  LDCU.64 UR8, c[0x0][0x480] ;  /* 0x00009000ff0877ac */ /* 0x000f220008000a00 */
[----:B------:R-:W-:Y:S02]  /*13fc0*/  LEA.HI R0, R0, 0x1, RZ, 0x1a ;  /* 0x0000000100007811 */ /* 0x000fe400078fd0ff */
[----:B------:R-:W-:Y:S01]  /*13fd0*/  IADD3 R21, P0, PT, R5, R12, RZ ;  /* 0x0000000c05157210 */ /* 0x000fe20007f1e0ff */
[----:B------:R-:W-:Y:S02]  /*13fe0*/  UMOV UR4, 0x400 ;  /* 0x0000040000047882 */ /* 0x000fe40000000000 */
[----:B------:R-:W-:Y:S01]  /*13ff0*/  UIADD3 UR4, UPT, UPT, UR4, 0x810, URZ ;  /* 0x0000081004047890 */ /* 0x000fe2000fffe0ff */
[C---:B------:R-:W-:Y:S01]  /*14000*/  IMAD.SHL.U32 R6, R0.reuse, 0x40, RZ ;  /* 0x0000004000067824 */ /* 0x040fe200078e00ff */
[----:B------:R-:W-:Y:S01]  /*14010*/  LOP3.LUT R0, R0, 0x3, RZ, 0xc0, !PT ;  /* 0x0000000300007812 */ /* 0x000fe200078ec0ff */
[----:B------:R-:W-:-:S03]  /*14020*/  IMAD.X R18, RZ, RZ, R13, P0 ;  /* 0x000000ffff127224 */ /* 0x000fc600000e060d */
[----:B------:R-:W-:Y:S01]  /*14030*/  LOP3.LUT R6, R6, 0xc0, RZ, 0xc0, !PT ;  /* 0x000000c006067812 */ /* 0x000fe200078ec0ff */
[----:B------:R-:W-:-:S04]  /*14040*/  IMAD.MOV R11, RZ, RZ, -R0 ;  /* 0x000000ffff0b7224 */ /* 0x000fc800078e0a00 */
[----:B------:R-:W-:Y:S01]  /*14050*/  IMAD.IADD R5, R5, 0x1, R6 ;  /* 0x0000000105057824 */ /* 0x000fe200078e0206 */
[----:B----4-:R-:W-:-:S04]  /*14060*/  LEA R14, P0, R21, UR8, 0x2 ;  /* 0x00000008150e7c11 */ /* 0x010fc8000f8010ff */
[----:B------:R-:W-:Y:S01]  /*14070*/  LEA.HI.X R21, R21, UR9, R18, 0x2, P0 ;  /* 0x0000000915157c11 */ /* 0x000fe200080f1412 */
[----:B---3--:R-:W-:-:S06]  /*14080*/  ULEA UR4, UR5, UR4, 0x18 ;  /* 0x0000000405047291 */ /* 0x008fcc000f8ec0ff */
[----:B------:R-:W-:-:S07]  /*14090*/  VIADD R0, R4, UR4 ;  /* 0x0000000404007c36 */ /* 0x000fce0008000000 */
.L_x_2533:
[----:B---3--:R-:W2:Y:S01]  /*140a0*/  LDS R6, [R0] ;  /* 0x0000000000067984 */ /* 0x008ea20000000800 */
[----:B0-----:R-:W-:Y:S02]  /*140b0*/  IMAD.MOV.U32 R7, RZ, RZ, R21 ;  /* 0x000000ffff077224 */ /* 0x001fe400078e0015 */
        /* <DEDUP_REMOVED lines=10> */
.L_x_2532:
[----:B------:R-:W-:Y:S05]  /*14160*/  BSYNC.RECONVERGENT B1 ;  /* 0x0000000000017941 */ /* 0x000fea0003800200 */
.L_x_2531:
[----:B------:R-:W-:Y:S05]  /*14170*/  @!P1 BRA `(.L_x_2521) ;  /* 0x0000000800709947 */ /* 0x000fea0003800000 */
[----:B------:R-:W4:Y:S01]  /*14180*/  S2R R14, SR_CgaCtaId ;  /* 0x00000000000e7919 */ /* 0x000f220000008800 */
[----:B------:R-:W5:Y:S01]  /*14190*/  LDCU.64 UR4, c[0x0][0x480] ;  /* 0x00009000ff0477ac */ /* 0x000f620008000a00 */
[----:B---3--:R-:W-:Y:S01]  /*141a0*/  IADD3 R6, P0, PT, R5, R12, RZ ;  /* 0x0000000c05067210 */ /* 0x008fe20007f1e0ff */
[----:B------:R-:W-:Y:S01]  /*141b0*/  IMAD.IADD R12, R16, 0x1, -R5 ;  /* 0x00000001100c7824 */ /* 0x000fe200078e0a05 */
[----:B------:R-:W-:Y:S01]  /*141c0*/  MOV R0, 0x400 ;  /* 0x0000040000007802 */ /* 0x000fe20000000f00 */
[----:B------:R-:W-:Y:S02]  /*141d0*/  BSSY.RECONVERGENT B1, `(.L_x_2534) ;  /* 0x0000058000017945 */ /* 0x000fe40003800200 */
[----:B------:R-:W-:Y:S01]  /*141e0*/  IMAD.X R13, RZ, RZ, R13, P0 ;  /* 0x000000ffff0d7224 */ /* 0x000fe200000e060d */
[----:B------:R-:W-:Y:S01]  /*141f0*/  ISETP.GT.AND P1, PT, R12, 0x300, PT ;  /* 0x000003000c00780c */ /* 0x000fe20003f24270 */
[----:B0-----:R-:W-:Y:S02]  /*14200*/  VIADD R7, R0, 0x810 ;  /* 0x0000081000077836 */ /* 0x001fe40000000000 */
[----:B------:R-:W-:-:S04]  /*14210*/  IMAD.SHL.U32 R0, R3, 0x4, RZ ;  /* 0x0000000403007824 */ /* 0x000fc800078e00ff */
[----:B------:R-:W-:Y:S01]  /*14220*/  IMAD R0, R5, 0x4, -R0 ;  /* 0x0000000405007824 */ /* 0x000fe200078e0a00 */
[----:B-----5:R-:W-:-:S04]  /*14230*/  LEA R11, P0, R6, UR4, 0x2 ;  /* 0x00000004060b7c11 */ /* 0x020fc8000f8010ff */
[----:B------:R-:W-:Y:S02]  /*14240*/  LEA.HI.X R13, R6, UR5, R13, 0x2, P0 ;  /* 0x00000005060d7c11 */ /* 0x000fe400080f140d */
[----:B------:R-:W-:Y:S02]  /*14250*/  IADD3 R6, P0, PT, R11, 0x200, RZ ;  /* 0x000002000b067810 */ /* 0x000fe40007f1e0ff */
[----:B----4-:R-:W-:-:S03]  /*14260*/  LEA R11, R14, R7, 0x18 ;  /* 0x000000070e0b7211 */ /* 0x010fc600078ec0ff */
[----:B------:R-:W-:Y:S01]  /*14270*/  IMAD.X R7, RZ, RZ, R13, P0 ;  /* 0x000000ffff077224 */ /* 0x000fe200000e060d */
[----:B------:R-:W-:Y:S02]  /*14280*/  PLOP3.LUT P0, PT, PT, PT, PT, 0x80, 0x8 ;  /* 0x000000000008781c */ /* 0x000fe40003f0f070 */
[----:B------:R-:W-:Y:S01]  /*14290*/  IADD3 R0, PT, PT, R0, 0x200, R11 ;  /* 0x0000020000007810 */ /* 0x000fe20007ffe00b */
[----:B------:R-:W-:Y:S10]  /*142a0*/  @!P1 BRA `(.L_x_2535) ;  /* 0x0000000400289947 */ /* 0x000ff40003800000 */
[----:B------:R-:W-:Y:S01]  /*142b0*/  PLOP3.LUT P0, PT, PT, PT, PT, 0x8, 0x80 ;  /* 0x000000000080781c */ /* 0x000fe20003f0e170 */
[----:B------:R-:W-:-:S12]  /*142c0*/  VIADD R40, R16, 0xfffffd00 ;  /* 0xfffffd0010287836 */ /* 0x000fd80000000000 */
.L_x_2536:
[----:B------:R-:W2:Y:S01]  /*142d0*/  LDS R11, [R0+-0x200] ;  /* 0xfffe0000000b7984 */ /* 0x000ea20000000800 */
[----:B------:R-:W-:-:S03]  /*142e0*/  VIADD R5, R5, 0x400 ;  /* 0x0000040005057836 */ /* 0x000fc60000000000 */
[----:B------:R-:W0:Y:S02]  /*142f0*/  LDS R12, [R0+-0x100] ;  /* 0xffff0000000c7984 */ /* 0x000e240000000800 */
[----:B------:R-:W-:Y:S02]  /*14300*/  ISETP.GE.AND P2, PT, R5, R40, PT ;  /* 0x000000280500720c */ /* 0x000fe40003f46270 */
[----:B------:R-:W3:Y:S04]  /*14310*/  LDS R14, [R0] ;  /* 0x00000000000e7984 */ /* 0x000ee80000000800 */
[----:B------:R-:W4:Y:S04]  /*14320*/  LDS R18, [R0+0x100] ;  /* 0x0001000000127984 */ /* 0x000f280000000800 */
[----:B------:R-:W-:Y:S04]  /*14330*/  LDS R30, [R0+0x500] ;  /* 0x00050000001e7984 */ /* 0x000fe80000000800 */
[----:B------:R-:W-:Y:S04]  /*14340*/  LDS R32, [R0+0x600] ;  /* 0x0006000000207984 */ /* 0x000fe80000000800 */
[----:B------:R-:W5:Y:S04]  /*14350*/  LDS R22, [R0+0x200] ;  /* 0x0002000000167984 */ /* 0x000f680000000800 */
[----:B------:R-:W1:Y:S04]  /*14360*/  LDS R26, [R0+0x300] ;  /* 0x00030000001a7984 */ /* 0x000e680000000800 */
[----:B------:R-:W1:Y:S04]  /*14370*/  LDS R28, [R0+0x400] ;  /* 0x00040000001c7984 */ /* 0x000e680000000800 */
[----:B------:R-:W1:Y:S04]  /*14380*/  LDS R33, [R0+0x700] ;  /* 0x0007000000217984 */ /* 0x000e680000000800 */
[----:B------:R-:W-:Y:S01]  /*14390*/  LDS R34, [R0+0x800] ;  /* 0x0008000000227984 */ /* 0x000fe20000000800 */
[----:B--2---:R-:W-:-:S03]  /*143a0*/  FMUL.FTZ R11, R41, R11 ;  /* 0x0000000b290b7220 */ /* 0x004fc60000410000 */
[----:B------:R-:W2:Y:S01]  /*143b0*/  LDS R35, [R0+0x900] ;  /* 0x0009000000237984 */ /* 0x000ea20000000800 */
[C---:B0-----:R-:W-:Y:S01]  /*143c0*/  FMUL.FTZ R13, R41.reuse, R12 ;  /* 0x0000000c290d7220 */ /* 0x041fe20000410000 */
[----:B------:R-:W-:Y:S02]  /*143d0*/  IADD3 R12, P1, PT, R6, 0x1000, RZ ;  /* 0x00001000060c7810 */ /* 0x000fe40007f3e0ff */
[----:B------:R-:W-:Y:S01]  /*143e0*/  LDS R36, [R0+0xa00] ;  /* 0x000a000000247984 */ /* 0x000fe20000000800 */
[----:B---3--:R-:W-:-:S03]  /*143f0*/  FMUL.FTZ R15, R41, R14 ;  /* 0x0000000e290f7220 */ /* 0x008fc60000410000 */
[----:B------:R-:W0:Y:S01]  /*14400*/  LDS R37, [R0+0xb00] ;  /* 0x000b000000257984 */ /* 0x000e220000000800 */
[----:B----4-:R-:W-:-:S03]  /*14410*/  FMUL.FTZ R21, R41, R18 ;  /* 0x0000001229157220 */ /* 0x010fc60000410000 */
[----:B------:R-:W-:Y:S04]  /*14420*/  LDS R38, [R0+0xc00] ;  /* 0x000c000000267984 */ /* 0x000fe80000000800 */
[----:B------:R-:W3:Y:S04]  /*14430*/  LDS R39, [R0+0xd00] ;  /* 0x000d000000277984 */ /* 0x000ee80000000800 */
[----:B------:R-:W-:Y:S01]  /*14440*/  STG.E desc[UR36][R6.64+-0x200], R11 ;  /* 0xfffe000b06007986 */ /* 0x000fe2000c101924 */
[----:B-----5:R-:W-:-:S03]  /*14450*/  FMUL.FTZ R27, R41, R22 ;  /* 0x00000016291b7220 */ /* 0x020fc60000410000 */
[----:B------:R4:W-:Y:S01]  /*14460*/  STS [R0+-0x200], R11 ;  /* 0xfffe000b00007388 */ /* 0x0009e20000000800 */
[----:B-1----:R-:W-:-:S03]  /*14470*/  FMUL.FTZ R29, R41, R26 ;  /* 0x0000001a291d7220 */ /* 0x002fc60000410000 */
[----:B------:R-:W-:Y:S01]  /*14480*/  STG.E desc[UR36][R6.64+-0x100], R13 ;  /* 0xffff000d06007986 */ /* 0x000fe2000c101924 */
[----:B------:R-:W-:-:S03]  /*14490*/  FMUL.FTZ R31, R41, R28 ;  /* 0x0000001c291f7220 */ /* 0x000fc60000410000 */
[----:B------:R1:W-:Y:S01]  /*144a0*/  STS [R0+-0x100], R13 ;  /* 0xffff000d00007388 */ /* 0x0003e20000000800 */
[C---:B------:R-:W-:Y:S01]  /*144b0*/  FMUL.FTZ R33, R41.reuse, R33 ;  /* 0x0000002129217220 */ /* 0x040fe20000410000 */
[C---:B----4-:R-:W-:Y:S02]  /*144c0*/  FMUL.FTZ R11, R41.reuse, R30 ;  /* 0x0000001e290b7220 */ /* 0x050fe40000410000 */
[----:B------:R-:W-:Y:S04]  /*144d0*/  STG.E desc[UR36][R6.64], R15 ;  /* 0x0000000f06007986 */ /* 0x000fe8000c101924 */
[----:B------:R4:W-:Y:S01]  /*144e0*/  STS [R0], R15 ;  /* 0x0000000f00007388 */ /* 0x0009e20000000800 */
[C---:B--2---:R-:W-:Y:S01]  /*144f0*/  FMUL.FTZ R35, R41.reuse, R35 ;  /* 0x0000002329237220 */ /* 0x044fe20000410000 */
[----:B-1----:R-:W-:-:S02]  /*14500*/  FMUL.FTZ R13, R41, R32 ;  /* 0x00000020290d7220 */ /* 0x002fc40000410000 */
[----:B------:R-:W-:Y:S04]  /*14510*/  STG.E desc[UR36][R6.64+0x100], R21 ;  /* 0x0001001506007986 */ /* 0x000fe8000c101924 */
[----:B------:R1:W-:Y:S01]  /*14520*/  STS [R0+0x100], R21 ;  /* 0x0001001500007388 */ /* 0x0003e20000000800 */
[C---:B0-----:R-:W-:Y:S01]  /*14530*/  FMUL.FTZ R37, R41.reuse, R37 ;  /* 0x0000002529257220 */ /* 0x041fe20000410000 */
[C---:B----4-:R-:W-:Y:S02]  /*14540*/  FMUL.FTZ R15, R41.reuse, R34 ;  /* 0x00000022290f7220 */ /* 0x050fe40000410000 */
[----:B------:R-:W-:Y:S04]  /*14550*/  STG.E desc[UR36][R6.64+0x500], R11 ;  /* 0x0005000b06007986 */ /* 0x000fe8000c101924 */
[----:B------:R0:W-:Y:S01]  /*14560*/  STS [R0+0x500], R11 ;  /* 0x0005000b00007388 */ /* 0x0001e20000000800 */
[C---:B---3--:R-:W-:Y:S01]  /*14570*/  FMUL.FTZ R39, R41.reuse, R39 ;  /* 0x0000002729277220 */ /* 0x048fe20000410000 */
[----:B-1----:R-:W-:-:S02]  /*14580*/  FMUL.FTZ R21, R41, R36 ;  /* 0x0000002429157220 */ /* 0x002fc40000410000 */
[----:B------:R-:W-:Y:S04]  /*14590*/  STG.E desc[UR36][R6.64+0x600], R13 ;  /* 0x0006000d06007986 */ /* 0x000fe8000c101924 */
[----:B------:R1:W-:Y:S01]  /*145a0*/  STS [R0+0x600], R13 ;  /* 0x0006000d00007388 */ /* 0x0003e20000000800 */
[----:B0-----:R-:W-:-:S03]  /*145b0*/  FMUL.FTZ R11, R41, R38 ;  /* 0x00000026290b7220 */ /* 0x001fc60000410000 */
[----:B------:R-:W-:Y:S04]  /*145c0*/  STG.E desc[UR36][R6.64+0x200], R27 ;  /* 0x0002001b06007986 */ /* 0x000fe8000c101924 */
[----:B------:R-:W-:Y:S01]  /*145d0*/  STS [R0+0x200], R27 ;  /* 0x0002001b00007388 */ /* 0x000fe20000000800 */
[----:B-1----:R-:W-:-:S03]  /*145e0*/  IMAD.X R13, RZ, RZ, R7, P1 ;  /* 0x000000ffff0d7224 */ /* 0x002fc600008e0607 */
        /* <DEDUP_REMOVED lines=22> */
.L_x_2535:
[----:B------:R-:W-:Y:S05]  /*14750*/  BSYNC.RECONVERGENT B1 ;  /* 0x0000000000017941 */ /* 0x000fea0003800200 */
.L_x_2534:
        /* <DEDUP_REMOVED lines=15> */
[----:B0-----:R-:W-:Y:S01]  /*14850*/  FMUL.FTZ R13, R41, R12 ;  /* 0x0000000c290d7220 */ /* 0x001fe20000410000 */
[----:B------:R-:W-:-:S03]  /*14860*/  IADD3 R12, P1, PT, R6, 0x800, RZ ;  /* 0x00000800060c7810 */ /* 0x000fc60007f3e0ff */
[----:B------:R-:W-:Y:S01]  /*14870*/  STG.E desc[UR36][R6.64+-0x200], R11 ;  /* 0xfffe000b06007986 */ /* 0x000fe2000c101924 */
[----:B---3--:R-:W-:-:S03]  /*14880*/  FMUL.FTZ R15, R41, R14 ;  /* 0x0000000e290f7220 */ /* 0x008fc60000410000 */
[----:B------:R0:W-:Y:S01]  /*14890*/  STS [R0+-0x200], R11 ;  /* 0xfffe000b00007388 */ /* 0x0001e20000000800 */
[----:B----4-:R-:W-:-:S03]  /*148a0*/  FMUL.FTZ R21, R41, R18 ;  /* 0x0000001229157220 */ /* 0x010fc60000410000 */
[----:B------:R-:W-:Y:S01]  /*148b0*/  STG.E desc[UR36][R6.64+-0x100], R13 ;  /* 0xffff000d06007986 */ /* 0x000fe2000c101924 */
[----:B-----5:R-:W-:-:S03]  /*148c0*/  FMUL.FTZ R27, R41, R22 ;  /* 0x00000016291b7220 */ /* 0x020fc60000410000 */
[----:B------:R2:W-:Y:S01]  /*148d0*/  STS [R0+-0x100], R13 ;  /* 0xffff000d00007388 */ /* 0x0005e20000000800 */
[----:B-1----:R-:W-:-:S03]  /*148e0*/  FMUL.FTZ R29, R41, R26 ;  /* 0x0000001a291d7220 */ /* 0x002fc60000410000 */
[----:B------:R-:W-:Y:S01]  /*148f0*/  STG.E desc[UR36][R6.64], R15 ;  /* 0x0000000f06007986 */ /* 0x000fe2000c101924 */
[----:B------:R-:W-:-:S03]  /*14900*/  FMUL.FTZ R31, R41, R28 ;  /* 0x0000001c291f7220 */ /* 0x000fc60000410000 */
[----:B------:R-:W-:Y:S01]  /*14910*/  STS [R0], R15 ;  /* 0x0000000f00007388 */ /* 0x000fe20000000800 */
[----:B0-----:R-:W-:Y:S01]  /*14920*/  FMUL.FTZ R11, R41, R30 ;  /* 0x0000001e290b7220 */ /* 0x001fe20000410000 */
[----:B--2---:R-:W-:Y:S02]  /*14930*/  IMAD.X R13, RZ, RZ, R7, P1 ;  /* 0x000000ffff0d7224 */ /* 0x004fe400008e0607 */
        /* <DEDUP_REMOVED lines=13> */
.L_x_2538:
[----:B------:R-:W-:Y:S05]  /*14a10*/  BSYNC.RECONVERGENT B1 ;  /* 0x0000000000017941 */ /* 0x000fea0003800200 */
.L_x_2537:
        /* <DEDUP_REMOVED lines=8> */
[----:B------:R0:W-:Y:S01]  /*14aa0*/  STG.E desc[UR36][R6.64+-0x200], R5 ;  /* 0xfffe000506007986 */ /* 0x0001e2000c101924 */
[----:B---3--:R-:W-:-:S03]  /*14ab0*/  FMUL.FTZ R13, R12, R41 ;  /* 0x000000290c0d7220 */ /* 0x008fc60000410000 */
        /* <DEDUP_REMOVED lines=8> */
.L_x_2521:
[----:B------:R-:W-:Y:S05]  /*14b40*/  BSYNC.RECONVERGENT B0 ;  /* 0x0000000000007941 */ /* 0x000fea0003800200 */
.L_x_2520:
[----:B------:R-:W1:Y:S01]  /*14b50*/  LDCU UR4, c[0x0][0x40c] ;  /* 0x00008180ff0477ac */ /* 0x000e620008000800 */
[----:B------:R-:W4:Y:S01]  /*14b60*/  S2R R31, SR_CgaCtaId ;  /* 0x00000000001f7919 */ /* 0x000f220000008800 */
[C---:B------:R-:W-:Y:S01]  /*14b70*/  ISETP.GT.U32.AND P0, PT, R10.reuse, 0x3f, PT ;  /* 0x0000003f0a00780c */ /* 0x040fe20003f04070 */
[----:B0-----:R-:W-:Y:S01]  /*14b80*/  IMAD.SHL.U32 R0, R10, 0x10, RZ ;  /* 0x000000100a007824 */ /* 0x001fe200078e00ff */
[----:B------:R-:W-:Y:S01]  /*14b90*/  LOP3.LUT R18, R4, 0xfc, RZ, 0xc0, !PT ;  /* 0x000000fc04127812 */ /* 0x000fe200078ec0ff */
[----:B------:R-:W-:Y:S01]  /*14ba0*/  BSSY.RECONVERGENT B0, `(.L_x_2539) ;  /* 0x0000017000007945 */ /* 0x000fe20003800200 */
[----:B------:R-:W-:Y:S02]  /*14bb0*/  MOV R26, 0x400 ;  /* 0x00000400001a7802 */ /* 0x000fe40000000f00 */
[----:B---3--:R-:W-:Y:S02]  /*14bc0*/  CS2R R6, SRZ ;  /* 0x0000000000067805 */ /* 0x008fe4000001ff00 */
[----:B------:R-:W-:-:S02]  /*14bd0*/  ISETP.GT.U32.OR P0, PT, R18, 0xbf, P0 ;  /* 0x000000bf1200780c */ /* 0x000fc40000704470 */
[----:B------:R-:W-:Y:S01]  /*14be0*/  LOP3.LUT R0, R0, 0x3f0, RZ, 0xc0, !PT ;  /* 0x000003f000007812 */ /* 0x000fe200078ec0ff */
[----:B------:R-:W-:Y:S01]  /*14bf0*/  VIADD R4, R26, 0x410 ;  /* 0x000004101a047836 */ /* 0x000fe20000000000 */
[----:B------:R-:W-:Y:S01]  /*14c00*/  SHF.R.U32.HI R22, RZ, 0x6, R10 ;  /* 0x00000006ff167819 */ /* 0x000fe2000001160a */
[----:B-1----:R-:W-:-:S05]  /*14c10*/  IMAD.U32 R53, RZ, RZ, UR4 ;  /* 0x00000004ff357e24 */ /* 0x002fca000f8e00ff */
[----:B------:R-:W-:Y:S02]  /*14c20*/  ISETP.NE.OR P0, PT, R53, RZ, P0 ;  /* 0x000000ff3500720c */ /* 0x000fe40000705670 */
[----:B----4-:R-:W-:Y:S02]  /*14c30*/  LEA R11, R31, R4, 0x18 ;  /* 0x000000041f0b7211 */ /* 0x010fe400078ec0ff */
[----:B------:R-:W-:-:S03]  /*14c40*/  CS2R R4, SRZ ;  /* 0x0000000000047805 */ /* 0x000fc6000001ff00 */
[----:B------:R-:W-:-:S06]  /*14c50*/  IMAD.IADD R11, R11, 0x1, R0 ;  /* 0x000000010b0b7824 */ /* 0x000fcc00078e0200 */
        /* <DEDUP_REMOVED lines=10> */
.L_x_2541:
[----:B-----5:R0:W-:Y:S02]  /*14d00*/  STS.128 [R11], R4 ;  /* 0x000000040b007388 */ /* 0x0201e40000000c00 */
.L_x_2540:
[----:B------:R-:W-:Y:S05]  /*14d10*/  BSYNC.RECONVERGENT B0 ;  /* 0x0000000000007941 */ /* 0x000fea0003800200 */
.L_x_2539:
[----:B------:R-:W-:Y:S01]  /*14d20*/  BAR.SYNC.DEFER_BLOCKING 0x0 ;  /* 0x0000000000007b1d */ /* 0x000fe20000010000 */
[----:B------:R-:W-:Y:S02]  /*14d30*/  ISETP.GT.U32.AND P1, PT, R18, 0xbf, PT ;  /* 0x000000bf1200780c */ /* 0x000fe40003f24070 */
[----:B------:R-:W-:Y:S02]  /*14d40*/  CS2R R14, SRZ ;  /* 0x00000000000e7805 */ /* 0x000fe4000001ff00 */
[----:B------:R-:W-:Y:S02]  /*14d50*/  PLOP3.LUT P0, PT, PT, PT, PT, 0x8, 0x80 ;  /* 0x000000000080781c */ /* 0x000fe40003f0e170 */
[----:B------:R-:W-:Y:S01]  /*14d60*/  CS2R R12, SRZ ;  /* 0x00000000000c7805 */ /* 0x000fe2000001ff00 */
[----:B------:R-:W1:Y:S01]  /*14d70*/  LDCU UR8, c[0x0][0x40c] ;  /* 0x00008180ff0877ac */ /* 0x000e620008000800 */
[----:B------:R-:W-:Y:S01]  /*14d80*/  BSSY.RECONVERGENT B0, `(.L_x_2542) ;  /* 0x0000180000007945 */ /* 0x000fe20003800200 */
[----:B------:R-:W3:Y:S04]  /*14d90*/  LDCU.64 UR6, c[0x0][0x3c8] ;  /* 0x00007900ff0677ac */ /* 0x000ee80008000a00 */
[----:B------:R-:W-:Y:S05]  /*14da0*/  @P1 BRA `(.L_x_2543) ;  /* 0x0000001400f41947 */ /* 0x000fea0003800000 */
[----:B------:R-:W4:Y:S01]  /*14db0*/  LDC R30, c[0x0][0x3f4] ;  /* 0x0000fd00ff1e7b82 */ /* 0x000f220000000800 */
[----:B------:R-:W-:Y:S01]  /*14dc0*/  VIADD R21, R16, 0xffffffff ;  /* 0xffffffff10157836 */ /* 0x000fe20000000000 */
[----:B------:R-:W-:Y:S01]  /*14dd0*/  BSSY.RECONVERGENT B1, `(.L_x_2544) ;  /* 0x0000083000017945 */ /* 0x000fe20003800200 */
[----:B------:R-:W-:Y:S02]  /*14de0*/  IMAD.IADD R37, R22, 0x1, R3 ;  /* 0x0000000116257824 */ /* 0x000fe400078e0203 */
[----:B------:R-:W-:Y:S02]  /*14df0*/  VIADD R26, R26, 0x810 ;  /* 0x000008101a1a7836 */ /* 0x000fe40000000000 */
[----:B------:R-:W-:Y:S01]  /*14e00*/  IMAD.MOV.U32 R15, RZ, RZ, RZ ;  /* 0x000000ffff0f7224 */ /* 0x000fe200078e00ff */
[----:B------:R-:W5:Y:S02]  /*14e10*/  LDC.64 R28, c[0x0][0x3c0] ;  /* 0x0000f000ff1c7b82 */ /* 0x000f640000000a00 */
[----:B------:R-:W-:-:S05]  /*14e20*/  LEA R57, R31, R26, 0x18 ;  /* 0x0000001a1f397211 */ /* 0x000fca00078ec0ff */
[----:B------:R-:W-:Y:S01]  /*14e30*/  IMAD R38, R22, 0x4, R57 ;  /* 0x0000000416267824 */ /* 0x000fe200078e0239 */
[-C--:B----4-:R-:W-:Y:S01]  /*14e40*/  VIMNMX R36, PT, PT, R21, R30.reuse, PT ;  /* 0x0000001e15247248 */ /* 0x090fe20003fe0100 */
[-CC-:B------:R-:W-:Y:S02]  /*14e50*/  IMAD R27, R19, R30.reuse, R18.reuse ;  /* 0x0000001e131b7224 */ /* 0x180fe400078e0212 */
[----:B------:R-:W-:Y:S01]  /*14e60*/  IMAD R117, R117, R30, R18 ;  /* 0x0000001e75757224 */ /* 0x000fe200078e0212 */
[----:B------:R-:W-:Y:S01]  /*14e70*/  ISETP.GT.AND P1, PT, R36, R37, PT ;  /* 0x000000252400720c */ /* 0x000fe20003f24270 */
[----:B-----5:R-:W-:-:S04]  /*14e80*/  IMAD.WIDE R26, R27, 0x4, R28 ;  /* 0x000000041b1a7825 */ /* 0x020fc800078e021c */
[----:B------:R-:W-:-:S08]  /*14e90*/  IMAD.WIDE R28, R117, 0x4, R28 ;  /* 0x00000004751c7825 */ /* 0x000fd000078e021c */
[----:B------:R-:W-:Y:S05]  /*14ea0*/  @!P1 BRA `(.L_x_2545) ;  /* 0x0000000400d49947 */ /* 0x000fea0003800000 */
[----:B------:R-:W4:Y:S01]  /*14eb0*/  LDCU UR4, c[0x0][0x3f8] ;  /* 0x00007f00ff0477ac */ /* 0x000f220008000800 */
[----:B------:R-:W5:Y:S01]  /*14ec0*/  LDC.64 R12, c[0x0][0x458] ;  /* 0x00011600ff0c7b82 */ /* 0x000f620000000a00 */
[--C-:B------:R-:W-:Y:S01]  /*14ed0*/  IMAD.IADD R0, R36, 0x1, -R37.reuse ;  /* 0x0000000124007824 */ /* 0x100fe200078e0a25 */
[----:B------:R-:W-:Y:S01]  /*14ee0*/  BSSY.RECONVERGENT B2, `(.L_x_2546) ;  /* 0x000002c000027945 */ /* 0x000fe20003800200 */
[----:B------:R-:W-:Y:S01]  /*14ef0*/  IMAD.MOV.U32 R40, RZ, RZ, R37 ;  /* 0x000000ffff287224 */ /* 0x000fe200078e0025 */
[----:B------:R-:W-:Y:S02]  /*14f00*/  CS2R R14, SRZ ;  /* 0x00000000000e7805 */ /* 0x000fe4000001ff00 */
[----:B------:R-:W-:-:S04]  /*14f10*/  LOP3.LUT R0, R0, 0x1, RZ, 0xc0, !PT ;  /* 0x0000000100007812 */ /* 0x000fc800078ec0ff */
[----:B------:R-:W-:Y:S01]  /*14f20*/  ISETP.NE.U32.AND P1, PT, R0, 0x1, PT ;  /* 0x000000010000780c */ /* 0x000fe20003f25070 */
[----:B----4-:R-:W-:Y:S02]  /*14f30*/  IMAD R33, R2, UR4, R17 ;  /* 0x0000000402217c24 */ /* 0x010fe4000f8e0211 */
[----:B------:R-:W-:Y:S02]  /*14f40*/  IMAD R0, R30, UR4, RZ ;  /* 0x000000041e007c24 */ /* 0x000fe4000f8e02ff */
[----:B------:R-:W-:Y:S02]  /*14f50*/  IMAD R33, R33, 0xc0, R18 ;  /* 0x000000c021217824 */ /* 0x000fe400078e0212 */
[----:B------:R-:W-:Y:S02]  /*14f60*/  IMAD R39, R0, 0xc0, RZ ;  /* 0x000000c000277824 */ /* 0x000fe400078e02ff */
[----:B-----5:R-:W-:Y:S01]  /*14f70*/  IMAD.WIDE R32, R33, 0x4, R12 ;  /* 0x0000000421207825 */ /* 0x020fe200078e020c */
[----:B------:R-:W-:-:S03]  /*14f80*/  CS2R R12, SRZ ;  /* 0x00000000000c7805 */ /* 0x000fc6000001ff00 */
[----:B------:R-:W-:Y:S05]  /*14f90*/  @P1 BRA `(.L_x_2547) ;  /* 0x0000000000801947 */ /* 0x000fea0003800000 */
[----:B------:R-:W4:Y:S01]  /*14fa0*/  LDCU.64 UR4, c[0x0][0x3c8] ;  /* 0x00007900ff0477ac */ /* 0x000f220008000a00 */
[----:B------:R-:W-:-:S05]  /*14fb0*/  IADD3 R12, P1, PT, R25, R37, RZ ;  /* 0x00000025190c7210 */ /* 0x000fca0007f3e0ff */
[----:B------:R-:W-:Y:S01]  /*14fc0*/  IMAD.X R13, RZ, RZ, R20, P1 ;  /* 0x000000ffff0d7224 */ /* 0x000fe200008e0614 */
[----:B----4-:R-:W-:-:S04]  /*14fd0*/  LEA R14, P1, R12, UR4, 0x2 ;  /* 0x000000040c0e7c11 */ /* 0x010fc8000f8210ff */
[----:B------:R-:W-:-:S05]  /*14fe0*/  LEA.HI.X R15, R12, UR5, R13, 0x2, P1 ;  /* 0x000000050c0f7c11 */ /* 0x000fca00088f140d */
[----:B------:R-:W4:Y:S01]  /*14ff0*/  LDG.E R14, desc[UR36][R14.64] ;  /* 0x000000240e0e7981 */ /* 0x000f22000c1e1900 */
[----:B------:R-:W-:Y:S01]  /*15000*/  ISETP.NE.AND P1, PT, R53, RZ, PT ;  /* 0x000000ff3500720c */ /* 0x000fe20003f25270 */
[----:B----4-:R-:W-:Y:S02]  /*15010*/  IMAD R13, R0, R14, R37 ;  /* 0x0000000e000d7224 */ /* 0x010fe400078e0225 */
[----:B------:R4:W0:Y:S02]  /*15020*/  LDS R0, [R38] ;  /* 0x0000000026007984 */ /* 0x0008240000000800 */
[----:B------:R-:W-:-:S04]  /*15030*/  IMAD R13, R13, 0xc0, RZ ;  /* 0x000000c00d0d7824 */ /* 0x000fc800078e02ff */
[----:B------:R-:W-:-:S05]  /*15040*/  IMAD.WIDE R12, R13, 0x4, R28 ;  /* 0x000000040d0c7825 */ /* 0x000fca00078e021c */
[----:B--2---:R4:W5:Y:S01]  /*15050*/  LDG.E.128 R40, desc[UR36][R12.64] ;  /* 0x000000240c287981 */ /* 0x004962000c1e1d00 */
[----:B------:R-:W-:Y:S05]  /*15060*/  @P1 BRA `(.L_x_2548) ;  /* 0x0000000000381947 */ /* 0x000fea0003800000 */
[----:B------:R-:W-:Y:S01]  /*15070*/  ISETP.NE.AND P2, PT, R24, RZ, PT ;  /* 0x000000ff1800720c */ /* 0x000fe20003f45270 */
[----:B----4-:R-:W2:-:S12]  /*15080*/  LDS.128 R12, [R11] ;  /* 0x000000000b0c7984 */ /* 0x010e980000000c00 */
[----:B------:R-:W4:Y:S01]  /*15090*/  @P2 LDG.E.128 R44, desc[UR36][R32.64] ;  /* 0x00000024202c2981 */ /* 0x000f22000c1e1d00 */
[----:B--2--5:R-:W-:Y:S01]  /*150a0*/  FADD.FTZ R41, R41, R13 ;  /* 0x0000000d29297221 */ /* 0x024fe20000010000 */
[----:B------:R-:W-:Y:S01]  /*150b0*/  FADD.FTZ R40, R40, R12 ;  /* 0x0000000c28287221 */ /* 0x000fe20000010000 */
[----:B------:R-:W-:Y:S01]  /*150c0*/  FADD.FTZ R42, R42, R14 ;  /* 0x0000000e2a2a7221 */ /* 0x000fe20000010000 */
[----:B------:R-:W-:Y:S01]  /*150d0*/  FADD.FTZ R43, R43, R15 ;  /* 0x0000000f2b2b7221 */ /* 0x000fe20000010000 */
[----:B------:R-:W-:-:S04]  /*150e0*/  IMAD R13, R37, 0xc0, RZ ;  /* 0x000000c0250d7824 */ /* 0x000fc800078e02ff */
[----:B------:R-:W-:-:S04]  /*150f0*/  IMAD.WIDE.U32 R12, R13, 0x4, R26 ;  /* 0x000000040d0c7825 */ /* 0x000fc800078e001a */
[----:B----4-:R-:W-:Y:S01]  /*15100*/  @P2 FMUL.FTZ R40, R40, R44 ;  /* 0x0000002c28282220 */ /* 0x010fe20000410000 */
[----:B------:R-:W-:Y:S01]  /*15110*/  @P2 FMUL.FTZ R41, R41, R45 ;  /* 0x0000002d29292220 */ /* 0x000fe20000410000 */
[----:B------:R-:W-:Y:S01]  /*15120*/  @P2 FMUL.FTZ R42, R42, R46 ;  /* 0x0000002e2a2a2220 */ /* 0x000fe20000410000 */
[----:B------:R-:W-:-:S05]  /*15130*/  @P2 FMUL.FTZ R43, R43, R47 ;  /* 0x0000002f2b2b2220 */ /* 0x000fca0000410000 */
[----:B------:R2:W-:Y:S02]  /*15140*/  STG.E.128 desc[UR36][R12.64], R40 ;  /* 0x000000280c007986 */ /* 0x0005e4000c101d24 */
.L_x_2548:
[C---:B0-2-45:R-:W-:Y:S01]  /*15150*/  FFMA.FTZ R12, R0.reuse, R40, RZ ;  /* 0x00000028000c7223 */ /* 0x075fe200000100ff */
[C---:B------:R-:W-:Y:S01]  /*15160*/  FFMA.FTZ R13, R0.reuse, R41, RZ ;  /* 0x00000029000d7223 */ /* 0x040fe200000100ff */
[C---:B------:R-:W-:Y:S01]  /*15170*/  FFMA.FTZ R14, R0.reuse, R42, RZ ;  /* 0x0000002a000e7223 */ /* 0x040fe200000100ff */
[----:B------:R-:W-:Y:S01]  /*15180*/  FFMA.FTZ R15, R0, R43, RZ ;  /* 0x0000002b000f7223 */ /* 0x000fe200000100ff */
[----:B------:R-:W-:-:S07]  /*15190*/  VIADD R40, R37, 0x1 ;  /* 0x0000000125287836 */ /* 0x000fce0000000000 */
.L_x_2547:
[----:B-1-3--:R-:W-:Y:S05]  /*151a0*/  BSYNC.RECONVERGENT B2 ;  /* 0x0000000000027941 */ /* 0x00afea0003800200 */
.L_x_2546:
[----:B------:R-:W-:-:S05]  /*151b0*/  LOP3.LUT R31, RZ, R3, RZ, 0x33, !PT ;  /* 0x00000003ff1f7212 */ /* 0x000fca00078e33ff */
[----:B------:R-:W-:-:S05]  /*151c0*/  IMAD.IADD R31, R36, 0x1, R31 ;  /* 0x00000001241f7824 */ /* 0x000fca00078e021f */
[----:B------:R-:W-:-:S13]  /*151d0*/  ISETP.NE.AND P1, PT, R31, R22, PT ;  /* 0x000000161f00720c */ /* 0x000fda0003f25270 */
[----:B------:R-:W-:Y:S05]  /*151e0*/  @!P1 BRA `(.L_x_2545) ;  /* 0x0000000400049947 */ /* 0x000fea0003800000 */
[----:B------:R-:W-:Y:S01]  /*151f0*/  IMAD.SHL.U32 R31, R3, 0x4, RZ ;  /* 0x00000004031f7824 */ /* 0x000fe200078e00ff */
[----:B------:R-:W-:Y:S01]  /*15200*/  ISETP.NE.AND P2, PT, R53, RZ, PT ;  /* 0x000000ff3500720c */ /* 0x000fe20003f45270 */
[C---:B------:R-:W-:Y:S02]  /*15210*/  IMAD R42, R40.reuse, 0xc0, RZ ;  /* 0x000000c0282a7824 */ /* 0x040fe400078e02ff */
[----:B------:R-:W-:-:S05]  /*15220*/  IMAD R0, R40, 0x4, -R31 ;  /* 0x0000000428007824 */ /* 0x000fca00078e0a1f */
[----:B------:R-:W-:-:S07]  /*15230*/  IADD3 R0, PT, PT, R0, 0x4, R57 ;  /* 0x0000000400007810 */ /* 0x000fce0007ffe039 */
.L_x_2552:
        /* <DEDUP_REMOVED lines=11> */
[----:B------:R-:W3:Y:S01]  /*152f0*/  @P3 LDG.E.128 R52, desc[UR36][R32.64] ;  /* 0x0000002420343981 */ /* 0x000ee2000c1e1d00 */
[----:B-1----:R-:W-:-:S03]  /*15300*/  IMAD.WIDE.U32 R30, R42, 0x4, R26 ;  /* 0x000000042a1e7825 */ /* 0x002fc600078e001a */
[----:B------:R-:W1:Y:S02]  /*15310*/  LDS.128 R48, [R11] ;  /* 0x000000000b307984 */ /* 0x000e640000000c00 */
[----:B-1---5:R-:W-:Y:S01]  /*15320*/  FADD.FTZ R44, R44, R48 ;  /* 0x000000302c2c7221 */ /* 0x022fe20000010000 */
[----:B------:R-:W-:Y:S01]  /*15330*/  FADD.FTZ R45, R45, R49 ;  /* 0x000000312d2d7221 */ /* 0x000fe20000010000 */
[----:B------:R-:W-:Y:S01]  /*15340*/  FADD.FTZ R46, R46, R50 ;  /* 0x000000322e2e7221 */ /* 0x000fe20000010000 */
[----:B------:R-:W-:Y:S01]  /*15350*/  FADD.FTZ R47, R47, R51 ;  /* 0x000000332f2f7221 */ /* 0x000fe20000010000 */
[----:B---3--:R-:W-:Y:S01]  /*15360*/  @P3 FMUL.FTZ R44, R44, R52 ;  /* 0x000000342c2c3220 */ /* 0x008fe20000410000 */
[----:B------:R-:W-:Y:S01]  /*15370*/  @P3 FMUL.FTZ R45, R45, R53 ;  /* 0x000000352d2d3220 */ /* 0x000fe20000410000 */
[----:B------:R-:W-:Y:S01]  /*15380*/  @P3 FMUL.FTZ R46, R46, R54 ;  /* 0x000000362e2e3220 */ /* 0x000fe20000410000 */
[----:B------:R-:W-:-:S05]  /*15390*/  @P3 FMUL.FTZ R47, R47, R55 ;  /* 0x000000372f2f3220 */ /* 0x000fca0000410000 */
[----:B------:R3:W-:Y:S02]  /*153a0*/  STG.E.128 desc[UR36][R30.64], R44 ;  /* 0x0000002c1e007986 */ /* 0x0007e4000c101d24 */
.L_x_2550:
[----:B------:R-:W-:Y:S05]  /*153b0*/  BSYNC.RECONVERGENT B2 ;  /* 0x0000000000027941 */ /* 0x000fea0003800200 */
.L_x_2549:
[----:B------:R-:W1:Y:S04]  /*153c0*/  LDG.E R34, desc[UR36][R34.64+0x4] ;  /* 0x0000042422227981 */ /* 0x000e68000c1e1900 */
[----:B--2---:R-:W2:Y:S01]  /*153d0*/  LDS R41, [R0+-0x4] ;  /* 0xfffffc0000297984 */ /* 0x004ea20000000800 */
[----:B------:R-:W-:Y:S02]  /*153e0*/  IMAD.U32 R53, RZ, RZ, UR8 ;  /* 0x00000008ff357e24 */ /* 0x000fe4000f8e00ff */
[----:B-1-3--:R-:W-:-:S04]  /*153f0*/  IMAD R30, R39, R34, R42 ;  /* 0x00000022271e7224 */ /* 0x00afc800078e022a */
        /* <DEDUP_REMOVED lines=8> */
[----:B-1----:R-:W-:Y:S05]  /*15480*/  @P2 BRA `(.L_x_2551) ;  /* 0x0000000000342947 */ /* 0x002fea0003800000 */
[----:B------:R-:W2:Y:S01]  /*15490*/  @P3 LDG.E.128 R12, desc[UR36][R32.64] ;  /* 0x00000024200c3981 */ /* 0x000ea2000c1e1d00 */
[----:B------:R-:W-:-:S03]  /*154a0*/  VIADD R31, R42, 0xc0 ;  /* 0x000000c02a1f7836 */ /* 0x000fc60000000000 */
[----:B------:R-:W1:Y:S02]  /*154b0*/  LDS.128 R60, [R11] ;  /* 0x000000000b3c7984 */ /* 0x000e640000000c00 */
[----:B-1----:R-:W-:Y:S01]  /*154c0*/  FADD.FTZ R48, R60, R48 ;  /* 0x000000303c307221 */ /* 0x002fe20000010000 */
[----:B------:R-:W-:Y:S01]  /*154d0*/  FADD.FTZ R49, R61, R49 ;  /* 0x000000313d317221 */ /* 0x000fe20000010000 */
[----:B------:R-:W-:Y:S01]  /*154e0*/  FADD.FTZ R50, R62, R50 ;  /* 0x000000323e327221 */ /* 0x000fe20000010000 */
[----:B------:R-:W-:Y:S01]  /*154f0*/  FADD.FTZ R51, R63, R51 ;  /* 0x000000333f337221 */ /* 0x000fe20000010000 */
[----:B--2---:R-:W-:Y:S01]  /*15500*/  @P3 FMUL.FTZ R48, R48, R12 ;  /* 0x0000000c30303220 */ /* 0x004fe20000410000 */
[----:B------:R-:W-:Y:S01]  /*15510*/  @P3 FMUL.FTZ R49, R49, R13 ;  /* 0x0000000d31313220 */ /* 0x000fe20000410000 */
[----:B------:R-:W-:Y:S01]  /*15520*/  @P3 FMUL.FTZ R50, R50, R14 ;  /* 0x0000000e32323220 */ /* 0x000fe20000410000 */
[----:B------:R-:W-:Y:S01]  /*15530*/  @P3 FMUL.FTZ R51, R51, R15 ;  /* 0x0000000f33333220 */ /* 0x000fe20000410000 */
[----:B------:R-:W-:-:S05]  /*15540*/  IMAD.WIDE.U32 R12, R31, 0x4, R26 ;  /* 0x000000041f0c7825 */ /* 0x000fca00078e001a */
[----:B------:R1:W-:Y:S02]  /*15550*/  STG.E.128 desc[UR36][R12.64], R48 ;  /* 0x000000300c007986 */ /* 0x0003e4000c101d24 */
.L_x_2551:
[----:B------:R2:W1:Y:S01]  /*15560*/  LDS R15, [R0] ;  /* 0x00000000000f7984 */ /* 0x0004620000000800 */
[----:B------:R-:W-:Y:S02]  /*15570*/  VIADD R40, R40, 0x2 ;  /* 0x0000000228287836 */ /* 0x000fe40000000000 */
[----:B------:R-:W-:-:S03]  /*15580*/  VIADD R42, R42, 0x180 ;  /* 0x000001802a2a7836 */ /* 0x000fc60000000000 */
[----:B------:R-:W-:Y:S01]  /*15590*/  ISETP.GE.AND P1, PT, R40, R36, PT ;  /* 0x000000242800720c */ /* 0x000fe20003f26270 */
[----:B--2---:R-:W-:Y:S02]  /*155a0*/  VIADD R0, R0, 0x8 ;  /* 0x0000000800007836 */ /* 0x004fe40000000000 */
[C---:B-1----:R-:W-:Y:S01]  /*155b0*/  FFMA.FTZ R12, R15.reuse, R48, R44 ;  /* 0x000000300f0c7223 */ /* 0x042fe2000001002c */
[C---:B------:R-:W-:Y:S01]  /*155c0*/  FFMA.FTZ R13, R15.reuse, R49, R52 ;  /* 0x000000310f0d7223 */ /* 0x040fe20000010034 */
[C---:B------:R-:W-:Y:S01]  /*155d0*/  FFMA.FTZ R14, R15.reuse, R50, R43 ;  /* 0x000000320f0e7223 */ /* 0x040fe2000001002b */
[----:B------:R-:W-:-:S07]  /*155e0*/  FFMA.FTZ R15, R15, R51, R34 ;  /* 0x000000330f0f7223 */ /* 0x000fce0000010022 */
[----:B------:R-:W-:Y:S05]  /*155f0*/  @!P1 BRA `(.L_x_2552) ;  /* 0xfffffffc00109947 */ /* 0x000fea000383ffff */
.L_x_2545:
[----:B-1-3--:R-:W-:Y:S05]  /*15600*/  BSYNC.RECONVERGENT B1 ;  /* 0x0000000000017941 */ /* 0x00afea0003800200 */
.L_x_2544:
[----:B------:R-:W-:Y:S01]  /*15610*/  ISETP.GE.AND P1, PT, R37, R21, PT ;  /* 0x000000152500720c */ /* 0x000fe20003f26270 */
[----:B------:R-:W-:-:S12]  /*15620*/  BSSY.RECONVERGENT B1, `(.L_x_2553) ;  /* 0x00000ce000017945 */ /* 0x000fd80003800200 */
[----:B------:R-:W-:Y:S05]  /*15630*/  @P1 BRA `(.L_x_2554) ;  /* 0x0000000c00301947 */ /* 0x000fea0003800000 */
[----:B------:R-:W1:Y:S01]  /*15640*/  LDC R34, c[0x0][0x3f4] ;  /* 0x0000fd00ff227b82 */ /* 0x000e620000000800 */
[----:B------:R-:W3:Y:S01]  /*15650*/  LDCU UR4, c[0x0][0x3f8] ;  /* 0x00007f00ff0477ac */ /* 0x000ee20008000800 */
[----:B------:R-:W-:Y:S01]  /*15660*/  IADD3 R22, PT, PT, R22, R3, -R16 ;  /* 0x0000000316167210 */ /* 0x000fe20007ffe810 */
[----:B------:R-:W-:Y:S01]  /*15670*/  BSSY.RECONVERGENT B2, `(.L_x_2555) ;  /* 0x0000045000027945 */ /* 0x000fe20003800200 */
[----:B------:R-:W-:Y:S02]  /*15680*/  IMAD.MOV.U32 R0, RZ, RZ, R37 ;  /* 0x000000ffff007224 */ /* 0x000fe400078e0025 */
[----:B------:R-:W-:Y:S02]  /*15690*/  LOP3.LUT R22, R22, 0x1, RZ, 0xc0, !PT ;  /* 0x0000000116167812 */ /* 0x000fe400078ec0ff */
[----:B------:R-:W4:Y:S02]  /*156a0*/  LDC.64 R30, c[0x0][0x458] ;  /* 0x00011600ff1e7b82 */ /* 0x000f240000000a00 */
[----:B------:R-:W-:Y:S01]  /*156b0*/  ISETP.NE.U32.AND P1, PT, R22, 0x1, PT ;  /* 0x000000011600780c */ /* 0x000fe20003f25070 */
[----:B---3--:R-:W-:-:S04]  /*156c0*/  IMAD R33, R2, UR4, R17 ;  /* 0x0000000402217c24 */ /* 0x008fc8000f8e0211 */
[----:B------:R-:W-:Y:S02]  /*156d0*/  IMAD R33, R33, 0xc0, R18 ;  /* 0x000000c021217824 */ /* 0x000fe400078e0212 */
[----:B-1----:R-:W-:Y:S02]  /*156e0*/  IMAD R48, R34, UR4, RZ ;  /* 0x0000000422307c24 */ /* 0x002fe4000f8e02ff */
[----:B----4-:R-:W-:-:S04]  /*156f0*/  IMAD.WIDE R30, R33, 0x4, R30 ;  /* 0x00000004211e7825 */ /* 0x010fc800078e021e */
[----:B------:R-:W-:Y:S05]  /*15700*/  @!P1 BRA `(.L_x_2556) ;  /* 0x0000000000ec9947 */ /* 0x000fea0003800000 */
[----:B------:R-:W-:Y:S01]  /*15710*/  ISETP.GE.AND P1, PT, R37, R34, PT ;  /* 0x000000222500720c */ /* 0x000fe20003f26270 */
[----:B------:R-:W-:-:S12]  /*15720*/  BSSY.RECONVERGENT B3, `(.L_x_2557) ;  /* 0x0000038000037945 */ /* 0x000fd80003800200 */
[----:B------:R-:W-:Y:S05]  /*15730*/  @!P1 BRA `(.L_x_2558) ;  /* 0x0000000000d89947 */ /* 0x000fea0003800000 */
[----:B------:R-:W-:Y:S01]  /*15740*/  IABS R35, R34 ;  /* 0x0000002200237213 */ /* 0x000fe20000000000 */
[----:B------:R-:W1:Y:S01]  /*15750*/  LDCU.64 UR4, c[0x0][0x3c8] ;  /* 0x00007900ff0477ac */ /* 0x000e620008000a00 */
[----:B------:R-:W-:Y:S02]  /*15760*/  IABS R22, R37 ;  /* 0x0000002500167213 */ /* 0x000fe40000000000 */
[----:B------:R-:W3:Y:S01]  /*15770*/  I2F.RP R36, R35 ;  /* 0x0000002300247306 */ /* 0x000ee20000209400 */
[----:B------:R-:W-:Y:S02]  /*15780*/  ISETP.GE.AND P2, PT, R37, RZ, PT ;  /* 0x000000ff2500720c */ /* 0x000fe40003f46270 */
[----:B------:R-:W-:-:S05]  /*15790*/  ISETP.NE.AND P3, PT, R34, RZ, PT ;  /* 0x000000ff2200720c */ /* 0x000fca0003f65270 */
[----:B---3--:R-:W3:Y:S02]  /*157a0*/  MUFU.RCP R36, R36 ;  /* 0x0000002400247308 */ /* 0x008ee40000001000 */
[----:B---3--:R-:W-:-:S06]  /*157b0*/  VIADD R32, R36, 0xffffffe ;  /* 0x0ffffffe24207836 */ /* 0x008fcc0000000000 */
[----:B------:R3:W4:Y:S02]  /*157c0*/  F2I.FTZ.U32.TRUNC.NTZ R33, R32 ;  /* 0x0000002000217305 */ /* 0x000724000021f000 */
[----:B---3--:R-:W-:Y:S02]  /*157d0*/  IMAD.MOV.U32 R32, RZ, RZ, RZ ;  /* 0x000000ffff207224 */ /* 0x008fe400078e00ff */
[----:B----4-:R-:W-:-:S04]  /*157e0*/  IMAD.MOV R0, RZ, RZ, -R33 ;  /* 0x000000ffff007224 */ /* 0x010fc800078e0a21 */
[----:B------:R-:W-:-:S04]  /*157f0*/  IMAD R39, R0, R35, RZ ;  /* 0x0000002300277224 */ /* 0x000fc800078e02ff */
[----:B------:R-:W-:-:S06]  /*15800*/  IMAD.HI.U32 R39, R33, R39, R32 ;  /* 0x0000002721277227 */ /* 0x000fcc00078e0020 */
[----:B------:R-:W-:Y:S02]  /*15810*/  IMAD.HI.U32 R0, R39, R22, RZ ;  /* 0x0000001627007227 */ /* 0x000fe400078e00ff */
[----:B------:R3:W4:Y:S02]  /*15820*/  LDS R39, [R38] ;  /* 0x0000000026277984 */ /* 0x0007240000000800 */
        /* <DEDUP_REMOVED lines=10> */
[----:B-1----:R-:W-:-:S04]  /*158d0*/  LEA R34, P1, R22, UR4, 0x2 ;  /* 0x0000000416227c11 */ /* 0x002fc8000f8210ff */
        /* <DEDUP_REMOVED lines=8> */
[----:B----4-:R-:W-:Y:S05]  /*15960*/  @P1 BRA `(.L_x_2560) ;  /* 0x0000000000381947 */ /* 0x010fea0003800000 */
[----:B------:R-:W-:Y:S01]  /*15970*/  ISETP.NE.AND P4, PT, R24, RZ, PT ;  /* 0x000000ff1800720c */ /* 0x000fe20003f85270 */
[----:B------:R-:W1:-:S12]  /*15980*/  LDS.128 R44, [R11] ;  /* 0x000000000b2c7984 */ /* 0x000e580000000c00 */
[----:B---3--:R-:W2:Y:S01]  /*15990*/  @P4 LDG.E.128 R32, desc[UR36][R30.64] ;  /* 0x000000241e204981 */ /* 0x008ea2000c1e1d00 */
[----:B-1---5:R-:W-:Y:S01]  /*159a0*/  FADD.FTZ R40, R44, R40 ;  /* 0x000000282c287221 */ /* 0x022fe20000010000 */
[----:B------:R-:W-:Y:S01]  /*159b0*/  FADD.FTZ R41, R45, R41 ;  /* 0x000000292d297221 */ /* 0x000fe20000010000 */
[----:B------:R-:W-:Y:S01]  /*159c0*/  FADD.FTZ R42, R46, R42 ;  /* 0x0000002a2e2a7221 */ /* 0x000fe20000010000 */
[----:B------:R-:W-:Y:S01]  /*159d0*/  FADD.FTZ R43, R47, R43 ;  /* 0x0000002b2f2b7221 */ /* 0x000fe20000010000 */
[----:B------:R-:W-:Y:S02]  /*159e0*/  IMAD R45, R37, 0xc0, RZ ;  /* 0x000000c0252d7824 */ /* 0x000fe400078e02ff */
[----:B--2---:R-:W-:Y:S01]  /*159f0*/  @P4 FMUL.FTZ R40, R40, R32 ;  /* 0x0000002028284220 */ /* 0x004fe20000410000 */
[----:B------:R-:W-:Y:S01]  /*15a00*/  @P4 FMUL.FTZ R41, R41, R33 ;  /* 0x0000002129294220 */ /* 0x000fe20000410000 */
[----:B------:R-:W-:Y:S01]  /*15a10*/  @P4 FMUL.FTZ R42, R42, R34 ;  /* 0x000000222a2a4220 */ /* 0x000fe20000410000 */
[----:B------:R-:W-:Y:S01]  /*15a20*/  @P4 FMUL.FTZ R43, R43, R35 ;  /* 0x000000232b2b4220 */ /* 0x000fe20000410000 */
[----:B------:R-:W-:-:S05]  /*15a30*/  IMAD.WIDE.U32 R32, R45, 0x4, R26 ;  /* 0x000000042d207825 */ /* 0x000fca00078e001a */
[----:B------:R1:W-:Y:S02]  /*15a40*/  STG.E.128 desc[UR36][R32.64], R40 ;  /* 0x0000002820007986 */ /* 0x0003e4000c101d24 */
.L_x_2560:
[----:B------:R-:W-:Y:S05]  /*15a50*/  BSYNC.RECONVERGENT B4 ;  /* 0x0000000000047941 */ /* 0x000fea0003800200 */
.L_x_2559:
[C---:B-----5:R-:W-:Y:S01]  /*15a60*/  FFMA.FTZ R12, R39.reuse, R40, R12 ;  /* 0x00000028270c7223 */ /* 0x060fe2000001000c */
[C---:B------:R-:W-:Y:S01]  /*15a70*/  FFMA.FTZ R13, R39.reuse, R41, R13 ;  /* 0x00000029270d7223 */ /* 0x040fe2000001000d */
[C---:B------:R-:W-:Y:S01]  /*15a80*/  FFMA.FTZ R14, R39.reuse, R42, R14 ;  /* 0x0000002a270e7223 */ /* 0x040fe2000001000e */
[----:B------:R-:W-:-:S07]  /*15a90*/  FFMA.FTZ R15, R39, R43, R15 ;  /* 0x0000002b270f7223 */ /* 0x000fce000001000f */
.L_x_2558:
[----:B------:R-:W-:Y:S05]  /*15aa0*/  BSYNC.RECONVERGENT B3 ;  /* 0x0000000000037941 */ /* 0x000fea0003800200 */
.L_x_2557:
[----:B------:R-:W-:-:S07]  /*15ab0*/  VIADD R0, R37, 0x1 ;  /* 0x0000000125007836 */ /* 0x000fce0000000000 */
.L_x_2556:
[----:B------:R-:W-:Y:S05]  /*15ac0*/  BSYNC.RECONVERGENT B2 ;  /* 0x0000000000027941 */ /* 0x000fea0003800200 */
.L_x_2555:
[----:B------:R-:W-:-:S05]  /*15ad0*/  VIADD R22, R16, 0xfffffffe ;  /* 0xfffffffe10167836 */ /* 0x000fca0000000000 */
[----:B------:R-:W-:-:S13]  /*15ae0*/  ISETP.NE.AND P1, PT, R22, R37, PT ;  /* 0x000000251600720c */ /* 0x000fda0003f25270 */
[----:B------:R-:W-:Y:S05]  /*15af0*/  @!P1 BRA `(.L_x_2554) ;  /* 0x0000000800009947 */ /* 0x000fea0003800000 */
[----:B-1-3--:R-:W-:Y:S02]  /*15b00*/  IMAD.SHL.U32 R33, R3, 0x4, RZ ;  /* 0x0000000403217824 */ /* 0x00afe400078e00ff */
[C---:B------:R-:W-:Y:S02]  /*15b10*/  VIADD R36, R0.reuse, 0x1 ;  /* 0x0000000100247836 */ /* 0x040fe40000000000 */
[C---:B------:R-:W-:Y:S02]  /*15b20*/  IMAD R22, R0.reuse, 0x4, -R33 ;  /* 0x0000000400167824 */ /* 0x040fe400078e0a21 */
[----:B------:R-:W-:-:S03]  /*15b30*/  IMAD R37, R0, 0xc0, RZ ;  /* 0x000000c000257824 */ /* 0x000fc600078e02ff */
[----:B------:R-:W-:-:S07]  /*15b40*/  IADD3 R22, PT, PT, R22, 0x4, R57 ;  /* 0x0000000416167810 */ /* 0x000fce0007ffe039 */
.L_x_2567:
[----:B------:R-:W1:Y:S01]  /*15b50*/  LDC R49, c[0x0][0x3f4] ;  /* 0x0000fd00ff317b82 */ /* 0x000e620000000800 */
[----:B------:R-:W-:Y:S01]  /*15b60*/  VIADD R34, R36, 0xffffffff ;  /* 0xffffffff24227836 */ /* 0x000fe20000000000 */
[----:B------:R-:W-:Y:S04]  /*15b70*/  BSSY.RECONVERGENT B2, `(.L_x_2561) ;  /* 0x0000038000027945 */ /* 0x000fe80003800200 */
[----:B-1----:R-:W-:-:S13]  /*15b80*/  ISETP.GE.AND P1, PT, R34, R49, PT ;  /* 0x000000312200720c */ /* 0x002fda0003f26270 */
[----:B0-----:R-:W-:Y:S05]  /*15b90*/  @!P1 BRA `(.L_x_2562) ;  /* 0x0000000000d49947 */ /* 0x001fea0003800000 */
[----:B------:R-:W-:Y:S01]  /*15ba0*/  IABS R35, R49 ;  /* 0x0000003100237213 */ /* 0x000fe20000000000 */
[----:B------:R-:W-:Y:S01]  /*15bb0*/  IMAD.MOV.U32 R32, RZ, RZ, RZ ;  /* 0x000000ffff207224 */ /* 0x000fe200078e00ff */
[----:B------:R-:W-:Y:S01]  /*15bc0*/  ISETP.GE.AND P2, PT, R34, RZ, PT ;  /* 0x000000ff2200720c */ /* 0x000fe20003f46270 */
[----:B------:R-:W1:Y:S01]  /*15bd0*/  LDCU.64 UR4, c[0x0][0x3c8] ;  /* 0x00007900ff0477ac */ /* 0x000e620008000a00 */
[----:B------:R-:W3:Y:S01]  /*15be0*/  I2F.RP R38, R35 ;  /* 0x0000002300267306 */ /* 0x000ee20000209400 */
[----:B------:R-:W-:-:S07]  /*15bf0*/  ISETP.NE.AND P3, PT, R49, RZ, PT ;  /* 0x000000ff3100720c */ /* 0x000fce0003f65270 */
[----:B---3--:R-:W3:Y:S02]  /*15c00*/  MUFU.RCP R38, R38 ;  /* 0x0000002600267308 */ /* 0x008ee40000001000 */
[----:B---3--:R-:W-:-:S06]  /*15c10*/  VIADD R39, R38, 0xffffffe ;  /* 0x0ffffffe26277836 */ /* 0x008fcc0000000000 */
[----:B------:R3:W4:Y:S02]  /*15c20*/  F2I.FTZ.U32.TRUNC.NTZ R33, R39 ;  /* 0x0000002700217305 */ /* 0x000724000021f000 */
[----:B---3--:R3:W0:Y:S01]  /*15c30*/  LDS R39, [R22+-0x4] ;  /* 0xfffffc0016277984 */ /* 0x0086220000000800 */
[----:B----4-:R-:W-:-:S04]  /*15c40*/  IMAD.MOV R0, RZ, RZ, -R33 ;  /* 0x000000ffff007224 */ /* 0x010fc800078e0a21 */
[----:B--2---:R-:W-:Y:S01]  /*15c50*/  IMAD R41, R0, R35, RZ ;  /* 0x0000002300297224 */ /* 0x004fe200078e02ff */
        /* <DEDUP_REMOVED lines=14> */
[C---:B-1----:R-:W-:Y:S01]  /*15d40*/  LEA R34, P1, R32.reuse, UR4, 0x2 ;  /* 0x0000000420227c11 */ /* 0x042fe2000f8210ff */
[----:B------:R-:W1:Y:S03]  /*15d50*/  LDCU UR4, c[0x0][0x40c] ;  /* 0x00008180ff0477ac */ /* 0x000e660008000800 */
[----:B------:R-:W-:-:S06]  /*15d60*/  LEA.HI.X R35, R32, UR5, R33, 0x2, P1 ;  /* 0x0000000520237c11 */ /* 0x000fcc00088f1421 */
[----:B------:R-:W2:Y:S02]  /*15d70*/  LDG.E R35, desc[UR36][R34.64] ;  /* 0x0000002422237981 */ /* 0x000ea4000c1e1900 */
[----:B--2---:R-:W-:-:S04]  /*15d80*/  IMAD R0, R48, R35, R0 ;  /* 0x0000002330007224 */ /* 0x004fc800078e0200 */
[----:B------:R-:W-:-:S04]  /*15d90*/  IMAD R33, R0, 0xc0, RZ ;  /* 0x000000c000217824 */ /* 0x000fc800078e02ff */
[----:B------:R-:W-:-:S05]  /*15da0*/  IMAD.WIDE R32, R33, 0x4, R28 ;  /* 0x0000000421207825 */ /* 0x000fca00078e021c */
[----:B------:R3:W5:Y:S01]  /*15db0*/  LDG.E.128 R40, desc[UR36][R32.64] ;  /* 0x0000002420287981 */ /* 0x000762000c1e1d00 */
[----:B-1----:R-:W-:-:S09]  /*15dc0*/  UISETP.NE.AND UP0, UPT, UR4, URZ, UPT ;  /* 0x000000ff0400728c */ /* 0x002fd2000bf05270 */
[----:B0--3--:R-:W-:Y:S05]  /*15dd0*/  BRA.U UP0, `(.L_x_2563) ;  /* 0x0000000100347547 */ /* 0x009fea000b800000 */
[----:B------:R-:W-:Y:S01]  /*15de0*/  ISETP.NE.AND P4, PT, R24, RZ, PT ;  /* 0x000000ff1800720c */ /* 0x000fe20003f85270 */
[----:B------:R-:W0:-:S12]  /*15df0*/  LDS.128 R32, [R11] ;  /* 0x000000000b207984 */ /* 0x000e180000000c00 */
[----:B------:R-:W2:Y:S01]  /*15e00*/  @P4 LDG.E.128 R44, desc[UR36][R30.64] ;  /* 0x000000241e2c4981 */ /* 0x000ea2000c1e1d00 */
[----:B0----5:R-:W-:Y:S01]  /*15e10*/  FADD.FTZ R40, R40, R32 ;  /* 0x0000002028287221 */ /* 0x021fe20000010000 */
[----:B------:R-:W-:Y:S01]  /*15e20*/  FADD.FTZ R41, R41, R33 ;  /* 0x0000002129297221 */ /* 0x000fe20000010000 */
[----:B------:R-:W-:Y:S01]  /*15e30*/  FADD.FTZ R42, R42, R34 ;  /* 0x000000222a2a7221 */ /* 0x000fe20000010000 */
[----:B------:R-:W-:Y:S01]  /*15e40*/  FADD.FTZ R43, R43, R35 ;  /* 0x000000232b2b7221 */ /* 0x000fe20000010000 */
[----:B------:R-:W-:-:S04]  /*15e50*/  IMAD.WIDE.U32 R32, R37, 0x4, R26 ;  /* 0x0000000425207825 */ /* 0x000fc800078e001a */
[----:B--2---:R-:W-:Y:S01]  /*15e60*/  @P4 FMUL.FTZ R40, R40, R44 ;  /* 0x0000002c28284220 */ /* 0x004fe20000410000 */
[----:B------:R-:W-:Y:S01]  /*15e70*/  @P4 FMUL.FTZ R41, R41, R45 ;  /* 0x0000002d29294220 */ /* 0x000fe20000410000 */
[----:B------:R-:W-:Y:S01]  /*15e80*/  @P4 FMUL.FTZ R42, R42, R46 ;  /* 0x0000002e2a2a4220 */ /* 0x000fe20000410000 */
[----:B------:R-:W-:-:S05]  /*15e90*/  @P4 FMUL.FTZ R43, R43, R47 ;  /* 0x0000002f2b2b4220 */ /* 0x000fca0000410000 */
[----:B------:R0:W-:Y:S02]  /*15ea0*/  STG.E.128 desc[UR36][R32.64], R40 ;  /* 0x0000002820007986 */ /* 0x0001e4000c101d24 */
.L_x_2563:
[C---:B-----5:R-:W-:Y:S01]  /*15eb0*/  FFMA.FTZ R12, R39.reuse, R40, R12 ;  /* 0x00000028270c7223 */ /* 0x060fe2000001000c */
[C---:B------:R-:W-:Y:S01]  /*15ec0*/  FFMA.FTZ R13, R39.reuse, R41, R13 ;  /* 0x00000029270d7223 */ /* 0x040fe2000001000d */
[C---:B------:R-:W-:Y:S01]  /*15ed0*/  FFMA.FTZ R14, R39.reuse, R42, R14 ;  /* 0x0000002a270e7223 */ /* 0x040fe2000001000e */
[----:B------:R-:W-:-:S07]  /*15ee0*/  FFMA.FTZ R15, R39, R43, R15 ;  /* 0x0000002b270f7223 */ /* 0x000fce000001000f */
.L_x_2562:
[----:B------:R-:W-:Y:S05]  /*15ef0*/  BSYNC.RECONVERGENT B2 ;  /* 0x0000000000027941 */ /* 0x000fea0003800200 */
.L_x_2561:
[----:B------:R-:W-:Y:S01]  /*15f00*/  ISETP.GE.AND P1, PT, R36, R49, PT ;  /* 0x000000312400720c */ /* 0x000fe20003f26270 */
[----:B------:R-:W-:-:S12]  /*15f10*/  BSSY.RECONVERGENT B2, `(.L_x_2564) ;  /* 0x0000038000027945 */ /* 0x000fd80003800200 */
[----:B------:R-:W-:Y:S05]  /*15f20*/  @!P1 BRA `(.L_x_2565) ;  /* 0x0000000000d89947 */ /* 0x000fea0003800000 */
[----:B------:R-:W-:Y:S01]  /*15f30*/  IABS R35, R49 ;  /* 0x0000003100237213 */ /* 0x000fe20000000000 */
[----:B0-----:R-:W-:Y:S01]  /*15f40*/  IMAD.MOV.U32 R32, RZ, RZ, RZ ;  /* 0x000000ffff207224 */ /* 0x001fe200078e00ff */
[----:B------:R-:W-:Y:S01]  /*15f50*/  ISETP.GE.AND P2, PT, R36, RZ, PT ;  /* 0x000000ff2400720c */ /* 0x000fe20003f46270 */
[----:B------:R-:W0:Y:S01]  /*15f60*/  LDCU.64 UR4, c[0x0][0x3c8] ;  /* 0x00007900ff0477ac */ /* 0x000e220008000a00 */
[----:B------:R-:W1:Y:S01]  /*15f70*/  I2F.RP R34, R35 ;  /* 0x0000002300227306 */ /* 0x000e620000209400 */
[----:B------:R-:W-:Y:S01]  /*15f80*/  ISETP.NE.AND P3, PT, R49, RZ, PT ;  /* 0x000000ff3100720c */ /* 0x000fe20003f65270 */
[----:B------:R3:W4:Y:S06]  /*15f90*/  LDS R45, [R22] ;  /* 0x00000000162d7984 */ /* 0x00072c0000000800 */
[----:B-1----:R-:W1:Y:S02]  /*15fa0*/  MUFU.RCP R34, R34 ;  /* 0x0000002200227308 */ /* 0x002e640000001000 */
[----:B-1----:R-:W-:-:S06]  /*15fb0*/  VIADD R38, R34, 0xffffffe ;  /* 0x0ffffffe22267836 */ /* 0x002fcc0000000000 */
[----:B------:R-:W1:Y:S02]  /*15fc0*/  F2I.FTZ.U32.TRUNC.NTZ R33, R38 ;  /* 0x0000002600217305 */ /* 0x000e64000021f000 */
[----:B-1----:R-:W-:-:S04]  /*15fd0*/  IMAD.MOV R0, RZ, RZ, -R33 ;  /* 0x000000ffff007224 */ /* 0x002fc800078e0a21 */
        /* <DEDUP_REMOVED lines=15> */
[C---:B0-----:R-:W-:Y:S01]  /*160d0*/  LEA R34, P1, R32.reuse, UR4, 0x2 ;  /* 0x0000000420227c11 */ /* 0x041fe2000f8210ff */
[----:B------:R-:W0:Y:S03]  /*160e0*/  LDCU UR4, c[0x0][0x40c] ;  /* 0x00008180ff0477ac */ /* 0x000e260008000800 */
[----:B------:R-:W-:-:S06]  /*160f0*/  LEA.HI.X R35, R32, UR5, R33, 0x2, P1 ;  /* 0x0000000520237c11 */ /* 0x000fcc00088f1421 */
[----:B------:R-:W2:Y:S02]  /*16100*/  LDG.E R35, desc[UR36][R34.64] ;  /* 0x0000002422237981 */ /* 0x000ea4000c1e1900 */
[----:B--2---:R-:W-:-:S04]  /*16110*/  IMAD R0, R48, R35, R0 ;  /* 0x0000002330007224 */ /* 0x004fc800078e0200 */
[----:B------:R-:W-:-:S04]  /*16120*/  IMAD R33, R0, 0xc0, RZ ;  /* 0x000000c000217824 */ /* 0x000fc800078e02ff */
[----:B------:R-:W-:-:S05]  /*16130*/  IMAD.WIDE R32, R33, 0x4, R28 ;  /* 0x0000000421207825 */ /* 0x000fca00078e021c */
[----:B------:R3:W5:Y:S01]  /*16140*/  LDG.E.128 R40, desc[UR36][R32.64] ;  /* 0x0000002420287981 */ /* 0x000762000c1e1d00 */
[----:B0-----:R-:W-:-:S09]  /*16150*/  UISETP.NE.AND UP0, UPT, UR4, URZ, UPT ;  /* 0x000000ff0400728c */ /* 0x001fd2000bf05270 */
[----:B---34-:R-:W-:Y:S05]  /*16160*/  BRA.U UP0, `(.L_x_2566) ;  /* 0x0000000100387547 */ /* 0x018fea000b800000 */
[----:B------:R-:W-:Y:S01]  /*16170*/  ISETP.NE.AND P4, PT, R24, RZ, PT ;  /* 0x000000ff1800720c */ /* 0x000fe20003f85270 */
[----:B------:R-:W0:-:S12]  /*16180*/  LDS.128 R52, [R11] ;  /* 0x000000000b347984 */ /* 0x000e180000000c00 */
[----:B------:R-:W2:Y:S01]  /*16190*/  @P4 LDG.E.128 R32, desc[UR36][R30.64] ;  /* 0x000000241e204981 */ /* 0x000ea2000c1e1d00 */
[----:B------:R-:W-:Y:S02]  /*161a0*/  VIADD R39, R37, 0xc0 ;  /* 0x000000c025277836 */ /* 0x000fe40000000000 */
[----:B0----5:R-:W-:Y:S01]  /*161b0*/  FADD.FTZ R40, R52, R40 ;  /* 0x0000002834287221 */ /* 0x021fe20000010000 */
        /* <DEDUP_REMOVED lines=9> */
.L_x_2566:
[C---:B-----5:R-:W-:Y:S01]  /*16250*/  FFMA.FTZ R12, R45.reuse, R40, R12 ;  /* 0x000000282d0c7223 */ /* 0x060fe2000001000c */
[C---:B------:R-:W-:Y:S01]  /*16260*/  FFMA.FTZ R13, R45.reuse, R41, R13 ;  /* 0x000000292d0d7223 */ /* 0x040fe2000001000d */
[C---:B------:R-:W-:Y:S01]  /*16270*/  FFMA.FTZ R14, R45.reuse, R42, R14 ;  /* 0x0000002a2d0e7223 */ /* 0x040fe2000001000e */
[----:B------:R-:W-:-:S07]  /*16280*/  FFMA.FTZ R15, R45, R43, R15 ;  /* 0x0000002b2d0f7223 */ /* 0x000fce000001000f */
.L_x_2565:
[----:B------:R-:W-:Y:S05]  /*16290*/  BSYNC.RECONVERGENT B2 ;  /* 0x0000000000027941 */ /* 0x000fea0003800200 */
.L_x_2564:
[C---:B------:R-:W-:Y:S02]  /*162a0*/  VIADD R0, R36.reuse, 0x1 ;  /* 0x0000000124007836 */ /* 0x040fe40000000000 */
[----:B------:R-:W-:Y:S02]  /*162b0*/  VIADD R36, R36, 0x2 ;  /* 0x0000000224247836 */ /* 0x000fe40000000000 */
[----:B------:R-:W-:Y:S01]  /*162c0*/  VIADD R37, R37, 0x180 ;  /* 0x0000018025257836 */ /* 0x000fe20000000000 */
[----:B------:R-:W-:Y:S01]  /*162d0*/  ISETP.GE.AND P1, PT, R0, R21, PT ;  /* 0x000000150000720c */ /* 0x000fe20003f26270 */
[----:B------:R-:W-:-:S12]  /*162e0*/  VIADD R22, R22, 0x8 ;  /* 0x0000000816167836 */ /* 0x000fd80000000000 */
[----:B------:R-:W-:Y:S05]  /*162f0*/  @!P1 BRA `(.L_x_2567) ;  /* 0xfffffff800149947 */ /* 0x000fea000383ffff */
.L_x_2554:
[----:B------:R-:W-:Y:S05]  /*16300*/  BSYNC.RECONVERGENT B1 ;  /* 0x0000000000017941 */ /* 0x000fea0003800200 */
.L_x_2553:
[----:B------:R-:W-:-:S13]  /*16310*/  ISETP.GT.U32.AND P1, PT, R10, 0x3f, PT ;  /* 0x0000003f0a00780c */ /* 0x000fda0003f24070 */
[----:B------:R-:W-:Y:S05]  /*16320*/  @P1 BRA `(.L_x_2543) ;  /* 0x0000000000941947 */ /* 0x000fea0003800000 */
[----:B0-----:R-:W-:Y:S01]  /*16330*/  IMAD.MOV.U32 R11, RZ, RZ, 0xc0 ;  /* 0x000000c0ff0b7424 */ /* 0x001fe200078e00ff */
[----:B------:R-:W0:Y:S03]  /*16340*/  LDCU UR4, c[0x0][0x40c] ;  /* 0x00008180ff0477ac */ /* 0x000e260008000800 */
[----:B------:R-:W-:-:S04]  /*16350*/  IMAD R11, R16, R11, -0xc0 ;  /* 0xffffff40100b7424 */ /* 0x000fc800078e020b */
[----:B------:R-:W-:-:S05]  /*16360*/  IMAD.WIDE R10, R11, 0x4, R26 ;  /* 0x000000040b0a7825 */ /* 0x000fca00078e021a */
[----:B------:R4:W5:Y:S01]  /*16370*/  LDG.E.128 R28, desc[UR36][R10.64] ;  /* 0x000000240a1c7981 */ /* 0x000962000c1e1d00 */
[----:B------:R-:W-:Y:S01]  /*16380*/  VIADD R8, R8, 0x810 ;  /* 0x0000081008087836 */ /* 0x000fe20000000000 */
[----:B------:R-:W-:Y:S01]  /*16390*/  PLOP3.LUT P0, PT, PT, PT, PT, 0x80, 0x8 ;  /* 0x000000000008781c */ /* 0x000fe20003f0f070 */
[----:B------:R-:W-:-:S03]  /*163a0*/  IMAD.IADD R3, R16, 0x1, -R3 ;  /* 0x0000000110037824 */ /* 0x000fc600078e0a03 */
[----:B------:R-:W-:Y:S01]  /*163b0*/  LEA R8, R9, R8, 0x18 ;  /* 0x0000000809087211 */ /* 0x000fe200078ec0ff */
[----:B0-----:R-:W-:-:S04]  /*163c0*/  UISETP.NE.AND UP0, UPT, UR4, URZ, UPT ;  /* 0x000000ff0400728c */ /* 0x001fc8000bf05270 */
[----:B------:R-:W-:-:S06]  /*163d0*/  IMAD R3, R3, 0x4, R8 ;  /* 0x0000000403037824 */ /* 0x000fcc00078e0208 */
[----:B------:R-:W0:Y:S01]  /*163e0*/  LDS R3, [R3+-0x4] ;  /* 0xfffffc0003037984 */ /* 0x000e220000000800 */
[----:B----4-:R-:W-:Y:S05]  /*163f0*/  BRA.U UP0, `(.L_x_2568) ;  /* 0x0000000100507547 */ /* 0x010fea000b800000 */
[----:B------:R-:W4:Y:S02]  /*16400*/  LDCU.64 UR4, c[0x0][0x460] ;  /* 0x00008c00ff0477ac */ /* 0x000f240008000a00 */
[----:B----4-:R-:W-:-:S04]  /*16410*/  ISETP.NE.U32.AND P1, PT, RZ, UR4, PT ;  /* 0x00000004ff007c0c */ /* 0x010fc8000bf25070 */
[----:B------:R-:W-:-:S13]  /*16420*/  ISETP.NE.AND.EX P1, PT, RZ, UR5, PT, P1 ;  /* 0x00000005ff007c0c */ /* 0x000fda000bf25310 */
[----:B------:R-:W4:Y:S08]  /*16430*/  @P1 LDC R0, c[0x0][0x3f8] ;  /* 0x0000fe00ff001b82 */ /* 0x000f300000000800 */
[----:B------:R-:W1:Y:S01]  /*16440*/  @P1 LDC.64 R8, c[0x0][0x458] ;  /* 0x00011600ff081b82 */ /* 0x000e620000000a00 */
[----:B----4-:R-:W-:-:S04]  /*16450*/  @P1 IMAD R17, R2, R0, R17 ;  /* 0x0000000002111224 */ /* 0x010fc800078e0211 */
[----:B------:R-:W-:-:S04]  /*16460*/  @P1 IMAD R17, R17, 0xc0, R18 ;  /* 0x000000c011111824 */ /* 0x000fc800078e0212 */
[----:B-1----:R-:W-:-:S06]  /*16470*/  @P1 IMAD.WIDE R8, R17, 0x4, R8 ;  /* 0x0000000411081825 */ /* 0x002fcc00078e0208 */
[----:B------:R-:W4:Y:S01]  /*16480*/  @P1 LDG.E.128 R8, desc[UR36][R8.64] ;  /* 0x0000002408081981 */ /* 0x000f22000c1e1d00 */
[----:B-----5:R-:W-:Y:S01]  /*16490*/  FADD.FTZ R28, R28, R4 ;  /* 0x000000041c1c7221 */ /* 0x020fe20000010000 */
[----:B------:R-:W-:Y:S02]  /*164a0*/  IMAD R23, R23, 0xc0, RZ ;  /* 0x000000c017177824 */ /* 0x000fe400078e02ff */
[----:B------:R-:W-:Y:S01]  /*164b0*/  FADD.FTZ R29, R29, R5 ;  /* 0x000000051d1d7221 */ /* 0x000fe20000010000 */
[----:B------:R-:W-:Y:S01]  /*164c0*/  FADD.FTZ R30, R30, R6 ;  /* 0x000000061e1e7221 */ /* 0x000fe20000010000 */
[----:B------:R-:W-:Y:S01]  /*164d0*/  FADD.FTZ R31, R31, R7 ;  /* 0x000000071f1f7221 */ /* 0x000fe20000010000 */
[----:B------:R-:W-:-:S04]  /*164e0*/  IMAD.WIDE R26, R23, 0x4, R26 ;  /* 0x00000004171a7825 */ /* 0x000fc800078e021a */
[----:B----4-:R-:W-:Y:S01]  /*164f0*/  @P1 FMUL.FTZ R28, R28, R8 ;  /* 0x000000081c1c1220 */ /* 0x010fe20000410000 */
[----:B------:R-:W-:Y:S01]  /*16500*/  @P1 FMUL.FTZ R29, R29, R9 ;  /* 0x000000091d1d1220 */ /* 0x000fe20000410000 */
[----:B------:R-:W-:Y:S01]  /*16510*/  @P1 FMUL.FTZ R30, R30, R10 ;  /* 0x0000000a1e1e1220 */ /* 0x000fe20000410000 */
[----:B------:R-:W-:-:S05]  /*16520*/  @P1 FMUL.FTZ R31, R31, R11 ;  /* 0x0000000b1f1f1220 */ /* 0x000fca0000410000 */
[----:B------:R4:W-:Y:S02]  /*16530*/  STG.E.128 desc[UR36][R26.64], R28 ;  /* 0x0000001c1a007986 */ /* 0x0009e4000c101d24 */
.L_x_2568:
[C---:B0----5:R-:W-:Y:S01]  /*16540*/  FFMA.FTZ R12, R3.reuse, R28, R12 ;  /* 0x0000001c030c7223 */ /* 0x061fe2000001000c */
[C---:B------:R-:W-:Y:S01]  /*16550*/  FFMA.FTZ R13, R3.reuse, R29, R13 ;  /* 0x0000001d030d7223 */ /* 0x040fe2000001000d */
[C---:B------:R-:W-:Y:S01]  /*16560*/  FFMA.FTZ R14, R3.reuse, R30, R14 ;  /* 0x0000001e030e7223 */ /* 0x040fe2000001000e */
[----:B------:R-:W-:-:S07]  /*16570*/  FFMA.FTZ R15, R3, R31, R15 ;  /* 0x0000001f030f7223 */ /* 0x000fce000001000f */
.L_x_2543:
[----:B-1-3--:R-:W-:Y:S05]  /*16580*/  BSYNC.RECONVERGENT B0 ;  /* 0x0000000000007941 */ /* 0x00afea0003800200 */
.L_x_2542:
[----:B------:R-:W-:Y:S06]  /*16590*/  BAR.SYNC.DEFER_BLOCKING 0x0 ;  /* 0x0000000000007b1d */ /* 0x000fec0000010000 */
[----:B------:R-:W-:Y:S05]  /*165a0*/  @!P0 EXIT ;  /* 0x000000000000894d */ /* 0x000fea0003800000 */
[----:B------:R-:W1:Y:S02]  /*165b0*/  LDCU UR4, c[0x0][0x478] ;  /* 0x00008f00ff0477ac */ /* 0x000e640008000800 */
[----:B-1----:R-:W-:-:S09]  /*165c0*/  UISETP.NE.AND UP0, UPT, UR4, 0x2, UPT ;  /* 0x000000020400788c */ /* 0x002fd2000bf05270 */
[----:B------:R-:W-:Y:S05]  /*165d0*/  BRA.U UP0, `(.L_x_2569) ;  /* 0x00000001007c7547 */ /* 0x000fea000b800000 */
[----:B------:R-:W1:Y:S01]  /*165e0*/  LDC.64 R2, c[0x0][0x470] ;  /* 0x00011c00ff027b82 */ /* 0x000e620000000a00 */
[----:B------:R-:W3:Y:S01]  /*165f0*/  LDCU.64 UR4, c[0x0][0x380] ;  /* 0x00007000ff0477ac */ /* 0x000ee20008000a00 */
[----:B-1----:R-:W5:Y:S01]  /*16600*/  LDG.E R2, desc[UR36][R2.64] ;  /* 0x0000002402027981 */ /* 0x002f62000c1e1900 */
[----:B------:R-:W-:Y:S02]  /*16610*/  IMAD.IADD R18, R19, 0x1, R18 ;  /* 0x0000000113127824 */ /* 0x000fe400078e0212 */
[C---:B-----5:R-:W-:Y:S01]  /*16620*/  FMUL.FTZ R14, R2.reuse, R14 ;  /* 0x0000000e020e7220 */ /* 0x060fe20000410000 */
[C---:B------:R-:W-:Y:S01]  /*16630*/  FMUL.FTZ R15, R2.reuse, R15 ;  /* 0x0000000f020f7220 */ /* 0x040fe20000410000 */
[C---:B------:R-:W-:Y:S01]  /*16640*/  FMUL.FTZ R13, R2.reuse, R13 ;  /* 0x0000000d020d7220 */ /* 0x040fe20000410000 */
[----:B------:R-:W-:-:S03]  /*16650*/  FMUL.FTZ R12, R2, R12 ;  /* 0x0000000c020c7220 */ /* 0x000fc60000410000 */
[----:B------:R-:W1:Y:S08]  /*16660*/  F2I.S8.NTZ R14, R14 ;  /* 0x0000000e000e7305 */ /* 0x000e700000202100 */
[----:B------:R-:W5:Y:S01]  /*16670*/  F2I.S8.NTZ R15, R15 ;  /* 0x0000000f000f7305 */ /* 0x000f620000202100 */
[----:B-1----:R-:W-:-:S07]  /*16680*/  PRMT R0, R14, 0x8880, RZ ;  /* 0x000088800e007816 */ /* 0x002fce00000000ff */
[----:B------:R-:W1:Y:S01]  /*16690*/  F2I.S8.NTZ R13, R13 ;  /* 0x0000000d000d7305 */ /* 0x000e620000202100 */
[----:B------:R-:W-:Y:S02]  /*166a0*/  PRMT R0, R0, 0x7710, RZ ;  /* 0x0000771000007816 */ /* 0x000fe400000000ff */
[----:B-----5:R-:W-:-:S05]  /*166b0*/  PRMT R3, R15, 0x8880, RZ ;  /* 0x000088800f037816 */ /* 0x020fca00000000ff */
[----:B------:R-:W0:Y:S01]  /*166c0*/  F2I.S8.NTZ R12, R12 ;  /* 0x0000000c000c7305 */ /* 0x000e220000202100 */
[----:B------:R-:W-:Y:S01]  /*166d0*/  IMAD.U32 R2, R0, 0x10000, RZ ;  /* 0x0001000000027824 */ /* 0x000fe200078e00ff */
[----:B------:R-:W-:-:S04]  /*166e0*/  PRMT R0, R3, 0x7710, RZ ;  /* 0x0000771003007816 */ /* 0x000fc800000000ff */
[----:B------:R-:W-:Y:S02]  /*166f0*/  LOP3.LUT R3, R2, 0xff0000, RZ, 0xc0, !PT ;  /* 0x00ff000002037812 */ /* 0x000fe400078ec0ff */
[----:B-1----:R-:W-:-:S03]  /*16700*/  PRMT R13, R13, 0x8880, RZ ;  /* 0x000088800d0d7816 */ /* 0x002fc600000000ff */
[----:B------:R-:W-:Y:S01]  /*16710*/  IMAD R3, R0, 0x1000000, R3 ;  /* 0x0100000000037824 */ /* 0x000fe200078e0203 */
[----:B------:R-:W-:Y:S02]  /*16720*/  PRMT R2, R13, 0x7710, RZ ;  /* 0x000077100d027816 */ /* 0x000fe400000000ff */
[----:B0-----:R-:W-:-:S04]  /*16730*/  PRMT R4, R12, 0x8880, RZ ;  /* 0x000088800c047816 */ /* 0x001fc800000000ff */
        /* <DEDUP_REMOVED lines=9> */
.L_x_2569:
[----:B------:R-:W1:Y:S01]  /*167d0*/  LDC.64 R2, c[0x0][0x380] ;  /* 0x0000e000ff027b82 */ /* 0x000e620000000a00 */
[----:B------:R-:W-:-:S04]  /*167e0*/  IMAD.IADD R19, R19, 0x1, R18 ;  /* 0x0000000113137824 */ /* 0x000fc800078e0212 */
[----:B-1----:R-:W-:-:S05]  /*167f0*/  IMAD.WIDE R2, R19, 0x4, R2 ;  /* 0x0000000413027825 */ /* 0x002fca00078e0202 */
[----:B------:R-:W-:Y:S01]  /*16800*/  STG.E.128 desc[UR36][R2.64], R12 ;  /* 0x0000000c02007986 */ /* 0x000fe2000c101d24 */
[----:B------:R-:W-:Y:S05]  /*16810*/  EXIT ;  /* 0x000000000000794d */ /* 0x000fea0003800000 */
.L_x_2499:
[----:B------:R-:W-:Y:S01]  /*16820*/  BSSY B0, `(.L_x_2570) ;  /* 0x0000007000007945 */ /* 0x000fe20003800000 */
[----:B------:R-:W-:Y:S02]  /*16830*/  IMAD.MOV.U32 R12, RZ, RZ, 0x2 ;  /* 0x00000002ff0c7424 */ /* 0x000fe400078e00ff */
[----:B------:R-:W-:Y:S02]  /*16840*/  IMAD.MOV.U32 R11, RZ, RZ, 0x1f ;  /* 0x0000001fff0b7424 */ /* 0x000fe400078e00ff */
[----:B------:R-:W-:-:S07]  /*16850*/  IMAD.MOV.U32 R15, RZ, RZ, -0x1 ;  /* 0xffffffffff0f7424 */ /* 0x000fce00078e00ff */
[----:B------:R-:W-:Y:S05]  /*16860*/  WARPSYNC.COLLECTIVE R15, `(.L_x_2571) ;  /* 0x000000000f087348 */ /* 0x000fea0003c00000 */
[----:B------:R0:W1:Y:S02]  /*16870*/  SHFL.BFLY P6, R14, R13, R12, R11 ;  /* 0x0c00000c0d0e7389 */ /* 0x00006400000c000b */
[----:B01----:R-:W-:Y:S05]  /*16880*/  ENDCOLLECTIVE ;  /* 0x000000000000791b */ /* 0x003fea0003800000 */
.L_x_2571:
[----:B------:R-:W-:Y:S05]  /*16890*/  BSYNC B0 ;  /* 0x0000000000007941 */ /* 0x000fea0003800000 */
.L_x_2570:
[----:B------:R-:W-:Y:S01]  /*168a0*/  FADD.FTZ R13, R13, R14 ;  /* 0x0000000e0d0d7221 */ /* 0x000fe20000010000 */
[----:B------:R-:W-:Y:S02]  /*168b0*/  IMAD.MOV.U32 R12, RZ, RZ, 0x1 ;  /* 0x00000001ff0c7424 */ /* 0x000fe400078e00ff */
[----:B------:R-:W-:Y:S02]  /*168c0*/  IMAD.MOV.U32 R11, RZ, RZ, 0x1f ;  /* 0x0000001fff0b7424 */ /* 0x000fe400078e00ff */
[----:B------:R-:W-:-:S07]  /*168d0*/  IMAD.MOV.U32 R15, RZ, RZ, -0x1 ;  /* 0xffffffffff0f7424 */ /* 0x000fce00078e00ff */
[----:B------:R-:W-:Y:S05]  /*168e0*/  WARPSYNC.COLLECTIVE R15, `(.L_x_2572) ;  /* 0x000000000f087348 */ /* 0x000fea0003c00000 */
[----:B------:R0:W1:Y:S02]  /*168f0*/  SHFL.BFLY P6, R14, R13, R12, R11 ;  /* 0x0c00000c0d0e7389 */ /* 0x00006400000c000b */
[----:B01----:R-:W-:Y:S05]  /*16900*/  ENDCOLLECTIVE ;  /* 0x000000000000791b */ /* 0x003fea0003800000 */
.L_x_2572:
[----:B------:R-:W-:Y:S05]  /*16910*/  BRA `(.L_x_2573) ;  /* 0xffffffb000487947 */ /* 0x000fea000383ffff */
.L_x_2503:
[----:B------:R-:W-:Y:S01]  /*16920*/  BSSY B0, `(.L_x_2574) ;  /* 0x0000008000007945 */ /* 0x000fe20003800000 */
[----:B------:R-:W-:Y:S02]  /*16930*/  IMAD.MOV.U32 R13, RZ, RZ, R157 ;  /* 0x000000ffff0d7224 */ /* 0x000fe400078e009d */
[----:B------:R-:W-:Y:S02]  /*16940*/  IMAD.MOV.U32 R12, RZ, RZ, 0x10 ;  /* 0x00000010ff0c7424 */ /* 0x000fe400078e00ff */
[----:B-1----:R-:W-:Y:S02]  /*16950*/  IMAD.MOV.U32 R11, RZ, RZ, 0x1f ;  /* 0x0000001fff0b7424 */ /* 0x002fe400078e00ff */
[----:B------:R-:W-:-:S07]  /*16960*/  IMAD.MOV.U32 R15, RZ, RZ, -0x1 ;  /* 0xffffffffff0f7424 */ /* 0x000fce00078e00ff */
[----:B------:R-:W-:Y:S05]  /*16970*/  WARPSYNC.COLLECTIVE R15, `(.L_x_2575) ;  /* 0x000000000f087348 */ /* 0x000fea0003c00000 */
[----:B------:R0:W1:Y:S02]  /*16980*/  SHFL.BFLY P6, R14, R13, R12, R11 ;  /* 0x0c00000c0d0e7389 */ /* 0x00006400000c000b */
[----:B01----:R-:W-:Y:S05]  /*16990*/  ENDCOLLECTIVE ;  /* 0x000000000000791b */ /* 0x003fea0003800000 */
.L_x_2575:
[----:B------:R-:W-:Y:S05]  /*169a0*/  BSYNC B0 ;  /* 0x0000000000007941 */ /* 0x000fea0003800000 */
.L_x_2574:
[----:B------:R-:W-:Y:S01]  /*169b0*/  FMNMX.FTZ R13, R14, R157, !PT ;  /* 0x0000009d0e0d7209 */ /* 0x000fe20007810000 */
[----:B------:R-:W-:Y:S02]  /*169c0*/  IMAD.MOV.U32 R12, RZ, RZ, 0x8 ;  /* 0x00000008ff0c7424 */ /* 0x000fe400078e00ff */
[----:B------:R-:W-:Y:S02]  /*169d0*/  IMAD.MOV.U32 R11, RZ, RZ, 0x1f ;  /* 0x0000001fff0b7424 */ /* 0x000fe400078e00ff */
[----:B------:R-:W-:-:S07]  /*169e0*/  IMAD.MOV.U32 R15, RZ, RZ, -0x1 ;  /* 0xffffffffff0f7424 */ /* 0x000fce00078e00ff */
[----:B------:R-:W-:Y:S05]  /*169f0*/  WARPSYNC.COLLECTIVE R15, `(.L_x_2576) ;  /* 0x000000000f087348 */ /* 0x000fea0003c00000 */
[----:B------:R0:W1:Y:S02]  /*16a00*/  SHFL.BFLY P6, R14, R13, R12, R11 ;  /* 0x0c00000c0d0e7389 */ /* 0x00006400000c000b */
[----:B01----:R-:W-:Y:S05]  /*16a10*/  ENDCOLLECTIVE ;  /* 0x000000000000791b */ /* 0x003fea0003800000 */
.L_x_2576:
[----:B------:R-:W-:Y:S01]  /*16a20*/  IMAD.MOV.U32 R12, RZ, RZ, 0x4 ;  /* 0x00000004ff0c7424 */ /* 0x000fe200078e00ff */
[----:B------:R-:W-:-:S05]  /*16a30*/  FMNMX.FTZ R0, R13, R14, !PT ;  /* 0x0000000e0d007209 */ /* 0x000fca0007810000 */
[----:B------:R-:W-:-:S07]  /*16a40*/  IMAD.MOV.U32 R13, RZ, RZ, R0 ;  /* 0x000000ffff0d7224 */ /* 0x000fce00078e0000 */
[----:B------:R-:W-:Y:S05]  /*16a50*/  WARPSYNC.COLLECTIVE R15, `(.L_x_2577) ;  /* 0x000000000f087348 */ /* 0x000fea0003c00000 */
[----:B------:R0:W1:Y:S02]  /*16a60*/  SHFL.BFLY P6, R14, R13, R12, R11 ;  /* 0x0c00000c0d0e7389 */ /* 0x00006400000c000b */
[----:B01----:R-:W-:Y:S05]  /*16a70*/  ENDCOLLECTIVE ;  /* 0x000000000000791b */ /* 0x003fea0003800000 */
.L_x_2577:
[----:B------:R-:W-:Y:S05]  /*16a80*/  BRA `(.L_x_2578) ;  /* 0xffffffb000e07947 */ /* 0x000fea000383ffff */
.L_x_2579:
        /* <DEDUP_REMOVED lines=15> */
.L_x_5597:


//--------------------- .text._ZN4mmha33masked_multihead_attention_kernelIfLi192ELi256ELi1ELi64ELi256ELb1ELb0EEEv26Multihead_attention_paramsIT_XT5_EE --------------------------
	.section	.text._ZN4mmha33masked_multihead_attention_kernelIfLi192ELi256ELi1ELi64ELi256ELb1ELb0EEEv26Multihead_attention_paramsIT_XT5_EE,"ax",@progbits
	.align	128
        .global         _ZN4mmha33masked_multihead_attention_kernelIfLi192ELi256ELi1ELi64ELi256ELb1ELb0EEEv26Multihead_attention_paramsIT_XT5_EE
        .type           _ZN4mmha33masked_multihead_attention_kernelIfLi192ELi256ELi1ELi64ELi256ELb1ELb0EEEv26Multihead_attention_paramsIT_XT5_EE,@function
        .size           _ZN4mmha33masked_multihead_attention_kernelIfLi192ELi256ELi1ELi64ELi256ELb1ELb0EEEv26Multihead_attention_paramsIT_XT5_EE,(.L_x_5598 - _ZN4mmha33masked_multihead_attention_kernelIfLi192ELi256ELi1ELi64ELi256ELb1ELb0EEEv26Multihead_attention_paramsIT_XT5_EE)
        .other          _ZN4mmha33masked_multihead_attention_kernelIfLi192ELi256ELi1ELi64ELi256ELb1ELb0EEEv26Multihead_attention_paramsIT_XT5_EE,@"STO_CUDA_ENTRY STV_DEFAULT"
_ZN4mmha33masked_multihead_attention_kernelIfLi192ELi256ELi1ELi64ELi256ELb1ELb0EEEv26Multihead_attention_paramsIT_XT5_EE:
.text._ZN4mmha33masked_multihead_attention_kernelIfLi192ELi256ELi1ELi64ELi256ELb1ELb0EEEv26Multihead_attention_paramsIT_XT5_EE:
        /* <DEDUP_REMOVED lines=13> */
.L_x_2580:
        /* <DEDUP_REMOVED lines=15> */
[----:B--2---:R-:W-:Y:S02]  /*01c0*/  IMAD.MOV.U32 R4, RZ, RZ, RZ ;  /* 0x000000ffff047224 */ /* 0x004fe400078e00ff */
[----:B0-----:R-:W-:-:S04]  /*01d0*/  IMAD.MOV R6, RZ, RZ, -R5 ;  /* 0x000000ffff067224 */ /* 0x001fc800078e0a05 */
[----:B------:R-:W-:Y:S02]  /*01e0*/  IMAD R9, R6, R7, RZ ;  /* 0x0000000706097224 */ /* 0x000fe400078e02ff */
[----:B------:R0:W2:Y:S02]  /*01f0*/  LDG.E R6, desc[UR36][R2.64] ;  /* 0x0000002402067981 */ /* 0x0000a4000c1e1900 */
[----:B------:R-:W-:Y:S02]  /*0200*/  IMAD.HI.U32 R5, R5, R9, R4 ;  /* 0x0000000905057227 */ /* 0x000fe400078e0004 */
[----:B------:R-:W3:Y:S04]  /*0210*/  LDC.64 R8, c[0x0][0x460] ;  /* 0x00011800ff087b82 */ /* 0x000ee80000000a00 */
[----:B------:R-:W-:-:S05]  /*0220*/  IMAD.HI.U32 R5, R5, R0, RZ ;  /* 0x0000000005057227 */ /* 0x000fca00078e00ff */
[----:B------:R-:W-:-:S13]  /*0230*/  R2UR UR6, R5 ;  /* 0x00000000050672ca */ /* 0x000fda00000e0000 */
[----:B------:R-:W-:-:S05]  /*0240*/  IADD3 R4, PT, PT, RZ, -UR6, RZ ;  /* 0x80000006ff047c10 */ /* 0x000fca000fffe0ff */
        /* <DEDUP_REMOVED lines=12> */
[----:B------:R-:W-:Y:S02]  /*0310*/  @P1 VIADD R0, R0, 0x1 ;  /* 0x0000000100001836 */ /* 0x000fe40000000000 */
[----:B------:R-:W-:Y:S01]  /*0320*/  VOTEU.ANY UP2, P2 ;  /* 0x0000000000ff7886 */ /* 0x000fe20001040100 */
[----:B------:R-:W-:Y:S02]  /*0330*/  UP2UR UR8, UPR, URZ, 0x4 ;  /* 0x00000004ff087883 */ /* 0x000fe40008000000 */
[----:B------:R-:W-:Y:S02]  /*0340*/  @P1 R2UR UR6, R0 ;  /* 0x00000000000612ca */ /* 0x000fe400000e0000 */
[----:B0-----:R-:W-:Y:S01]  /*0350*/  LOP3.LUT R3, R17, UR7, RZ, 0x3c, !PT ;  /* 0x0000000711037c12 */ /* 0x001fe2000f8e3cff */
[----:B------:R-:W0:Y:S01]  /*0360*/  @UP2 LDCU.64 UR4, c[0x0][0x460] ;  /* 0x00008c00ff0427ac */ /* 0x000e220008000a00 */
        /* <DEDUP_REMOVED lines=15> */
[----:B------:R-:W-:Y:S01]  /*0460*/  IMAD.U32 R5, RZ, RZ, UR5 ;  /* 0x00000005ff057e24 */ /* 0x000fe2000f8e00ff */
[----:B------:R-:W-:Y:S02]  /*0470*/  MOV R4, UR4 ;  /* 0x0000000400047c02 */ /* 0x000fe40008000f00 */
        /* <DEDUP_REMOVED lines=12> */
[----:B------:R-:W-:Y:S01]  /*0540*/  CS2R R28, SRZ ;  /* 0x00000000001c7805 */ /* 0x000fe2000001ff00 */
[----:B------:R-:W-:Y:S01]  /*0550*/  IMAD.SHL.U32 R0, R22, 0x4, RZ ;  /* 0x0000000416007824 */ /* 0x000fe200078e00ff */
        /* <DEDUP_REMOVED lines=47> */
.L_x_2582:
[----:B------:R-:W-:Y:S05]  /*0850*/  BSYNC.RECONVERGENT B0 ;  /* 0x0000000000007941 */ /* 0x000fea0003800200 */
.L_x_2581:
        /* <DEDUP_REMOVED lines=11> */
[----:B------:R-:W-:-:S02]  /*0910*/  PLOP3.LUT P2, PT, PT, PT, UP0, 0x40, 0x4 ;  /* 0x000000000004781c */ /* 0x000fc40003f4e808 */
[----:B------:R-:W-:Y:S02]  /*0920*/  CS2R R32, SRZ ;  /* 0x0000000000207805 */ /* 0x000fe4000001ff00 */
[----:B------:R-:W-:Y:S02]  /*0930*/  @!P4 SHF.L.U32 R3, R3, 0x2, RZ ;  /* 0x000000020303c819 */ /* 0x000fe400000006ff */
[----:B------:R-:W-:Y:S02]  /*0940*/  ISETP.GT.U32.OR P2, PT, R22, 0x3f, P2 ;  /* 0x0000003f1600780c */ /* 0x000fe40001744470 */
[----:B-1----:R-:W-:Y:S01]  /*0950*/  ISETP.NE.U32.AND P3, PT, RZ, UR10, PT ;  /* 0x0000000aff007c0c */ /* 0x002fe2000bf65070 */
[----:B------:R-:W1:Y:S01]  /*0960*/  @P0 LDC.64 R12, c[0x0][0x418] ;  /* 0x00010600ff0c0b82 */ /* 0x000e620000000a00 */
[----:B------:R-:W-:Y:S02]  /*0970*/  @!P4 IMAD R15, R15, UR44, R3 ;  /* 0x0000002c0f0fcc24 */ /* 0x000fe4000f8e0203 */
[----:B------:R-:W-:-:S02]  /*0980*/  ISETP.NE.AND.EX P3, PT, RZ, UR11, PT, P3 ;  /* 0x0000000bff007c0c */ /* 0x000fc4000bf65330 */
[----:B---3--:R-:W-:Y:S02]  /*0990*/  ISETP.NE.U32.AND P1, PT, RZ, UR8, PT ;  /* 0x00000008ff007c0c */ /* 0x008fe4000bf25070 */
[----:B------:R-:W-:Y:S01]  /*09a0*/  ISETP.GT.U32.OR P3, PT, R22, 0x2f, !P3 ;  /* 0x0000002f1600780c */ /* 0x000fe20005f64470 */
[----:B--2---:R-:W-:Y:S01]  /*09b0*/  @!P4 IMAD.WIDE R4, R15, 0x4, R4 ;  /* 0x000000040f04c825 */ /* 0x004fe200078e0204 */
[----:B------:R-:W-:Y:S01]  /*09c0*/  ISETP.NE.AND.EX P1, PT, RZ, UR9, PT, P1 ;  /* 0x00000009ff007c0c */ /* 0x000fe2000bf25310 */
[----:B------:R-:W-:Y:S01]  /*09d0*/  VOTEU.ALL UP0, P2 ;  /* 0x0000000000ff7886 */ /* 0x000fe20001000000 */
[----:B------:R-:W-:Y:S02]  /*09e0*/  ISETP.NE.OR P3, PT, R14, RZ, P3 ;  /* 0x000000ff0e00720c */ /* 0x000fe40001f65670 */
[----:B------:R-:W-:Y:S02]  /*09f0*/  ISETP.GT.U32.OR P1, PT, R22, 0x2f, !P1 ;  /* 0x0000002f1600780c */ /* 0x000fe40004f24470 */
[----:B-----5:R-:W-:-:S02]  /*0a00*/  @P5 R2UR UR39, R10 ;  /* 0x000000000a2752ca */ /* 0x020fc400000e0000 */
        /* <DEDUP_REMOVED lines=53> */
[----:B------:R-:W-:-:S03]  /*0d60*/  VIADD R0, R14, -UR38 ;  /* 0x800000260e007c36 */ /* 0x000fc60008000000 */
[----:B------:R-:W-:Y:S02]  /*0d70*/  MUFU.EX2 R7, -R4 ;  /* 0x8000000400077308 */ /* 0x000fe40000000800 */
[----:B------:R-:W-:-:S06]  /*0d80*/  I2FP.F32.S32 R0, R0 ;  /* 0x0000000000007245 */ /* 0x000fcc0000201400 */
        /* <DEDUP_REMOVED lines=28> */
.L_x_2585:
[----:B------:R-:W-:-:S13]  /*0f50*/  ISETP.GE.AND P0, PT, R0, R7, PT ;  /* 0x000000070000720c */ /* 0x000fda0003f06270 */
[----:B------:R-:W-:Y:S05]  /*0f60*/  @P0 BRA `(.L_x_2586) ;  /* 0x0000000c00880947 */ /* 0x000fea0003800000 */
[----:B------:R-:W-:Y:S01]  /*0f70*/  I2FP.F32.U32 R7, R7 ;  /* 0x0000000700077245 */ /* 0x000fe20000201000 */
[----:B------:R-:W-:Y:S01]  /*0f80*/  VIADD R3, R0, 0x2 ;  /* 0x0000000200037836 */ /* 0x000fe20000000000 */
[----:B------:R-:W-:Y:S02]  /*0f90*/  I2FP.F32.U32 R0, R0 ;  /* 0x0000000000007245 */ /* 0x000fe40000201000 */
[----:B------:R-:W-:Y:S02]  /*0fa0*/  IADD3 R14, PT, PT, R14, -UR38, RZ ;  /* 0x800000260e0e7c10 */ /* 0x000fe4000fffe0ff */
        /* <DEDUP_REMOVED lines=26> */
.L_x_2584:
        /* <DEDUP_REMOVED lines=26> */
[----:B------:R-:W-:Y:S02]  /*12f0*/  @P0 IADD3 R5, PT, PT, R5, 0x1, RZ ;  /* 0x0000000105050810 */ /* 0x000fe40007ffe0ff */
        /* <DEDUP_REMOVED lines=26> */
.L_x_2587:
        /* <DEDUP_REMOVED lines=15> */
.L_x_2588:
        /* <DEDUP_REMOVED lines=22> */
[----:B------:R-:W-:Y:S03]  /*16f0*/  BSSY.RECONVERGENT B2, `(.L_x_2593) ;  /* 0x0000031000027945 */ /* 0x000fe60003800200 */
[----:B------:R-:W-:Y:S01]  /*1700*/  LEA R34, R23, R35, 0x2 ;  /* 0x0000002317227211 */ /* 0x000fe200078e10ff */
        /* <DEDUP_REMOVED lines=45> */
[----:B------:R-:W-:Y:S01]  /*19e0*/  FFMA.FTZ R25, R25, R5, R6 ;  /* 0x0000000519197223 */ /* 0x000fe20000010006 */
[----:B------:R-:W-:-:S07]  /*19f0*/  IMAD.MOV.U32 R28, RZ, RZ, R7 ;  /* 0x000000ffff1c7224 */ /* 0x000fce00078e0007 */
.L_x_2594:
[----:B------:R-:W-:Y:S05]  /*1a00*/  BSYNC.RECONVERGENT B2 ;  /* 0x0000000000027941 */ /* 0x000fea0003800200 */
.L_x_2593:
[----:B-1----:R0:W-:Y:S04]  /*1a10*/  STS [R35], R24 ;  /* 0x0000001823007388 */ /* 0x0021e80000000800 */
[----:B--2---:R0:W-:Y:S04]  /*1a20*/  STS [R35+0x4], R26 ;  /* 0x0000041a23007388 */ /* 0x0041e80000000800 */
[----:B---3--:R0:W-:Y:S04]  /*1a30*/  STS [R34], R25 ;  /* 0x0000001922007388 */ /* 0x0081e80000000800 */
[----:B----4-:R0:W-:Y:S01]  /*1a40*/  STS [R34+0x4], R27 ;  /* 0x0000041b22007388 */ /* 0x0101e20000000800 */
[----:B------:R-:W-:Y:S05]  /*1a50*/  BRA `(.L_x_2595) ;  /* 0x0000000000847947 */ /* 0x000fea0003800000 */
.L_x_2592:
        /* <DEDUP_REMOVED lines=33> */
.L_x_2595:
[----:B------:R-:W-:Y:S05]  /*1c70*/  BSYNC.RECONVERGENT B1 ;  /* 0x0000000000017941 */ /* 0x000fea0003800200 */
.L_x_2591:
[----:B------:R1:W-:Y:S04]  /*1c80*/  STS [R21], R28 ;  /* 0x0000001c15007388 */ /* 0x0003e80000000800 */
[----:B------:R1:W-:Y:S04]  /*1c90*/  STS [R21+0x4], R30 ;  /* 0x0000041e15007388 */ /* 0x0003e80000000800 */
[----:B------:R1:W-:Y:S04]  /*1ca0*/  STS [R20], R29 ;  /* 0x0000001d14007388 */ /* 0x0003e80000000800 */
[----:B------:R1:W-:Y:S02]  /*1cb0*/  STS [R20+0x4], R31 ;  /* 0x0000041f14007388 */ /* 0x0003e40000000800 */
.L_x_2590:
[----:B------:R-:W-:Y:S05]  /*1cc0*/  BSYNC.RECONVERGENT B0 ;  /* 0x0000000000007941 */ /* 0x000fea0003800200 */
.L_x_2589:
        /* <DEDUP_REMOVED lines=9> */
[----:B0-----:R3:W2:Y:S02]  /*1d60*/  @!P0 LDS.128 R24, [R3] ;  /* 0x0000000003188984 */ /* 0x0016a40000000c00 */
.L_x_2597:
[----:B------:R-:W-:Y:S05]  /*1d70*/  BSYNC.RECONVERGENT B0 ;  /* 0x0000000000007941 */ /* 0x000fea0003800200 */
.L_x_2596:
[----:B------:R-:W-:Y:S06]  /*1d80*/  BAR.SYNC.DEFER_BLOCKING 0x0 ;  /* 0x0000000000007b1d */ /* 0x000fec0000010000 */
.L_x_2586:
[----:B------:R-:W-:Y:S05]  /*1d90*/  BSYNC.RECONVERGENT B6 ;  /* 0x0000000000067941 */ /* 0x000fea0003800200 */
.L_x_2583:
        /* <DEDUP_REMOVED lines=8> */
[----:B---3--:R-:W-:-:S03]  /*1e20*/  ISETP.NE.AND P1, PT, R0, RZ, PT ;  /* 0x000000ff0000720c */ /* 0x008fc60003f25270 */
[----:B------:R-:W-:Y:S01]  /*1e30*/  VIADD R0, R6, 0x40 ;  /* 0x0000004006007836 */ /* 0x000fe20000000000 */
        /* <DEDUP_REMOVED lines=10> */
[C---:B------:R-:W-:Y:S01]  /*1ee0*/  IMAD R3, R22.reuse, 0x10, R3 ;  /* 0x0000001016037824 */ /* 0x040fe200078e0203 */
[----:B------:R-:W-:Y:S01]  /*1ef0*/  @!P1 LEA R7, R22, R7, 0x4 ;  /* 0x0000000716079211 */ /* 0x000fe200078e20ff */
[----:B-1----:R-:W-:-:S04]  /*1f00*/  @!P0 IMAD.WIDE R4, R9, 0x4, R4 ;  /* 0x0000000409048825 */ /* 0x002fc800078e0204 */
[----:B------:R-:W-:Y:S01]  /*1f10*/  FFMA.FTZ R9, R29, R25, R0 ;  /* 0x000000191d097223 */ /* 0x000fe20000010000 */
[----:B------:R3:W-:Y:S03]  /*1f20*/  STS.128 [R3], R28 ;  /* 0x0000001c03007388 */ /* 0x0007e60000000c00 */
[----:B------:R-:W-:Y:S01]  /*1f30*/  FFMA.FTZ R0, R30, R26, R9 ;  /* 0x0000001a1e007223 */ /* 0x000fe20000010009 */
[----:B------:R3:W-:Y:S03]  /*1f40*/  @!P1 STS.128 [R7], R16 ;  /* 0x0000001007009388 */ /* 0x0007e60000000c00 */
[----:B------:R-:W-:Y:S01]  /*1f50*/  FFMA.FTZ R0, R31, R27, R0 ;  /* 0x0000001b1f007223 */ /* 0x000fe20000010000 */
[----:B------:R3:W-:Y:S06]  /*1f60*/  @!P0 STG.E.128 desc[UR36][R4.64], R24 ;  /* 0x0000001804008986 */ /* 0x0007ec000c101d24 */
.L_x_2599:
[----:B------:R-:W-:Y:S05]  /*1f70*/  BSYNC.RECONVERGENT B0 ;  /* 0x0000000000007941 */ /* 0x000fea0003800200 */
.L_x_2598:
        /* <DEDUP_REMOVED lines=9> */
[----:B------:R-:W1:Y:S03]  /*2010*/  SHFL.BFLY PT, R3, R4, 0x8, 0x1f ;  /* 0x0d001f0004037f89 */ /* 0x000e6600000e0000 */
[----:B------:R-:W-:Y:S01]  /*2020*/  ULEA UR76, UR76, UR5, 0x18 ;  /* 0x000000054c4c7291 */ /* 0x000fe2000f8ec0ff */
[----:B-1----:R-:W-:Y:S01]  /*2030*/  FADD.FTZ R5, R4, R3 ;  /* 0x0000000304057221 */ /* 0x002fe20000010000 */
[----:B------:R-:W-:Y:S01]  /*2040*/  LOP3.LUT R4, R0, 0x7c, RZ, 0xc0, !PT ;  /* 0x0000007c00047812 */ /* 0x000fe200078ec0ff */
[----:B-----5:R-:W-:-:S03]  /*2050*/  IMAD.U32 R0, RZ, RZ, UR4 ;  /* 0x00000004ff007e24 */ /* 0x020fc6000f8e00ff */
        /* <DEDUP_REMOVED lines=8> */
[----:B-1----:R-:W-:Y:S01]  /*20e0*/  FADD.FTZ R5, R7, R8 ;  /* 0x0000000807057221 */ /* 0x002fe20000010000 */
[----:B------:R-:W-:-:S04]  /*20f0*/  IMAD.MOV R7, RZ, RZ, -R0 ;  /* 0x000000ffff077224 */ /* 0x000fc800078e0a00 */
[----:B------:R-:W-:Y:S01]  /*2100*/  @!P0 STS [R4+UR34+0x8], R5 ;  /* 0x0000080504008988 */ /* 0x000fe20008000822 */
[----:B------:R-:W-:Y:S01]  /*2110*/  VIADDMNMX R7, R7, UR41, RZ, !PT ;  /* 0x0000002907077c46 */ /* 0x000fe2000f8001ff */
[----:B------:R-:W-:Y:S03]  /*2120*/  BAR.SYNC.DEFER_BLOCKING 0x0 ;  /* 0x0000000000007b1d */ /* 0x000fe60000010000 */
[----:B------:R-:W-:Y:S02]  /*2130*/  R2UR UR4, R7 ;  /* 0x00000000070472ca */ /* 0x000fe400000e0000 */
[----:B------:R-:W-:-:S11]  /*2140*/  ISETP.NE.AND P0, PT, R22, RZ, PT ;  /* 0x000000ff1600720c */ /* 0x000fd60003f05270 */
[----:B------:R-:W-:-:S04]  /*2150*/  UIADD3 UR5, UPT, UPT, UR41, -UR4, URZ ;  /* 0x8000000429057290 */ /* 0x000fc8000fffe0ff */
[----:B------:R-:W-:Y:S01]  /*2160*/  ULEA UR5, UR5, UR76, 0x2 ;  /* 0x0000004c05057291 */ /* 0x000fe2000f8e10ff */
[----:B------:R1:W3:Y:S02]  /*2170*/  @!P1 LDS R5, [R3+0x8] ;  /* 0x0000080003059984 */ /* 0x0002e40000000800 */
[----:B-1----:R-:W-:-:S05]  /*2180*/  IMAD.MOV.U32 R3, RZ, RZ, -0x800001 ;  /* 0xff7fffffff037424 */ /* 0x002fca00078e00ff */
[----:B------:R-:W-:Y:S04]  /*2190*/  STL [R1+0x768], R3 ;  /* 0x0007680301007387 */ /* 0x000fe80000100800 */
[----:B---3--:R-:W1:Y:S02]  /*21a0*/  SHFL.BFLY PT, R6, R5, 0x1, 0x1f ;  /* 0x0c201f0005067f89 */ /* 0x008e6400000e0000 */
        /* <DEDUP_REMOVED lines=21> */
.L_x_2602:
[----:B-1----:R-:W3:Y:S04]  /*2300*/  LDL R3, [R1+0x768] ;  /* 0x0007680001037983 */ /* 0x002ee80000100800 */
[----:B---3--:R3:W-:Y:S02]  /*2310*/  STS [UR5+-0x4], R3 ;  /* 0xfffffc03ff007988 */ /* 0x0087e40008000805 */
.L_x_2601:
[----:B------:R-:W-:Y:S05]  /*2320*/  BSYNC.RECONVERGENT B0 ;  /* 0x0000000000007941 */ /* 0x000fea0003800200 */
.L_x_2600:
        /* <DEDUP_REMOVED lines=24> */
[----:B------:R-:W-:Y:S01]  /*24b0*/  R2UR UR63, R12 ;  /* 0x000000000c3f72ca */ /* 0x000fe200000e0000 */
[----:B------:R-:W-:Y:S01]  /*24c0*/  IMAD.MOV.U32 R3, RZ, RZ, R49 ;  /* 0x000000ffff037224 */ /* 0x000fe200078e0031 */
[----:B------:R-:W-:Y:S01]  /*24d0*/  R2UR UR64, R11 ;  /* 0x000000000b4072ca */ /* 0x000fe200000e0000 */
[----:B------:R-:W2:Y:S01]  /*24e0*/  LDS.128 R12, [UR34+0x420] ;  /* 0x00042022ff0c7984 */ /* 0x000ea20008000c00 */
[----:B------:R-:W-:-:S02]  /*24f0*/  R2UR UR65, R10 ;  /* 0x000000000a4172ca */ /* 0x000fc400000e0000 */
[----:B------:R-:W-:Y:S02]  /*2500*/  R2UR UR66, R9 ;  /* 0x00000000094272ca */ /* 0x000fe400000e0000 */
[----:B------:R-:W-:Y:S02]  /*2510*/  R2UR UR67, R8 ;  /* 0x00000000084372ca */ /* 0x000fe400000e0000 */
[----:B------:R-:W3:Y:S01]  /*2520*/  LDS.128 R8, [UR34+0x410] ;  /* 0x00041022ff087984 */ /* 0x000ee20008000c00 */
[----:B------:R-:W-:Y:S01]  /*2530*/  R2UR UR58, R17 ;  /* 0x00000000113a72ca */ /* 0x000fe200000e0000 */
[----:B------:R-:W-:Y:S01]  /*2540*/  IMAD.MOV.U32 R17, RZ, RZ, R51 ;  /* 0x000000ffff117224 */ /* 0x000fe200078e0033 */
[----:B------:R-:W-:Y:S02]  /*2550*/  R2UR UR59, R16 ;  /* 0x00000000103b72ca */ /* 0x000fe400000e0000 */
[----:B------:R-:W-:Y:S02]  /*2560*/  MOV R16, R50 ;  /* 0x0000003200107202 */ /* 0x000fe40000000f00 */
[----:B------:R-:W-:-:S02]  /*2570*/  R2UR UR56, R19 ;  /* 0x00000000133872ca */ /* 0x000fc400000e0000 */
[----:B------:R-:W-:Y:S02]  /*2580*/  R2UR UR57, R18 ;  /* 0x00000000123972ca */ /* 0x000fe400000e0000 */
[----:B------:R-:W-:Y:S02]  /*2590*/  R2UR UR52, R23 ;  /* 0x00000000173472ca */ /* 0x000fe400000e0000 */
[----:B------:R-:W-:Y:S02]  /*25a0*/  R2UR UR53, R22 ;  /* 0x00000000163572ca */ /* 0x000fe400000e0000 */
[----:B------:R-:W-:Y:S02]  /*25b0*/  R2UR UR54, R21 ;  /* 0x00000000153672ca */ /* 0x000fe400000e0000 */
[----:B------:R-:W-:Y:S02]  /*25c0*/  R2UR UR55, R20 ;  /* 0x00000000143772ca */ /* 0x000fe400000e0000 */
[----:B0-----:R-:W-:-:S02]  /*25d0*/  R2UR UR48, R27 ;  /* 0x000000001b3072ca */ /* 0x001fc400000e0000 */
[----:B------:R-:W-:Y:S02]  /*25e0*/  R2UR UR49, R26 ;  /* 0x000000001a3172ca */ /* 0x000fe400000e0000 */
[----:B------:R-:W-:Y:S02]  /*25f0*/  R2UR UR50, R25 ;  /* 0x00000000193272ca */ /* 0x000fe400000e0000 */
[----:B-1----:R-:W-:Y:S02]  /*2600*/  R2UR UR18, R7 ;  /* 0x00000000071272ca */ /* 0x002fe400000e0000 */
[----:B------:R-:W-:Y:S02]  /*2610*/  R2UR UR19, R6 ;  /* 0x00000000061372ca */ /* 0x000fe400000e0000 */
[----:B------:R-:W-:Y:S02]  /*2620*/  R2UR UR20, R5 ;  /* 0x00000000051472ca */ /* 0x000fe400000e0000 */
[----:B------:R-:W-:-:S02]  /*2630*/  R2UR UR21, R4 ;  /* 0x00000000041572ca */ /* 0x000fc400000e0000 */
        /* <DEDUP_REMOVED lines=372> */
.L_x_2603:
        /* <DEDUP_REMOVED lines=14> */
[----:B------:R-:W1:Y:S03]  /*3e60*/  LDCU.64 UR34, c[0x0][0x420] ;  /* 0x00008400ff2277ac */ /* 0x000e660008000a00 */
        /* <DEDUP_REMOVED lines=9> */
[----:B------:R1:W2:Y:S02]  /*3f00*/  F2I.FTZ.U32.TRUNC.NTZ R5, R4 ;  /* 0x0000000400057305 */ /* 0x0002a4000021f000 */
[----:B-1----:R-:W-:Y:S02]  /*3f10*/  IMAD.MOV.U32 R4, RZ, RZ, RZ ;  /* 0x000000ffff047224 */ /* 0x002fe400078e00ff */
[----:B--2---:R-:W-:-:S04]  /*3f20*/  IMAD.MOV R3, RZ, RZ, -R5 ;  /* 0x000000ffff037224 */ /* 0x004fc800078e0a05 */
        /* <DEDUP_REMOVED lines=23> */
.L_x_2863:
[----:B0-2---:R-:W2:Y:S01]  /*40a0*/  LDL R3, [R1+0x4c] ;  /* 0x00004c0001037983 */ /* 0x005ea20000100800 */
[----:B------:R-:W0:Y:S03]  /*40b0*/  LDCU UR34, c[0x0][0x3f4] ;  /* 0x00007e80ff2277ac */ /* 0x000e260008000800 */
[----:B------:R-:W3:Y:S04]  /*40c0*/  LDL R252, [R1+0x48] ;  /* 0x0000480001fc7983 */ /* 0x000ee80000100800 */
[----:B-----5:R-:W4:Y:S04]  /*40d0*/  LDL R0, [R1+0x44] ;  /* 0x0000440001007983 */ /* 0x020f280000100800 */
[----:B------:R1:W-:Y:S04]  /*40e0*/  STL [R1+0x794], R6 ;  /* 0x0007940601007387 */ /* 0x0003e80000100800 */
[----:B-1----:R-:W4:Y:S04]  /*40f0*/  LDL R6, [R1+0x778] ;  /* 0x0007780001067983 */ /* 0x002f280000100800 */
[----:B------:R1:W-:Y:S04]  /*4100*/  STL [R1+0x790], R5 ;  /* 0x0007900501007387 */ /* 0x0003e80000100800 */
[----:B-1----:R-:W4:Y:S04]  /*4110*/  LDL R5, [R1+0x76c] ;  /* 0x00076c0001057983 */ /* 0x002f280000100800 */
[----:B------:R-:W-:Y:S04]  /*4120*/  STL [R1+0x78c], R4 ;  /* 0x00078c0401007387 */ /* 0x000fe80000100800 */
[----:B------:R2:W-:Y:S02]  /*4130*/  STL [R1+0x788], R2 ;  /* 0x0007880201007387 */ /* 0x0005e40000100800 */
[----:B--2---:R-:W-:-:S02]  /*4140*/  @P0 IMAD.MOV.U32 R2, RZ, RZ, R3 ;  /* 0x000000ffff020224 */ /* 0x004fc400078e0003 */
[----:B---3--:R-:W-:-:S05]  /*4150*/  @P0 IMAD.MOV.U32 R3, RZ, RZ, R252 ;  /* 0x000000ffff030224 */ /* 0x008fca00078e00fc */
[----:B------:R1:W2:Y:S01]  /*4160*/  @P0 LDG.E.U8 R2, desc[UR36][R2.64] ;  /* 0x0000002402020981 */ /* 0x0002a2000c1e1100 */
[----:B----4-:R-:W-:Y:S01]  /*4170*/  IADD3 R4, PT, PT, R0, -0x1, RZ ;  /* 0xffffffff00047810 */ /* 0x010fe20007ffe0ff */
[----:B0-----:R-:W-:Y:S01]  /*4180*/  IMAD.U32 R0, RZ, RZ, UR34 ;  /* 0x00000022ff007e24 */ /* 0x001fe2000f8e00ff */
[----:B------:R-:W0:Y:S02]  /*4190*/  LDCU UR34, c[0x0][0x40c] ;  /* 0x00008180ff2277ac */ /* 0x000e240008000800 */
[----:B-1----:R-:W-:Y:S02]  /*41a0*/  IABS R3, R4 ;  /* 0x0000000400037213 */ /* 0x002fe40000000000 */
[----:B------:R-:W-:-:S03]  /*41b0*/  IABS R252, R0 ;  /* 0x0000000000fc7213 */ /* 0x000fc60000000000 */
[----:B------:R-:W-:-:S04]  /*41c0*/  IMAD.HI.U32 R6, R6, R3, RZ ;  /* 0x0000000306067227 */ /* 0x000fc800078e00ff */
[----:B------:R-:W-:-:S04]  /*41d0*/  IMAD.MOV R6, RZ, RZ, -R6 ;  /* 0x000000ffff067224 */ /* 0x000fc800078e0a06 */
[----:B------:R-:W-:-:S05]  /*41e0*/  IMAD R3, R252, R6, R3 ;  /* 0x00000006fc037224 */ /* 0x000fca00078e0203 */
[----:B------:R-:W-:Y:S01]  /*41f0*/  ISETP.GT.U32.AND P1, PT, R5, R3, PT ;  /* 0x000000030500720c */ /* 0x000fe20003f24070 */
[----:B------:R1:W-:Y:S01]  /*4200*/  STL [R1+0x40], R4 ;  /* 0x0000400401007387 */ /* 0x0003e20000100800 */
[----:B------:R-:W-:-:S03]  /*4210*/  ISETP.GE.AND P2, PT, R4, RZ, PT ;  /* 0x000000ff0400720c */ /* 0x000fc60003f46270 */
[----:B------:R3:W5:Y:S08]  /*4220*/  LDL.LU R6, [R1+0x794] ;  /* 0x0007940001067983 */ /* 0x0007700000300800 */
[----:B------:R-:W-:-:S05]  /*4230*/  @!P1 IMAD.IADD R3, R3, 0x1, -R252 ;  /* 0x0000000103039824 */ /* 0x000fca00078e0afc */
[----:B------:R-:W-:Y:S02]  /*4240*/  ISETP.GT.U32.AND P1, PT, R5, R3, PT ;  /* 0x000000030500720c */ /* 0x000fe40003f24070 */
[----:B------:R3:W5:Y:S04]  /*4250*/  LDL.LU R5, [R1+0x790] ;  /* 0x0007900001057983 */ /* 0x0007680000300800 */
[----:B-1----:R3:W5:Y:S01]  /*4260*/  LDL.LU R4, [R1+0x78c] ;  /* 0x00078c0001047983 */ /* 0x0027620000300800 */
[----:B--2---:R-:W-:-:S03]  /*4270*/  ISETP.NE.AND P6, PT, R2, RZ, P0 ;  /* 0x000000ff0200720c */ /* 0x004fc600007c5270 */
[----:B------:R3:W5:Y:S03]  /*4280*/  LDL.LU R2, [R1+0x788] ;  /* 0x0007880001027983 */ /* 0x0007660000300800 */
[----:B------:R-:W-:Y:S01]  /*4290*/  @!P1 IMAD.IADD R3, R3, 0x1, -R252 ;  /* 0x0000000103039824 */ /* 0x000fe200078e0afc */
[----:B------:R-:W-:Y:S01]  /*42a0*/  ISETP.NE.AND P1, PT, R0, RZ, PT ;  /* 0x000000ff0000720c */ /* 0x000fe20003f25270 */
[----:B0-----:R-:W-:Y:S01]  /*42b0*/  UISETP.NE.AND UP0, UPT, UR34, URZ, UPT ;  /* 0x000000ff2200728c */ /* 0x001fe2000bf05270 */
[----:B------:R-:W-:Y:S01]  /*42c0*/  BSSY.RECONVERGENT B0, `(.L_x_2606) ;  /* 0x0001da3000007945 */ /* 0x000fe20003800200 */
[----:B------:R-:W-:-:S10]  /*42d0*/  @!P2 IMAD.MOV R3, RZ, RZ, -R3 ;  /* 0x000000ffff03a224 */ /* 0x000fd400078e0a03 */
[----:B------:R-:W-:Y:S01]  /*42e0*/  @!P1 LOP3.LUT R3, RZ, R0, RZ, 0x33, !PT ;  /* 0x00000000ff039212 */ /* 0x000fe200078e33ff */
[----:B---3--:R-:W-:Y:S06]  /*42f0*/  BRA.U UP0, `(.L_x_2607) ;  /* 0x0000017100d07547 */ /* 0x008fec000b800000 */
[----:B------:R-:W2:Y:S01]  /*4300*/  LDL R252, [R1+0x40] ;  /* 0x0000400001fc7983 */ /* 0x000ea20000100800 */
[----:B------:R-:W-:Y:S01]  /*4310*/  BSSY.RECONVERGENT B2, `(.L_x_2608) ;  /* 0x0000079000027945 */ /* 0x000fe20003800200 */
[----:B--2---:R-:W-:Y:S01]  /*4320*/  ISETP.GE.AND P1, PT, R252, UR40, PT ;  /* 0x00000028fc007c0c */ /* 0x004fe2000bf26270 */
[C---:B------:R-:W-:Y:S01]  /*4330*/  IMAD.SHL.U32 R252, R3.reuse, 0x4, RZ ;  /* 0x0000000403fc7824 */ /* 0x040fe200078e00ff */
[----:B------:R-:W-:-:S05]  /*4340*/  IADD3 R3, PT, PT, R3, R0, RZ ;  /* 0x0000000003037210 */ /* 0x000fca0007ffe0ff */
[----:B------:R0:W-:Y:S04]  /*4350*/  STL [R1+0x34], R3 ;  /* 0x0000340301007387 */ /* 0x0001e80000100800 */
[----:B------:R1:W-:Y:S01]  /*4360*/  STL [R1+0x30], R252 ;  /* 0x000030fc01007387 */ /* 0x0003e20000100800 */
[----:B0-----:R-:W-:Y:S01]  /*4370*/  IMAD R3, R0, 0xc0, RZ ;  /* 0x000000c000037824 */ /* 0x001fe200078e02ff */
[----:B------:R-:W-:Y:S06]  /*4380*/  @P1 BRA `(.L_x_2609) ;  /* 0x0000000400c41947 */ /* 0x000fec0003800000 */
[----:B------:R0:W-:Y:S01]  /*4390*/  STL.64 [R1+0x7d0], R22 ;  /* 0x0007d01601007387 */ /* 0x0001e20000100a00 */
[----:B-----5:R-:W-:-:S03]  /*43a0*/  ISETP.NE.AND P3, PT, R2, RZ, PT ;  /* 0x000000ff0200720c */ /* 0x020fc60003f65270 */
[----:B------:R2:W-:Y:S04]  /*43b0*/  STL.64 [R1+0x7c8], R20 ;  /* 0x0007c81401007387 */ /* 0x0005e80000100a00 */
[----:B------:R-:W-:Y:S01]  /*43c0*/  STL.64 [R1+0x7c0], R18 ;  /* 0x0007c01201007387 */ /* 0x000fe20000100a00 */
[----:B0-----:R-:W-:-:S03]  /*43d0*/  IMAD.MOV.U32 R22, RZ, RZ, R252 ;  /* 0x000000ffff167224 */ /* 0x001fc600078e00fc */
[----:B------:R0:W-:Y:S02]  /*43e0*/  STL.64 [R1+0x7b8], R16 ;  /* 0x0007b81001007387 */ /* 0x0001e40000100a00 */
[----:B------:R-:W-:Y:S01]  /*43f0*/  VOTEU.ANY UP0, P3 ;  /* 0x0000000000ff7886 */ /* 0x000fe20001800100 */
[----:B------:R-:W-:Y:S02]  /*4400*/  PLOP3.LUT P3, PT, PT, PT, UP0, 0x80, 0x8 ;  /* 0x000000000008781c */ /* 0x000fe40003f6f008 */
[----:B------:R-:W-:Y:S01]  /*4410*/  ISETP.GE.AND P2, PT, R22, R3, PT ;  /* 0x000000031600720c */ /* 0x000fe20003f46270 */
[----:B------:R-:W-:Y:S01]  /*4420*/  STL [R1+0x7b0], R14 ;  /* 0x0007b00e01007387 */ /* 0x000fe20000100800 */
[----:B------:R-:W-:Y:S02]  /*4430*/  PLOP3.LUT P4, PT, PT, PT, UP0, 0x80, 0x8 ;  /* 0x000000000008781c */ /* 0x000fe40003f8f008 */
[----:B------:R-:W-:Y:S01]  /*4440*/  PLOP3.LUT P5, PT, PT, PT, UP0, 0x80, 0x8 ;  /* 0x000000000008781c */ /* 0x000fe20003faf008 */
[----:B------:R-:W-:Y:S04]  /*4450*/  STL [R1+0x7ac], R13 ;  /* 0x0007ac0d01007387 */ /* 0x000fe80000100800 */
[----:B------:R-:W-:Y:S04]  /*4460*/  STL [R1+0x7a8], R12 ;  /* 0x0007a80c01007387 */ /* 0x000fe80000100800 */
[----:B--2---:R-:W2:Y:S01]  /*4470*/  @!P2 LDC.64 R20, c[0x0][0x3b8] ;  /* 0x0000ee00ff14ab82 */ /* 0x004ea20000000a00 */
[----:B------:R-:W-:Y:S01]  /*4480*/  STL [R1+0x7a4], R11 ;  /* 0x0007a40b01007387 */ /* 0x000fe20000100800 */
[----:B-1----:R-:W-:Y:S01]  /*4490*/  @!P2 IMAD R252, R0, UR44, RZ ;  /* 0x0000002c00fcac24 */ /* 0x002fe2000f8e02ff */
[----:B------:R-:W1:Y:S01]  /*44a0*/  @P3 S2R R23, SR_CTAID.X ;  /* 0x0000000000173919 */ /* 0x000e620000002500 */
[----:B------:R-:W-:Y:S01]  /*44b0*/  PLOP3.LUT P3, PT, PT, PT, UP0, 0x80, 0x8 ;  /* 0x000000000008781c */ /* 0x000fe20003f6f008 */
[----:B------:R-:W-:Y:S04]  /*44c0*/  STL [R1+0x7a0], R10 ;  /* 0x0007a00a01007387 */ /* 0x000fe80000100800 */
[----:B------:R-:W-:Y:S04]  /*44d0*/  STL [R1+0x79c], R9 ;  /* 0x00079c0901007387 */ /* 0x000fe80000100800 */
[----:B------:R2:W-:Y:S04]  /*44e0*/  STL [R1+0x798], R8 ;  /* 0x0007980801007387 */ /* 0x0005e80000100800 */
[----:B0-----:R-:W0:Y:S01]  /*44f0*/  @P3 LDC.64 R16, c[0x0][0x450] ;  /* 0x00011400ff103b82 */ /* 0x001e220000000a00 */
[----:B------:R-:W-:Y:S04]  /*4500*/  STL [R1+0x794], R7 ;  /* 0x0007940701007387 */ /* 0x000fe80000100800 */
[----:B------:R3:W-:Y:S01]  /*4510*/  STL [R1+0x790], R6 ;  /* 0x0007900601007387 */ /* 0x0007e20000100800 */
[----:B--2---:R-:W-:-:S03]  /*4520*/  IMAD.MOV.U32 R8, RZ, RZ, R21 ;  /* 0x000000ffff087224 */ /* 0x004fc600078e0015 */
[----:B------:R-:W-:Y:S04]  /*4530*/  STL [R1+0x78c], R5 ;  /* 0x00078c0501007387 */ /* 0x000fe80000100800 */
[----:B------:R2:W-:Y:S01]  /*4540*/  STL [R1+0x788], R4 ;  /* 0x0007880401007387 */ /* 0x0005e20000100800 */
[----:B---3--:R-:W-:Y:S01]  /*4550*/  IMAD.MOV.U32 R6, RZ, RZ, R20 ;  /* 0x000000ffff067224 */ /* 0x008fe200078e0014 */
[----:B--2---:R-:W1:Y:S01]  /*4560*/  @P4 LDC R4, c[0x0][0x3f8] ;  /* 0x0000fe00ff044b82 */ /* 0x004e620000000800 */
[----:B------:R-:W-:Y:S01]  /*4570*/  @!P2 IADD3 R5, P4, PT, R22, R252, RZ ;  /* 0x000000fc1605a210 */ /* 0x000fe20007f9e0ff */
[----:B------:R-:W2:Y:S03]  /*4580*/  LDL R12, [R1+0x440] ;  /* 0x00044000010c7983 */ /* 0x000ea60000100800 */
[----:B------:R-:W-:Y:S01]  /*4590*/  @!P2 LEA.HI.X.SX32 R252, R252, RZ, 0x1, P4 ;  /* 0x000000fffcfca211 */ /* 0x000fe200020f0eff */
[----:B------:R-:W3:Y:S01]  /*45a0*/  LDL R9, [R1+0x444] ;  /* 0x0004440001097983 */ /* 0x000ee20000100800 */
[----:B------:R-:W-:-:S04]  /*45b0*/  @!P2 LEA R6, P4, R5, R6, 0x2 ;  /* 0x000000060506a211 */ /* 0x000fc800078810ff */
[----:B------:R-:W-:Y:S02]  /*45c0*/  @!P2 LEA.HI.X R7, R5, R8, R252, 0x2, P4 ;  /* 0x000000080507a211 */ /* 0x000fe400020f14fc */
[----:B------:R-:W-:Y:S02]  /*45d0*/  PLOP3.LUT P4, PT, PT, PT, UP0, 0x80, 0x8 ;  /* 0x000000000008781c */ /* 0x000fe40003f8f008 */
[----:B------:R-:W-:Y:S02]  /*45e0*/  CS2R R20, SRZ ;  /* 0x0000000000147805 */ /* 0x000fe4000001ff00 */
[----:B------:R-:W-:Y:S01]  /*45f0*/  PLOP3.LUT P3, PT, PT, PT, UP0, 0x80, 0x8 ;  /* 0x000000000008781c */ /* 0x000fe20003f6f008 */
[----:B------:R-:W4:Y:S08]  /*4600*/  LDL R5, [R1+0x448] ;  /* 0x0004480001057983 */ /* 0x000f300000100800 */
[----:B-1----:R-:W-:Y:S01]  /*4610*/  @P4 IMAD R252, R4, UR39, R23 ;  /* 0x0000002704fc4c24 */ /* 0x002fe2000f8e0217 */
[----:B------:R-:W-:-:S06]  /*4620*/  CS2R R22, SRZ ;  /* 0x0000000000167805 */ /* 0x000fcc000001ff00 */
[----:B------:R-:W2:Y:S01]  /*4630*/  @!P2 LDG.E.128 R20, desc[UR36][R6.64] ;  /* 0x000000240614a981 */ /* 0x000ea2000c1e1d00 */
[----:B------:R-:W-:Y:S01]  /*4640*/  PLOP3.LUT P4, PT, PT, PT, UP0, 0x80, 0x8 ;  /* 0x000000000008781c */ /* 0x000fe20003f8f008 */
[----:B------:R-:W-:-:S04]  /*4650*/  @P5 IMAD R252, R252, 0xc0, RZ ;  /* 0x000000c0fcfc5824 */ /* 0x000fc800078e02ff */
[----:B0-----:R-:W-:-:S08]  /*4660*/  @P3 IMAD.WIDE R16, R252, 0x4, R16 ;  /* 0x00000004fc103825 */ /* 0x001fd000078e0210 */
[----:B------:R-:W3:Y:S01]  /*4670*/  @P4 LDG.E.128 R16, desc[UR36][R16.64] ;  /* 0x0000002410104981 */ /* 0x000ee2000c1e1d00 */
[----:B------:R-:W-:Y:S01]  /*4680*/  PLOP3.LUT P4, PT, PT, PT, UP0, 0x80, 0x8 ;  /* 0x000000000008781c */ /* 0x000fe20003f8f008 */
[----:B--2---:R-:W-:Y:S01]  /*4690*/  IMAD.MOV.U32 R8, RZ, RZ, R22 ;  /* 0x000000ffff087224 */ /* 0x004fe200078e0016 */
[----:B------:R-:W-:Y:S01]  /*46a0*/  MOV R7, R23 ;  /* 0x0000001700077202 */ /* 0x000fe20000000f00 */
[----:B------:R-:W-:Y:S01]  /*46b0*/  IMAD.MOV.U32 R14, RZ, RZ, R20 ;  /* 0x000000ffff0e7224 */ /* 0x000fe200078e0014 */
[----:B------:R0:W5:Y:S01]  /*46c0*/  LDL.LU.64 R22, [R1+0x7d0] ;  /* 0x0007d00001167983 */ /* 0x0001620000300a00 */
[----:B------:R-:W-:-:S03]  /*46d0*/  IMAD.MOV.U32 R11, RZ, RZ, R21 ;  /* 0x000000ffff0b7224 */ /* 0x000fc600078e0015 */
[----:B------:R0:W5:Y:S04]  /*46e0*/  LDL.LU.64 R20, [R1+0x7c8] ;  /* 0x0007c80001147983 */ /* 0x0001680000300a00 */
[----:B------:R-:W2:Y:S01]  /*46f0*/  LDL R252, [R1+0x44c] ;  /* 0x00044c0001fc7983 */ /* 0x000ea20000100800 */
[----:B------:R-:W-:Y:S01]  /*4700*/  PLOP3.LUT P3, PT, PT, PT, UP0, 0x80, 0x8 ;  /* 0x000000000008781c */ /* 0x000fe20003f6f008 */
[----:B------:R-:W-:Y:S01]  /*4710*/  FADD.FTZ R12, R12, R14 ;  /* 0x0000000e0c0c7221 */ /* 0x000fe20000010000 */
[----:B---3--:R-:W-:-:S04]  /*4720*/  IMAD.MOV.U32 R13, RZ, RZ, R16 ;  /* 0x000000ffff0d7224 */ /* 0x008fc800078e0010 */
[----:B------:R-:W-:Y:S01]  /*4730*/  @P4 FMUL.FTZ R12, R12, R13 ;  /* 0x0000000d0c0c4220 */ /* 0x000fe20000410000 */
[----:B------:R-:W-:Y:S01]  /*4740*/  PLOP3.LUT P4, PT, PT, PT, UP0, 0x80, 0x8 ;  /* 0x000000000008781c */ /* 0x000fe20003f8f008 */
[----:B------:R-:W-:Y:S01]  /*4750*/  IMAD.MOV.U32 R10, RZ, RZ, R17 ;  /* 0x000000ffff0a7224 */ /* 0x000fe200078e0011 */
[----:B------:R-:W-:Y:S01]  /*4760*/  PLOP3.LUT P5, PT, PT, PT, UP0, 0x80, 0x8 ;  /* 0x000000000008781c */ /* 0x000fe20003faf008 */
[----:B------:R-:W-:Y:S02]  /*4770*/  IMAD.MOV.U32 R6, RZ, RZ, R18 ;  /* 0x000000ffff067224 */ /* 0x000fe400078e0012 */
[----:B------:R-:W-:Y:S01]  /*4780*/  FADD.FTZ R9, R9, R11 ;  /* 0x0000000b09097221 */ /* 0x000fe20000010000 */
[----:B------:R-:W-:Y:S02]  /*4790*/  IMAD.MOV.U32 R4, RZ, RZ, R19 ;  /* 0x000000ffff047224 */ /* 0x000fe400078e0013 */
[----:B------:R0:W5:Y:S01]  /*47a0*/  LDL.LU.64 R18, [R1+0x7c0] ;  /* 0x0007c00001127983 */ /* 0x0001620000300a00 */
[----:B------:R-:W-:-:S03]  /*47b0*/  @P3 FMUL.FTZ R9, R9, R10 ;  /* 0x0000000a09093220 */ /* 0x000fc60000410000 */
[----:B------:R0:W5:Y:S01]  /*47c0*/  LDL.LU.64 R16, [R1+0x7b8] ;  /* 0x0007b80001107983 */ /* 0x0001620000300a00 */
[----:B----4-:R-:W-:-:S03]  /*47d0*/  FADD.FTZ R5, R5, R8 ;  /* 0x0000000805057221 */ /* 0x010fc60000010000 */
[----:B------:R0:W5:Y:S04]  /*47e0*/  LDL.LU R14, [R1+0x7b0] ;  /* 0x0007b000010e7983 */ /* 0x0001680000300800 */
[----:B------:R0:W5:Y:S04]  /*47f0*/  LDL.LU R13, [R1+0x7ac] ;  /* 0x0007ac00010d7983 */ /* 0x0001680000300800 */
[----:B------:R1:W-:Y:S01]  /*4800*/  STL [R1+0x10], R12 ;  /* 0x0000100c01007387 */ /* 0x0003e20000100800 */
[----:B------:R-:W-:-:S03]  /*4810*/  @P4 FMUL.FTZ R5, R5, R6 ;  /* 0x0000000605054220 */ /* 0x000fc60000410000 */
[----:B-1----:R0:W5:Y:S04]  /*4820*/  LDL.LU R12, [R1+0x7a8] ;  /* 0x0007a800010c7983 */ /* 0x0021680000300800 */
[----:B------:R0:W5:Y:S04]  /*4830*/  LDL.LU R11, [R1+0x7a4] ;  /* 0x0007a400010b7983 */ /* 0x0001680000300800 */
[----:B------:R0:W5:Y:S04]  /*4840*/  LDL.LU R10, [R1+0x7a0] ;  /* 0x0007a000010a7983 */ /* 0x0001680000300800 */
[----:B------:R1:W-:Y:S04]  /*4850*/  STL [R1+0x14], R9 ;  /* 0x0000140901007387 */ /* 0x0003e80000100800 */
[----:B-1----:R0:W5:Y:S04]  /*4860*/  LDL.LU R9, [R1+0x79c] ;  /* 0x00079c0001097983 */ /* 0x0021680000300800 */
[----:B------:R0:W5:Y:S01]  /*4870*/  LDL.LU R8, [R1+0x798] ;  /* 0x0007980001087983 */ /* 0x0001620000300800 */
[----:B--2---:R-:W-:-:S03]  /*4880*/  FADD.FTZ R252, R252, R7 ;  /* 0x00000007fcfc7221 */ /* 0x004fc60000010000 */
[----:B------:R0:W5:Y:S01]  /*4890*/  LDL.LU R7, [R1+0x794] ;  /* 0x0007940001077983 */ /* 0x0001620000300800 */
[----:B------:R-:W-:-:S03]  /*48a0*/  @P5 FMUL.FTZ R252, R252, R4 ;  /* 0x00000004fcfc5220 */ /* 0x000fc60000410000 */
[----:B------:R0:W5:Y:S04]  /*48b0*/  LDL.LU R6, [R1+0x790] ;  /* 0x0007900001067983 */ /* 0x0001680000300800 */
[----:B------:R1:W-:Y:S04]  /*48c0*/  STL [R1+0x18], R5 ;  /* 0x0000180501007387 */ /* 0x0003e80000100800 */
[----:B-1----:R0:W5:Y:S04]  /*48d0*/  LDL.LU R5, [R1+0x78c] ;  /* 0x00078c0001057983 */ /* 0x0021680000300800 */
[----:B------:R0:W5:Y:S04]  /*48e0*/  LDL.LU R4, [R1+0x788] ;  /* 0x0007880001047983 */ /* 0x0001680000300800 */
[----:B------:R0:W-:Y:S01]  /*48f0*/  STL [R1+0x1c], R252 ;  /* 0x00001cfc01007387 */ /* 0x0001e20000100800 */
[----:B------:R-:W-:Y:S05]  /*4900*/  @P2 BRA `(.L_x_2609) ;  /* 0x0000000000642947 */ /* 0x000fea0003800000 */
[----:B-----5:R1:W-:Y:S01]  /*4910*/  STL [R1+0x7a0], R8 ;  /* 0x0007a00801007387 */ /* 0x0203e20000100800 */
[----:B------:R-:W-:Y:S01]  /*4920*/  S2UR UR34, SR_CTAID.Y ;  /* 0x00000000002279c3 */ /* 0x000fe20000002600 */
[----:B------:R-:W2:Y:S02]  /*4930*/  LDCU UR42, c[0x0][0x3f8] ;  /* 0x00007f00ff2a77ac */ /* 0x000ea40008000800 */
[----:B-1----:R-:W3:Y:S04]  /*4940*/  LDL R8, [R1+0x30] ;  /* 0x0000300001087983 */ /* 0x002ee80000100800 */
[----:B------:R-:W-:Y:S04]  /*4950*/  STL.64 [R1+0x798], R2 ;  /* 0x0007980201007387 */ /* 0x000fe80000100a00 */
[----:B------:R1:W-:Y:S04]  /*4960*/  STL.64 [R1+0x790], R6 ;  /* 0x0007900601007387 */ /* 0x0003e80000100a00 */
[----:B------:R4:W-:Y:S04]  /*4970*/  STL.64 [R1+0x788], R4 ;  /* 0x0007880401007387 */ /* 0x0009e80000100a00 */
[----:B-1----:R-:W3:Y:S04]  /*4980*/  LDL R6, [R1+0x18] ;  /* 0x0000180001067983 */ /* 0x002ee80000100800 */
[----:B----4-:R-:W4:Y:S04]  /*4990*/  LDL R4, [R1+0x10] ;  /* 0x0000100001047983 */ /* 0x010f280000100800 */
[----:B------:R-:W4:Y:S01]  /*49a0*/  LDL R5, [R1+0x14] ;  /* 0x0000140001057983 */ /* 0x000f220000100800 */
[----:B------:R-:W2:Y:S01]  /*49b0*/  S2UR UR35, SR_CTAID.X ;  /* 0x00000000002379c3 */ /* 0x000ea20000002500 */
[----:B------:R-:W-:Y:S01]  /*49c0*/  IMAD.MOV.U32 R7, RZ, RZ, R252 ;  /* 0x000000ffff077224 */ /* 0x000fe200078e00fc */
[----:B--2---:R-:W-:Y:S01]  /*49d0*/  UIMAD UR42, UR34, UR42, UR35 ;  /* 0x0000002a222a72a4 */ /* 0x004fe2000f8e0223 */
[----:B------:R-:W1:Y:S05]  /*49e0*/  LDCU.64 UR34, c[0x0][0x3b8] ;  /* 0x00007700ff2277ac */ /* 0x000e6a0008000a00 */
[----:B0-----:R-:W-:-:S04]  /*49f0*/  IMAD R252, R0, UR42, RZ ;  /* 0x0000002a00fc7c24 */ /* 0x001fc8000f8e02ff */
[----:B------:R-:W-:-:S05]  /*4a00*/  IMAD R2, R252, 0xc0, RZ ;  /* 0x000000c0fc027824 */ /* 0x000fca00078e02ff */
[----:B---3--:R-:W-:-:S04]  /*4a10*/  IADD3 R252, P2, PT, R8, R2, RZ ;  /* 0x0000000208fc7210 */ /* 0x008fc80007f5e0ff */
[----:B------:R-:W-:Y:S02]  /*4a20*/  LEA.HI.X.SX32 R8, R2, RZ, 0x1, P2 ;  /* 0x000000ff02087211 */ /* 0x000fe400010f0eff */
[----:B-1----:R-:W-:-:S04]  /*4a30*/  LEA R2, P2, R252, UR34, 0x2 ;  /* 0x00000022fc027c11 */ /* 0x002fc8000f8410ff */
[----:B------:R-:W-:Y:S02]  /*4a40*/  LEA.HI.X R3, R252, UR35, R8, 0x2, P2 ;  /* 0x00000023fc037c11 */ /* 0x000fe400090f1408 */
[----:B------:R2:W5:Y:S04]  /*4a50*/  LDL.LU R8, [R1+0x7a0] ;  /* 0x0007a00001087983 */ /* 0x0005680000300800 */
[----:B----4-:R0:W-:Y:S04]  /*4a60*/  STG.E.128 desc[UR36][R2.64], R4 ;  /* 0x0000000402007986 */ /* 0x0101e8000c101d24 */
[----:B0-----:R2:W5:Y:S04]  /*4a70*/  LDL.LU.64 R2, [R1+0x798] ;  /* 0x0007980001027983 */ /* 0x0015680000300a00 */
[----:B------:R2:W5:Y:S04]  /*4a80*/  LDL.LU.64 R6, [R1+0x790] ;  /* 0x0007900001067983 */ /* 0x0005680000300a00 */
[----:B------:R2:W5:Y:S02]  /*4a90*/  LDL.LU.64 R4, [R1+0x788] ;  /* 0x0007880001047983 */ /* 0x0005640000300a00 */
.L_x_2609:
[----:B------:R-:W-:Y:S05]  /*4aa0*/  BSYNC.RECONVERGENT B2 ;  /* 0x0000000000027941 */ /* 0x000fea0003800200 */
.L_x_2608:
[----:B------:R-:W-:Y:S04]  /*4ab0*/  BSSY.RECONVERGENT B2, `(.L_x_2610) ;  /* 0x0000077000027945 */ /* 0x000fe80003800200 */
[----:B------:R-:W-:Y:S05]  /*4ac0*/  @P1 BRA `(.L_x_2611) ;  /* 0x0000000400d41947 */ /* 0x000fea0003800000 */
[----:B01----:R-:W3:Y:S01]  /*4ad0*/  LDL R252, [R1+0x34] ;  /* 0x0000340001fc7983 */ /* 0x003ee20000100800 */
[----:B-----5:R-:W-:-:S03]  /*4ae0*/  ISETP.NE.AND P2, PT, R2, RZ, PT ;  /* 0x000000ff0200720c */ /* 0x020fc60003f45270 */
[----:B------:R-:W-:Y:S04]  /*4af0*/  STL.64 [R1+0x7d0], R22 ;  /* 0x0007d01601007387 */ /* 0x000fe80000100a00 */
[----:B------:R0:W-:Y:S04]  /*4b00*/  STL.64 [R1+0x7c8], R20 ;  /* 0x0007c81401007387 */ /* 0x0001e80000100a00 */
[----:B------:R-:W-:Y:S02]  /*4b10*/  STL.64 [R1+0x7c0], R18 ;  /* 0x0007c01201007387 */ /* 0x000fe40000100a00 */
[----:B------:R-:W-:Y:S01]  /*4b20*/  VOTEU.ANY UP0, P2 ;  /* 0x0000000000ff7886 */ /* 0x000fe20001000100 */
[----:B------:R-:W-:Y:S01]  /*4b30*/  PLOP3.LUT P4, PT, PT, PT, UP0, 0x80, 0x8 ;  /* 0x000000000008781c */ /* 0x000fe20003f8f008 */
[----:B------:R-:W-:Y:S01]  /*4b40*/  STL.64 [R1+0x7b8], R16 ;  /* 0x0007b81001007387 */ /* 0x000fe20000100a00 */
[----:B------:R-:W-:-:S02]  /*4b50*/  PLOP3.LUT P3, PT, PT, PT, UP0, 0x80, 0x8 ;  /* 0x000000000008781c */ /* 0x000fc40003f6f008 */
[----:B------:R-:W-:Y:S01]  /*4b60*/  PLOP3.LUT P5, PT, PT, PT, UP0, 0x80, 0x8 ;  /* 0x000000000008781c */ /* 0x000fe20003faf008 */
[----:B------:R-:W-:Y:S04]  /*4b70*/  STL [R1+0x7b0], R14 ;  /* 0x0007b00e01007387 */ /* 0x000fe80000100800 */
[----:B------:R-:W-:Y:S04]  /*4b80*/  STL [R1+0x7ac], R13 ;  /* 0x0007ac0d01007387 */ /* 0x000fe80000100800 */
        /* <DEDUP_REMOVED lines=8> */
[----:B------:R4:W-:Y:S01]  /*4c10*/  STL [R1+0x788], R4 ;  /* 0x0007880401007387 */ /* 0x0009e20000100800 */
[----:B0-----:R-:W-:Y:S01]  /*4c20*/  CS2R R20, SRZ ;  /* 0x0000000000147805 */ /* 0x001fe2000001ff00 */
[----:B---3--:R-:W-:-:S05]  /*4c30*/  IMAD.SHL.U32 R23, R252, 0x4, RZ ;  /* 0x00000004fc177824 */ /* 0x008fca00078e00ff */
[----:B------:R-:W-:Y:S01]  /*4c40*/  ISETP.GE.AND P2, PT, R23, R3, PT ;  /* 0x000000031700720c */ /* 0x000fe20003f46270 */
[----:B------:R0:W-:Y:S04]  /*4c50*/  STL [R1+0x38], R23 ;  /* 0x0000381701007387 */ /* 0x0001e80000100800 */
[----:B-1----:R-:W3:Y:S08]  /*4c60*/  LDL R12, [R1+0x430] ;  /* 0x00043000010c7983 */ /* 0x002ef00000100800 */
[----:B----4-:R-:W1:Y:S01]  /*4c70*/  @!P2 LDC.64 R4, c[0x0][0x3b8] ;  /* 0x0000ee00ff04ab82 */ /* 0x010e620000000a00 */
[----:B------:R-:W-:Y:S01]  /*4c80*/  @!P2 IMAD R252, R0, UR44, RZ ;  /* 0x0000002c00fcac24 */ /* 0x000fe2000f8e02ff */
[----:B------:R-:W-:-:S02]  /*4c90*/  @!P2 SHF.R.S32.HI R7, RZ, 0x1f, R23 ;  /* 0x0000001fff07a819 */ /* 0x000fc40000011417 */
[----:B-1----:R-:W-:Y:S01]  /*4ca0*/  MOV R6, R4 ;  /* 0x0000000400067202 */ /* 0x002fe20000000f00 */
[----:B------:R-:W-:-:S03]  /*4cb0*/  IMAD.MOV.U32 R9, RZ, RZ, R5 ;  /* 0x000000ffff097224 */ /* 0x000fc600078e0005 */
[----:B------:R-:W1:Y:S01]  /*4cc0*/  @P4 LDC R4, c[0x0][0x3f8] ;  /* 0x0000fe00ff044b82 */ /* 0x000e620000000800 */
[C---:B------:R-:W-:Y:S01]  /*4cd0*/  @!P2 IADD3 R8, P4, PT, R252.reuse, R23, RZ ;  /* 0x00000017fc08a210 */ /* 0x040fe20007f9e0ff */
[----:B------:R-:W1:Y:S01]  /*4ce0*/  @P3 S2R R5, SR_CTAID.X ;  /* 0x0000000000053919 */ /* 0x000e620000002500 */
[----:B0-----:R-:W-:Y:S02]  /*4cf0*/  CS2R R22, SRZ ;  /* 0x0000000000167805 */ /* 0x001fe4000001ff00 */
[----:B------:R-:W-:Y:S02]  /*4d00*/  PLOP3.LUT P3, PT, PT, PT, UP0, 0x80, 0x8 ;  /* 0x000000000008781c */ /* 0x000fe40003f6f008 */
[----:B------:R-:W-:Y:S02]  /*4d10*/  @!P2 LEA.HI.X.SX32 R252, R252, R7, 0x1, P4 ;  /* 0x00000007fcfca211 */ /* 0x000fe400020f0eff */
[----:B------:R-:W-:-:S04]  /*4d20*/  @!P2 LEA R6, P4, R8, R6, 0x2 ;  /* 0x000000060806a211 */ /* 0x000fc800078810ff */
[----:B------:R-:W-:Y:S02]  /*4d30*/  @!P2 LEA.HI.X R7, R8, R9, R252, 0x2, P4 ;  /* 0x000000090807a211 */ /* 0x000fe400020f14fc */
[----:B------:R-:W-:Y:S01]  /*4d40*/  PLOP3.LUT P4, PT, PT, PT, UP0, 0x80, 0x8 ;  /* 0x000000000008781c */ /* 0x000fe20003f8f008 */
[----:B------:R-:W4:Y:S02]  /*4d50*/  LDL R9, [R1+0x434] ;  /* 0x0004340001097983 */ /* 0x000f240000100800 */
[----:B------:R-:W0:Y:S02]  /*4d60*/  @P3 LDC.64 R16, c[0x0][0x450] ;  /* 0x00011400ff103b82 */ /* 0x000e240000000a00 */
[----:B------:R-:W2:Y:S01]  /*4d70*/  @!P2 LDG.E.128 R20, desc[UR36][R6.64] ;  /* 0x000000240614a981 */ /* 0x000ea2000c1e1d00 */
[----:B------:R-:W-:-:S07]  /*4d80*/  PLOP3.LUT P3, PT, PT, PT, UP0, 0x80, 0x8 ;  /* 0x000000000008781c */ /* 0x000fce0003f6f008 */
[----:B-1----:R-:W-:Y:S01]  /*4d90*/  @P4 IMAD R252, R4, UR39, R5 ;  /* 0x0000002704fc4c24 */ /* 0x002fe2000f8e0205 */
[----:B------:R-:W-:Y:S01]  /*4da0*/  PLOP3.LUT P4, PT, PT, PT, UP0, 0x80, 0x8 ;  /* 0x000000000008781c */ /* 0x000fe20003f8f008 */
[----:B------:R-:W4:Y:S02]  /*4db0*/  LDL R5, [R1+0x438] ;  /* 0x0004380001057983 */ /* 0x000f240000100800 */
[----:B------:R-:W-:-:S04]  /*4dc0*/  @P5 IMAD R252, R252, 0xc0, RZ ;  /* 0x000000c0fcfc5824 */ /* 0x000fc800078e02ff */
[----:B0-----:R-:W-:-:S06]  /*4dd0*/  @P3 IMAD.WIDE R16, R252, 0x4, R16 ;  /* 0x00000004fc103825 */ /* 0x001fcc00078e0210 */
[----:B------:R-:W4:Y:S01]  /*4de0*/  @P4 LDG.E.128 R16, desc[UR36][R16.64+0x10] ;  /* 0x0000102410104981 */ /* 0x000f22000c1e1d00 */
[----:B--2---:R-:W-:Y:S02]  /*4df0*/  IMAD.MOV.U32 R8, RZ, RZ, R22 ;  /* 0x000000ffff087224 */ /* 0x004fe400078e0016 */
[----:B------:R-:W-:Y:S02]  /*4e00*/  IMAD.MOV.U32 R7, RZ, RZ, R23 ;  /* 0x000000ffff077224 */ /* 0x000fe400078e0017 */
[----:B------:R-:W-:Y:S01]  /*4e10*/  IMAD.MOV.U32 R14, RZ, RZ, R20 ;  /* 0x000000ffff0e7224 */ /* 0x000fe200078e0014 */
[----:B------:R0:W5:Y:S01]  /*4e20*/  LDL.LU.64 R22, [R1+0x7d0] ;  /* 0x0007d00001167983 */ /* 0x0001620000300a00 */
[----:B------:R-:W-:-:S03]  /*4e30*/  IMAD.MOV.U32 R11, RZ, RZ, R21 ;  /* 0x000000ffff0b7224 */ /* 0x000fc600078e0015 */
[----:B------:R0:W5:Y:S04]  /*4e40*/  LDL.LU.64 R20, [R1+0x7c8] ;  /* 0x0007c80001147983 */ /* 0x0001680000300a00 */
[----:B------:R-:W2:Y:S01]  /*4e50*/  LDL R252, [R1+0x43c] ;  /* 0x00043c0001fc7983 */ /* 0x000ea20000100800 */
[----:B------:R-:W-:Y:S01]  /*4e60*/  PLOP3.LUT P4, PT, PT, PT, UP0, 0x80, 0x8 ;  /* 0x000000000008781c */ /* 0x000fe20003f8f008 */
[----:B---3--:R-:W-:Y:S01]  /*4e70*/  FADD.FTZ R12, R12, R14 ;  /* 0x0000000e0c0c7221 */ /* 0x008fe20000010000 */
[----:B------:R-:W-:Y:S01]  /*4e80*/  PLOP3.LUT P3, PT, PT, PT, UP0, 0x80, 0x8 ;  /* 0x000000000008781c */ /* 0x000fe20003f6f008 */
[----:B----4-:R-:W-:Y:S01]  /*4e90*/  FADD.FTZ R9, R9, R11 ;  /* 0x0000000b09097221 */ /* 0x010fe20000010000 */
[----:B------:R-:W-:Y:S01]  /*4ea0*/  PLOP3.LUT P5, PT, PT, PT, UP0, 0x80, 0x8 ;  /* 0x000000000008781c */ /* 0x000fe20003faf008 */
[----:B------:R-:W-:-:S08]  /*4eb0*/  IMAD.MOV.U32 R13, RZ, RZ, R16 ;  /* 0x000000ffff0d7224 */ /* 0x000fd000078e0010 */
[----:B------:R-:W-:Y:S01]  /*4ec0*/  @P4 FMUL.FTZ R12, R12, R13 ;  /* 0x0000000d0c0c4220 */ /* 0x000fe20000410000 */
[----:B------:R-:W-:Y:S01]  /*4ed0*/  PLOP3.LUT P4, PT, PT, PT, UP0, 0x80, 0x8 ;  /* 0x000000000008781c */ /* 0x000fe20003f8f008 */
[----:B------:R-:W-:Y:S01]  /*4ee0*/  IMAD.MOV.U32 R6, RZ, RZ, R18 ;  /* 0x000000ffff067224 */ /* 0x000fe200078e0012 */
[----:B------:R-:W-:Y:S01]  /*4ef0*/  MOV R10, R17 ;  /* 0x00000011000a7202 */ /* 0x000fe20000000f00 */
[----:B------:R-:W-:Y:S02]  /*4f00*/  IMAD.MOV.U32 R4, RZ, RZ, R19 ;  /* 0x000000ffff047224 */ /* 0x000fe400078e0013 */
[----:B------:R0:W5:Y:S01]  /*4f10*/  LDL.LU.64 R18, [R1+0x7c0] ;  /* 0x0007c00001127983 */ /* 0x0001620000300a00 */
[----:B------:R-:W-:Y:S01]  /*4f20*/  FADD.FTZ R5, R5, R8 ;  /* 0x0000000805057221 */ /* 0x000fe20000010000 */
[----:B------:R-:W-:Y:S02]  /*4f30*/  @P3 FMUL.FTZ R9, R9, R10 ;  /* 0x0000000a09093220 */ /* 0x000fe40000410000 */
[----:B------:R0:W5:Y:S04]  /*4f40*/  LDL.LU.64 R16, [R1+0x7b8] ;  /* 0x0007b80001107983 */ /* 0x0001680000300a00 */
[----:B------:R0:W5:Y:S04]  /*4f50*/  LDL.LU R14, [R1+0x7b0] ;  /* 0x0007b000010e7983 */ /* 0x0001680000300800 */
[----:B------:R0:W5:Y:S04]  /*4f60*/  LDL.LU R13, [R1+0x7ac] ;  /* 0x0007ac00010d7983 */ /* 0x0001680000300800 */
[----:B------:R1:W-:Y:S01]  /*4f70*/  STL [R1], R12 ;  /* 0x0000000c01007387 */ /* 0x0003e20000100800 */
        /* <DEDUP_REMOVED lines=19> */
[----:B-1----:R-:W3:Y:S04]  /*50b0*/  LDL.LU R8, [R1+0x38] ;  /* 0x0000380001087983 */ /* 0x002ee80000300800 */
[----:B------:R-:W-:Y:S04]  /*50c0*/  STL.64 [R1+0x798], R2 ;  /* 0x0007980201007387 */ /* 0x000fe80000100a00 */
[----:B------:R1:W-:Y:S04]  /*50d0*/  STL.64 [R1+0x790], R6 ;  /* 0x0007900601007387 */ /* 0x0003e80000100a00 */
[----:B------:R4:W-:Y:S04]  /*50e0*/  STL.64 [R1+0x788], R4 ;  /* 0x0007880401007387 */ /* 0x0009e80000100a00 */
[----:B-1----:R-:W3:Y:S04]  /*50f0*/  LDL R6, [R1+0x8] ;  /* 0x0000080001067983 */ /* 0x002ee80000100800 */
[----:B----4-:R-:W4:Y:S04]  /*5100*/  LDL R4, [R1] ;  /* 0x0000000001047983 */ /* 0x010f280000100800 */
[----:B------:R-:W4:Y:S01]  /*5110*/  LDL R5, [R1+0x4] ;  /* 0x0000040001057983 */ /* 0x000f220000100800 */
[----:B------:R-:W2:Y:S01]  /*5120*/  S2UR UR35, SR_CTAID.X ;  /* 0x00000000002379c3 */ /* 0x000ea20000002500 */
[----:B------:R-:W-:Y:S01]  /*5130*/  IMAD.MOV.U32 R7, RZ, RZ, R252 ;  /* 0x000000ffff077224 */ /* 0x000fe200078e00fc */
[----:B--2---:R-:W-:Y:S01]  /*5140*/  UIMAD UR42, UR34, UR42, UR35 ;  /* 0x0000002a222a72a4 */ /* 0x004fe2000f8e0223 */
[----:B------:R-:W1:Y:S05]  /*5150*/  LDCU.64 UR34, c[0x0][0x3b8] ;  /* 0x00007700ff2277ac */ /* 0x000e6a0008000a00 */
[----:B0-----:R-:W-:-:S04]  /*5160*/  IMAD R252, R0, UR42, RZ ;  /* 0x0000002a00fc7c24 */ /* 0x001fc8000f8e02ff */
[----:B------:R-:W-:Y:S01]  /*5170*/  IMAD R2, R252, 0xc0, RZ ;  /* 0x000000c0fc027824 */ /* 0x000fe200078e02ff */
[----:B---3--:R-:W-:-:S04]  /*5180*/  SHF.R.S32.HI R3, RZ, 0x1f, R8 ;  /* 0x0000001fff037819 */ /* 0x008fc80000011408 */
[----:B------:R-:W-:-:S04]  /*5190*/  IADD3 R252, P2, PT, R2, R8, RZ ;  /* 0x0000000802fc7210 */ /* 0x000fc80007f5e0ff */
[----:B------:R-:W-:Y:S02]  /*51a0*/  LEA.HI.X.SX32 R8, R2, R3, 0x1, P2 ;  /* 0x0000000302087211 */ /* 0x000fe400010f0eff */
[----:B-1----:R-:W-:-:S04]  /*51b0*/  LEA R2, P2, R252, UR34, 0x2 ;  /* 0x00000022fc027c11 */ /* 0x002fc8000f8410ff */
[----:B------:R-:W-:Y:S02]  /*51c0*/  LEA.HI.X R3, R252, UR35, R8, 0x2, P2 ;  /* 0x00000023fc037c11 */ /* 0x000fe400090f1408 */
[----:B------:R3:W5:Y:S04]  /*51d0*/  LDL.LU R8, [R1+0x7a0] ;  /* 0x0007a00001087983 */ /* 0x0007680000300800 */
[----:B----4-:R0:W-:Y:S04]  /*51e0*/  STG.E.128 desc[UR36][R2.64], R4 ;  /* 0x0000000402007986 */ /* 0x0101e8000c101d24 */
[----:B0-----:R3:W5:Y:S04]  /*51f0*/  LDL.LU.64 R2, [R1+0x798] ;  /* 0x0007980001027983 */ /* 0x0017680000300a00 */
[----:B------:R3:W5:Y:S04]  /*5200*/  LDL.LU.64 R6, [R1+0x790] ;  /* 0x0007900001067983 */ /* 0x0007680000300a00 */
[----:B------:R3:W5:Y:S02]  /*5210*/  LDL.LU.64 R4, [R1+0x788] ;  /* 0x0007880001047983 */ /* 0x0007640000300a00 */
.L_x_2611:
[----:B------:R-:W-:Y:S05]  /*5220*/  BSYNC.RECONVERGENT B2 ;  /* 0x0000000000027941 */ /* 0x000fea0003800200 */
.L_x_2610:
[----:B------:R-:W-:Y:S04]  /*5230*/  BSSY.RECONVERGENT B2, `(.L_x_2612) ;  /* 0x000005a000027945 */ /* 0x000fe80003800200 */
[----:B------:R-:W-:Y:S05]  /*5240*/  @P1 BRA `(.L_x_2613) ;  /* 0x0000000400601947 */ /* 0x000fea0003800000 */
[----:B01----:R-:W4:Y:S01]  /*5250*/  LDL R252, [R1+0x30] ;  /* 0x0000300001fc7983 */ /* 0x003f220000100800 */
[----:B-----5:R-:W-:-:S03]  /*5260*/  ISETP.NE.AND P2, PT, R2, RZ, PT ;  /* 0x000000ff0200720c */ /* 0x020fc60003f45270 */
[----:B------:R-:W-:Y:S04]  /*5270*/  STL.64 [R1+0x7b0], R14 ;  /* 0x0007b00e01007387 */ /* 0x000fe80000100a00 */
[----:B------:R-:W-:Y:S04]  /*5280*/  STL.64 [R1+0x7a8], R12 ;  /* 0x0007a80c01007387 */ /* 0x000fe80000100a00 */
[----:B------:R0:W-:Y:S02]  /*5290*/  STL [R1+0x7a4], R11 ;  /* 0x0007a40b01007387 */ /* 0x0001e40000100800 */
[----:B------:R-:W-:Y:S01]  /*52a0*/  VOTEU.ANY UP0, P2 ;  /* 0x0000000000ff7886 */ /* 0x000fe20001000100 */
[----:B------:R-:W-:Y:S01]  /*52b0*/  PLOP3.LUT P2, PT, PT, PT, UP0, 0x80, 0x8 ;  /* 0x000000000008781c */ /* 0x000fe20003f4f008 */
[----:B------:R-:W-:Y:S04]  /*52c0*/  STL [R1+0x7a0], R10 ;  /* 0x0007a00a01007387 */ /* 0x000fe80000100800 */
[----:B------:R-:W-:Y:S04]  /*52d0*/  STL [R1+0x79c], R9 ;  /* 0x00079c0901007387 */ /* 0x000fe80000100800 */
[----:B------:R-:W-:Y:S04]  /*52e0*/  STL [R1+0x798], R8 ;  /* 0x0007980801007387 */ /* 0x000fe80000100800 */
[----:B------:R-:W-:Y:S04]  /*52f0*/  STL [R1+0x794], R7 ;  /* 0x0007940701007387 */ /* 0x000fe80000100800 */
[----:B------:R-:W-:Y:S04]  /*5300*/  STL [R1+0x790], R6 ;  /* 0x0007900601007387 */ /* 0x000fe80000100800 */
[----:B------:R1:W-:Y:S04]  /*5310*/  STL [R1+0x78c], R5 ;  /* 0x00078c0501007387 */ /* 0x0003e80000100800 */
[----:B------:R2:W-:Y:S04]  /*5320*/  STL [R1+0x788], R4 ;  /* 0x0007880401007387 */ /* 0x0005e80000100800 */
[----:B0-----:R-:W3:Y:S01]  /*5330*/  LDL R11, [R1+0x420] ;  /* 0x00042000010b7983 */ /* 0x001ee20000100800 */
[----:B-1----:R-:W0:Y:S01]  /*5340*/  @P2 S2R R5, SR_CTAID.X ;  /* 0x0000000000052919 */ /* 0x002e220000002500 */
[----:B------:R-:W-:-:S02]  /*5350*/  PLOP3.LUT P2, PT, PT, PT, UP0, 0x80, 0x8 ;  /* 0x000000000008781c */ /* 0x000fc40003f4f008 */
[----:B------:R-:W3:Y:S11]  /*5360*/  LDL R10, [R1+0x424] ;  /* 0x00042400010a7983 */ /* 0x000ef60000100800 */
[----:B------:R-:W1:Y:S01]  /*5370*/  @P2 LDC.64 R8, c[0x0][0x450] ;  /* 0x00011400ff082b82 */ /* 0x000e620000000a00 */
[----:B------:R-:W-:Y:S01]  /*5380*/  PLOP3.LUT P2, PT, PT, PT, UP0, 0x80, 0x8 ;  /* 0x000000000008781c */ /* 0x000fe20003f4f008 */
[----:B----4-:R-:W-:-:S05]  /*5390*/  IMAD R252, R0, 0x8, R252 ;  /* 0x0000000800fc7824 */ /* 0x010fca00078e02fc */
[----:B------:R-:W-:-:S13]  /*53a0*/  ISETP.GE.AND P3, PT, R252, R3, PT ;  /* 0x00000003fc00720c */ /* 0x000fda0003f66270 */
[----:B------:R-:W4:Y:S01]  /*53b0*/  @!P3 LDC.64 R248, c[0x0][0x3b8] ;  /* 0x0000ee00fff8bb82 */ /* 0x000f220000000a00 */
[----:B------:R-:W-:Y:S01]  /*53c0*/  @!P3 IMAD R250, R0, UR44, RZ ;  /* 0x0000002c00fabc24 */ /* 0x000fe2000f8e02ff */
[----:B--2---:R-:W-:-:S04]  /*53d0*/  @!P3 SHF.R.S32.HI R4, RZ, 0x1f, R252 ;  /* 0x0000001fff04b819 */ /* 0x004fc800000114fc */
[----:B------:R-:W-:-:S04]  /*53e0*/  @!P3 IADD3 R251, P4, PT, R250, R252, RZ ;  /* 0x000000fcfafbb210 */ /* 0x000fc80007f9e0ff */
[----:B------:R-:W-:Y:S02]  /*53f0*/  @!P3 LEA.HI.X.SX32 R250, R250, R4, 0x1, P4 ;  /* 0x00000004fafab211 */ /* 0x000fe400020f0eff */
[----:B----4-:R-:W-:-:S04]  /*5400*/  @!P3 LEA R6, P4, R251, R248, 0x2 ;  /* 0x000000f8fb06b211 */ /* 0x010fc800078810ff */
[----:B------:R-:W-:Y:S02]  /*5410*/  @!P3 LEA.HI.X R7, R251, R249, R250, 0x2, P4 ;  /* 0x000000f9fb07b211 */ /* 0x000fe400020f14fa */
[----:B------:R-:W-:Y:S02]  /*5420*/  CS2R R250, SRZ ;  /* 0x0000000000fa7805 */ /* 0x000fe4000001ff00 */
[----:B------:R-:W-:Y:S02]  /*5430*/  PLOP3.LUT P4, PT, PT, PT, UP0, 0x80, 0x8 ;  /* 0x000000000008781c */ /* 0x000fe40003f8f008 */
[----:B------:R-:W-:-:S06]  /*5440*/  CS2R R248, SRZ ;  /* 0x0000000000f87805 */ /* 0x000fcc000001ff00 */
[----:B------:R-:W3:Y:S05]  /*5450*/  @!P3 LDG.E.128 R248, desc[UR36][R6.64] ;  /* 0x0000002406f8b981 */ /* 0x000eea000c1e1d00 */
[----:B------:R-:W0:Y:S01]  /*5460*/  @P4 LDC R4, c[0x0][0x3f8] ;  /* 0x0000fe00ff044b82 */ /* 0x000e220000000800 */
[----:B------:R-:W-:Y:S02]  /*5470*/  PLOP3.LUT P3, PT, PT, PT, UP0, 0x80, 0x8 ;  /* 0x000000000008781c */ /* 0x000fe40003f6f008 */
[----:B------:R-:W-:Y:S01]  /*5480*/  PLOP3.LUT P4, PT, PT, PT, UP0, 0x80, 0x8 ;  /* 0x000000000008781c */ /* 0x000fe20003f8f008 */
[----:B------:R-:W2:Y:S04]  /*5490*/  LDL R7, [R1+0x428] ;  /* 0x0004280001077983 */ /* 0x000ea80000100800 */
[----:B------:R-:W4:Y:S06]  /*54a0*/  LDL R6, [R1+0x42c] ;  /* 0x00042c0001067983 */ /* 0x000f2c0000100800 */
[----:B0-----:R-:W-:Y:S01]  /*54b0*/  @P3 IMAD R4, R4, UR39, R5 ;  /* 0x0000002704043c24 */ /* 0x001fe2000f8e0205 */
[----:B------:R-:W-:-:S03]  /*54c0*/  PLOP3.LUT P3, PT, PT, PT, UP0, 0x80, 0x8 ;  /* 0x000000000008781c */ /* 0x000fc60003f6f008 */
[----:B------:R-:W-:-:S04]  /*54d0*/  @P4 IMAD R4, R4, 0xc0, RZ ;  /* 0x000000c004044824 */ /* 0x000fc800078e02ff */
[----:B-1----:R-:W-:-:S06]  /*54e0*/  @P2 IMAD.WIDE R4, R4, 0x4, R8 ;  /* 0x0000000404042825 */ /* 0x002fcc00078e0208 */
[----:B------:R-:W4:Y:S01]  /*54f0*/  @P3 LDG.E.128 R12, desc[UR36][R4.64+0x20] ;  /* 0x00002024040c3981 */ /* 0x000f22000c1e1d00 */
[----:B------:R-:W-:Y:S02]  /*5500*/  PLOP3.LUT P2, PT, PT, PT, UP0, 0x80, 0x8 ;  /* 0x000000000008781c */ /* 0x000fe40003f4f008 */
[----:B------:R-:W-:Y:S02]  /*5510*/  PLOP3.LUT P3, PT, PT, PT, UP0, 0x80, 0x8 ;  /* 0x000000000008781c */ /* 0x000fe40003f6f008 */
[----:B------:R-:W-:Y:S02]  /*5520*/  PLOP3.LUT P4, PT, PT, PT, UP0, 0x80, 0x8 ;  /* 0x000000000008781c */ /* 0x000fe40003f8f008 */
[----:B------:R-:W-:Y:S01]  /*5530*/  PLOP3.LUT P5, PT, PT, PT, UP0, 0x80, 0x8 ;  /* 0x000000000008781c */ /* 0x000fe20003faf008 */
[----:B---3--:R-:W-:Y:S01]  /*5540*/  FADD.FTZ R248, R11, R248 ;  /* 0x000000f80bf87221 */ /* 0x008fe20000010000 */
[----:B------:R-:W-:Y:S01]  /*5550*/  FADD.FTZ R249, R10, R249 ;  /* 0x000000f90af97221 */ /* 0x000fe20000010000 */
[----:B--2---:R-:W-:Y:S01]  /*5560*/  FADD.FTZ R250, R7, R250 ;  /* 0x000000fa07fa7221 */ /* 0x004fe20000010000 */
[----:B----4-:R-:W-:Y:S01]  /*5570*/  FADD.FTZ R251, R6, R251 ;  /* 0x000000fb06fb7221 */ /* 0x010fe20000010000 */
[----:B------:R-:W-:Y:S01]  /*5580*/  IMAD.MOV.U32 R9, RZ, RZ, R12 ;  /* 0x000000ffff097224 */ /* 0x000fe200078e000c */
[----:B------:R-:W-:Y:S01]  /*5590*/  MOV R5, R14 ;  /* 0x0000000e00057202 */ /* 0x000fe20000000f00 */
[----:B------:R-:W-:-:S02]  /*55a0*/  IMAD.MOV.U32 R8, RZ, RZ, R13 ;  /* 0x000000ffff087224 */ /* 0x000fc400078e000d */
[----:B------:R-:W-:Y:S02]  /*55b0*/  IMAD.MOV.U32 R4, RZ, RZ, R15 ;  /* 0x000000ffff047224 */ /* 0x000fe400078e000f */
[----:B------:R4:W5:Y:S01]  /*55c0*/  LDL.LU.64 R14, [R1+0x7b0] ;  /* 0x0007b000010e7983 */ /* 0x0009620000300a00 */
[----:B------:R-:W-:-:S03]  /*55d0*/  @P2 FMUL.FTZ R248, R248, R9 ;  /* 0x00000009f8f82220 */ /* 0x000fc60000410000 */
[----:B------:R4:W5:Y:S01]  /*55e0*/  LDL.LU.64 R12, [R1+0x7a8] ;  /* 0x0007a800010c7983 */ /* 0x0009620000300a00 */
[----:B------:R-:W-:-:S03]  /*55f0*/  @P3 FMUL.FTZ R249, R249, R8 ;  /* 0x00000008f9f93220 */ /* 0x000fc60000410000 */
[----:B------:R4:W5:Y:S04]  /*5600*/  LDL.LU R11, [R1+0x7a4] ;  /* 0x0007a400010b7983 */ /* 0x0009680000300800 */
[----:B------:R4:W5:Y:S01]  /*5610*/  LDL.LU R10, [R1+0x7a0] ;  /* 0x0007a000010a7983 */ /* 0x0009620000300800 */
[----:B------:R-:W-:-:S03]  /*5620*/  @P4 FMUL.FTZ R250, R250, R5 ;  /* 0x00000005fafa4220 */ /* 0x000fc60000410000 */
[----:B------:R4:W5:Y:S01]  /*5630*/  LDL.LU R9, [R1+0x79c] ;  /* 0x00079c0001097983 */ /* 0x0009620000300800 */
[----:B------:R-:W-:-:S03]  /*5640*/  @P5 FMUL.FTZ R251, R251, R4 ;  /* 0x00000004fbfb5220 */ /* 0x000fc60000410000 */
[----:B------:R4:W5:Y:S04]  /*5650*/  LDL.LU R8, [R1+0x798] ;  /* 0x0007980001087983 */ /* 0x0009680000300800 */
[----:B------:R4:W5:Y:S04]  /*5660*/  LDL.LU R7, [R1+0x794] ;  /* 0x0007940001077983 */ /* 0x0009680000300800 */
[----:B------:R4:W5:Y:S04]  /*5670*/  LDL.LU R6, [R1+0x790] ;  /* 0x0007900001067983 */ /* 0x0009680000300800 */
[----:B------:R4:W5:Y:S04]  /*5680*/  LDL.LU R5, [R1+0x78c] ;  /* 0x00078c0001057983 */ /* 0x0009680000300800 */
[----:B------:R4:W5:Y:S01]  /*5690*/  LDL.LU R4, [R1+0x788] ;  /* 0x0007880001047983 */ /* 0x0009620000300800 */
[----:B------:R-:W-:-:S13]  /*56a0*/  ISETP.GE.AND P2, PT, R252, R3, PT ;  /* 0x00000003fc00720c */ /* 0x000fda0003f46270 */
[----:B----4-:R-:W-:Y:S05]  /*56b0*/  @P2 BRA `(.L_x_2613) ;  /* 0x0000000000442947 */ /* 0x010fea0003800000 */
[----:B------:R-:W-:Y:S01]  /*56c0*/  S2UR UR34, SR_CTAID.Y ;  /* 0x00000000002279c3 */ /* 0x000fe20000002600 */
[----:B------:R-:W0:Y:S01]  /*56d0*/  LDCU UR42, c[0x0][0x3f8] ;  /* 0x00007f00ff2a77ac */ /* 0x000e220008000800 */
[----:B-----5:R-:W-:Y:S04]  /*56e0*/  STL [R1+0x790], R4 ;  /* 0x0007900401007387 */ /* 0x020fe80000100800 */
[----:B------:R1:W-:Y:S02]  /*56f0*/  STL.64 [R1+0x788], R2 ;  /* 0x0007880201007387 */ /* 0x0003e40000100a00 */
[----:B------:R-:W0:Y:S01]  /*5700*/  S2UR UR35, SR_CTAID.X ;  /* 0x00000000002379c3 */ /* 0x000e220000002500 */
[----:B-1----:R-:W-:Y:S01]  /*5710*/  SHF.R.S32.HI R3, RZ, 0x1f, R252 ;  /* 0x0000001fff037819 */ /* 0x002fe200000114fc */
[----:B0-----:R-:W-:Y:S01]  /*5720*/  UIMAD UR42, UR34, UR42, UR35 ;  /* 0x0000002a222a72a4 */ /* 0x001fe2000f8e0223 */
[----:B------:R-:W0:Y:S05]  /*5730*/  LDCU.64 UR34, c[0x0][0x3b8] ;  /* 0x00007700ff2277ac */ /* 0x000e2a0008000a00 */
[----:B------:R-:W-:-:S04]  /*5740*/  IMAD R4, R0, UR42, RZ ;  /* 0x0000002a00047c24 */ /* 0x000fc8000f8e02ff */
[----:B------:R-:W-:-:S05]  /*5750*/  IMAD R2, R4, 0xc0, RZ ;  /* 0x000000c004027824 */ /* 0x000fca00078e02ff */
[----:B------:R-:W-:-:S04]  /*5760*/  IADD3 R252, P2, PT, R2, R252, RZ ;  /* 0x000000fc02fc7210 */ /* 0x000fc80007f5e0ff */
[----:B------:R-:W-:Y:S02]  /*5770*/  LEA.HI.X.SX32 R4, R2, R3, 0x1, P2 ;  /* 0x0000000302047211 */ /* 0x000fe400010f0eff */
[----:B0-----:R-:W-:-:S04]  /*5780*/  LEA R2, P2, R252, UR34, 0x2 ;  /* 0x00000022fc027c11 */ /* 0x001fc8000f8410ff */
[----:B------:R-:W-:Y:S02]  /*5790*/  LEA.HI.X R3, R252, UR35, R4, 0x2, P2 ;  /* 0x00000023fc037c11 */ /* 0x000fe400090f1404 */
[----:B------:R4:W5:Y:S04]  /*57a0*/  LDL.LU R4, [R1+0x790] ;  /* 0x0007900001047983 */ /* 0x0009680000300800 */
[----:B------:R0:W-:Y:S04]  /*57b0*/  STG.E.128 desc[UR36][R2.64], R248 ;  /* 0x000000f802007986 */ /* 0x0001e8000c101d24 */
[----:B0-----:R4:W5:Y:S02]  /*57c0*/  LDL.LU.64 R2, [R1+0x788] ;  /* 0x0007880001027983 */ /* 0x0019640000300a00 */
.L_x_2613:
[----:B------:R-:W-:Y:S05]  /*57d0*/  BSYNC.RECONVERGENT B2 ;  /* 0x0000000000027941 */ /* 0x000fea0003800200 */
.L_x_2612:
[----:B------:R-:W-:Y:S04]  /*57e0*/  BSSY.RECONVERGENT B2, `(.L_x_2614) ;  /* 0x000005b000027945 */ /* 0x000fe80003800200 */
[----:B------:R-:W-:Y:S05]  /*57f0*/  @P1 BRA `(.L_x_2615) ;  /* 0x0000000400641947 */ /* 0x000fea0003800000 */
[----:B01----:R-:W2:Y:S01]  /*5800*/  LDL R252, [R1+0x34] ;  /* 0x0000340001fc7983 */ /* 0x003ea20000100800 */
        /* <DEDUP_REMOVED lines=13> */
[----:B0-----:R-:W4:Y:S01]  /*58e0*/  LDL R15, [R1+0x410] ;  /* 0x00041000010f7983 */ /* 0x001f220000100800 */
[----:B-1----:R-:W0:Y:S01]  /*58f0*/  @P2 S2R R9, SR_CTAID.X ;  /* 0x0000000000092919 */ /* 0x002e220000002500 */
[----:B------:R-:W-:-:S02]  /*5900*/  PLOP3.LUT P2, PT, PT, PT, UP0, 0x80, 0x8 ;  /* 0x000000000008781c */ /* 0x000fc40003f4f008 */
[----:B------:R-:W4:Y:S11]  /*5910*/  LDL R14, [R1+0x414] ;  /* 0x00041400010e7983 */ /* 0x000f360000100800 */
[----:B------:R-:W1:Y:S01]  /*5920*/  @P2 LDC.64 R12, c[0x0][0x450] ;  /* 0x00011400ff0c2b82 */ /* 0x000e620000000a00 */
[----:B------:R-:W-:Y:S01]  /*5930*/  PLOP3.LUT P2, PT, PT, PT, UP0, 0x80, 0x8 ;  /* 0x000000000008781c */ /* 0x000fe20003f4f008 */
[----:B--2---:R-:W-:-:S04]  /*5940*/  IMAD R4, R0, 0x2, R252 ;  /* 0x0000000200047824 */ /* 0x004fc800078e02fc */
[----:B------:R-:W-:-:S05]  /*5950*/  IMAD.SHL.U32 R252, R4, 0x4, RZ ;  /* 0x0000000404fc7824 */ /* 0x000fca00078e00ff */
[----:B------:R-:W-:-:S13]  /*5960*/  ISETP.GE.AND P3, PT, R252, R3, PT ;  /* 0x00000003fc00720c */ /* 0x000fda0003f66270 */
[----:B------:R-:W2:Y:S01]  /*5970*/  @!P3 LDC.64 R4, c[0x0][0x3b8] ;  /* 0x0000ee00ff04bb82 */ /* 0x000ea20000000a00 */
[----:B------:R-:W-:Y:S01]  /*5980*/  @!P3 IMAD R6, R0, UR44, RZ ;  /* 0x0000002c0006bc24 */ /* 0x000fe2000f8e02ff */
[----:B---3--:R-:W-:-:S04]  /*5990*/  @!P3 SHF.R.S32.HI R8, RZ, 0x1f, R252 ;  /* 0x0000001fff08b819 */ /* 0x008fc800000114fc */
[----:B------:R-:W-:-:S04]  /*59a0*/  @!P3 IADD3 R7, P4, PT, R6, R252, RZ ;  /* 0x000000fc0607b210 */ /* 0x000fc80007f9e0ff */
[----:B------:R-:W-:Y:S02]  /*59b0*/  @!P3 LEA.HI.X.SX32 R6, R6, R8, 0x1, P4 ;  /* 0x000000080606b211 */ /* 0x000fe400020f0eff */
[----:B--2---:R-:W-:-:S04]  /*59c0*/  @!P3 LEA R10, P4, R7, R4, 0x2 ;  /* 0x00000004070ab211 */ /* 0x004fc800078810ff */
[----:B------:R-:W-:Y:S02]  /*59d0*/  @!P3 LEA.HI.X R11, R7, R5, R6, 0x2, P4 ;  /* 0x00000005070bb211 */ /* 0x000fe400020f1406 */
[----:B------:R-:W-:Y:S02]  /*59e0*/  CS2R R6, SRZ ;  /* 0x0000000000067805 */ /* 0x000fe4000001ff00 */
[----:B------:R-:W-:Y:S02]  /*59f0*/  PLOP3.LUT P4, PT, PT, PT, UP0, 0x80, 0x8 ;  /* 0x000000000008781c */ /* 0x000fe40003f8f008 */
[----:B------:R-:W-:-:S06]  /*5a00*/  CS2R R4, SRZ ;  /* 0x0000000000047805 */ /* 0x000fcc000001ff00 */
[----:B------:R-:W4:Y:S05]  /*5a10*/  @!P3 LDG.E.128 R4, desc[UR36][R10.64] ;  /* 0x000000240a04b981 */ /* 0x000f2a000c1e1d00 */
[----:B------:R-:W0:Y:S01]  /*5a20*/  @P4 LDC R8, c[0x0][0x3f8] ;  /* 0x0000fe00ff084b82 */ /* 0x000e220000000800 */
[----:B------:R-:W-:Y:S02]  /*5a30*/  PLOP3.LUT P3, PT, PT, PT, UP0, 0x80, 0x8 ;  /* 0x000000000008781c */ /* 0x000fe40003f6f008 */
[----:B------:R-:W-:Y:S01]  /*5a40*/  PLOP3.LUT P4, PT, PT, PT, UP0, 0x80, 0x8 ;  /* 0x000000000008781c */ /* 0x000fe20003f8f008 */
[----:B------:R-:W2:Y:S04]  /*5a50*/  LDL R11, [R1+0x418] ;  /* 0x00041800010b7983 */ /* 0x000ea80000100800 */
[----:B------:R-:W3:Y:S06]  /*5a60*/  LDL R10, [R1+0x41c] ;  /* 0x00041c00010a7983 */ /* 0x000eec0000100800 */
[----:B0-----:R-:W-:Y:S01]  /*5a70*/  @P3 IMAD R8, R8, UR39, R9 ;  /* 0x0000002708083c24 */ /* 0x001fe2000f8e0209 */
[----:B------:R-:W-:-:S03]  /*5a80*/  PLOP3.LUT P3, PT, PT, PT, UP0, 0x80, 0x8 ;  /* 0x000000000008781c */ /* 0x000fc60003f6f008 */
[----:B------:R-:W-:-:S04]  /*5a90*/  @P4 IMAD R8, R8, 0xc0, RZ ;  /* 0x000000c008084824 */ /* 0x000fc800078e02ff */
[----:B-1----:R-:W-:-:S06]  /*5aa0*/  @P2 IMAD.WIDE R8, R8, 0x4, R12 ;  /* 0x0000000408082825 */ /* 0x002fcc00078e020c */
[----:B------:R-:W3:Y:S01]  /*5ab0*/  @P3 LDG.E.128 R16, desc[UR36][R8.64+0x30] ;  /* 0x0000302408103981 */ /* 0x000ee2000c1e1d00 */
[----:B------:R-:W-:Y:S02]  /*5ac0*/  PLOP3.LUT P2, PT, PT, PT, UP0, 0x80, 0x8 ;  /* 0x000000000008781c */ /* 0x000fe40003f4f008 */
[----:B------:R-:W-:Y:S02]  /*5ad0*/  PLOP3.LUT P3, PT, PT, PT, UP0, 0x80, 0x8 ;  /* 0x000000000008781c */ /* 0x000fe40003f6f008 */
[----:B------:R-:W-:Y:S02]  /*5ae0*/  PLOP3.LUT P4, PT, PT, PT, UP0, 0x80, 0x8 ;  /* 0x000000000008781c */ /* 0x000fe40003f8f008 */
[----:B------:R-:W-:Y:S01]  /*5af0*/  PLOP3.LUT P5, PT, PT, PT, UP0, 0x80, 0x8 ;  /* 0x000000000008781c */ /* 0x000fe20003faf008 */
[----:B----4-:R-:W-:Y:S01]  /*5b00*/  FADD.FTZ R4, R15, R4 ;  /* 0x000000040f047221 */ /* 0x010fe20000010000 */
[----:B------:R-:W-:Y:S01]  /*5b10*/  FADD.FTZ R5, R14, R5 ;  /* 0x000000050e057221 */ /* 0x000fe20000010000 */
[----:B--2---:R-:W-:Y:S01]  /*5b20*/  FADD.FTZ R6, R11, R6 ;  /* 0x000000060b067221 */ /* 0x004fe20000010000 */
[----:B---3--:R-:W-:Y:S01]  /*5b30*/  FADD.FTZ R7, R10, R7 ;  /* 0x000000070a077221 */ /* 0x008fe20000010000 */
        /* <DEDUP_REMOVED lines=19> */
[----:B0-----:R-:W-:Y:S05]  /*5c70*/  @P2 BRA `(.L_x_2615) ;  /* 0x0000000000442947 */ /* 0x001fea0003800000 */
        /* <DEDUP_REMOVED lines=16> */
[----:B-1----:R0:W5:Y:S02]  /*5d80*/  LDL.LU.64 R2, [R1+0x788] ;  /* 0x0007880001027983 */ /* 0x0021640000300a00 */
.L_x_2615:
[----:B------:R-:W-:Y:S05]  /*5d90*/  BSYNC.RECONVERGENT B2 ;  /* 0x0000000000027941 */ /* 0x000fea0003800200 */
.L_x_2614:
[----:B01----:R-:W2:Y:S01]  /*5da0*/  LDL.LU R252, [R1+0x34] ;  /* 0x0000340001fc7983 */ /* 0x003ea20000300800 */
[----:B------:R-:W-:Y:S01]  /*5db0*/  BSSY.RECONVERGENT B2, `(.L_x_2616) ;  /* 0x000005c000027945 */ /* 0x000fe20003800200 */
[----:B--2---:R-:W-:-:S05]  /*5dc0*/  IMAD R252, R0, 0x4, R252 ;  /* 0x0000000400fc7824 */ /* 0x004fca00078e02fc */
[----:B------:R0:W-:Y:S01]  /*5dd0*/  STL [R1+0x34], R252 ;  /* 0x000034fc01007387 */ /* 0x0001e20000100800 */
[----:B------:R-:W-:Y:S05]  /*5de0*/  @P1 BRA `(.L_x_2617) ;  /* 0x0000000400601947 */ /* 0x000fea0003800000 */
[----:B0-----:R-:W2:Y:S01]  /*5df0*/  LDL R252, [R1+0x30] ;  /* 0x0000300001fc7983 */ /* 0x001ea20000100800 */
        /* <DEDUP_REMOVED lines=19> */
[----:B--2---:R-:W-:-:S05]  /*5f30*/  IMAD R252, R0, 0x10, R252 ;  /* 0x0000001000fc7824 */ /* 0x004fca00078e02fc */
        /* <DEDUP_REMOVED lines=30> */
[----:B------:R-:W-:-:S02]  /*6120*/  IMAD.MOV.U32 R13, RZ, RZ, R16 ;  /* 0x000000ffff0d7224 */ /* 0x000fc400078e0010 */
[----:B------:R-:W-:Y:S02]  /*6130*/  IMAD.MOV.U32 R12, RZ, RZ, R17 ;  /* 0x000000ffff0c7224 */ /* 0x000fe400078e0011 */
[----:B------:R-:W-:Y:S02]  /*6140*/  IMAD.MOV.U32 R5, RZ, RZ, R18 ;  /* 0x000000ffff057224 */ /* 0x000fe400078e0012 */
        /* <DEDUP_REMOVED lines=16> */
[----:B-1----:R-:W-:Y:S05]  /*6250*/  @P2 BRA `(.L_x_2617) ;  /* 0x0000000000442947 */ /* 0x002fea0003800000 */
        /* <DEDUP_REMOVED lines=17> */
.L_x_2617:
[----:B------:R-:W-:Y:S05]  /*6370*/  BSYNC.RECONVERGENT B2 ;  /* 0x0000000000027941 */ /* 0x000fea0003800200 */
.L_x_2616:
[----:B------:R-:W-:Y:S04]  /*6380*/  BSSY.RECONVERGENT B2, `(.L_x_2618) ;  /* 0x0000059000027945 */ /* 0x000fe80003800200 */
        /* <DEDUP_REMOVED lines=8> */
[----:B------:R-:W-:Y:S01]  /*6410*/  STL [R1+0x7a0], R10 ;  /* 0x0007a00a01007387 */ /* 0x000fe20000100800 */
[----:B------:R-:W-:-:S02]  /*6420*/  PLOP3.LUT P4, PT, PT, PT, UP0, 0x80, 0x8 ;  /* 0x000000000008781c */ /* 0x000fc40003f8f008 */
[----:B------:R-:W-:Y:S01]  /*6430*/  PLOP3.LUT P5, PT, PT, PT, UP0, 0x80, 0x8 ;  /* 0x000000000008781c */ /* 0x000fe20003faf008 */
        /* <DEDUP_REMOVED lines=8> */
[----:B------:R-:W-:Y:S01]  /*64c0*/  PLOP3.LUT P3, PT, PT, PT, UP0, 0x80, 0x8 ;  /* 0x000000000008781c */ /* 0x000fe20003f6f008 */
[----:B---3--:R-:W0:Y:S01]  /*64d0*/  @P4 LDC R4, c[0x0][0x3f8] ;  /* 0x0000fe00ff044b82 */ /* 0x008e220000000800 */
[----:B------:R-:W3:Y:S04]  /*64e0*/  LDL R9, [R1+0x3f4] ;  /* 0x0003f40001097983 */ /* 0x000ee80000100800 */
[----:B------:R-:W3:Y:S07]  /*64f0*/  LDL R7, [R1+0x3f8] ;  /* 0x0003f80001077983 */ /* 0x000eee0000100800 */
[----:B------:R-:W1:Y:S01]  /*6500*/  @P3 LDC.64 R16, c[0x0][0x450] ;  /* 0x00011400ff103b82 */ /* 0x000e620000000a00 */
[----:B------:R-:W-:-:S02]  /*6510*/  PLOP3.LUT P3, PT, PT, PT, UP0, 0x80, 0x8 ;  /* 0x000000000008781c */ /* 0x000fc40003f6f008 */
[----:B--2---:R-:W-:-:S04]  /*6520*/  SHF.L.U32 R252, R252, 0x2, RZ ;  /* 0x00000002fcfc7819 */ /* 0x004fc800000006ff */
[----:B------:R-:W-:-:S13]  /*6530*/  ISETP.GE.AND P2, PT, R252, R3, PT ;  /* 0x00000003fc00720c */ /* 0x000fda0003f46270 */
[----:B------:R-:W2:Y:S01]  /*6540*/  @!P2 LDC.64 R12, c[0x0][0x3b8] ;  /* 0x0000ee00ff0cab82 */ /* 0x000ea20000000a00 */
[----:B------:R-:W-:Y:S01]  /*6550*/  @!P2 IMAD R14, R0, UR44, RZ ;  /* 0x0000002c000eac24 */ /* 0x000fe2000f8e02ff */
[----:B------:R-:W-:-:S04]  /*6560*/  @!P2 SHF.R.S32.HI R6, RZ, 0x1f, R252 ;  /* 0x0000001fff06a819 */ /* 0x000fc800000114fc */
[----:B------:R-:W-:-:S04]  /*6570*/  @!P2 IADD3 R15, P4, PT, R14, R252, RZ ;  /* 0x000000fc0e0fa210 */ /* 0x000fc80007f9e0ff */
[----:B------:R-:W-:Y:S02]  /*6580*/  @!P2 LEA.HI.X.SX32 R14, R14, R6, 0x1, P4 ;  /* 0x000000060e0ea211 */ /* 0x000fe400020f0eff */
[----:B------:R-:W3:Y:S01]  /*6590*/  LDL R6, [R1+0x3fc] ;  /* 0x0003fc0001067983 */ /* 0x000ee20000100800 */
[----:B--2---:R-:W-:-:S04]  /*65a0*/  @!P2 LEA R18, P4, R15, R12, 0x2 ;  /* 0x0000000c0f12a211 */ /* 0x004fc800078810ff */
[----:B------:R-:W-:Y:S02]  /*65b0*/  @!P2 LEA.HI.X R19, R15, R13, R14, 0x2, P4 ;  /* 0x0000000d0f13a211 */ /* 0x000fe400020f140e */
[----:B------:R-:W-:Y:S02]  /*65c0*/  PLOP3.LUT P4, PT, PT, PT, UP0, 0x80, 0x8 ;  /* 0x000000000008781c */ /* 0x000fe40003f8f008 */
[----:B------:R-:W-:-:S11]  /*65d0*/  CS2R R14, SRZ ;  /* 0x00000000000e7805 */ /* 0x000fd6000001ff00 */
[----:B0-----:R-:W-:Y:S01]  /*65e0*/  @P4 IMAD R12, R4, UR39, R5 ;  /* 0x00000027040c4c24 */ /* 0x001fe2000f8e0205 */
[----:B------:R-:W-:-:S03]  /*65f0*/  PLOP3.LUT P4, PT, PT, PT, UP0, 0x80, 0x8 ;  /* 0x000000000008781c */ /* 0x000fc60003f8f008 */
[----:B------:R-:W-:Y:S01]  /*6600*/  @P5 IMAD R4, R12, 0xc0, RZ ;  /* 0x000000c00c045824 */ /* 0x000fe200078e02ff */
[----:B------:R-:W-:-:S03]  /*6610*/  CS2R R12, SRZ ;  /* 0x00000000000c7805 */ /* 0x000fc6000001ff00 */
[----:B-1----:R-:W-:-:S03]  /*6620*/  @P3 IMAD.WIDE R4, R4, 0x4, R16 ;  /* 0x0000000404043825 */ /* 0x002fc600078e0210 */
[----:B------:R-:W4:Y:S04]  /*6630*/  @!P2 LDG.E.128 R12, desc[UR36][R18.64] ;  /* 0x00000024120ca981 */ /* 0x000f28000c1e1d00 */
[----:B------:R-:W2:Y:S01]  /*6640*/  @P4 LDG.E.128 R16, desc[UR36][R4.64+0x50] ;  /* 0x0000502404104981 */ /* 0x000ea2000c1e1d00 */
[----:B------:R-:W-:Y:S02]  /*6650*/  PLOP3.LUT P4, PT, PT, PT, UP0, 0x80, 0x8 ;  /* 0x000000000008781c */ /* 0x000fe40003f8f008 */
[----:B------:R-:W-:Y:S02]  /*6660*/  PLOP3.LUT P3, PT, PT, PT, UP0, 0x80, 0x8 ;  /* 0x000000000008781c */ /* 0x000fe40003f6f008 */
[----:B------:R-:W-:Y:S01]  /*6670*/  PLOP3.LUT P5, PT, PT, PT, UP0, 0x80, 0x8 ;  /* 0x000000000008781c */ /* 0x000fe20003faf008 */
[----:B----4-:R-:W-:Y:S01]  /*6680*/  FADD.FTZ R12, R11, R12 ;  /* 0x0000000c0b0c7221 */ /* 0x010fe20000010000 */
[----:B--2---:R-:W-:-:S07]  /*6690*/  IMAD.MOV.U32 R10, RZ, RZ, R16 ;  /* 0x000000ffff0a7224 */ /* 0x004fce00078e0010 */
[----:B------:R-:W-:Y:S01]  /*66a0*/  @P4 FMUL.FTZ R12, R12, R10 ;  /* 0x0000000a0c0c4220 */ /* 0x000fe20000410000 */
[----:B------:R-:W-:Y:S01]  /*66b0*/  PLOP3.LUT P4, PT, PT, PT, UP0, 0x80, 0x8 ;  /* 0x000000000008781c */ /* 0x000fe20003f8f008 */
[----:B------:R-:W-:Y:S02]  /*66c0*/  IMAD.MOV.U32 R8, RZ, RZ, R17 ;  /* 0x000000ffff087224 */ /* 0x000fe400078e0011 */
[----:B---3--:R-:W-:Y:S01]  /*66d0*/  FADD.FTZ R13, R9, R13 ;  /* 0x0000000d090d7221 */ /* 0x008fe20000010000 */
[----:B------:R-:W-:Y:S02]  /*66e0*/  IMAD.MOV.U32 R5, RZ, RZ, R18 ;  /* 0x000000ffff057224 */ /* 0x000fe400078e0012 */
[----:B------:R-:W-:Y:S02]  /*66f0*/  IMAD.MOV.U32 R4, RZ, RZ, R19 ;  /* 0x000000ffff047224 */ /* 0x000fe400078e0013 */
[----:B------:R2:W5:Y:S01]  /*6700*/  LDL.LU.64 R18, [R1+0x7b0] ;  /* 0x0007b00001127983 */ /* 0x0005620000300a00 */
[----:B------:R-:W-:-:S03]  /*6710*/  FADD.FTZ R14, R7, R14 ;  /* 0x0000000e070e7221 */ /* 0x000fc60000010000 */
[----:B------:R2:W5:Y:S01]  /*6720*/  LDL.LU.64 R16, [R1+0x7a8] ;  /* 0x0007a80001107983 */ /* 0x0005620000300a00 */
[----:B------:R-:W-:Y:S01]  /*6730*/  @P3 FMUL.FTZ R13, R13, R8 ;  /* 0x000000080d0d3220 */ /* 0x000fe20000410000 */
[----:B------:R-:W-:Y:S02]  /*6740*/  FADD.FTZ R15, R6, R15 ;  /* 0x0000000f060f7221 */ /* 0x000fe40000010000 */
        /* <DEDUP_REMOVED lines=10> */
[----:B------:R-:W-:Y:S05]  /*67f0*/  @P2 BRA `(.L_x_2619) ;  /* 0x0000000000442947 */ /* 0x000fea0003800000 */
        /* <DEDUP_REMOVED lines=17> */
.L_x_2619:
[----:B------:R-:W-:Y:S05]  /*6910*/  BSYNC.RECONVERGENT B2 ;  /* 0x0000000000027941 */ /* 0x000fea0003800200 */
.L_x_2618:
[----:B0-----:R-:W2:Y:S01]  /*6920*/  LDL.LU R252, [R1+0x34] ;  /* 0x0000340001fc7983 */ /* 0x001ea20000300800 */
[----:B------:R-:W-:Y:S01]  /*6930*/  BSSY.RECONVERGENT B2, `(.L_x_2620) ;  /* 0x000005a000027945 */ /* 0x000fe20003800200 */
[----:B--2---:R-:W-:-:S05]  /*6940*/  IMAD.IADD R252, R252, 0x1, R0 ;  /* 0x00000001fcfc7824 */ /* 0x004fca00078e0200 */
[----:B------:R0:W-:Y:S01]  /*6950*/  STL [R1+0x34], R252 ;  /* 0x000034fc01007387 */ /* 0x0001e20000100800 */
[----:B------:R-:W-:Y:S05]  /*6960*/  @P1 BRA `(.L_x_2621) ;  /* 0x0000000400581947 */ /* 0x000fea0003800000 */
[----:B-----5:R-:W-:Y:S01]  /*6970*/  ISETP.NE.AND P2, PT, R2, RZ, PT ;  /* 0x000000ff0200720c */ /* 0x020fe20003f45270 */
[----:B0-----:R-:W-:Y:S01]  /*6980*/  IMAD.SHL.U32 R252, R252, 0x4, RZ ;  /* 0x00000004fcfc7824 */ /* 0x001fe200078e00ff */
[----:B------:R-:W-:Y:S04]  /*6990*/  STL.64 [R1+0x7b0], R14 ;  /* 0x0007b00e01007387 */ /* 0x000fe80000100a00 */
[----:B------:R-:W-:Y:S04]  /*69a0*/  STL.64 [R1+0x7a8], R12 ;  /* 0x0007a80c01007387 */ /* 0x000fe80000100a00 */
[----:B------:R-:W-:Y:S03]  /*69b0*/  STL [R1+0x7a4], R11 ;  /* 0x0007a40b01007387 */ /* 0x000fe60000100800 */
[----:B------:R-:W-:Y:S01]  /*69c0*/  VOTEU.ANY UP0, P2 ;  /* 0x0000000000ff7886 */ /* 0x000fe20001000100 */
[----:B------:R-:W-:Y:S01]  /*69d0*/  ISETP.GE.AND P2, PT, R252, R3, PT ;  /* 0x00000003fc00720c */ /* 0x000fe20003f46270 */
[----:B------:R-:W-:Y:S01]  /*69e0*/  STL [R1+0x7a0], R10 ;  /* 0x0007a00a01007387 */ /* 0x000fe20000100800 */
[----:B------:R-:W-:-:S02]  /*69f0*/  PLOP3.LUT P3, PT, PT, PT, UP0, 0x80, 0x8 ;  /* 0x000000000008781c */ /* 0x000fc40003f6f008 */
[----:B------:R-:W-:Y:S01]  /*6a00*/  PLOP3.LUT P4, PT, PT, PT, UP0, 0x80, 0x8 ;  /* 0x000000000008781c */ /* 0x000fe20003f8f008 */
[----:B------:R-:W-:Y:S01]  /*6a10*/  STL [R1+0x79c], R9 ;  /* 0x00079c0901007387 */ /* 0x000fe20000100800 */
[----:B------:R-:W-:-:S03]  /*6a20*/  PLOP3.LUT P5, PT, PT, PT, UP0, 0x80, 0x8 ;  /* 0x000000000008781c */ /* 0x000fc60003faf008 */
[----:B------:R-:W-:Y:S04]  /*6a30*/  STL [R1+0x798], R8 ;  /* 0x0007980801007387 */ /* 0x000fe80000100800 */
[----:B------:R-:W0:Y:S01]  /*6a40*/  @!P2 LDC.64 R16, c[0x0][0x3b8] ;  /* 0x0000ee00ff10ab82 */ /* 0x000e220000000a00 */
[----:B------:R-:W-:Y:S01]  /*6a50*/  STL [R1+0x794], R7 ;  /* 0x0007940701007387 */ /* 0x000fe20000100800 */
[----:B------:R-:W-:-:S03]  /*6a60*/  @!P2 IMAD R18, R0, UR44, RZ ;  /* 0x0000002c0012ac24 */ /* 0x000fc6000f8e02ff */
[----:B------:R2:W-:Y:S04]  /*6a70*/  STL [R1+0x790], R6 ;  /* 0x0007900601007387 */ /* 0x0005e80000100800 */
[----:B------:R1:W-:Y:S04]  /*6a80*/  STL [R1+0x78c], R5 ;  /* 0x00078c0501007387 */ /* 0x0003e80000100800 */
[----:B------:R3:W-:Y:S01]  /*6a90*/  STL [R1+0x788], R4 ;  /* 0x0007880401007387 */ /* 0x0007e20000100800 */
[----:B--2---:R-:W-:-:S03]  /*6aa0*/  @!P2 SHF.R.S32.HI R6, RZ, 0x1f, R252 ;  /* 0x0000001fff06a819 */ /* 0x004fc600000114fc */
[----:B------:R-:W2:Y:S01]  /*6ab0*/  LDL R11, [R1+0x3e0] ;  /* 0x0003e000010b7983 */ /* 0x000ea20000100800 */
[----:B-1----:R-:W1:Y:S01]  /*6ac0*/  @P3 S2R R5, SR_CTAID.X ;  /* 0x0000000000053919 */ /* 0x002e620000002500 */
[----:B------:R-:W-:Y:S01]  /*6ad0*/  PLOP3.LUT P3, PT, PT, PT, UP0, 0x80, 0x8 ;  /* 0x000000000008781c */ /* 0x000fe20003f6f008 */
[----:B---3--:R-:W1:Y:S01]  /*6ae0*/  @P4 LDC R4, c[0x0][0x3f8] ;  /* 0x0000fe00ff044b82 */ /* 0x008e620000000800 */
[C---:B------:R-:W-:Y:S01]  /*6af0*/  @!P2 IADD3 R19, P4, PT, R18.reuse, R252, RZ ;  /* 0x000000fc1213a210 */ /* 0x040fe20007f9e0ff */
[----:B------:R-:W3:Y:S03]  /*6b00*/  LDL R9, [R1+0x3e4] ;  /* 0x0003e40001097983 */ /* 0x000ee60000100800 */
[----:B------:R-:W-:Y:S01]  /*6b10*/  @!P2 LEA.HI.X.SX32 R18, R18, R6, 0x1, P4 ;  /* 0x000000061212a211 */ /* 0x000fe200020f0eff */
[----:B------:R-:W4:Y:S01]  /*6b20*/  LDL R7, [R1+0x3e8] ;  /* 0x0003e80001077983 */ /* 0x000f220000100800 */
[----:B0-----:R-:W-:-:S03]  /*6b30*/  @!P2 LEA R14, P4, R19, R16, 0x2 ;  /* 0x00000010130ea211 */ /* 0x001fc600078810ff */
[----:B------:R-:W4:Y:S01]  /*6b40*/  LDL R6, [R1+0x3ec] ;  /* 0x0003ec0001067983 */ /* 0x000f220000100800 */
[----:B------:R-:W-:Y:S01]  /*6b50*/  @!P2 LEA.HI.X R15, R19, R17, R18, 0x2, P4 ;  /* 0x00000011130fa211 */ /* 0x000fe200020f1412 */
[----:B------:R-:W0:Y:S01]  /*6b60*/  @P3 LDC.64 R12, c[0x0][0x450] ;  /* 0x00011400ff0c3b82 */ /* 0x000e220000000a00 */
[----:B------:R-:W-:Y:S02]  /*6b70*/  PLOP3.LUT P4, PT, PT, PT, UP0, 0x80, 0x8 ;  /* 0x000000000008781c */ /* 0x000fe40003f8f008 */
[----:B------:R-:W-:Y:S02]  /*6b80*/  PLOP3.LUT P3, PT, PT, PT, UP0, 0x80, 0x8 ;  /* 0x000000000008781c */ /* 0x000fe40003f6f008 */
[----:B------:R-:W-:-:S09]  /*6b90*/  CS2R R18, SRZ ;  /* 0x0000000000127805 */ /* 0x000fd2000001ff00 */
[----:B-1----:R-:W-:Y:S01]  /*6ba0*/  @P4 IMAD R16, R4, UR39, R5 ;  /* 0x0000002704104c24 */ /* 0x002fe2000f8e0205 */
[----:B------:R-:W-:-:S03]  /*6bb0*/  PLOP3.LUT P4, PT, PT, PT, UP0, 0x80, 0x8 ;  /* 0x000000000008781c */ /* 0x000fc60003f8f008 */
[----:B------:R-:W-:Y:S01]  /*6bc0*/  @P5 IMAD R4, R16, 0xc0, RZ ;  /* 0x000000c010045824 */ /* 0x000fe200078e02ff */
[----:B------:R-:W-:-:S03]  /*6bd0*/  CS2R R16, SRZ ;  /* 0x0000000000107805 */ /* 0x000fc6000001ff00 */
[----:B0-----:R-:W-:-:S03]  /*6be0*/  @P3 IMAD.WIDE R4, R4, 0x4, R12 ;  /* 0x0000000404043825 */ /* 0x001fc600078e020c */
[----:B------:R-:W2:Y:S04]  /*6bf0*/  @!P2 LDG.E.128 R16, desc[UR36][R14.64] ;  /* 0x000000240e10a981 */ /* 0x000ea8000c1e1d00 */
[----:B------:R-:W3:Y:S01]  /*6c00*/  @P4 LDG.E.128 R12, desc[UR36][R4.64+0x60] ;  /* 0x00006024040c4981 */ /* 0x000ee2000c1e1d00 */
[----:B------:R-:W-:Y:S02]  /*6c10*/  PLOP3.LUT P4, PT, PT, PT, UP0, 0x80, 0x8 ;  /* 0x000000000008781c */ /* 0x000fe40003f8f008 */
[----:B------:R-:W-:Y:S02]  /*6c20*/  PLOP3.LUT P3, PT, PT, PT, UP0, 0x80, 0x8 ;  /* 0x000000000008781c */ /* 0x000fe40003f6f008 */
[----:B------:R-:W-:Y:S01]  /*6c30*/  PLOP3.LUT P5, PT, PT, PT, UP0, 0x80, 0x8 ;  /* 0x000000000008781c */ /* 0x000fe20003faf008 */
[----:B--2---:R-:W-:Y:S01]  /*6c40*/  FADD.FTZ R16, R11, R16 ;  /* 0x000000100b107221 */ /* 0x004fe20000010000 */
[----:B---3--:R-:W-:-:S07]  /*6c50*/  MOV R10, R12 ;  /* 0x0000000c000a7202 */ /* 0x008fce0000000f00 */
[----:B------:R-:W-:Y:S01]  /*6c60*/  @P4 FMUL.FTZ R16, R16, R10 ;  /* 0x0000000a10104220 */ /* 0x000fe20000410000 */
[----:B------:R-:W-:Y:S01]  /*6c70*/  PLOP3.LUT P4, PT, PT, PT, UP0, 0x80, 0x8 ;  /* 0x000000000008781c */ /* 0x000fe20003f8f008 */
[----:B------:R-:W-:Y:S02]  /*6c80*/  IMAD.MOV.U32 R8, RZ, RZ, R13 ;  /* 0x000000ffff087224 */ /* 0x000fe400078e000d */
[----:B------:R-:W-:Y:S01]  /*6c90*/  FADD.FTZ R17, R9, R17 ;  /* 0x0000001109117221 */ /* 0x000fe20000010000 */
[----:B------:R-:W-:Y:S02]  /*6ca0*/  IMAD.MOV.U32 R5, RZ, RZ, R14 ;  /* 0x000000ffff057224 */ /* 0x000fe400078e000e */
[----:B------:R-:W-:Y:S02]  /*6cb0*/  IMAD.MOV.U32 R4, RZ, RZ, R15 ;  /* 0x000000ffff047224 */ /* 0x000fe400078e000f */
[----:B------:R2:W5:Y:S01]  /*6cc0*/  LDL.LU.64 R14, [R1+0x7b0] ;  /* 0x0007b000010e7983 */ /* 0x0005620000300a00 */
[----:B----4-:R-:W-:-:S03]  /*6cd0*/  FADD.FTZ R18, R7, R18 ;  /* 0x0000001207127221 */ /* 0x010fc60000010000 */
        /* <DEDUP_REMOVED lines=31> */
.L_x_2621:
[----:B------:R-:W-:Y:S05]  /*6ed0*/  BSYNC.RECONVERGENT B2 ;  /* 0x0000000000027941 */ /* 0x000fea0003800200 */
.L_x_2620:
        /* <DEDUP_REMOVED lines=51> */
[----:B---3--:R-:W-:-:S07]  /*7210*/  IMAD.MOV.U32 R10, RZ, RZ, R12 ;  /* 0x000000ffff0a7224 */ /* 0x008fce00078e000c */
[----:B------:R-:W-:Y:S01]  /*7220*/  @P4 FMUL.FTZ R20, R20, R10 ;  /* 0x0000000a14144220 */ /* 0x000fe20000410000 */
[----:B------:R-:W-:Y:S01]  /*7230*/  PLOP3.LUT P4, PT, PT, PT, UP0, 0x80, 0x8 ;  /* 0x000000000008781c */ /* 0x000fe20003f8f008 */
[----:B------:R-:W-:Y:S01]  /*7240*/  IMAD.MOV.U32 R5, RZ, RZ, R14 ;  /* 0x000000ffff057224 */ /* 0x000fe200078e000e */
[----:B------:R-:W-:Y:S01]  /*7250*/  MOV R8, R13 ;  /* 0x0000000d00087202 */ /* 0x000fe20000000f00 */
[----:B------:R-:W-:Y:S02]  /*7260*/  IMAD.MOV.U32 R4, RZ, RZ, R15 ;  /* 0x000000ffff047224 */ /* 0x000fe400078e000f */
[----:B------:R-:W-:Y:S01]  /*7270*/  FADD.FTZ R21, R9, R21 ;  /* 0x0000001509157221 */ /* 0x000fe20000010000 */
        /* <DEDUP_REMOVED lines=33> */
.L_x_2623:
[----:B------:R-:W-:Y:S05]  /*7490*/  BSYNC.RECONVERGENT B2 ;  /* 0x0000000000027941 */ /* 0x000fea0003800200 */
.L_x_2622:
[----:B0-----:R-:W2:Y:S01]  /*74a0*/  LDL.LU R252, [R1+0x34] ;  /* 0x0000340001fc7983 */ /* 0x001ea20000300800 */
        /* <DEDUP_REMOVED lines=74> */
[----:B--2---:R-:W-:Y:S05]  /*7950*/  @P2 BRA `(.L_x_2625) ;  /* 0x0000000000442947 */ /* 0x004fea0003800000 */
        /* <DEDUP_REMOVED lines=17> */
.L_x_2625:
[----:B------:R-:W-:Y:S05]  /*7a70*/  BSYNC.RECONVERGENT B2 ;  /* 0x0000000000027941 */ /* 0x000fea0003800200 */
.L_x_2624:
        /* <DEDUP_REMOVED lines=25> */
[----:B------:R-:W-:Y:S01]  /*7c10*/  PLOP3.LUT P3, PT, PT, PT, UP0, 0x80, 0x8 ;  /* 0x000000000008781c */ /* 0x000fe20003f6f008 */
[----:B--2---:R-:W-:-:S05]  /*7c20*/  IMAD.SHL.U32 R252, R252, 0x4, RZ ;  /* 0x00000004fcfc7824 */ /* 0x004fca00078e00ff */
        /* <DEDUP_REMOVED lines=46> */
[----:B------:R-:W1:Y:S01]  /*7f10*/  LDCU UR42, c[0x0][0x3f8] ;  /* 0x00007f00ff2a77ac */ /* 0x000e620008000800 */
[----:B-----5:R-:W-:Y:S04]  /*7f20*/  STL [R1+0x790], R4 ;  /* 0x0007900401007387 */ /* 0x020fe80000100800 */
[----:B------:R2:W-:Y:S02]  /*7f30*/  STL.64 [R1+0x788], R2 ;  /* 0x0007880201007387 */ /* 0x0005e40000100a00 */
[----:B------:R-:W1:Y:S01]  /*7f40*/  S2UR UR35, SR_CTAID.X ;  /* 0x00000000002379c3 */ /* 0x000e620000002500 */
[----:B--2---:R-:W-:Y:S01]  /*7f50*/  SHF.R.S32.HI R3, RZ, 0x1f, R252 ;  /* 0x0000001fff037819 */ /* 0x004fe200000114fc */
[----:B-1----:R-:W-:Y:S01]  /*7f60*/  UIMAD UR42, UR34, UR42, UR35 ;  /* 0x0000002a222a72a4 */ /* 0x002fe2000f8e0223 */
[----:B------:R-:W1:Y:S05]  /*7f70*/  LDCU.64 UR34, c[0x0][0x3b8] ;  /* 0x00007700ff2277ac */ /* 0x000e6a0008000a00 */
[----:B------:R-:W-:-:S04]  /*7f80*/  IMAD R4, R0, UR42, RZ ;  /* 0x0000002a00047c24 */ /* 0x000fc8000f8e02ff */
[----:B------:R-:W-:-:S05]  /*7f90*/  IMAD R2, R4, 0xc0, RZ ;  /* 0x000000c004027824 */ /* 0x000fca00078e02ff */
[----:B------:R-:W-:-:S04]  /*7fa0*/  IADD3 R252, P2, PT, R2, R252, RZ ;  /* 0x000000fc02fc7210 */ /* 0x000fc80007f5e0ff */
[----:B------:R-:W-:Y:S02]  /*7fb0*/  LEA.HI.X.SX32 R4, R2, R3, 0x1, P2 ;  /* 0x0000000302047211 */ /* 0x000fe400010f0eff */
[----:B-1----:R-:W-:-:S04]  /*7fc0*/  LEA R2, P2, R252, UR34, 0x2 ;  /* 0x00000022fc027c11 */ /* 0x002fc8000f8410ff */
[----:B------:R-:W-:Y:S02]  /*7fd0*/  LEA.HI.X R3, R252, UR35, R4, 0x2, P2 ;  /* 0x00000023fc037c11 */ /* 0x000fe400090f1404 */
[----:B------:R1:W5:Y:S04]  /*7fe0*/  LDL.LU R4, [R1+0x790] ;  /* 0x0007900001047983 */ /* 0x0003680000300800 */
[----:B------:R2:W-:Y:S04]  /*7ff0*/  STG.E.128 desc[UR36][R2.64], R28 ;  /* 0x0000001c02007986 */ /* 0x0005e8000c101d24 */
[----:B--2---:R1:W5:Y:S02]  /*8000*/  LDL.LU.64 R2, [R1+0x788] ;  /* 0x0007880001027983 */ /* 0x0043640000300a00 */
.L_x_2627:
[----:B------:R-:W-:Y:S05]  /*8010*/  BSYNC.RECONVERGENT B2 ;  /* 0x0000000000027941 */ /* 0x000fea0003800200 */
.L_x_2626:
[----:B0-----:R-:W2:Y:S01]  /*8020*/  LDL.LU R252, [R1+0x34] ;  /* 0x0000340001fc7983 */ /* 0x001ea20000300800 */
[----:B------:R-:W-:Y:S01]  /*8030*/  BSSY.RECONVERGENT B2, `(.L_x_2628) ;  /* 0x000005a000027945 */ /* 0x000fe20003800200 */
[----:B--2---:R-:W-:-:S05]  /*8040*/  IADD3 R252, PT, PT, R252, R0, RZ ;  /* 0x00000000fcfc7210 */ /* 0x004fca0007ffe0ff */
        /* <DEDUP_REMOVED lines=88> */
.L_x_2629:
[----:B------:R-:W-:Y:S05]  /*85d0*/  BSYNC.RECONVERGENT B2 ;  /* 0x0000000000027941 */ /* 0x000fea0003800200 */
.L_x_2628:
[----:B0-----:R-:W2:Y:S01]  /*85e0*/  LDL.LU R252, [R1+0x34] ;  /* 0x0000340001fc7983 */ /* 0x001ea20000300800 */
[----:B------:R-:W-:Y:S01]  /*85f0*/  BSSY.RECONVERGENT B2, `(.L_x_2630) ;  /* 0x000005a000027945 */ /* 0x000fe20003800200 */
[----:B--2---:R-:W-:-:S05]  /*8600*/  IMAD.IADD R252, R252, 0x1, R0 ;  /* 0x00000001fcfc7824 */ /* 0x004fca00078e0200 */
[----:B------:R0:W-:Y:S01]  /*8610*/  STL [R1+0x34], R252 ;  /* 0x000034fc01007387 */ /* 0x0001e20000100800 */
[----:B------:R-:W-:Y:S05]  /*8620*/  @P1 BRA `(.L_x_2631) ;  /* 0x0000000400581947 */ /* 0x000fea0003800000 */
[----:B-----5:R-:W-:Y:S01]  /*8630*/  ISETP.NE.AND P2, PT, R2, RZ, PT ;  /* 0x000000ff0200720c */ /* 0x020fe20003f45270 */
[----:B------:R-:W-:Y:S01]  /*8640*/  STL.64 [R1+0x7b0], R14 ;  /* 0x0007b00e01007387 */ /* 0x000fe20000100a00 */
[----:B0-----:R-:W-:-:S03]  /*8650*/  SHF.L.U32 R252, R252, 0x2, RZ ;  /* 0x00000002fcfc7819 */ /* 0x001fc600000006ff */
[----:B------:R-:W-:Y:S04]  /*8660*/  STL.64 [R1+0x7a8], R12 ;  /* 0x0007a80c01007387 */ /* 0x000fe80000100a00 */
[----:B------:R-:W-:Y:S04]  /*8670*/  STL [R1+0x7a4], R11 ;  /* 0x0007a40b01007387 */ /* 0x000fe80000100800 */
        /* <DEDUP_REMOVED lines=81> */
.L_x_2631:
[----:B------:R-:W-:Y:S05]  /*8b90*/  BSYNC.RECONVERGENT B2 ;  /* 0x0000000000027941 */ /* 0x000fea0003800200 */
.L_x_2630:
        /* <DEDUP_REMOVED lines=91> */
.L_x_2633:
[----:B------:R-:W-:Y:S05]  /*9150*/  BSYNC.RECONVERGENT B2 ;  /* 0x0000000000027941 */ /* 0x000fea0003800200 */
.L_x_2632:
        /* <DEDUP_REMOVED lines=91> */
.L_x_2635:
[----:B------:R-:W-:Y:S05]  /*9710*/  BSYNC.RECONVERGENT B2 ;  /* 0x0000000000027941 */ /* 0x000fea0003800200 */
.L_x_2634:
        /* <DEDUP_REMOVED lines=91> */
.L_x_2637:
[----:B------:R-:W-:Y:S05]  /*9cd0*/  BSYNC.RECONVERGENT B2 ;  /* 0x0000000000027941 */ /* 0x000fea0003800200 */
.L_x_2636:
        /* <DEDUP_REMOVED lines=91> */
.L_x_2639:
[----:B------:R-:W-:Y:S05]  /*a290*/  BSYNC.RECONVERGENT B2 ;  /* 0x0000000000027941 */ /* 0x000fea0003800200 */
.L_x_2638:
        /* <DEDUP_REMOVED lines=90> */
.L_x_2641:
[----:B------:R-:W-:Y:S05]  /*a840*/  BSYNC.RECONVERGENT B2 ;  /* 0x0000000000027941 */ /* 0x000fea0003800200 */
.L_x_2640:
[----:B-----5:R1:W-:Y:S04]  /*a850*/  STL [R1+0x788], R2 ;  /* 0x0007880201007387 */ /* 0x0203e80000100800 */
[----:B-1----:R-:W2:Y:S04]  /*a860*/  LDL.LU R2, [R1+0x30] ;  /* 0x0000300001027983 */ /* 0x002ea80000300800 */
[----:B0-----:R-:W3:Y:S01]  /*a870*/  LDL.LU R252, [R1+0x38] ;  /* 0x0000380001fc7983 */ /* 0x001ee20000300800 */
[----:B------:R-:W-:Y:S01]  /*a880*/  BSSY.RECONVERGENT B2, `(.L_x_2642) ;  /* 0x000005d000027945 */ /* 0x000fe20003800200 */
[C---:B--2---:R-:W-:Y:S01]  /*a890*/  IMAD R2, R0.reuse, 0x80, R2 ;  /* 0x0000008000027824 */ /* 0x044fe200078e0202 */
[----:B---3--:R-:W-:-:S04]  /*a8a0*/  LEA R252, R0, R252, 0x1 ;  /* 0x000000fc00fc7211 */ /* 0x008fc800078e08ff */
[----:B------:R0:W-:Y:S04]  /*a8b0*/  STL [R1+0x34], R2 ;  /* 0x0000340201007387 */ /* 0x0001e80000100800 */
[----:B0-----:R0:W5:Y:S04]  /*a8c0*/  LDL.LU R2, [R1+0x788] ;  /* 0x0007880001027983 */ /* 0x0011680000300800 */
        /* <DEDUP_REMOVED lines=21> */
[----:B-1----:R-:W-:-:S03]  /*aa20*/  @!P2 SHF.R.S32.HI R6, RZ, 0x1f, R252 ;  /* 0x0000001fff06a819 */ /* 0x002fc600000114fc */
[----:B------:R-:W4:Y:S01]  /*aa30*/  LDL R11, [R1+0x330] ;  /* 0x00033000010b7983 */ /* 0x000f220000100800 */
[----:B--2---:R-:W1:Y:S01]  /*aa40*/  @P3 S2R R5, SR_CTAID.X ;  /* 0x0000000000053919 */ /* 0x004e620000002500 */
[----:B------:R-:W-:Y:S01]  /*aa50*/  PLOP3.LUT P3, PT, PT, PT, UP0, 0x80, 0x8 ;  /* 0x000000000008781c */ /* 0x000fe20003f6f008 */
[----:B---3--:R-:W1:Y:S01]  /*aa60*/  @P4 LDC R4, c[0x0][0x3f8] ;  /* 0x0000fe00ff044b82 */ /* 0x008e620000000800 */
[C---:B------:R-:W-:Y:S01]  /*aa70*/  @!P2 IADD3 R63, P4, PT, R62.reuse, R252, RZ ;  /* 0x000000fc3e3fa210 */ /* 0x040fe20007f9e0ff */
[----:B------:R-:W2:Y:S03]  /*aa80*/  LDL R9, [R1+0x334] ;  /* 0x0003340001097983 */ /* 0x000ea60000100800 */
[----:B------:R-:W-:Y:S01]  /*aa90*/  @!P2 LEA.HI.X.SX32 R62, R62, R6, 0x1, P4 ;  /* 0x000000063e3ea211 */ /* 0x000fe200020f0eff */
[----:B------:R-:W3:Y:S01]  /*aaa0*/  LDL R7, [R1+0x338] ;  /* 0x0003380001077983 */ /* 0x000ee20000100800 */
[----:B0-----:R-:W-:-:S03]  /*aab0*/  @!P2 LEA R14, P4, R63, R60, 0x2 ;  /* 0x0000003c3f0ea211 */ /* 0x001fc600078810ff */
[----:B------:R-:W3:Y:S01]  /*aac0*/  LDL R6, [R1+0x33c] ;  /* 0x00033c0001067983 */ /* 0x000ee20000100800 */
        /* <DEDUP_REMOVED lines=20> */
[----:B------:R-:W-:Y:S01]  /*ac10*/  FADD.FTZ R61, R9, R61 ;  /* 0x0000003d093d7221 */ /* 0x000fe20000010000 */
[----:B------:R-:W-:Y:S02]  /*ac20*/  IMAD.MOV.U32 R5, RZ, RZ, R14 ;  /* 0x000000ffff057224 */ /* 0x000fe400078e000e */
[----:B------:R-:W-:Y:S02]  /*ac30*/  IMAD.MOV.U32 R4, RZ, RZ, R15 ;  /* 0x000000ffff047224 */ /* 0x000fe400078e000f */
[----:B------:R1:W5:Y:S01]  /*ac40*/  LDL.LU.64 R14, [R1+0x7b0] ;  /* 0x0007b000010e7983 */ /* 0x0003620000300a00 */
[----:B---3--:R-:W-:-:S03]  /*ac50*/  FADD.FTZ R62, R7, R62 ;  /* 0x0000003e073e7221 */ /* 0x008fc60000010000 */
        /* <DEDUP_REMOVED lines=19> */
[----:B--2---:R-:W-:Y:S01]  /*ad90*/  SHF.R.S32.HI R3, RZ, 0x1f, R252 ;  /* 0x0000001fff037819 */ /* 0x004fe200000114fc */
        /* <DEDUP_REMOVED lines=11> */
.L_x_2643:
[----:B------:R-:W-:Y:S05]  /*ae50*/  BSYNC.RECONVERGENT B2 ;  /* 0x0000000000027941 */ /* 0x000fea0003800200 */
.L_x_2642:
[----:B0-----:R-:W3:Y:S01]  /*ae60*/  LDL.LU R252, [R1+0x30] ;  /* 0x0000300001fc7983 */ /* 0x001ee20000300800 */
[----:B------:R-:W-:Y:S01]  /*ae70*/  BSSY.RECONVERGENT B2, `(.L_x_2644) ;  /* 0x000005a000027945 */ /* 0x000fe20003800200 */
[----:B---3--:R-:W-:-:S05]  /*ae80*/  IMAD.IADD R252, R252, 0x1, R0 ;  /* 0x00000001fcfc7824 */ /* 0x008fca00078e0200 */
        /* <DEDUP_REMOVED lines=21> */
[----:B---3--:R-:W-:-:S03]  /*afe0*/  @!P2 SHF.R.S32.HI R6, RZ, 0x1f, R252 ;  /* 0x0000001fff06a819 */ /* 0x008fc600000114fc */
[----:B------:R-:W3:Y:S01]  /*aff0*/  LDL R11, [R1+0x320] ;  /* 0x00032000010b7983 */ /* 0x000ee20000100800 */
[----:B-1----:R-:W1:Y:S01]  /*b000*/  @P3 S2R R5, SR_CTAID.X ;  /* 0x0000000000053919 */ /* 0x002e620000002500 */
[----:B------:R-:W-:Y:S01]  /*b010*/  PLOP3.LUT P3, PT, PT, PT, UP0, 0x80, 0x8 ;  /* 0x000000000008781c */ /* 0x000fe20003f6f008 */
[----:B--2---:R-:W1:Y:S01]  /*b020*/  @P4 LDC R4, c[0x0][0x3f8] ;  /* 0x0000fe00ff044b82 */ /* 0x004e620000000800 */
[C---:B------:R-:W-:Y:S01]  /*b030*/  @!P2 IADD3 R67, P4, PT, R66.reuse, R252, RZ ;  /* 0x000000fc4243a210 */ /* 0x040fe20007f9e0ff */
[----:B------:R-:W2:Y:S03]  /*b040*/  LDL R9, [R1+0x324] ;  /* 0x0003240001097983 */ /* 0x000ea60000100800 */
        /* <DEDUP_REMOVED lines=14> */
[----:B------:R-:W3:Y:S04]  /*b130*/  @!P2 LDG.E.128 R64, desc[UR36][R14.64] ;  /* 0x000000240e40a981 */ /* 0x000ee8000c1e1d00 */
[----:B------:R-:W2:Y:S01]  /*b140*/  @P4 LDG.E.128 R12, desc[UR36][R4.64+0x120] ;  /* 0x00012024040c4981 */ /* 0x000ea2000c1e1d00 */
[----:B------:R-:W-:Y:S02]  /*b150*/  PLOP3.LUT P4, PT, PT, PT, UP0, 0x80, 0x8 ;  /* 0x000000000008781c */ /* 0x000fe40003f8f008 */
[----:B------:R-:W-:Y:S02]  /*b160*/  PLOP3.LUT P3, PT, PT, PT, UP0, 0x80, 0x8 ;  /* 0x000000000008781c */ /* 0x000fe40003f6f008 */
[----:B------:R-:W-:Y:S01]  /*b170*/  PLOP3.LUT P5, PT, PT, PT, UP0, 0x80, 0x8 ;  /* 0x000000000008781c */ /* 0x000fe20003faf008 */
[----:B---3--:R-:W-:Y:S01]  /*b180*/  FADD.FTZ R64, R11, R64 ;  /* 0x000000400b407221 */ /* 0x008fe20000010000 */
        /* <DEDUP_REMOVED lines=40> */
.L_x_2645:
[----:B------:R-:W-:Y:S05]  /*b410*/  BSYNC.RECONVERGENT B2 ;  /* 0x0000000000027941 */ /* 0x000fea0003800200 */
.L_x_2644:
        /* <DEDUP_REMOVED lines=91> */
.L_x_2647:
[----:B------:R-:W-:Y:S05]  /*b9d0*/  BSYNC.RECONVERGENT B2 ;  /* 0x0000000000027941 */ /* 0x000fea0003800200 */
.L_x_2646:
        /* <DEDUP_REMOVED lines=91> */
.L_x_2649:
[----:B------:R-:W-:Y:S05]  /*bf90*/  BSYNC.RECONVERGENT B2 ;  /* 0x0000000000027941 */ /* 0x000fea0003800200 */
.L_x_2648:
        /* <DEDUP_REMOVED lines=91> */
.L_x_2651:
[----:B------:R-:W-:Y:S05]  /*c550*/  BSYNC.RECONVERGENT B2 ;  /* 0x0000000000027941 */ /* 0x000fea0003800200 */
.L_x_2650:
        /* <DEDUP_REMOVED lines=91> */
.L_x_2653:
[----:B------:R-:W-:Y:S05]  /*cb10*/  BSYNC.RECONVERGENT B2 ;  /* 0x0000000000027941 */ /* 0x000fea0003800200 */
.L_x_2652:
        /* <DEDUP_REMOVED lines=91> */
.L_x_2655:
[----:B------:R-:W-:Y:S05]  /*d0d0*/  BSYNC.RECONVERGENT B2 ;  /* 0x0000000000027941 */ /* 0x000fea0003800200 */
.L_x_2654:
        /* <DEDUP_REMOVED lines=91> */
.L_x_2657:
[----:B------:R-:W-:Y:S05]  /*d690*/  BSYNC.RECONVERGENT B2 ;  /* 0x0000000000027941 */ /* 0x000fea0003800200 */
.L_x_2656:
        /* <DEDUP_REMOVED lines=91> */
.L_x_2659:
[----:B------:R-:W-:Y:S05]  /*dc50*/  BSYNC.RECONVERGENT B2 ;  /* 0x0000000000027941 */ /* 0x000fea0003800200 */
.L_x_2658:
        /* <DEDUP_REMOVED lines=91> */
.L_x_2661:
[----:B------:R-:W-:Y:S05]  /*e210*/  BSYNC.RECONVERGENT B2 ;  /* 0x0000000000027941 */ /* 0x000fea0003800200 */
.L_x_2660:
        /* <DEDUP_REMOVED lines=91> */
.L_x_2663:
[----:B------:R-:W-:Y:S05]  /*e7d0*/  BSYNC.RECONVERGENT B2 ;  /* 0x0000000000027941 */ /* 0x000fea0003800200 */
.L_x_2662:
        /* <DEDUP_REMOVED lines=91> */
.L_x_2665:
[----:B------:R-:W-:Y:S05]  /*ed90*/  BSYNC.RECONVERGENT B2 ;  /* 0x0000000000027941 */ /* 0x000fea0003800200 */
.L_x_2664:
        /* <DEDUP_REMOVED lines=91> */
.L_x_2667:
[----:B------:R-:W-:Y:S05]  /*f350*/  BSYNC.RECONVERGENT B2 ;  /* 0x0000000000027941 */ /* 0x000fea0003800200 */
.L_x_2666:
        /* <DEDUP_REMOVED lines=91> */
.L_x_2669:
[----:B------:R-:W-:Y:S05]  /*f910*/  BSYNC.RECONVERGENT B2 ;  /* 0x0000000000027941 */ /* 0x000fea0003800200 */
.L_x_2668:
        /* <DEDUP_REMOVED lines=91> */
.L_x_2671:
[----:B------:R-:W-:Y:S05]  /*fed0*/  BSYNC.RECONVERGENT B2 ;  /* 0x0000000000027941 */ /* 0x000fea0003800200 */
.L_x_2670:
[----:B------:R-:W-:Y:S04]  /*fee0*/  BSSY.RECONVERGENT B2, `(.L_x_2672) ;  /* 0x0000057000027945 */ /* 0x000fe80003800200 */
[----:B------:R-:W-:Y:S05]  /*fef0*/  @P1 BRA `(.L_x_2673) ;  /* 0x0000000400541947 */ /* 0x000fea0003800000 */
[----:B------:R-:W2:Y:S01]  /*ff00*/  LDL R123, [R1+0x34] ;  /* 0x00003400017b7983 */ /* 0x000ea20000100800 */
        /* <DEDUP_REMOVED lines=11> */
[----:B0-----:R-:W0:Y:S01]  /*ffc0*/  @P3 S2R R10, SR_CTAID.X ;  /* 0x00000000000a3919 */ /* 0x001e220000002500 */
[----:B------:R-:W-:Y:S01]  /*ffd0*/  PLOP3.LUT P3, PT, PT, PT, UP0, 0x80, 0x8 ;  /* 0x000000000008781c */ /* 0x000fe20003f6f008 */
[----:B------:R-:W-:Y:S04]  /*ffe0*/  STL [R1+0x790], R6 ;  /* 0x0007900601007387 */ /* 0x000fe80000100800 */
[----:B------:R-:W-:Y:S04]  /*fff0*/  STL [R1+0x78c], R5 ;  /* 0x00078c0501007387 */ /* 0x000fe80000100800 */
[----:B------:R1:W-:Y:S04]  /*10000*/  STL [R1+0x788], R4 ;  /* 0x0007880401007387 */ /* 0x0003e80000100800 */
[----:B------:R-:W3:Y:S08]  /*10010*/  @P3 LDC.64 R12, c[0x0][0x450] ;  /* 0x00011400ff0c3b82 */ /* 0x000ef00000000a00 */
[----:B-1----:R-:W0:Y:S01]  /*10020*/  @P4 LDC R4, c[0x0][0x3f8] ;  /* 0x0000fe00ff044b82 */ /* 0x002e220000000800 */
[----:B------:R-:W-:Y:S01]  /*10030*/  PLOP3.LUT P3, PT, PT, PT, UP0, 0x80, 0x8 ;  /* 0x000000000008781c */ /* 0x000fe20003f6f008 */
[----:B------:R-:W4:Y:S04]  /*10040*/  LDL R8, [R1+0x244] ;  /* 0x0002440001087983 */ /* 0x000f280000100800 */
[----:B------:R-:W4:Y:S04]  /*10050*/  LDL R6, [R1+0x248] ;  /* 0x0002480001067983 */ /* 0x000f280000100800 */
[----:B------:R-:W4:Y:S01]  /*10060*/  LDL R5, [R1+0x24c] ;  /* 0x00024c0001057983 */ /* 0x000f220000100800 */
[----:B--2---:R-:W-:-:S13]  /*10070*/  ISETP.GE.AND P2, PT, R123, R3, PT ;  /* 0x000000037b00720c */ /* 0x004fda0003f46270 */
[----:B------:R-:W1:Y:S01]  /*10080*/  @!P2 LDC.64 R120, c[0x0][0x3b8] ;  /* 0x0000ee00ff78ab82 */ /* 0x000e620000000a00 */
[----:B------:R-:W-:Y:S01]  /*10090*/  @!P2 IMAD R122, R0, UR44, RZ ;  /* 0x0000002c007aac24 */ /* 0x000fe2000f8e02ff */
[----:B------:R-:W-:-:S04]  /*100a0*/  @!P2 SHF.R.S32.HI R252, RZ, 0x1f, R123 ;  /* 0x0000001ffffca819 */ /* 0x000fc8000001147b */
[----:B------:R-:W-:-:S04]  /*100b0*/  @!P2 IADD3 R123, P4, PT, R122, R123, RZ ;  /* 0x0000007b7a7ba210 */ /* 0x000fc80007f9e0ff */
[----:B------:R-:W-:Y:S02]  /*100c0*/  @!P2 LEA.HI.X.SX32 R122, R122, R252, 0x1, P4 ;  /* 0x000000fc7a7aa211 */ /* 0x000fe400020f0eff */
[----:B-1----:R-:W-:-:S04]  /*100d0*/  @!P2 LEA R14, P4, R123, R120, 0x2 ;  /* 0x000000787b0ea211 */ /* 0x002fc800078810ff */
[----:B------:R-:W-:Y:S02]  /*100e0*/  @!P2 LEA.HI.X R15, R123, R121, R122, 0x2, P4 ;  /* 0x000000797b0fa211 */ /* 0x000fe400020f147a */
[----:B------:R-:W-:Y:S02]  /*100f0*/  PLOP3.LUT P4, PT, PT, PT, UP0, 0x80, 0x8 ;  /* 0x000000000008781c */ /* 0x000fe40003f8f008 */
[----:B------:R-:W-:-:S11]  /*10100*/  CS2R R122, SRZ ;  /* 0x00000000007a7805 */ /* 0x000fd6000001ff00 */
[----:B0-----:R-:W-:Y:S01]  /*10110*/  @P4 IMAD R120, R4, UR39, R10 ;  /* 0x0000002704784c24 */ /* 0x001fe2000f8e020a */
[----:B------:R-:W-:Y:S01]  /*10120*/  PLOP3.LUT P4, PT, PT, PT, UP0, 0x80, 0x8 ;  /* 0x000000000008781c */ /* 0x000fe20003f8f008 */
[----:B------:R-:W2:Y:S02]  /*10130*/  LDL R10, [R1+0x240] ;  /* 0x00024000010a7983 */ /* 0x000ea40000100800 */
[----:B------:R-:W-:Y:S01]  /*10140*/  @P5 IMAD R252, R120, 0xc0, RZ ;  /* 0x000000c078fc5824 */ /* 0x000fe200078e02ff */
[----:B------:R-:W-:-:S03]  /*10150*/  CS2R R120, SRZ ;  /* 0x0000000000787805 */ /* 0x000fc6000001ff00 */
[----:B---3--:R-:W-:-:S03]  /*10160*/  @P3 IMAD.WIDE R12, R252, 0x4, R12 ;  /* 0x00000004fc0c3825 */ /* 0x008fc600078e020c */
[----:B------:R-:W2:Y:S04]  /*10170*/  @!P2 LDG.E.128 R120, desc[UR36][R14.64] ;  /* 0x000000240e78a981 */ /* 0x000ea8000c1e1d00 */
[----:B------:R-:W3:Y:S01]  /*10180*/  @P4 LDG.E.128 R12, desc[UR36][R12.64+0x200] ;  /* 0x000200240c0c4981 */ /* 0x000ee2000c1e1d00 */
[----:B------:R-:W-:Y:S02]  /*10190*/  PLOP3.LUT P4, PT, PT, PT, UP0, 0x80, 0x8 ;  /* 0x000000000008781c */ /* 0x000fe40003f8f008 */
[----:B------:R-:W-:Y:S01]  /*101a0*/  PLOP3.LUT P3, PT, PT, PT, UP0, 0x80, 0x8 ;  /* 0x000000000008781c */ /* 0x000fe20003f6f008 */
[----:B--2---:R-:W-:Y:S01]  /*101b0*/  FADD.FTZ R120, R10, R120 ;  /* 0x000000780a787221 */ /* 0x004fe20000010000 */
[----:B---3--:R-:W-:-:S09]  /*101c0*/  IMAD.MOV.U32 R9, RZ, RZ, R12 ;  /* 0x000000ffff097224 */ /* 0x008fd200078e000c */
[----:B------:R-:W-:Y:S01]  /*101d0*/  @P4 FMUL.FTZ R120, R120, R9 ;  /* 0x0000000978784220 */ /* 0x000fe20000410000 */
[----:B------:R-:W-:Y:S01]  /*101e0*/  PLOP3.LUT P4, PT, PT, PT, UP0, 0x80, 0x8 ;  /* 0x000000000008781c */ /* 0x000fe20003f8f008 */
[----:B------:R-:W-:Y:S01]  /*101f0*/  IMAD.MOV.U32 R4, RZ, RZ, R14 ;  /* 0x000000ffff047224 */ /* 0x000fe200078e000e */
[----:B------:R-:W-:Y:S01]  /*10200*/  MOV R7, R13 ;  /* 0x0000000d00077202 */ /* 0x000fe20000000f00 */
[----:B------:R-:W-:Y:S02]  /*10210*/  IMAD.MOV.U32 R252, RZ, RZ, R15 ;  /* 0x000000fffffc7224 */ /* 0x000fe400078e000f */
[----:B----4-:R-:W-:Y:S01]  /*10220*/  FADD.FTZ R121, R8, R121 ;  /* 0x0000007908797221 */ /* 0x010fe20000010000 */
[----:B------:R0:W5:Y:S01]  /*10230*/  LDL.LU.64 R14, [R1+0x7b0] ;  /* 0x0007b000010e7983 */ /* 0x0001620000300a00 */
[----:B------:R-:W-:-:S03]  /*10240*/  FADD.FTZ R122, R6, R122 ;  /* 0x0000007a067a7221 */ /* 0x000fc60000010000 */
[----:B------:R0:W5:Y:S01]  /*10250*/  LDL.LU.64 R12, [R1+0x7a8] ;  /* 0x0007a800010c7983 */ /* 0x0001620000300a00 */
[----:B------:R-:W-:-:S03]  /*10260*/  @P3 FMUL.FTZ R121, R121, R7 ;  /* 0x0000000779793220 */ /* 0x000fc60000410000 */
[----:B------:R0:W5:Y:S01]  /*10270*/  LDL.LU R10, [R1+0x7a0] ;  /* 0x0007a000010a7983 */ /* 0x0001620000300800 */
[----:B------:R-:W-:-:S03]  /*10280*/  FADD.FTZ R123, R5, R123 ;  /* 0x0000007b057b7221 */ /* 0x000fc60000010000 */
[----:B------:R0:W5:Y:S01]  /*10290*/  LDL.LU R9, [R1+0x79c] ;  /* 0x00079c0001097983 */ /* 0x0001620000300800 */
[----:B------:R-:W-:-:S03]  /*102a0*/  @P4 FMUL.FTZ R122, R122, R4 ;  /* 0x000000047a7a4220 */ /* 0x000fc60000410000 */
[----:B------:R0:W5:Y:S04]  /*102b0*/  LDL.LU R8, [R1+0x798] ;  /* 0x0007980001087983 */ /* 0x0001680000300800 */
[----:B------:R0:W5:Y:S04]  /*102c0*/  LDL.LU R7, [R1+0x794] ;  /* 0x0007940001077983 */ /* 0x0001680000300800 */
[----:B------:R0:W5:Y:S04]  /*102d0*/  LDL.LU R6, [R1+0x790] ;  /* 0x0007900001067983 */ /* 0x0001680000300800 */
[----:B------:R0:W5:Y:S04]  /*102e0*/  LDL.LU R5, [R1+0x78c] ;  /* 0x00078c0001057983 */ /* 0x0001680000300800 */
[----:B------:R0:W5:Y:S01]  /*102f0*/  LDL.LU R4, [R1+0x788] ;  /* 0x0007880001047983 */ /* 0x0001620000300800 */
[----:B------:R-:W-:-:S13]  /*10300*/  PLOP3.LUT P5, PT, PT, PT, UP0, 0x80, 0x8 ;  /* 0x000000000008781c */ /* 0x000fda0003faf008 */
[----:B------:R-:W-:Y:S01]  /*10310*/  @P5 FMUL.FTZ R123, R123, R252 ;  /* 0x000000fc7b7b5220 */ /* 0x000fe20000410000 */
[----:B0-----:R-:W-:Y:S06]  /*10320*/  @P2 BRA `(.L_x_2673) ;  /* 0x0000000000482947 */ /* 0x001fec0003800000 */
[----:B-----5:R-:W-:Y:S01]  /*10330*/  STL [R1+0x790], R4 ;  /* 0x0007900401007387 */ /* 0x020fe20000100800 */
[----:B------:R-:W-:Y:S01]  /*10340*/  S2UR UR34, SR_CTAID.Y ;  /* 0x00000000002279c3 */ /* 0x000fe20000002600 */
[----:B------:R-:W0:Y:S02]  /*10350*/  LDCU UR42, c[0x0][0x3f8] ;  /* 0x00007f00ff2a77ac */ /* 0x000e240008000800 */
[----:B------:R1:W-:Y:S04]  /*10360*/  STL.64 [R1+0x788], R2 ;  /* 0x0007880201007387 */ /* 0x0003e80000100a00 */
[----:B-1----:R-:W2:Y:S01]  /*10370*/  LDL.LU R2, [R1+0x34] ;  /* 0x0000340001027983 */ /* 0x002ea20000300800 */
[----:B------:R-:W0:Y:S02]  /*10380*/  S2UR UR35, SR_CTAID.X ;  /* 0x00000000002379c3 */ /* 0x000e240000002500 */
[----:B0-----:R-:W-:Y:S01]  /*10390*/  UIMAD UR42, UR34, UR42, UR35 ;  /* 0x0000002a222a72a4 */ /* 0x001fe2000f8e0223 */
[----:B------:R-:W0:Y:S05]  /*103a0*/  LDCU.64 UR34, c[0x0][0x3b8] ;  /* 0x00007700ff2277ac */ /* 0x000e2a0008000a00 */
[----:B------:R-:W-:-:S04]  /*103b0*/  IMAD R252, R0, UR42, RZ ;  /* 0x0000002a00fc7c24 */ /* 0x000fc8000f8e02ff */
[----:B------:R-:W-:Y:S01]  /*103c0*/  IMAD R4, R252, 0xc0, RZ ;  /* 0x000000c0fc047824 */ /* 0x000fe200078e02ff */
[----:B--2---:R-:W-:-:S04]  /*103d0*/  SHF.R.S32.HI R3, RZ, 0x1f, R2 ;  /* 0x0000001fff037819 */ /* 0x004fc80000011402 */
[----:B------:R-:W-:-:S04]  /*103e0*/  IADD3 R252, P2, PT, R4, R2, RZ ;  /* 0x0000000204fc7210 */ /* 0x000fc80007f5e0ff */
[----:B------:R-:W-:Y:S02]  /*103f0*/  LEA.HI.X.SX32 R4, R4, R3, 0x1, P2 ;  /* 0x0000000304047211 */ /* 0x000fe400010f0eff */
[----:B0-----:R-:W-:-:S04]  /*10400*/  LEA R2, P2, R252, UR34, 0x2 ;  /* 0x00000022fc027c11 */ /* 0x001fc8000f8410ff */
[----:B------:R-:W-:Y:S02]  /*10410*/  LEA.HI.X R3, R252, UR35, R4, 0x2, P2 ;  /* 0x00000023fc037c11 */ /* 0x000fe400090f1404 */
[----:B------:R0:W5:Y:S04]  /*10420*/  LDL.LU R4, [R1+0x790] ;  /* 0x0007900001047983 */ /* 0x0001680000300800 */
[----:B------:R1:W-:Y:S04]  /*10430*/  STG.E.128 desc[UR36][R2.64], R120 ;  /* 0x0000007802007986 */ /* 0x0003e8000c101d24 */
[----:B-1----:R0:W5:Y:S02]  /*10440*/  LDL.LU.64 R2, [R1+0x788] ;  /* 0x0007880001027983 */ /* 0x0021640000300a00 */
.L_x_2673:
[----:B------:R-:W-:Y:S05]  /*10450*/  BSYNC.RECONVERGENT B2 ;  /* 0x0000000000027941 */ /* 0x000fea0003800200 */
.L_x_2672:
[----:B0-----:R-:W2:Y:S01]  /*10460*/  LDL.LU R252, [R1+0x30] ;  /* 0x0000300001fc7983 */ /* 0x001ea20000300800 */
[----:B------:R-:W-:Y:S01]  /*10470*/  BSSY.RECONVERGENT B2, `(.L_x_2674) ;  /* 0x000005a000027945 */ /* 0x000fe20003800200 */
[----:B--2---:R-:W-:-:S05]  /*10480*/  IMAD R252, R0, 0x2, R252 ;  /* 0x0000000200fc7824 */ /* 0x004fca00078e02fc */
        /* <DEDUP_REMOVED lines=88> */
.L_x_2675:
[----:B------:R-:W-:Y:S05]  /*10a10*/  BSYNC.RECONVERGENT B2 ;  /* 0x0000000000027941 */ /* 0x000fea0003800200 */
.L_x_2674:
        /* <DEDUP_REMOVED lines=91> */
.L_x_2677:
[----:B------:R-:W-:Y:S05]  /*10fd0*/  BSYNC.RECONVERGENT B2 ;  /* 0x0000000000027941 */ /* 0x000fea0003800200 */
.L_x_2676:
        /* <DEDUP_REMOVED lines=91> */
.L_x_2679:
[----:B------:R-:W-:Y:S05]  /*11590*/  BSYNC.RECONVERGENT B2 ;  /* 0x0000000000027941 */ /* 0x000fea0003800200 */
.L_x_2678:
        /* <DEDUP_REMOVED lines=91> */
.L_x_2681:
[----:B------:R-:W-:Y:S05]  /*11b50*/  BSYNC.RECONVERGENT B2 ;  /* 0x0000000000027941 */ /* 0x000fea0003800200 */
.L_x_2680:
        /* <DEDUP_REMOVED lines=91> */
.L_x_2683:
[----:B------:R-:W-:Y:S05]  /*12110*/  BSYNC.RECONVERGENT B2 ;  /* 0x0000000000027941 */ /* 0x000fea0003800200 */
.L_x_2682:
        /* <DEDUP_REMOVED lines=91> */
.L_x_2685:
[----:B------:R-:W-:Y:S05]  /*126d0*/  BSYNC.RECONVERGENT B2 ;  /* 0x0000000000027941 */ /* 0x000fea0003800200 */
.L_x_2684:
        /* <DEDUP_REMOVED lines=91> */
.L_x_2687:
[----:B------:R-:W-:Y:S05]  /*12c90*/  BSYNC.RECONVERGENT B2 ;  /* 0x0000000000027941 */ /* 0x000fea0003800200 */
.L_x_2686:
        /* <DEDUP_REMOVED lines=91> */
.L_x_2689:
[----:B------:R-:W-:Y:S05]  /*13250*/  BSYNC.RECONVERGENT B2 ;  /* 0x0000000000027941 */ /* 0x000fea0003800200 */
.L_x_2688:
        /* <DEDUP_REMOVED lines=91> */
.L_x_2691:
[----:B------:R-:W-:Y:S05]  /*13810*/  BSYNC.RECONVERGENT B2 ;  /* 0x0000000000027941 */ /* 0x000fea0003800200 */
.L_x_2690:
        /* <DEDUP_REMOVED lines=91> */
.L_x_2693:
[----:B------:R-:W-:Y:S05]  /*13dd0*/  BSYNC.RECONVERGENT B2 ;  /* 0x0000000000027941 */ /* 0x000fea0003800200 */
.L_x_2692:
        /* <DEDUP_REMOVED lines=91> */
.L_x_2695:
[----:B------:R-:W-:Y:S05]  /*14390*/  BSYNC.RECONVERGENT B2 ;  /* 0x0000000000027941 */ /* 0x000fea0003800200 */
.L_x_2694:
        /* <DEDUP_REMOVED lines=91> */
.L_x_2697:
[----:B------:R-:W-:Y:S05]  /*14950*/  BSYNC.RECONVERGENT B2 ;  /* 0x0000000000027941 */ /* 0x000fea0003800200 */
.L_x_2696:
        /* <DEDUP_REMOVED lines=91> */
.L_x_2699:
[----:B------:R-:W-:Y:S05]  /*14f10*/  BSYNC.RECONVERGENT B2 ;  /* 0x0000000000027941 */ /* 0x000fea0003800200 */
.L_x_2698:
        /* <DEDUP_REMOVED lines=91> */
.L_x_2701:
[----:B------:R-:W-:Y:S05]  /*154d0*/  BSYNC.RECONVERGENT B2 ;  /* 0x0000000000027941 */ /* 0x000fea0003800200 */
.L_x_2700:
        /* <DEDUP_REMOVED lines=91> */
.L_x_2703:
[----:B------:R-:W-:Y:S05]  /*15a90*/  BSYNC.RECONVERGENT B2 ;  /* 0x0000000000027941 */ /* 0x000fea0003800200 */
.L_x_2702:
        /* <DEDUP_REMOVED lines=91> */
.L_x_2705:
[----:B------:R-:W-:Y:S05]  /*16050*/  BSYNC.RECONVERGENT B2 ;  /* 0x0000000000027941 */ /* 0x000fea0003800200 */
.L_x_2704:
        /* <DEDUP_REMOVED lines=91> */
.L_x_2707:
[----:B------:R-:W-:Y:S05]  /*16610*/  BSYNC.RECONVERGENT B2 ;  /* 0x0000000000027941 */ /* 0x000fea0003800200 */
.L_x_2706:
        /* <DEDUP_REMOVED lines=91> */
.L_x_2709:
[----:B------:R-:W-:Y:S05]  /*16bd0*/  BSYNC.RECONVERGENT B2 ;  /* 0x0000000000027941 */ /* 0x000fea0003800200 */
.L_x_2708:
        /* <DEDUP_REMOVED lines=91> */
.L_x_2711:
[----:B------:R-:W-:Y:S05]  /*17190*/  BSYNC.RECONVERGENT B2 ;  /* 0x0000000000027941 */ /* 0x000fea0003800200 */
.L_x_2710:
        /* <DEDUP_REMOVED lines=91> */
.L_x_2713:
[----:B------:R-:W-:Y:S05]  /*17750*/  BSYNC.RECONVERGENT B2 ;  /* 0x0000000000027941 */ /* 0x000fea0003800200 */
.L_x_2712:
        /* <DEDUP_REMOVED lines=91> */
.L_x_2715:
[----:B------:R-:W-:Y:S05]  /*17d10*/  BSYNC.RECONVERGENT B2 ;  /* 0x0000000000027941 */ /* 0x000fea0003800200 */
.L_x_2714:
        /* <DEDUP_REMOVED lines=91> */
.L_x_2717:
[----:B------:R-:W-:Y:S05]  /*182d0*/  BSYNC.RECONVERGENT B2 ;  /* 0x0000000000027941 */ /* 0x000fea0003800200 */
.L_x_2716:
        /* <DEDUP_REMOVED lines=91> */
.L_x_2719:
[----:B------:R-:W-:Y:S05]  /*18890*/  BSYNC.RECONVERGENT B2 ;  /* 0x0000000000027941 */ /* 0x000fea0003800200 */
.L_x_2718:
        /* <DEDUP_REMOVED lines=91> */
.L_x_2721:
[----:B------:R-:W-:Y:S05]  /*18e50*/  BSYNC.RECONVERGENT B2 ;  /* 0x0000000000027941 */ /* 0x000fea0003800200 */
.L_x_2720:
        /* <DEDUP_REMOVED lines=91> */
.L_x_2723:
[----:B------:R-:W-:Y:S05]  /*19410*/  BSYNC.RECONVERGENT B2 ;  /* 0x0000000000027941 */ /* 0x000fea0003800200 */
.L_x_2722:
        /* <DEDUP_REMOVED lines=91> */
.L_x_2725:
[----:B------:R-:W-:Y:S05]  /*199d0*/  BSYNC.RECONVERGENT B2 ;  /* 0x0000000000027941 */ /* 0x000fea0003800200 */
.L_x_2724:
        /* <DEDUP_REMOVED lines=91> */
.L_x_2727:
[----:B------:R-:W-:Y:S05]  /*19f90*/  BSYNC.RECONVERGENT B2 ;  /* 0x0000000000027941 */ /* 0x000fea0003800200 */
.L_x_2726:
        /* <DEDUP_REMOVED lines=91> */
.L_x_2729:
[----:B------:R-:W-:Y:S05]  /*1a550*/  BSYNC.RECONVERGENT B2 ;  /* 0x0000000000027941 */ /* 0x000fea0003800200 */
.L_x_2728:
        /* <DEDUP_REMOVED lines=91> */
.L_x_2731:
[----:B------:R-:W-:Y:S05]  /*1ab10*/  BSYNC.RECONVERGENT B2 ;  /* 0x0000000000027941 */ /* 0x000fea0003800200 */
.L_x_2730:
        /* <DEDUP_REMOVED lines=91> */
.L_x_2733:
[----:B------:R-:W-:Y:S05]  /*1b0d0*/  BSYNC.RECONVERGENT B2 ;  /* 0x0000000000027941 */ /* 0x000fea0003800200 */
.L_x_2732:
[----:B------:R-:W-:Y:S05]  /*1b0e0*/  @P1 BRA `(.L_x_2734) ;  /* 0x0000006c00001947 */ /* 0x000fea0003800000 */
[----:B0-----:R-:W2:Y:S01]  /*1b0f0*/  LDL.LU R252, [R1+0x30] ;  /* 0x0000300001fc7983 */ /* 0x001ea20000300800 */
[----:B-----5:R-:W-:-:S03]  /*1b100*/  ISETP.NE.AND P2, PT, R2, RZ, PT ;  /* 0x000000ff0200720c */ /* 0x020fc60003f45270 */
[----:B------:R-:W-:Y:S04]  /*1b110*/  STL.64 [R1+0x7a8], R14 ;  /* 0x0007a80e01007387 */ /* 0x000fe80000100a00 */
[----:B------:R-:W-:Y:S04]  /*1b120*/  STL.64 [R1+0x7a0], R12 ;  /* 0x0007a00c01007387 */ /* 0x000fe80000100a00 */
[----:B------:R-:W-:Y:S02]  /*1b130*/  STL [R1+0x79c], R9 ;  /* 0x00079c0901007387 */ /* 0x000fe40000100800 */
[----:B------:R-:W-:Y:S01]  /*1b140*/  VOTEU.ANY UP0, P2 ;  /* 0x0000000000ff7886 */ /* 0x000fe20001000100 */
[----:B------:R-:W-:Y:S01]  /*1b150*/  PLOP3.LUT P3, PT, PT, PT, UP0, 0x80, 0x8 ;  /* 0x000000000008781c */ /* 0x000fe20003f6f008 */
[----:B------:R-:W-:Y:S01]  /*1b160*/  STL [R1+0x798], R8 ;  /* 0x0007980801007387 */ /* 0x000fe20000100800 */
[----:B------:R-:W-:-:S03]  /*1b170*/  PLOP3.LUT P4, PT, PT, PT, UP0, 0x80, 0x8 ;  /* 0x000000000008781c */ /* 0x000fc60003f8f008 */
[----:B------:R-:W-:Y:S04]  /*1b180*/  STL [R1+0x794], R7 ;  /* 0x0007940701007387 */ /* 0x000fe80000100800 */
[----:B------:R-:W-:Y:S04]  /*1b190*/  STL [R1+0x790], R6 ;  /* 0x0007900601007387 */ /* 0x000fe80000100800 */
[----:B------:R0:W-:Y:S02]  /*1b1a0*/  STL [R1+0x78c], R5 ;  /* 0x00078c0501007387 */ /* 0x0001e40000100800 */
[----:B------:R-:W1:Y:S02]  /*1b1b0*/  @P4 LDC R247, c[0x0][0x3f8] ;  /* 0x0000fe00fff74b82 */ /* 0x000e640000000800 */
[----:B------:R3:W-:Y:S01]  /*1b1c0*/  STL [R1+0x788], R4 ;  /* 0x0007880401007387 */ /* 0x0007e20000100800 */
[----:B------:R-:W-:Y:S01]  /*1b1d0*/  PLOP3.LUT P5, PT, PT, PT, UP0, 0x80, 0x8 ;  /* 0x000000000008781c */ /* 0x000fe20003faf008 */
[----:B--2---:R-:W-:-:S02]  /*1b1e0*/  IMAD.IADD R244, R252, 0x1, R0 ;  /* 0x00000001fcf47824 */ /* 0x004fc400078e0200 */
[----:B------:R-:W1:Y:S01]  /*1b1f0*/  @P3 S2R R252, SR_CTAID.X ;  /* 0x0000000000fc3919 */ /* 0x000e620000002500 */
[----:B------:R-:W-:Y:S01]  /*1b200*/  PLOP3.LUT P3, PT, PT, PT, UP0, 0x80, 0x8 ;  /* 0x000000000008781c */ /* 0x000fe20003f6f008 */
[----:B0-----:R-:W-:-:S05]  /*1b210*/  IMAD.SHL.U32 R5, R244, 0x4, RZ ;  /* 0x00000004f4057824 */ /* 0x001fca00078e00ff */
[----:B------:R-:W-:Y:S01]  /*1b220*/  ISETP.GE.AND P2, PT, R5, R3, PT ;  /* 0x000000030500720c */ /* 0x000fe20003f46270 */
[----:B------:R0:W-:Y:S04]  /*1b230*/  STL [R1+0x30], R5 ;  /* 0x0000300501007387 */ /* 0x0001e80000100800 */
[----:B------:R-:W2:Y:S02]  /*1b240*/  LDL R9, [R1+0x50] ;  /* 0x0000500001097983 */ /* 0x000ea40000100800 */
[----:B------:R-:W4:Y:S06]  /*1b250*/  @P3 LDC.64 R12, c[0x0][0x450] ;  /* 0x00011400ff0c3b82 */ /* 0x000f2c0000000a00 */
[----:B------:R-:W-:Y:S01]  /*1b260*/  @!P2 IMAD R3, R0, UR44, RZ ;  /* 0x0000002c0003ac24 */ /* 0x000fe2000f8e02ff */
[----:B---3--:R-:W-:Y:S01]  /*1b270*/  @!P2 SHF.R.S32.HI R4, RZ, 0x1f, R5 ;  /* 0x0000001fff04a819 */ /* 0x008fe20000011405 */
[----:B------:R-:W3:Y:S01]  /*1b280*/  @!P2 LDC.64 R244, c[0x0][0x3b8] ;  /* 0x0000ee00fff4ab82 */ /* 0x000ee20000000a00 */
[----:B------:R-:W2:Y:S02]  /*1b290*/  LDL R7, [R1+0x54] ;  /* 0x0000540001077983 */ /* 0x000ea40000100800 */
[----:B------:R-:W-:-:S02]  /*1b2a0*/  @!P2 IADD3 R246, P4, PT, R3, R5, RZ ;  /* 0x0000000503f6a210 */ /* 0x000fc40007f9e0ff */
[----:B------:R-:W-:Y:S01]  /*1b2b0*/  PLOP3.LUT P3, PT, PT, PT, UP0, 0x80, 0x8 ;  /* 0x000000000008781c */ /* 0x000fe20003f6f008 */
[----:B0-----:R-:W2:Y:S01]  /*1b2c0*/  LDL R5, [R1+0x58] ;  /* 0x0000580001057983 */ /* 0x001ea20000100800 */
[----:B------:R-:W-:-:S03]  /*1b2d0*/  @!P2 LEA.HI.X.SX32 R3, R3, R4, 0x1, P4 ;  /* 0x000000040303a211 */ /* 0x000fc600020f0eff */
[----:B------:R-:W2:Y:S01]  /*1b2e0*/  LDL R4, [R1+0x5c] ;  /* 0x00005c0001047983 */ /* 0x000ea20000100800 */
[----:B---3--:R-:W-:-:S04]  /*1b2f0*/  @!P2 LEA R14, P4, R246, R244, 0x2 ;  /* 0x000000f4f60ea211 */ /* 0x008fc800078810ff */
[----:B------:R-:W-:Y:S02]  /*1b300*/  @!P2 LEA.HI.X R15, R246, R245, R3, 0x2, P4 ;  /* 0x000000f5f60fa211 */ /* 0x000fe400020f1403 */
[----:B------:R-:W-:Y:S02]  /*1b310*/  PLOP3.LUT P4, PT, PT, PT, UP0, 0x80, 0x8 ;  /* 0x000000000008781c */ /* 0x000fe40003f8f008 */
[----:B------:R-:W-:-:S11]  /*1b320*/  CS2R R244, SRZ ;  /* 0x0000000000f47805 */ /* 0x000fd6000001ff00 */
[----:B-1----:R-:W-:Y:S01]  /*1b330*/  @P4 IMAD R3, R247, UR39, R252 ;  /* 0x00000027f7034c24 */ /* 0x002fe2000f8e02fc */
[----:B------:R-:W-:-:S03]  /*1b340*/  PLOP3.LUT P4, PT, PT, PT, UP0, 0x80, 0x8 ;  /* 0x000000000008781c */ /* 0x000fc60003f8f008 */
[----:B------:R-:W-:Y:S01]  /*1b350*/  @P5 IMAD R3, R3, 0xc0, RZ ;  /* 0x000000c003035824 */ /* 0x000fe200078e02ff */
[----:B------:R-:W-:-:S03]  /*1b360*/  CS2R R246, SRZ ;  /* 0x0000000000f67805 */ /* 0x000fc6000001ff00 */
[----:B----4-:R-:W-:-:S03]  /*1b370*/  @P3 IMAD.WIDE R12, R3, 0x4, R12 ;  /* 0x00000004030c3825 */ /* 0x010fc600078e020c */
[----:B------:R-:W2:Y:S04]  /*1b380*/  @!P2 LDG.E.128 R244, desc[UR36][R14.64] ;  /* 0x000000240ef4a981 */ /* 0x000ea8000c1e1d00 */
[----:B------:R-:W3:Y:S01]  /*1b390*/  @P4 LDG.E.128 R12, desc[UR36][R12.64+0x3f0] ;  /* 0x0003f0240c0c4981 */ /* 0x000ee2000c1e1d00 */
[----:B------:R-:W-:Y:S02]  /*1b3a0*/  PLOP3.LUT P4, PT, PT, PT, UP0, 0x80, 0x8 ;  /* 0x000000000008781c */ /* 0x000fe40003f8f008 */
[----:B------:R-:W-:Y:S01]  /*1b3b0*/  PLOP3.LUT P3, PT, PT, PT, UP0, 0x80, 0x8 ;  /* 0x000000000008781c */ /* 0x000fe20003f6f008 */
[----:B--2---:R-:W-:Y:S01]  /*1b3c0*/  FADD.FTZ R244, R9, R244 ;  /* 0x000000f409f47221 */ /* 0x004fe20000010000 */
[----:B------:R-:W-:Y:S01]  /*1b3d0*/  FADD.FTZ R245, R7, R245 ;  /* 0x000000f507f57221 */ /* 0x000fe20000010000 */
[----:B------:R-:W-:Y:S01]  /*1b3e0*/  FADD.FTZ R246, R5, R246 ;  /* 0x000000f605f67221 */ /* 0x000fe20000010000 */
[----:B---3--:R-:W-:-:S02]  /*1b3f0*/  IMAD.MOV.U32 R8, RZ, RZ, R12 ;  /* 0x000000ffff087224 */ /* 0x008fc400078e000c */
[----:B------:R-:W-:Y:S02]  /*1b400*/  IMAD.MOV.U32 R6, RZ, RZ, R13 ;  /* 0x000000ffff067224 */ /* 0x000fe400078e000d */
[----:B------:R-:W-:Y:S02]  /*1b410*/  IMAD.MOV.U32 R252, RZ, RZ, R14 ;  /* 0x000000fffffc7224 */ /* 0x000fe400078e000e */
[----:B------:R-:W-:Y:S02]  /*1b420*/  IMAD.MOV.U32 R3, RZ, RZ, R15 ;  /* 0x000000ffff037224 */ /* 0x000fe400078e000f */
[----:B------:R0:W5:Y:S01]  /*1b430*/  LDL.LU.64 R14, [R1+0x7a8] ;  /* 0x0007a800010e7983 */ /* 0x0001620000300a00 */
[----:B------:R-:W-:-:S03]  /*1b440*/  @P4 FMUL.FTZ R244, R244, R8 ;  /* 0x00000008f4f44220 */ /* 0x000fc60000410000 */
[----:B------:R0:W5:Y:S01]  /*1b450*/  LDL.LU.64 R12, [R1+0x7a0] ;  /* 0x0007a000010c7983 */ /* 0x0001620000300a00 */
[----:B------:R-:W-:-:S03]  /*1b460*/  @P3 FMUL.FTZ R245, R245, R6 ;  /* 0x00000006f5f53220 */ /* 0x000fc60000410000 */
[----:B------:R0:W5:Y:S01]  /*1b470*/  LDL.LU R9, [R1+0x79c] ;  /* 0x00079c0001097983 */ /* 0x0001620000300800 */
[----:B------:R-:W-:-:S03]  /*1b480*/  FADD.FTZ R247, R4, R247 ;  /* 0x000000f704f77221 */ /* 0x000fc60000010000 */
[----:B------:R0:W5:Y:S04]  /*1b490*/  LDL.LU R8, [R1+0x798] ;  /* 0x0007980001087983 */ /* 0x0001680000300800 */
[----:B------:R0:W5:Y:S04]  /*1b4a0*/  LDL.LU R7, [R1+0x794] ;  /* 0x0007940001077983 */ /* 0x0001680000300800 */
[----:B------:R0:W5:Y:S04]  /*1b4b0*/  LDL.LU R6, [R1+0x790] ;  /* 0x0007900001067983 */ /* 0x0001680000300800 */
[----:B------:R0:W5:Y:S04]  /*1b4c0*/  LDL.LU R5, [R1+0x78c] ;  /* 0x00078c0001057983 */ /* 0x0001680000300800 */
[----:B------:R0:W5:Y:S01]  /*1b4d0*/  LDL.LU R4, [R1+0x788] ;  /* 0x0007880001047983 */ /* 0x0001620000300800 */
[----:B------:R-:W-:-:S02]  /*1b4e0*/  PLOP3.LUT P4, PT, PT, PT, UP0, 0x80, 0x8 ;  /* 0x000000000008781c */ /* 0x000fc40003f8f008 */
[----:B------:R-:W-:-:S11]  /*1b4f0*/  PLOP3.LUT P5, PT, PT, PT, UP0, 0x80, 0x8 ;  /* 0x000000000008781c */ /* 0x000fd60003faf008 */
[----:B------:R-:W-:Y:S02]  /*1b500*/  @P4 FMUL.FTZ R246, R246, R252 ;  /* 0x000000fcf6f64220 */ /* 0x000fe40000410000 */
[----:B------:R-:W-:Y:S01]  /*1b510*/  @P5 FMUL.FTZ R247, R247, R3 ;  /* 0x00000003f7f75220 */ /* 0x000fe20000410000 */
[----:B0-----:R-:W-:Y:S06]  /*1b520*/  @P2 BRA `(.L_x_2734) ;  /* 0x0000006400f02947 */ /* 0x001fec0003800000 */
[----:B-----5:R0:W-:Y:S01]  /*1b530*/  STL.64 [R1+0x788], R4 ;  /* 0x0007880401007387 */ /* 0x0201e20000100a00 */
[----:B------:R-:W-:Y:S01]  /*1b540*/  S2UR UR34, SR_CTAID.Y ;  /* 0x00000000002279c3 */ /* 0x000fe20000002600 */
[----:B------:R-:W1:Y:S02]  /*1b550*/  LDCU UR42, c[0x0][0x3f8] ;  /* 0x00007f00ff2a77ac */ /* 0x000e640008000800 */
[----:B0-----:R-:W2:Y:S05]  /*1b560*/  LDL.LU R4, [R1+0x30] ;  /* 0x0000300001047983 */ /* 0x001eaa0000300800 */
[----:B------:R-:W1:Y:S02]  /*1b570*/  S2UR UR35, SR_CTAID.X ;  /* 0x00000000002379c3 */ /* 0x000e640000002500 */
[----:B-1----:R-:W-:Y:S01]  /*1b580*/  UIMAD UR42, UR34, UR42, UR35 ;  /* 0x0000002a222a72a4 */ /* 0x002fe2000f8e0223 */
[----:B------:R-:W0:Y:S05]  /*1b590*/  LDCU.64 UR34, c[0x0][0x3b8] ;  /* 0x00007700ff2277ac */ /* 0x000e2a0008000a00 */
[----:B------:R-:W-:-:S04]  /*1b5a0*/  IMAD R3, R0, UR42, RZ ;  /* 0x0000002a00037c24 */ /* 0x000fc8000f8e02ff */
[----:B------:R-:W-:Y:S01]  /*1b5b0*/  IMAD R252, R3, 0xc0, RZ ;  /* 0x000000c003fc7824 */ /* 0x000fe200078e02ff */
[----:B--2---:R-:W-:-:S04]  /*1b5c0*/  SHF.R.S32.HI R5, RZ, 0x1f, R4 ;  /* 0x0000001fff057819 */ /* 0x004fc80000011404 */
[----:B------:R-:W-:-:S04]  /*1b5d0*/  IADD3 R3, P2, PT, R252, R4, RZ ;  /* 0x00000004fc037210 */ /* 0x000fc80007f5e0ff */
[----:B------:R-:W-:Y:S02]  /*1b5e0*/  LEA.HI.X.SX32 R252, R252, R5, 0x1, P2 ;  /* 0x00000005fcfc7211 */ /* 0x000fe400010f0eff */
[----:B0-----:R-:W-:-:S04]  /*1b5f0*/  LEA R4, P2, R3, UR34, 0x2 ;  /* 0x0000002203047c11 */ /* 0x001fc8000f8410ff */
[----:B------:R-:W-:-:S05]  /*1b600*/  LEA.HI.X R5, R3, UR35, R252, 0x2, P2 ;  /* 0x0000002303057c11 */ /* 0x000fca00090f14fc */
[----:B------:R0:W-:Y:S04]  /*1b610*/  STG.E.128 desc[UR36][R4.64], R244 ;  /* 0x000000f404007986 */ /* 0x0001e8000c101d24 */
[----:B0-----:R0:W5:Y:S01]  /*1b620*/  LDL.LU.64 R4, [R1+0x788] ;  /* 0x0007880001047983 */ /* 0x0011620000300a00 */
[----:B------:R-:W-:Y:S05]  /*1b630*/  BRA `(.L_x_2734) ;  /* 0x0000006400ac7947 */ /* 0x000fea0003800000 */
.L_x_2607:
[----:B------:R-:W2:Y:S01]  /*1b640*/  LDL R252, [R1+0x40] ;  /* 0x0000400001fc7983 */ /* 0x000ea20000100800 */
[----:B------:R-:W-:Y:S01]  /*1b650*/  BSSY.RECONVERGENT B2, `(.L_x_2735) ;  /* 0x0000023000027945 */ /* 0x000fe20003800200 */
[----:B--2---:R-:W-:Y:S02]  /*1b660*/  ISETP.GE.AND P1, PT, R252, UR40, PT ;  /* 0x00000028fc007c0c */ /* 0x004fe4000bf26270 */
[C---:B------:R-:W-:Y:S01]  /*1b670*/  SHF.L.U32 R252, R3.reuse, 0x2, RZ ;  /* 0x0000000203fc7819 */ /* 0x040fe200000006ff */
[----:B------:R-:W-:-:S05]  /*1b680*/  IMAD.IADD R3, R3, 0x1, R0 ;  /* 0x0000000103037824 */ /* 0x000fca00078e0200 */
[----:B------:R0:W-:Y:S02]  /*1b690*/  STL [R1+0x20], R3 ;  /* 0x0000200301007387 */ /* 0x0001e40000100800 */
[----:B0-----:R-:W-:-:S03]  /*1b6a0*/  IMAD R3, R0, 0xc0, RZ ;  /* 0x000000c000037824 */ /* 0x001fc600078e02ff */
[----:B------:R-:W-:Y:S05]  /*1b6b0*/  @P1 BRA `(.L_x_2736) ;  /* 0x0000000000701947 */ /* 0x000fea0003800000 */
[----:B------:R-:W-:Y:S01]  /*1b6c0*/  UMOV UR42, URZ ;  /* 0x000000ff002a7c82 */ /* 0x000fe20008000000 */
[----:B------:R0:W-:Y:S01]  /*1b6d0*/  STL [R1+0x788], R0 ;  /* 0x0007880001007387 */ /* 0x0001e20000100800 */
[----:B------:R-:W-:Y:S01]  /*1b6e0*/  UMOV UR35, URZ ;  /* 0x000000ff00237c82 */ /* 0x000fe20008000000 */
[----:B------:R-:W-:Y:S01]  /*1b6f0*/  UMOV UR34, URZ ;  /* 0x000000ff00227c82 */ /* 0x000fe20008000000 */
[----:B------:R-:W-:Y:S01]  /*1b700*/  ISETP.GE.AND P2, PT, R252, R3, PT ;  /* 0x00000003fc00720c */ /* 0x000fe20003f46270 */
[----:B0-----:R-:W-:-:S05]  /*1b710*/  IMAD.U32 R0, RZ, RZ, UR42 ;  /* 0x0000002aff007e24 */ /* 0x001fca000f8e00ff */
[----:B------:R0:W-:Y:S02]  /*1b720*/  STL [R1+0x1c], R0 ;  /* 0x00001c0001007387 */ /* 0x0001e40000100800 */
[----:B0-----:R-:W-:-:S05]  /*1b730*/  IMAD.U32 R0, RZ, RZ, UR35 ;  /* 0x00000023ff007e24 */ /* 0x001fca000f8e00ff */
[----:B------:R0:W-:Y:S02]  /*1b740*/  STL [R1+0x18], R0 ;  /* 0x0000180001007387 */ /* 0x0001e40000100800 */
[----:B0-----:R-:W-:-:S05]  /*1b750*/  IMAD.U32 R0, RZ, RZ, UR34 ;  /* 0x00000022ff007e24 */ /* 0x001fca000f8e00ff */
[----:B------:R0:W-:Y:S02]  /*1b760*/  STL [R1+0x14], R0 ;  /* 0x0000140001007387 */ /* 0x0001e40000100800 */
[----:B0-----:R-:W-:-:S05]  /*1b770*/  IMAD.U32 R0, RZ, RZ, UR42 ;  /* 0x0000002aff007e24 */ /* 0x001fca000f8e00ff */
[----:B------:R0:W-:Y:S04]  /*1b780*/  STL [R1+0x10], R0 ;  /* 0x0000100001007387 */ /* 0x0001e80000100800 */
[----:B0-----:R0:W5:Y:S01]  /*1b790*/  LDL.LU R0, [R1+0x788] ;  /* 0x0007880001007983 */ /* 0x0011620000300800 */
[----:B------:R-:W-:Y:S05]  /*1b7a0*/  @P2 BRA `(.L_x_2736) ;  /* 0x0000000000342947 */ /* 0x000fea0003800000 */
[----:B------:R-:W1:Y:S01]  /*1b7b0*/  LDCU.64 UR34, c[0x0][0x3b8] ;  /* 0x00007700ff2277ac */ /* 0x000e620008000a00 */
[----:B-----5:R2:W-:Y:S04]  /*1b7c0*/  STL.64 [R1+0x790], R6 ;  /* 0x0007900601007387 */ /* 0x0205e80000100a00 */
[----:B------:R1:W-:Y:S01]  /*1b7d0*/  STL.64 [R1+0x788], R4 ;  /* 0x0007880401007387 */ /* 0x0003e20000100a00 */
[----:B--2---:R-:W-:-:S05]  /*1b7e0*/  IMAD R6, R0, UR44, RZ ;  /* 0x0000002c00067c24 */ /* 0x004fca000f8e02ff */
[----:B------:R-:W-:-:S04]  /*1b7f0*/  IADD3 R7, P2, PT, R6, R252, RZ ;  /* 0x000000fc06077210 */ /* 0x000fc80007f5e0ff */
[----:B------:R-:W-:Y:S02]  /*1b800*/  LEA.HI.X.SX32 R6, R6, RZ, 0x1, P2 ;  /* 0x000000ff06067211 */ /* 0x000fe400010f0eff */
[----:B-1----:R-:W-:-:S04]  /*1b810*/  LEA R4, P2, R7, UR34, 0x2 ;  /* 0x0000002207047c11 */ /* 0x002fc8000f8410ff */
[----:B------:R-:W-:-:S06]  /*1b820*/  LEA.HI.X R5, R7, UR35, R6, 0x2, P2 ;  /* 0x0000002307057c11 */ /* 0x000fcc00090f1406 */
[----:B------:R-:W2:Y:S04]  /*1b830*/  LDG.E.128 R4, desc[UR36][R4.64] ;  /* 0x0000002404047981 */ /* 0x000ea8000c1e1d00 */
[----:B--2---:R-:W-:Y:S04]  /*1b840*/  STL.64 [R1+0x10], R4 ;  /* 0x0000100401007387 */ /* 0x004fe80000100a00 */
[----:B------:R1:W-:Y:S04]  /*1b850*/  STL.64 [R1+0x18], R6 ;  /* 0x0000180601007387 */ /* 0x0003e80000100a00 */
[----:B-1----:R1:W5:Y:S04]  /*1b860*/  LDL.LU.64 R6, [R1+0x790] ;  /* 0x0007900001067983 */ /* 0x0023680000300a00 */
[----:B------:R1:W5:Y:S02]  /*1b870*/  LDL.LU.64 R4, [R1+0x788] ;  /* 0x0007880001047983 */ /* 0x0003640000300a00 */
.L_x_2736:
[----:B------:R-:W-:Y:S05]  /*1b880*/  BSYNC.RECONVERGENT B2 ;  /* 0x0000000000027941 */ /* 0x000fea0003800200 */
.L_x_2735:
[----:B------:R-:W-:Y:S04]  /*1b890*/  BSSY.RECONVERGENT B2, `(.L_x_2737) ;  /* 0x0000023000027945 */ /* 0x000fe80003800200 */
[----:B------:R-:W-:Y:S05]  /*1b8a0*/  @P1 BRA `(.L_x_2738) ;  /* 0x0000000000841947 */ /* 0x000fea0003800000 */
[----:B-----5:R2:W-:Y:S04]  /*1b8b0*/  STL [R1+0x788], R0 ;  /* 0x0007880001007387 */ /* 0x0205e80000100800 */
[----:B--2---:R-:W2:Y:S01]  /*1b8c0*/  LDL R0, [R1+0x20] ;  /* 0x0000200001007983 */ /* 0x004ea20000100800 */
[----:B------:R-:W-:Y:S01]  /*1b8d0*/  UMOV UR42, URZ ;  /* 0x000000ff002a7c82 */ /* 0x000fe20008000000 */
[----:B------:R-:W-:Y:S01]  /*1b8e0*/  UMOV UR35, URZ ;  /* 0x000000ff00237c82 */ /* 0x000fe20008000000 */
[----:B------:R-:W-:Y:S01]  /*1b8f0*/  UMOV UR34, URZ ;  /* 0x000000ff00227c82 */ /* 0x000fe20008000000 */
[----:B--2---:R-:W-:-:S05]  /*1b900*/  IMAD.SHL.U32 R0, R0, 0x4, RZ ;  /* 0x0000000400007824 */ /* 0x004fca00078e00ff */
[----:B------:R2:W-:Y:S01]  /*1b910*/  STL [R1+0x24], R0 ;  /* 0x0000240001007387 */ /* 0x0005e20000100800 */
[----:B------:R-:W-:Y:S02]  /*1b920*/  ISETP.GE.AND P2, PT, R0, R3, PT ;  /* 0x000000030000720c */ /* 0x000fe40003f46270 */
[----:B--2---:R-:W-:-:S05]  /*1b930*/  MOV R0, UR42 ;  /* 0x0000002a00007c02 */ /* 0x004fca0008000f00 */
[----:B------:R2:W-:Y:S02]  /*1b940*/  STL [R1+0xc], R0 ;  /* 0x00000c0001007387 */ /* 0x0005e40000100800 */
[----:B--2---:R-:W-:-:S05]  /*1b950*/  IMAD.U32 R0, RZ, RZ, UR35 ;  /* 0x00000023ff007e24 */ /* 0x004fca000f8e00ff */
[----:B------:R2:W-:Y:S02]  /*1b960*/  STL [R1+0x8], R0 ;  /* 0x0000080001007387 */ /* 0x0005e40000100800 */
[----:B--2---:R-:W-:-:S05]  /*1b970*/  IMAD.U32 R0, RZ, RZ, UR34 ;  /* 0x00000022ff007e24 */ /* 0x004fca000f8e00ff */
[----:B------:R2:W-:Y:S02]  /*1b980*/  STL [R1+0x4], R0 ;  /* 0x0000040001007387 */ /* 0x0005e40000100800 */
[----:B--2---:R-:W-:-:S05]  /*1b990*/  IMAD.U32 R0, RZ, RZ, UR42 ;  /* 0x0000002aff007e24 */ /* 0x004fca000f8e00ff */
[----:B------:R2:W-:Y:S04]  /*1b9a0*/  STL [R1], R0 ;  /* 0x0000000001007387 */ /* 0x0005e80000100800 */
[----:B--2---:R2:W5:Y:S01]  /*1b9b0*/  LDL.LU R0, [R1+0x788] ;  /* 0x0007880001007983 */ /* 0x0045620000300800 */
[----:B------:R-:W-:Y:S05]  /*1b9c0*/  @P2 BRA `(.L_x_2738) ;  /* 0x00000000003c2947 */ /* 0x000fea0003800000 */
[----:B------:R3:W-:Y:S01]  /*1b9d0*/  STL.64 [R1+0x790], R6 ;  /* 0x0007900601007387 */ /* 0x0007e20000100a00 */
[----:B------:R-:W4:Y:S03]  /*1b9e0*/  LDCU.64 UR34, c[0x0][0x3b8] ;  /* 0x00007700ff2277ac */ /* 0x000f260008000a00 */
[----:B---3--:R-:W3:Y:S01]  /*1b9f0*/  LDL.LU R6, [R1+0x24] ;  /* 0x0000240001067983 */ /* 0x008ee20000300800 */
[----:B-----5:R-:W-:-:S03]  /*1ba00*/  IMAD R7, R0, UR44, RZ ;  /* 0x0000002c00077c24 */ /* 0x020fc6000f8e02ff */
[----:B------:R3:W-:Y:S02]  /*1ba10*/  STL.64 [R1+0x788], R4 ;  /* 0x0007880401007387 */ /* 0x0007e40000100a00 */
[----:B---3--:R-:W-:Y:S02]  /*1ba20*/  SHF.R.S32.HI R5, RZ, 0x1f, R6 ;  /* 0x0000001fff057819 */ /* 0x008fe40000011406 */
[----:B------:R-:W-:-:S04]  /*1ba30*/  IADD3 R6, P2, PT, R7, R6, RZ ;  /* 0x0000000607067210 */ /* 0x000fc80007f5e0ff */
[----:B------:R-:W-:Y:S02]  /*1ba40*/  LEA.HI.X.SX32 R7, R7, R5, 0x1, P2 ;  /* 0x0000000507077211 */ /* 0x000fe400010f0eff */
[----:B----4-:R-:W-:-:S04]  /*1ba50*/  LEA R4, P2, R6, UR34, 0x2 ;  /* 0x0000002206047c11 */ /* 0x010fc8000f8410ff */
[----:B------:R-:W-:-:S06]  /*1ba60*/  LEA.HI.X R5, R6, UR35, R7, 0x2, P2 ;  /* 0x0000002306057c11 */ /* 0x000fcc00090f1407 */
[----:B------:R-:W3:Y:S04]  /*1ba70*/  LDG.E.128 R4, desc[UR36][R4.64] ;  /* 0x0000002404047981 */ /* 0x000ee8000c1e1d00 */
[----:B---3--:R-:W-:Y:S04]  /*1ba80*/  STL.64 [R1], R4 ;  /* 0x0000000401007387 */ /* 0x008fe80000100a00 */
[----:B------:R3:W-:Y:S04]  /*1ba90*/  STL.64 [R1+0x8], R6 ;  /* 0x0000080601007387 */ /* 0x0007e80000100a00 */
[----:B---3--:R3:W5:Y:S04]  /*1baa0*/  LDL.LU.64 R6, [R1+0x790] ;  /* 0x0007900001067983 */ /* 0x0087680000300a00 */
[----:B------:R3:W5:Y:S02]  /*1bab0*/  LDL.LU.64 R4, [R1+0x788] ;  /* 0x0007880001047983 */ /* 0x0007640000300a00 */
.L_x_2738:
[----:B------:R-:W-:Y:S05]  /*1bac0*/  BSYNC.RECONVERGENT B2 ;  /* 0x0000000000027941 */ /* 0x000fea0003800200 */
.L_x_2737:
[----:B------:R-:W-:Y:S04]  /*1bad0*/  BSSY.RECONVERGENT B2, `(.L_x_2739) ;  /* 0x0000015000027945 */ /* 0x000fe80003800200 */
[----:B------:R-:W-:Y:S05]  /*1bae0*/  @P1 BRA `(.L_x_2740) ;  /* 0x00000000004c1947 */ /* 0x000fea0003800000 */
[----:B-----5:R-:W-:Y:S01]  /*1baf0*/  IMAD R248, R0, 0x8, R252 ;  /* 0x0000000800f87824 */ /* 0x020fe200078e02fc */
        /* <DEDUP_REMOVED lines=9> */
[----:B------:R-:W4:Y:S01]  /*1bb90*/  LDCU.64 UR34, c[0x0][0x3b8] ;  /* 0x00007700ff2277ac */ /* 0x000f220008000a00 */
[C---:B------:R-:W-:Y:S02]  /*1bba0*/  IMAD R251, R0.reuse, 0x8, R252 ;  /* 0x0000000800fb7824 */ /* 0x040fe400078e02fc */
[----:B------:R-:W-:-:S03]  /*1bbb0*/  IMAD R248, R0, UR44, RZ ;  /* 0x0000002c00f87c24 */ /* 0x000fc6000f8e02ff */
[----:B------:R-:W-:Y:S02]  /*1bbc0*/  SHF.R.S32.HI R250, RZ, 0x1f, R251 ;  /* 0x0000001ffffa7819 */ /* 0x000fe400000114fb */
[----:B------:R-:W-:-:S04]  /*1bbd0*/  IADD3 R249, P2, PT, R248, R251, RZ ;  /* 0x000000fbf8f97210 */ /* 0x000fc80007f5e0ff */
[----:B------:R-:W-:Y:S02]  /*1bbe0*/  LEA.HI.X.SX32 R250, R248, R250, 0x1, P2 ;  /* 0x000000faf8fa7211 */ /* 0x000fe400010f0eff */
[----:B----4-:R-:W-:-:S04]  /*1bbf0*/  LEA R248, P2, R249, UR34, 0x2 ;  /* 0x00000022f9f87c11 */ /* 0x010fc8000f8410ff */
[----:B------:R-:W-:-:S06]  /*1bc00*/  LEA.HI.X R249, R249, UR35, R250, 0x2, P2 ;  /* 0x00000023f9f97c11 */ /* 0x000fcc00090f14fa */
[----:B------:R-:W5:Y:S03]  /*1bc10*/  LDG.E.128 R248, desc[UR36][R248.64] ;  /* 0x00000024f8f87981 */ /* 0x000f66000c1e1d00 */
.L_x_2740:
[----:B------:R-:W-:Y:S05]  /*1bc20*/  BSYNC.RECONVERGENT B2 ;  /* 0x0000000000027941 */ /* 0x000fea0003800200 */
.L_x_2739:
[----:B------:R-:W-:Y:S04]  /*1bc30*/  BSSY.RECONVERGENT B2, `(.L_x_2741) ;  /* 0x0000018000027945 */ /* 0x000fe80003800200 */
[----:B------:R-:W-:Y:S05]  /*1bc40*/  @P1 BRA `(.L_x_2742) ;  /* 0x0000000000581947 */ /* 0x000fea0003800000 */
[----:B-----5:R-:W4:Y:S01]  /*1bc50*/  LDL R7, [R1+0x20] ;  /* 0x0000200001077983 */ /* 0x020f220000100800 */
[----:B------:R-:W-:Y:S01]  /*1bc60*/  UMOV UR42, URZ ;  /* 0x000000ff002a7c82 */ /* 0x000fe20008000000 */
[----:B------:R-:W-:Y:S01]  /*1bc70*/  UMOV UR35, URZ ;  /* 0x000000ff00237c82 */ /* 0x000fe20008000000 */
[----:B------:R-:W-:Y:S01]  /*1bc80*/  UMOV UR34, URZ ;  /* 0x000000ff00227c82 */ /* 0x000fe20008000000 */
[----:B------:R-:W-:Y:S02]  /*1bc90*/  IMAD.U32 R6, RZ, RZ, UR35 ;  /* 0x00000023ff067e24 */ /* 0x000fe4000f8e00ff */
[----:B----4-:R-:W-:Y:S02]  /*1bca0*/  IMAD R4, R0, 0x2, R7 ;  /* 0x0000000200047824 */ /* 0x010fe400078e0207 */
[----:B------:R-:W-:Y:S02]  /*1bcb0*/  IMAD.U32 R7, RZ, RZ, UR42 ;  /* 0x0000002aff077e24 */ /* 0x000fe4000f8e00ff */
[----:B------:R-:W-:-:S02]  /*1bcc0*/  IMAD.SHL.U32 R5, R4, 0x4, RZ ;  /* 0x0000000404057824 */ /* 0x000fc400078e00ff */
[----:B------:R-:W-:-:S03]  /*1bcd0*/  IMAD.U32 R4, RZ, RZ, UR42 ;  /* 0x0000002aff047e24 */ /* 0x000fc6000f8e00ff */
[----:B------:R-:W-:Y:S01]  /*1bce0*/  ISETP.GE.AND P2, PT, R5, R3, PT ;  /* 0x000000030500720c */ /* 0x000fe20003f46270 */
[----:B------:R4:W-:Y:S02]  /*1bcf0*/  STL [R1+0x24], R5 ;  /* 0x0000240501007387 */ /* 0x0009e40000100800 */
[----:B----4-:R-:W-:-:S10]  /*1bd00*/  MOV R5, UR34 ;  /* 0x0000002200057c02 */ /* 0x010fd40008000f00 */
[----:B------:R-:W-:Y:S05]  /*1bd10*/  @P2 BRA `(.L_x_2742) ;  /* 0x0000000000242947 */ /* 0x000fea0003800000 */
[----:B------:R-:W4:Y:S01]  /*1bd20*/  LDL.LU R7, [R1+0x24] ;  /* 0x0000240001077983 */ /* 0x000f220000300800 */
[----:B------:R-:W0:Y:S01]  /*1bd30*/  LDCU.64 UR34, c[0x0][0x3b8] ;  /* 0x00007700ff2277ac */ /* 0x000e220008000a00 */
[----:B------:R-:W-:Y:S01]  /*1bd40*/  IMAD R4, R0, UR44, RZ ;  /* 0x0000002c00047c24 */ /* 0x000fe2000f8e02ff */
[----:B----4-:R-:W-:-:S04]  /*1bd50*/  SHF.R.S32.HI R6, RZ, 0x1f, R7 ;  /* 0x0000001fff067819 */ /* 0x010fc80000011407 */
[----:B------:R-:W-:-:S04]  /*1bd60*/  IADD3 R5, P2, PT, R4, R7, RZ ;  /* 0x0000000704057210 */ /* 0x000fc80007f5e0ff */
[----:B------:R-:W-:Y:S02]  /*1bd70*/  LEA.HI.X.SX32 R6, R4, R6, 0x1, P2 ;  /* 0x0000000604067211 */ /* 0x000fe400010f0eff */
[----:B0-----:R-:W-:-:S04]  /*1bd80*/  LEA R4, P2, R5, UR34, 0x2 ;  /* 0x0000002205047c11 */ /* 0x001fc8000f8410ff */
[----:B------:R-:W-:-:S06]  /*1bd90*/  LEA.HI.X R5, R5, UR35, R6, 0x2, P2 ;  /* 0x0000002305057c11 */ /* 0x000fcc00090f1406 */
[----:B------:R-:W5:Y:S03]  /*1bda0*/  LDG.E.128 R4, desc[UR36][R4.64] ;  /* 0x0000002404047981 */ /* 0x000f66000c1e1d00 */
.L_x_2742:
[----:B------:R-:W-:Y:S05]  /*1bdb0*/  BSYNC.RECONVERGENT B2 ;  /* 0x0000000000027941 */ /* 0x000fea0003800200 */
.L_x_2741:
[----:B-----5:R4:W-:Y:S04]  /*1bdc0*/  STL [R1+0x788], R2 ;  /* 0x0007880201007387 */ /* 0x0209e80000100800 */
[----:B----4-:R-:W4:Y:S01]  /*1bdd0*/  LDL.LU R2, [R1+0x20] ;  /* 0x0000200001027983 */ /* 0x010f220000300800 */
[----:B------:R-:W-:Y:S01]  /*1bde0*/  BSSY.RECONVERGENT B2, `(.L_x_2743) ;  /* 0x0000018000027945 */ /* 0x000fe20003800200 */
[----:B----4-:R-:W-:-:S05]  /*1bdf0*/  IMAD R2, R0, 0x4, R2 ;  /* 0x0000000400027824 */ /* 0x010fca00078e0202 */
[----:B------:R4:W-:Y:S04]  /*1be00*/  STL [R1+0x24], R2 ;  /* 0x0000240201007387 */ /* 0x0009e80000100800 */
[----:B----4-:R4:W5:Y:S01]  /*1be10*/  LDL.LU R2, [R1+0x788] ;  /* 0x0007880001027983 */ /* 0x0109620000300800 */
        /* <DEDUP_REMOVED lines=11> */
[----:B------:R-:W0:Y:S01]  /*1bed0*/  LDCU.64 UR34, c[0x0][0x3b8] ;  /* 0x00007700ff2277ac */ /* 0x000e220008000a00 */
[C---:B------:R-:W-:Y:S02]  /*1bee0*/  IMAD R11, R0.reuse, 0x10, R252 ;  /* 0x00000010000b7824 */ /* 0x040fe400078e02fc */
[----:B------:R-:W-:-:S03]  /*1bef0*/  IMAD R8, R0, UR44, RZ ;  /* 0x0000002c00087c24 */ /* 0x000fc6000f8e02ff */
[----:B------:R-:W-:Y:S02]  /*1bf00*/  SHF.R.S32.HI R10, RZ, 0x1f, R11 ;  /* 0x0000001fff0a7819 */ /* 0x000fe4000001140b */
[----:B------:R-:W-:-:S04]  /*1bf10*/  IADD3 R9, P2, PT, R8, R11, RZ ;  /* 0x0000000b08097210 */ /* 0x000fc80007f5e0ff */
[----:B------:R-:W-:Y:S02]  /*1bf20*/  LEA.HI.X.SX32 R10, R8, R10, 0x1, P2 ;  /* 0x0000000a080a7211 */ /* 0x000fe400010f0eff */
[----:B0-----:R-:W-:-:S04]  /*1bf30*/  LEA R8, P2, R9, UR34, 0x2 ;  /* 0x0000002209087c11 */ /* 0x001fc8000f8410ff */
[----:B------:R-:W-:-:S06]  /*1bf40*/  LEA.HI.X R9, R9, UR35, R10, 0x2, P2 ;  /* 0x0000002309097c11 */ /* 0x000fcc00090f140a */
[----:B------:R-:W5:Y:S03]  /*1bf50*/  LDG.E.128 R8, desc[UR36][R8.64] ;  /* 0x0000002408087981 */ /* 0x000f66000c1e1d00 */
.L_x_2744:
[----:B------:R-:W-:Y:S05]  /*1bf60*/  BSYNC.RECONVERGENT B2 ;  /* 0x0000000000027941 */ /* 0x000fea0003800200 */
.L_x_2743:
[----:B------:R-:W-:Y:S04]  /*1bf70*/  BSSY.RECONVERGENT B2, `(.L_x_2745) ;  /* 0x0000017000027945 */ /* 0x000fe80003800200 */
[----:B------:R-:W-:Y:S05]  /*1bf80*/  @P1 BRA `(.L_x_2746) ;  /* 0x0000000000541947 */ /* 0x000fea0003800000 */
[----:B------:R-:W2:Y:S01]  /*1bf90*/  LDL R15, [R1+0x24] ;  /* 0x00002400010f7983 */ /* 0x000ea20000100800 */
[----:B------:R-:W-:Y:S01]  /*1bfa0*/  UMOV UR42, URZ ;  /* 0x000000ff002a7c82 */ /* 0x000fe20008000000 */
[----:B------:R-:W-:Y:S01]  /*1bfb0*/  UMOV UR35, URZ ;  /* 0x000000ff00237c82 */ /* 0x000fe20008000000 */
[----:B------:R-:W-:Y:S01]  /*1bfc0*/  UMOV UR34, URZ ;  /* 0x000000ff00227c82 */ /* 0x000fe20008000000 */
[----:B------:R-:W-:Y:S02]  /*1bfd0*/  IMAD.U32 R14, RZ, RZ, UR35 ;  /* 0x00000023ff0e7e24 */ /* 0x000fe4000f8e00ff */
[----:B------:R-:W-:Y:S02]  /*1bfe0*/  IMAD.U32 R13, RZ, RZ, UR34 ;  /* 0x00000022ff0d7e24 */ /* 0x000fe4000f8e00ff */
[----:B--2---:R-:W-:Y:S02]  /*1bff0*/  IMAD.SHL.U32 R12, R15, 0x4, RZ ;  /* 0x000000040f0c7824 */ /* 0x004fe400078e00ff */
[----:B------:R-:W-:-:S03]  /*1c000*/  IMAD.U32 R15, RZ, RZ, UR42 ;  /* 0x0000002aff0f7e24 */ /* 0x000fc6000f8e00ff */
[----:B------:R-:W-:Y:S01]  /*1c010*/  ISETP.GE.AND P2, PT, R12, R3, PT ;  /* 0x000000030c00720c */ /* 0x000fe20003f46270 */
[----:B------:R2:W-:Y:S02]  /*1c020*/  STL [R1+0x20], R12 ;  /* 0x0000200c01007387 */ /* 0x0005e40000100800 */
[----:B--2---:R-:W-:-:S10]  /*1c030*/  IMAD.U32 R12, RZ, RZ, UR42 ;  /* 0x0000002aff0c7e24 */ /* 0x004fd4000f8e00ff */
[----:B------:R-:W-:Y:S05]  /*1c040*/  @P2 BRA `(.L_x_2746) ;  /* 0x0000000000242947 */ /* 0x000fea0003800000 */
[----:B------:R-:W2:Y:S01]  /*1c050*/  LDL.LU R15, [R1+0x20] ;  /* 0x00002000010f7983 */ /* 0x000ea20000300800 */
[----:B------:R-:W0:Y:S01]  /*1c060*/  LDCU.64 UR34, c[0x0][0x3b8] ;  /* 0x00007700ff2277ac */ /* 0x000e220008000a00 */
[----:B------:R-:W-:Y:S01]  /*1c070*/  IMAD R12, R0, UR44, RZ ;  /* 0x0000002c000c7c24 */ /* 0x000fe2000f8e02ff */
[----:B--2---:R-:W-:-:S04]  /*1c080*/  SHF.R.S32.HI R14, RZ, 0x1f, R15 ;  /* 0x0000001fff0e7819 */ /* 0x004fc8000001140f */
[----:B------:R-:W-:-:S04]  /*1c090*/  IADD3 R13, P2, PT, R12, R15, RZ ;  /* 0x0000000f0c0d7210 */ /* 0x000fc80007f5e0ff */
[----:B------:R-:W-:Y:S02]  /*1c0a0*/  LEA.HI.X.SX32 R14, R12, R14, 0x1, P2 ;  /* 0x0000000e0c0e7211 */ /* 0x000fe400010f0eff */
[----:B0-----:R-:W-:-:S04]  /*1c0b0*/  LEA R12, P2, R13, UR34, 0x2 ;  /* 0x000000220d0c7c11 */ /* 0x001fc8000f8410ff */
[----:B------:R-:W-:-:S06]  /*1c0c0*/  LEA.HI.X R13, R13, UR35, R14, 0x2, P2 ;  /* 0x000000230d0d7c11 */ /* 0x000fcc00090f140e */
[----:B------:R-:W5:Y:S03]  /*1c0d0*/  LDG.E.128 R12, desc[UR36][R12.64] ;  /* 0x000000240c0c7981 */ /* 0x000f66000c1e1d00 */
.L_x_2746:
[----:B------:R-:W-:Y:S05]  /*1c0e0*/  BSYNC.RECONVERGENT B2 ;  /* 0x0000000000027941 */ /* 0x000fea0003800200 */
.L_x_2745:
[----:B-----5:R0:W-:Y:S04]  /*1c0f0*/  STL [R1+0x788], R2 ;  /* 0x0007880201007387 */ /* 0x0201e80000100800 */
[----:B0-----:R-:W2:Y:S01]  /*1c100*/  LDL.LU R2, [R1+0x24] ;  /* 0x0000240001027983 */ /* 0x001ea20000300800 */
[----:B------:R-:W-:Y:S01]  /*1c110*/  BSSY.RECONVERGENT B2, `(.L_x_2747) ;  /* 0x000001a000027945 */ /* 0x000fe20003800200 */
[----:B--2---:R-:W-:-:S05]  /*1c120*/  IADD3 R2, PT, PT, R2, R0, RZ ;  /* 0x0000000002027210 */ /* 0x004fca0007ffe0ff */
[----:B------:R0:W-:Y:S04]  /*1c130*/  STL [R1+0x20], R2 ;  /* 0x0000200201007387 */ /* 0x0001e80000100800 */
[----:B0-----:R0:W5:Y:S01]  /*1c140*/  LDL.LU R2, [R1+0x788] ;  /* 0x0007880001027983 */ /* 0x0011620000300800 */
        /* <DEDUP_REMOVED lines=22> */
.L_x_2748:
[----:B------:R-:W-:Y:S05]  /*1c2b0*/  BSYNC.RECONVERGENT B2 ;  /* 0x0000000000027941 */ /* 0x000fea0003800200 */
.L_x_2747:
[----:B-----5:R2:W-:Y:S04]  /*1c2c0*/  STL [R1+0x788], R2 ;  /* 0x0007880201007387 */ /* 0x0205e80000100800 */
[----:B--2---:R-:W2:Y:S01]  /*1c2d0*/  LDL.LU R2, [R1+0x20] ;  /* 0x0000200001027983 */ /* 0x004ea20000300800 */
[----:B------:R-:W-:Y:S01]  /*1c2e0*/  BSSY.RECONVERGENT B2, `(.L_x_2749) ;  /* 0x000001a000027945 */ /* 0x000fe20003800200 */
[----:B--2---:R-:W-:-:S05]  /*1c2f0*/  IMAD.IADD R2, R2, 0x1, R0 ;  /* 0x0000000102027824 */ /* 0x004fca00078e0200 */
[----:B------:R2:W-:Y:S04]  /*1c300*/  STL [R1+0x20], R2 ;  /* 0x0000200201007387 */ /* 0x0005e80000100800 */
[----:B--2---:R2:W5:Y:S01]  /*1c310*/  LDL.LU R2, [R1+0x788] ;  /* 0x0007880001027983 */ /* 0x0045620000300800 */
[----:B------:R-:W-:Y:S05]  /*1c320*/  @P1 BRA `(.L_x_2750) ;  /* 0x0000000000541947 */ /* 0x000fea0003800000 */
[----:B------:R-:W3:Y:S01]  /*1c330*/  LDL R23, [R1+0x20] ;  /* 0x0000200001177983 */ /* 0x000ee20000100800 */
[----:B------:R-:W-:Y:S01]  /*1c340*/  UMOV UR42, URZ ;  /* 0x000000ff002a7c82 */ /* 0x000fe20008000000 */
[----:B------:R-:W-:Y:S01]  /*1c350*/  UMOV UR35, URZ ;  /* 0x000000ff00237c82 */ /* 0x000fe20008000000 */
[----:B------:R-:W-:Y:S01]  /*1c360*/  UMOV UR34, URZ ;  /* 0x000000ff00227c82 */ /* 0x000fe20008000000 */
[----:B------:R-:W-:Y:S02]  /*1c370*/  IMAD.U32 R22, RZ, RZ, UR35 ;  /* 0x00000023ff167e24 */ /* 0x000fe4000f8e00ff */
[----:B------:R-:W-:Y:S01]  /*1c380*/  IMAD.U32 R21, RZ, RZ, UR34 ;  /* 0x00000022ff157e24 */ /* 0x000fe2000f8e00ff */
[----:B---3--:R-:W-:Y:S01]  /*1c390*/  SHF.L.U32 R20, R23, 0x2, RZ ;  /* 0x0000000217147819 */ /* 0x008fe200000006ff */
[----:B------:R-:W-:-:S03]  /*1c3a0*/  IMAD.U32 R23, RZ, RZ, UR42 ;  /* 0x0000002aff177e24 */ /* 0x000fc6000f8e00ff */
[----:B------:R-:W-:Y:S01]  /*1c3b0*/  ISETP.GE.AND P2, PT, R20, R3, PT ;  /* 0x000000031400720c */ /* 0x000fe20003f46270 */
[----:B------:R3:W-:Y:S02]  /*1c3c0*/  STL [R1+0x24], R20 ;  /* 0x0000241401007387 */ /* 0x0007e40000100800 */
[----:B---3--:R-:W-:-:S10]  /*1c3d0*/  IMAD.U32 R20, RZ, RZ, UR42 ;  /* 0x0000002aff147e24 */ /* 0x008fd4000f8e00ff */
[----:B------:R-:W-:Y:S05]  /*1c3e0*/  @P2 BRA `(.L_x_2750) ;  /* 0x0000000000242947 */ /* 0x000fea0003800000 */
[----:B------:R-:W3:Y:S01]  /*1c3f0*/  LDL.LU R23, [R1+0x24] ;  /* 0x0000240001177983 */ /* 0x000ee20000300800 */
[----:B------:R-:W0:Y:S01]  /*1c400*/  LDCU.64 UR34, c[0x0][0x3b8] ;  /* 0x00007700ff2277ac */ /* 0x000e220008000a00 */
[----:B------:R-:W-:Y:S01]  /*1c410*/  IMAD R20, R0, UR44, RZ ;  /* 0x0000002c00147c24 */ /* 0x000fe2000f8e02ff */
[----:B---3--:R-:W-:-:S04]  /*1c420*/  SHF.R.S32.HI R22, RZ, 0x1f, R23 ;  /* 0x0000001fff167819 */ /* 0x008fc80000011417 */
[----:B------:R-:W-:-:S04]  /*1c430*/  IADD3 R21, P2, PT, R20, R23, RZ ;  /* 0x0000001714157210 */ /* 0x000fc80007f5e0ff */
[----:B------:R-:W-:Y:S02]  /*1c440*/  LEA.HI.X.SX32 R22, R20, R22, 0x1, P2 ;  /* 0x0000001614167211 */ /* 0x000fe400010f0eff */
[----:B0-----:R-:W-:-:S04]  /*1c450*/  LEA R20, P2, R21, UR34, 0x2 ;  /* 0x0000002215147c11 */ /* 0x001fc8000f8410ff */
[----:B------:R-:W-:-:S06]  /*1c460*/  LEA.HI.X R21, R21, UR35, R22, 0x2, P2 ;  /* 0x0000002315157c11 */ /* 0x000fcc00090f1416 */
[----:B------:R-:W5:Y:S03]  /*1c470*/  LDG.E.128 R20, desc[UR36][R20.64] ;  /* 0x0000002414147981 */ /* 0x000f66000c1e1d00 */
.L_x_2750:
[----:B------:R-:W-:Y:S05]  /*1c480*/  BSYNC.RECONVERGENT B2 ;  /* 0x0000000000027941 */ /* 0x000fea0003800200 */
.L_x_2749:
[----:B-----5:R0:W-:Y:S04]  /*1c490*/  STL [R1+0x788], R2 ;  /* 0x0007880201007387 */ /* 0x0201e80000100800 */
[----:B0-----:R-:W2:Y:S01]  /*1c4a0*/  LDL.LU R2, [R1+0x20] ;  /* 0x0000200001027983 */ /* 0x001ea20000300800 */
[----:B------:R-:W-:Y:S01]  /*1c4b0*/  BSSY.RECONVERGENT B2, `(.L_x_2751) ;  /* 0x0000018000027945 */ /* 0x000fe20003800200 */
[----:B--2---:R-:W-:-:S05]  /*1c4c0*/  IMAD R2, R0, 0x2, R2 ;  /* 0x0000000200027824 */ /* 0x004fca00078e0202 */
[----:B------:R0:W-:Y:S04]  /*1c4d0*/  STL [R1+0x24], R2 ;  /* 0x0000240201007387 */ /* 0x0001e80000100800 */
[----:B0-----:R0:W5:Y:S01]  /*1c4e0*/  LDL.LU R2, [R1+0x788] ;  /* 0x0007880001027983 */ /* 0x0011620000300800 */
[----:B------:R-:W-:Y:S05]  /*1c4f0*/  @P1 BRA `(.L_x_2752) ;  /* 0x00000000004c1947 */ /* 0x000fea0003800000 */
[----:B------:R-:W-:Y:S01]  /*1c500*/  IMAD R24, R0, 0x20, R252 ;  /* 0x0000002000187824 */ /* 0x000fe200078e02fc */
        /* <DEDUP_REMOVED lines=9> */
[----:B------:R-:W2:Y:S01]  /*1c5a0*/  LDCU.64 UR34, c[0x0][0x3b8] ;  /* 0x00007700ff2277ac */ /* 0x000ea20008000a00 */
[C---:B------:R-:W-:Y:S02]  /*1c5b0*/  IMAD R27, R0.reuse, 0x20, R252 ;  /* 0x00000020001b7824 */ /* 0x040fe400078e02fc */
[----:B------:R-:W-:-:S03]  /*1c5c0*/  IMAD R24, R0, UR44, RZ ;  /* 0x0000002c00187c24 */ /* 0x000fc6000f8e02ff */
[----:B------:R-:W-:Y:S02]  /*1c5d0*/  SHF.R.S32.HI R26, RZ, 0x1f, R27 ;  /* 0x0000001fff1a7819 */ /* 0x000fe4000001141b */
[----:B------:R-:W-:-:S04]  /*1c5e0*/  IADD3 R25, P2, PT, R24, R27, RZ ;  /* 0x0000001b18197210 */ /* 0x000fc80007f5e0ff */
[----:B------:R-:W-:Y:S02]  /*1c5f0*/  LEA.HI.X.SX32 R26, R24, R26, 0x1, P2 ;  /* 0x0000001a181a7211 */ /* 0x000fe400010f0eff */
[----:B--2---:R-:W-:-:S04]  /*1c600*/  LEA R24, P2, R25, UR34, 0x2 ;  /* 0x0000002219187c11 */ /* 0x004fc8000f8410ff */
[----:B------:R-:W-:-:S06]  /*1c610*/  LEA.HI.X R25, R25, UR35, R26, 0x2, P2 ;  /* 0x0000002319197c11 */ /* 0x000fcc00090f141a */
[----:B------:R-:W5:Y:S03]  /*1c620*/  LDG.E.128 R24, desc[UR36][R24.64] ;  /* 0x0000002418187981 */ /* 0x000f66000c1e1d00 */
.L_x_2752:
[----:B------:R-:W-:Y:S05]  /*1c630*/  BSYNC.RECONVERGENT B2 ;  /* 0x0000000000027941 */ /* 0x000fea0003800200 */
.L_x_2751:
[----:B------:R-:W-:Y:S04]  /*1c640*/  BSSY.RECONVERGENT B2, `(.L_x_2753) ;  /* 0x0000017000027945 */ /* 0x000fe80003800200 */
[----:B------:R-:W-:Y:S05]  /*1c650*/  @P1 BRA `(.L_x_2754) ;  /* 0x0000000000541947 */ /* 0x000fea0003800000 */
[----:B------:R-:W2:Y:S01]  /*1c660*/  LDL R31, [R1+0x24] ;  /* 0x00002400011f7983 */ /* 0x000ea20000100800 */
[----:B------:R-:W-:Y:S01]  /*1c670*/  UMOV UR42, URZ ;  /* 0x000000ff002a7c82 */ /* 0x000fe20008000000 */
[----:B------:R-:W-:Y:S01]  /*1c680*/  UMOV UR35, URZ ;  /* 0x000000ff00237c82 */ /* 0x000fe20008000000 */
[----:B------:R-:W-:Y:S01]  /*1c690*/  UMOV UR34, URZ ;  /* 0x000000ff00227c82 */ /* 0x000fe20008000000 */
[----:B------:R-:W-:Y:S01]  /*1c6a0*/  MOV R30, UR35 ;  /* 0x00000023001e7c02 */ /* 0x000fe20008000f00 */
        /* <DEDUP_REMOVED lines=16> */
.L_x_2754:
[----:B------:R-:W-:Y:S05]  /*1c7b0*/  BSYNC.RECONVERGENT B2 ;  /* 0x0000000000027941 */ /* 0x000fea0003800200 */
.L_x_2753:
        /* <DEDUP_REMOVED lines=11> */
[----:B------:R-:W-:Y:S01]  /*1c870*/  IMAD.U32 R34, RZ, RZ, UR35 ;  /* 0x00000023ff227e24 */ /* 0x000fe2000f8e00ff */
[----:B------:R-:W-:Y:S01]  /*1c880*/  MOV R33, UR34 ;  /* 0x0000002200217c02 */ /* 0x000fe20008000f00 */
[----:B---3--:R-:W-:Y:S02]  /*1c890*/  IMAD.SHL.U32 R32, R35, 0x4, RZ ;  /* 0x0000000423207824 */ /* 0x008fe400078e00ff */
        /* <DEDUP_REMOVED lines=14> */
.L_x_2756:
[----:B------:R-:W-:Y:S05]  /*1c980*/  BSYNC.RECONVERGENT B2 ;  /* 0x0000000000027941 */ /* 0x000fea0003800200 */
.L_x_2755:
[----:B-----5:R0:W-:Y:S04]  /*1c990*/  STL [R1+0x788], R2 ;  /* 0x0007880201007387 */ /* 0x0201e80000100800 */
[----:B0-----:R-:W2:Y:S01]  /*1c9a0*/  LDL.LU R2, [R1+0x20] ;  /* 0x0000200001027983 */ /* 0x001ea20000300800 */
[----:B------:R-:W-:Y:S01]  /*1c9b0*/  BSSY.RECONVERGENT B2, `(.L_x_2757) ;  /* 0x000001a000027945 */ /* 0x000fe20003800200 */
[----:B--2---:R-:W-:-:S05]  /*1c9c0*/  IMAD.IADD R2, R2, 0x1, R0 ;  /* 0x0000000102027824 */ /* 0x004fca00078e0200 */
        /* <DEDUP_REMOVED lines=13> */
[----:B--2---:R-:W-:-:S10]  /*1caa0*/  MOV R36, UR42 ;  /* 0x0000002a00247c02 */ /* 0x004fd40008000f00 */
        /* <DEDUP_REMOVED lines=10> */
.L_x_2758:
[----:B------:R-:W-:Y:S05]  /*1cb50*/  BSYNC.RECONVERGENT B2 ;  /* 0x0000000000027941 */ /* 0x000fea0003800200 */
.L_x_2757:
        /* <DEDUP_REMOVED lines=12> */
[----:B------:R-:W-:Y:S02]  /*1cc20*/  IMAD.U32 R41, RZ, RZ, UR34 ;  /* 0x00000022ff297e24 */ /* 0x000fe4000f8e00ff */
        /* <DEDUP_REMOVED lines=15> */
.L_x_2760:
[----:B------:R-:W-:Y:S05]  /*1cd20*/  BSYNC.RECONVERGENT B2 ;  /* 0x0000000000027941 */ /* 0x000fea0003800200 */
.L_x_2759:
        /* <DEDUP_REMOVED lines=28> */
.L_x_2762:
[----:B------:R-:W-:Y:S05]  /*1cef0*/  BSYNC.RECONVERGENT B2 ;  /* 0x0000000000027941 */ /* 0x000fea0003800200 */
.L_x_2761:
        /* <DEDUP_REMOVED lines=28> */
.L_x_2764:
[----:B------:R-:W-:Y:S05]  /*1d0c0*/  BSYNC.RECONVERGENT B2 ;  /* 0x0000000000027941 */ /* 0x000fea0003800200 */
.L_x_2763:
        /* <DEDUP_REMOVED lines=13> */
[----:B--2---:R-:W-:Y:S01]  /*1d1a0*/  IMAD.SHL.U32 R52, R55, 0x4, RZ ;  /* 0x0000000437347824 */ /* 0x004fe200078e00ff */
[----:B------:R-:W-:-:S04]  /*1d1b0*/  MOV R55, UR42 ;  /* 0x0000002a00377c02 */ /* 0x000fc80008000f00 */
        /* <DEDUP_REMOVED lines=13> */
.L_x_2766:
[----:B------:R-:W-:Y:S05]  /*1d290*/  BSYNC.RECONVERGENT B2 ;  /* 0x0000000000027941 */ /* 0x000fea0003800200 */
.L_x_2765:
        /* <DEDUP_REMOVED lines=21> */
.L_x_2768:
[----:B------:R-:W-:Y:S05]  /*1d3f0*/  BSYNC.RECONVERGENT B2 ;  /* 0x0000000000027941 */ /* 0x000fea0003800200 */
.L_x_2767:
[----:B-----5:R2:W-:Y:S04]  /*1d400*/  STL [R1+0x788], R2 ;  /* 0x0007880201007387 */ /* 0x0205e80000100800 */
[----:B--2---:R-:W2:Y:S01]  /*1d410*/  LDL.LU R2, [R1+0x24] ;  /* 0x0000240001027983 */ /* 0x004ea20000300800 */
[----:B------:R-:W-:Y:S01]  /*1d420*/  BSSY.RECONVERGENT B2, `(.L_x_2769) ;  /* 0x000001b000027945 */ /* 0x000fe20003800200 */
[C---:B------:R-:W-:Y:S02]  /*1d430*/  IMAD R252, R0.reuse, 0x80, R252 ;  /* 0x0000008000fc7824 */ /* 0x040fe400078e02fc */
[----:B--2---:R-:W-:-:S05]  /*1d440*/  IMAD R2, R0, 0x2, R2 ;  /* 0x0000000200027824 */ /* 0x004fca00078e0202 */
[----:B------:R2:W-:Y:S04]  /*1d450*/  STL [R1+0x20], R2 ;  /* 0x0000200201007387 */ /* 0x0005e80000100800 */
[----:B--2---:R2:W5:Y:S01]  /*1d460*/  LDL.LU R2, [R1+0x788] ;  /* 0x0007880001027983 */ /* 0x0045620000300800 */
[----:B------:R-:W-:Y:S05]  /*1d470*/  @P1 BRA `(.L_x_2770) ;  /* 0x0000000000541947 */ /* 0x000fea0003800000 */
[----:B------:R-:W3:Y:S01]  /*1d480*/  LDL R63, [R1+0x20] ;  /* 0x00002000013f7983 */ /* 0x000ee20000100800 */
[----:B------:R-:W-:Y:S01]  /*1d490*/  UMOV UR42, URZ ;  /* 0x000000ff002a7c82 */ /* 0x000fe20008000000 */
[----:B------:R-:W-:Y:S01]  /*1d4a0*/  UMOV UR35, URZ ;  /* 0x000000ff00237c82 */ /* 0x000fe20008000000 */
[----:B------:R-:W-:Y:S01]  /*1d4b0*/  UMOV UR34, URZ ;  /* 0x000000ff00227c82 */ /* 0x000fe20008000000 */
[----:B------:R-:W-:Y:S01]  /*1d4c0*/  MOV R62, UR35 ;  /* 0x00000023003e7c02 */ /* 0x000fe20008000f00 */
        /* <DEDUP_REMOVED lines=16> */
.L_x_2770:
[----:B------:R-:W-:Y:S05]  /*1d5d0*/  BSYNC.RECONVERGENT B2 ;  /* 0x0000000000027941 */ /* 0x000fea0003800200 */
.L_x_2769:
        /* <DEDUP_REMOVED lines=11> */
[----:B------:R-:W-:Y:S01]  /*1d690*/  IMAD.U32 R66, RZ, RZ, UR35 ;  /* 0x00000023ff427e24 */ /* 0x000fe2000f8e00ff */
[----:B------:R-:W-:Y:S01]  /*1d6a0*/  MOV R65, UR34 ;  /* 0x0000002200417c02 */ /* 0x000fe20008000f00 */
        /* <DEDUP_REMOVED lines=15> */
.L_x_2772:
[----:B------:R-:W-:Y:S05]  /*1d7a0*/  BSYNC.RECONVERGENT B2 ;  /* 0x0000000000027941 */ /* 0x000fea0003800200 */
.L_x_2771:
        /* <DEDUP_REMOVED lines=17> */
[----:B---3--:R-:W-:-:S10]  /*1d8c0*/  MOV R68, UR42 ;  /* 0x0000002a00447c02 */ /* 0x008fd40008000f00 */
        /* <DEDUP_REMOVED lines=10> */
.L_x_2774:
[----:B------:R-:W-:Y:S05]  /*1d970*/  BSYNC.RECONVERGENT B2 ;  /* 0x0000000000027941 */ /* 0x000fea0003800200 */
.L_x_2773:
        /* <DEDUP_REMOVED lines=28> */
.L_x_2776:
[----:B------:R-:W-:Y:S05]  /*1db40*/  BSYNC.RECONVERGENT B2 ;  /* 0x0000000000027941 */ /* 0x000fea0003800200 */
.L_x_2775:
[----:B-----5:R2:W-:Y:S04]  /*1db50*/  STL [R1+0x788], R2 ;  /* 0x0007880201007387 */ /* 0x0205e80000100800 */
[----:B--2---:R-:W2:Y:S01]  /*1db60*/  LDL.LU R2, [R1+0x20] ;  /* 0x0000200001027983 */ /* 0x004ea20000300800 */
[----:B------:R-:W-:Y:S01]  /*1db70*/  BSSY.RECONVERGENT B2, `(.L_x_2777) ;  /* 0x000001a000027945 */ /* 0x000fe20003800200 */
[----:B--2---:R-:W-:-:S05]  /*1db80*/  IADD3 R2, PT, PT, R2, R0, RZ ;  /* 0x0000000002027210 */ /* 0x004fca0007ffe0ff */
        /* <DEDUP_REMOVED lines=24> */
.L_x_2778:
[----:B------:R-:W-:Y:S05]  /*1dd10*/  BSYNC.RECONVERGENT B2 ;  /* 0x0000000000027941 */ /* 0x000fea0003800200 */
.L_x_2777:
        /* <DEDUP_REMOVED lines=12> */
[----:B------:R-:W-:Y:S01]  /*1dde0*/  IMAD.U32 R81, RZ, RZ, UR34 ;  /* 0x00000022ff517e24 */ /* 0x000fe2000f8e00ff */
[----:B--2---:R-:W-:Y:S01]  /*1ddf0*/  SHF.L.U32 R80, R83, 0x2, RZ ;  /* 0x0000000253507819 */ /* 0x004fe200000006ff */
        /* <DEDUP_REMOVED lines=14> */
.L_x_2780:
[----:B------:R-:W-:Y:S05]  /*1dee0*/  BSYNC.RECONVERGENT B2 ;  /* 0x0000000000027941 */ /* 0x000fea0003800200 */
.L_x_2779:
        /* <DEDUP_REMOVED lines=13> */
[----:B---3--:R-:W-:Y:S01]  /*1dfc0*/  IMAD.SHL.U32 R84, R87, 0x4, RZ ;  /* 0x0000000457547824 */ /* 0x008fe200078e00ff */
[----:B------:R-:W-:-:S04]  /*1dfd0*/  MOV R87, UR42 ;  /* 0x0000002a00577c02 */ /* 0x000fc80008000f00 */
        /* <DEDUP_REMOVED lines=13> */
.L_x_2782:
[----:B------:R-:W-:Y:S05]  /*1e0b0*/  BSYNC.RECONVERGENT B2 ;  /* 0x0000000000027941 */ /* 0x000fea0003800200 */
.L_x_2781:
        /* <DEDUP_REMOVED lines=28> */
.L_x_2784:
[----:B------:R-:W-:Y:S05]  /*1e280*/  BSYNC.RECONVERGENT B2 ;  /* 0x0000000000027941 */ /* 0x000fea0003800200 */
.L_x_2783:
        /* <DEDUP_REMOVED lines=28> */
.L_x_2786:
[----:B------:R-:W-:Y:S05]  /*1e450*/  BSYNC.RECONVERGENT B2 ;  /* 0x0000000000027941 */ /* 0x000fea0003800200 */
.L_x_2785:
        /* <DEDUP_REMOVED lines=28> */
.L_x_2788:
[----:B------:R-:W-:Y:S05]  /*1e620*/  BSYNC.RECONVERGENT B2 ;  /* 0x0000000000027941 */ /* 0x000fea0003800200 */
.L_x_2787:
        /* <DEDUP_REMOVED lines=28> */
.L_x_2790:
[----:B------:R-:W-:Y:S05]  /*1e7f0*/  BSYNC.RECONVERGENT B2 ;  /* 0x0000000000027941 */ /* 0x000fea0003800200 */
.L_x_2789:
        /* <DEDUP_REMOVED lines=28> */
.L_x_2792:
[----:B------:R-:W-:Y:S05]  /*1e9c0*/  BSYNC.RECONVERGENT B2 ;  /* 0x0000000000027941 */ /* 0x000fea0003800200 */
.L_x_2791:
        /* <DEDUP_REMOVED lines=28> */
.L_x_2794:
[----:B------:R-:W-:Y:S05]  /*1eb90*/  BSYNC.RECONVERGENT B2 ;  /* 0x0000000000027941 */ /* 0x000fea0003800200 */
.L_x_2793:
        /* <DEDUP_REMOVED lines=28> */
.L_x_2796:
[----:B------:R-:W-:Y:S05]  /*1ed60*/  BSYNC.RECONVERGENT B2 ;  /* 0x0000000000027941 */ /* 0x000fea0003800200 */
.L_x_2795:
        /* <DEDUP_REMOVED lines=28> */
.L_x_2798:
[----:B------:R-:W-:Y:S05]  /*1ef30*/  BSYNC.RECONVERGENT B2 ;  /* 0x0000000000027941 */ /* 0x000fea0003800200 */
.L_x_2797:
[----:B------:R-:W-:Y:S04]  /*1ef40*/  BSSY.RECONVERGENT B2, `(.L_x_2799) ;  /* 0x0000013000027945 */ /* 0x000fe80003800200 */
[----:B------:R-:W-:Y:S05]  /*1ef50*/  @P1 BRA `(.L_x_2800) ;  /* 0x0000000000441947 */ /* 0x000fea0003800000 */
[----:B------:R-:W-:Y:S01]  /*1ef60*/  ISETP.GE.AND P2, PT, R252, R3, PT ;  /* 0x00000003fc00720c */ /* 0x000fe20003f46270 */
[----:B------:R-:W-:Y:S01]  /*1ef70*/  UMOV UR42, URZ ;  /* 0x000000ff002a7c82 */ /* 0x000fe20008000000 */
[----:B------:R-:W-:Y:S01]  /*1ef80*/  UMOV UR35, URZ ;  /* 0x000000ff00237c82 */ /* 0x000fe20008000000 */
[----:B------:R-:W-:Y:S01]  /*1ef90*/  UMOV UR34, URZ ;  /* 0x000000ff00227c82 */ /* 0x000fe20008000000 */
[----:B------:R-:W-:Y:S02]  /*1efa0*/  IMAD.U32 R123, RZ, RZ, UR42 ;  /* 0x0000002aff7b7e24 */ /* 0x000fe4000f8e00ff */
[----:B------:R-:W-:Y:S02]  /*1efb0*/  IMAD.U32 R122, RZ, RZ, UR35 ;  /* 0x00000023ff7a7e24 */ /* 0x000fe4000f8e00ff */
[----:B------:R-:W-:Y:S02]  /*1efc0*/  IMAD.U32 R121, RZ, RZ, UR34 ;  /* 0x00000022ff797e24 */ /* 0x000fe4000f8e00ff */
[----:B------:R-:W-:-:S03]  /*1efd0*/  IMAD.U32 R120, RZ, RZ, UR42 ;  /* 0x0000002aff787e24 */ /* 0x000fc6000f8e00ff */
[----:B------:R-:W-:Y:S05]  /*1efe0*/  @P2 BRA `(.L_x_2800) ;  /* 0x0000000000202947 */ /* 0x000fea0003800000 */
[----:B------:R-:W0:Y:S01]  /*1eff0*/  LDCU.64 UR34, c[0x0][0x3b8] ;  /* 0x00007700ff2277ac */ /* 0x000e220008000a00 */
[----:B------:R-:W-:Y:S01]  /*1f000*/  IMAD R120, R0, UR44, RZ ;  /* 0x0000002c00787c24 */ /* 0x000fe2000f8e02ff */
[----:B------:R-:W-:-:S04]  /*1f010*/  SHF.R.S32.HI R122, RZ, 0x1f, R252 ;  /* 0x0000001fff7a7819 */ /* 0x000fc800000114fc */
[----:B------:R-:W-:-:S04]  /*1f020*/  IADD3 R121, P2, PT, R120, R252, RZ ;  /* 0x000000fc78797210 */ /* 0x000fc80007f5e0ff */
[----:B------:R-:W-:Y:S02]  /*1f030*/  LEA.HI.X.SX32 R122, R120, R122, 0x1, P2 ;  /* 0x0000007a787a7211 */ /* 0x000fe400010f0eff */
[----:B0-----:R-:W-:-:S04]  /*1f040*/  LEA R120, P2, R121, UR34, 0x2 ;  /* 0x0000002279787c11 */ /* 0x001fc8000f8410ff */
[----:B------:R-:W-:-:S06]  /*1f050*/  LEA.HI.X R121, R121, UR35, R122, 0x2, P2 ;  /* 0x0000002379797c11 */ /* 0x000fcc00090f147a */
[----:B------:R-:W5:Y:S03]  /*1f060*/  LDG.E.128 R120, desc[UR36][R120.64] ;  /* 0x0000002478787981 */ /* 0x000f66000c1e1d00 */
.L_x_2800:
[----:B------:R-:W-:Y:S05]  /*1f070*/  BSYNC.RECONVERGENT B2 ;  /* 0x0000000000027941 */ /* 0x000fea0003800200 */
.L_x_2799:
[----:B------:R-:W2:Y:S01]  /*1f080*/  LDL.LU R252, [R1+0x20] ;  /* 0x0000200001fc7983 */ /* 0x000ea20000300800 */
[----:B------:R-:W-:Y:S01]  /*1f090*/  BSSY.RECONVERGENT B2, `(.L_x_2801) ;  /* 0x0000016000027945 */ /* 0x000fe20003800200 */
[----:B--2---:R-:W-:-:S03]  /*1f0a0*/  LEA R252, R0, R252, 0x1 ;  /* 0x000000fc00fc7211 */ /* 0x004fc600078e08ff */
        /* <DEDUP_REMOVED lines=11> */
[----:B------:R-:W2:Y:S01]  /*1f160*/  LDCU.64 UR34, c[0x0][0x3b8] ;  /* 0x00007700ff2277ac */ /* 0x000ea20008000a00 */
[----:B------:R-:W-:Y:S02]  /*1f170*/  IMAD.SHL.U32 R127, R252, 0x4, RZ ;  /* 0x00000004fc7f7824 */ /* 0x000fe400078e00ff */
[----:B------:R-:W-:-:S03]  /*1f180*/  IMAD R124, R0, UR44, RZ ;  /* 0x0000002c007c7c24 */ /* 0x000fc6000f8e02ff */
[----:B------:R-:W-:Y:S02]  /*1f190*/  SHF.R.S32.HI R126, RZ, 0x1f, R127 ;  /* 0x0000001fff7e7819 */ /* 0x000fe4000001147f */
[----:B------:R-:W-:-:S04]  /*1f1a0*/  IADD3 R125, P2, PT, R124, R127, RZ ;  /* 0x0000007f7c7d7210 */ /* 0x000fc80007f5e0ff */
[----:B------:R-:W-:Y:S02]  /*1f1b0*/  LEA.HI.X.SX32 R126, R124, R126, 0x1, P2 ;  /* 0x0000007e7c7e7211 */ /* 0x000fe400010f0eff */
[----:B--2---:R-:W-:-:S04]  /*1f1c0*/  LEA R124, P2, R125, UR34, 0x2 ;  /* 0x000000227d7c7c11 */ /* 0x004fc8000f8410ff */
[----:B------:R-:W-:-:S06]  /*1f1d0*/  LEA.HI.X R125, R125, UR35, R126, 0x2, P2 ;  /* 0x000000237d7d7c11 */ /* 0x000fcc00090f147e */
[----:B------:R-:W5:Y:S03]  /*1f1e0*/  LDG.E.128 R124, desc[UR36][R124.64] ;  /* 0x000000247c7c7981 */ /* 0x000f66000c1e1d00 */
.L_x_2802:
[----:B------:R-:W-:Y:S05]  /*1f1f0*/  BSYNC.RECONVERGENT B2 ;  /* 0x0000000000027941 */ /* 0x000fea0003800200 */
.L_x_2801:
        /* <DEDUP_REMOVED lines=14> */
[----:B------:R-:W-:Y:S01]  /*1f2e0*/  IMAD R128, R0, UR44, RZ ;  /* 0x0000002c00807c24 */ /* 0x000fe2000f8e02ff */
[----:B------:R-:W-:-:S04]  /*1f2f0*/  SHF.L.U32 R131, R252, 0x2, RZ ;  /* 0x00000002fc837819 */ /* 0x000fc800000006ff */
[----:B------:R-:W-:Y:S02]  /*1f300*/  SHF.R.S32.HI R130, RZ, 0x1f, R131 ;  /* 0x0000001fff827819 */ /* 0x000fe40000011483 */
[----:B------:R-:W-:-:S04]  /*1f310*/  IADD3 R129, P2, PT, R128, R131, RZ ;  /* 0x0000008380817210 */ /* 0x000fc80007f5e0ff */
[----:B------:R-:W-:Y:S02]  /*1f320*/  LEA.HI.X.SX32 R130, R128, R130, 0x1, P2 ;  /* 0x0000008280827211 */ /* 0x000fe400010f0eff */
[----:B--2---:R-:W-:-:S04]  /*1f330*/  LEA R128, P2, R129, UR34, 0x2 ;  /* 0x0000002281807c11 */ /* 0x004fc8000f8410ff */
[----:B------:R-:W-:-:S06]  /*1f340*/  LEA.HI.X R129, R129, UR35, R130, 0x2, P2 ;  /* 0x0000002381817c11 */ /* 0x000fcc00090f1482 */
[----:B------:R-:W5:Y:S03]  /*1f350*/  LDG.E.128 R128, desc[UR36][R128.64] ;  /* 0x0000002480807981 */ /* 0x000f66000c1e1d00 */
.L_x_2804:
[----:B------:R-:W-:Y:S05]  /*1f360*/  BSYNC.RECONVERGENT B2 ;  /* 0x0000000000027941 */ /* 0x000fea0003800200 */
.L_x_2803:
        /* <DEDUP_REMOVED lines=22> */
.L_x_2806:
[----:B------:R-:W-:Y:S05]  /*1f4d0*/  BSYNC.RECONVERGENT B2 ;  /* 0x0000000000027941 */ /* 0x000fea0003800200 */
.L_x_2805:
        /* <DEDUP_REMOVED lines=22> */
.L_x_2808:
[----:B------:R-:W-:Y:S05]  /*1f640*/  BSYNC.RECONVERGENT B2 ;  /* 0x0000000000027941 */ /* 0x000fea0003800200 */
.L_x_2807:
        /* <DEDUP_REMOVED lines=22> */
.L_x_2810:
[----:B------:R-:W-:Y:S05]  /*1f7b0*/  BSYNC.RECONVERGENT B2 ;  /* 0x0000000000027941 */ /* 0x000fea0003800200 */
.L_x_2809:
        /* <DEDUP_REMOVED lines=22> */
.L_x_2812:
[----:B------:R-:W-:Y:S05]  /*1f920*/  BSYNC.RECONVERGENT B2 ;  /* 0x0000000000027941 */ /* 0x000fea0003800200 */
.L_x_2811:
        /* <DEDUP_REMOVED lines=22> */
.L_x_2814:
[----:B------:R-:W-:Y:S05]  /*1fa90*/  BSYNC.RECONVERGENT B2 ;  /* 0x0000000000027941 */ /* 0x000fea0003800200 */
.L_x_2813:
        /* <DEDUP_REMOVED lines=22> */
.L_x_2816:
[----:B------:R-:W-:Y:S05]  /*1fc00*/  BSYNC.RECONVERGENT B2 ;  /* 0x0000000000027941 */ /* 0x000fea0003800200 */
.L_x_2815:
        /* <DEDUP_REMOVED lines=22> */
.L_x_2818:
[----:B------:R-:W-:Y:S05]  /*1fd70*/  BSYNC.RECONVERGENT B2 ;  /* 0x0000000000027941 */ /* 0x000fea0003800200 */
.L_x_2817:
        /* <DEDUP_REMOVED lines=22> */
.L_x_2820:
[----:B------:R-:W-:Y:S05]  /*1fee0*/  BSYNC.RECONVERGENT B2 ;  /* 0x0000000000027941 */ /* 0x000fea0003800200 */
.L_x_2819:
        /* <DEDUP_REMOVED lines=22> */
.L_x_2822:
[----:B------:R-:W-:Y:S05]  /*20050*/  BSYNC.RECONVERGENT B2 ;  /* 0x0000000000027941 */ /* 0x000fea0003800200 */
.L_x_2821:
        /* <DEDUP_REMOVED lines=22> */
.L_x_2824:
[----:B------:R-:W-:Y:S05]  /*201c0*/  BSYNC.RECONVERGENT B2 ;  /* 0x0000000000027941 */ /* 0x000fea0003800200 */
.L_x_2823:
        /* <DEDUP_REMOVED lines=22> */
.L_x_2826:
[----:B------:R-:W-:Y:S05]  /*20330*/  BSYNC.RECONVERGENT B2 ;  /* 0x0000000000027941 */ /* 0x000fea0003800200 */
.L_x_2825:
        /* <DEDUP_REMOVED lines=22> */
.L_x_2828:
[----:B------:R-:W-:Y:S05]  /*204a0*/  BSYNC.RECONVERGENT B2 ;  /* 0x0000000000027941 */ /* 0x000fea0003800200 */
.L_x_2827:
        /* <DEDUP_REMOVED lines=22> */
.L_x_2830:
[----:B------:R-:W-:Y:S05]  /*20610*/  BSYNC.RECONVERGENT B2 ;  /* 0x0000000000027941 */ /* 0x000fea0003800200 */
.L_x_2829:
        /* <DEDUP_REMOVED lines=22> */
.L_x_2832:
[----:B------:R-:W-:Y:S05]  /*20780*/  BSYNC.RECONVERGENT B2 ;  /* 0x0000000000027941 */ /* 0x000fea0003800200 */
.L_x_2831:
        /* <DEDUP_REMOVED lines=22> */
.L_x_2834:
[----:B------:R-:W-:Y:S05]  /*208f0*/  BSYNC.RECONVERGENT B2 ;  /* 0x0000000000027941 */ /* 0x000fea0003800200 */
.L_x_2833:
        /* <DEDUP_REMOVED lines=22> */
.L_x_2836:
[----:B------:R-:W-:Y:S05]  /*20a60*/  BSYNC.RECONVERGENT B2 ;  /* 0x0000000000027941 */ /* 0x000fea0003800200 */
.L_x_2835:
        /* <DEDUP_REMOVED lines=22> */
.L_x_2838:
[----:B------:R-:W-:Y:S05]  /*20bd0*/  BSYNC.RECONVERGENT B2 ;  /* 0x0000000000027941 */ /* 0x000fea0003800200 */
.L_x_2837:
        /* <DEDUP_REMOVED lines=22> */
.L_x_2840:
[----:B------:R-:W-:Y:S05]  /*20d40*/  BSYNC.RECONVERGENT B2 ;  /* 0x0000000000027941 */ /* 0x000fea0003800200 */
.L_x_2839:
        /* <DEDUP_REMOVED lines=22> */
.L_x_2842:
[----:B------:R-:W-:Y:S05]  /*20eb0*/  BSYNC.RECONVERGENT B2 ;  /* 0x0000000000027941 */ /* 0x000fea0003800200 */
.L_x_2841:
        /* <DEDUP_REMOVED lines=22> */
.L_x_2844:
[----:B------:R-:W-:Y:S05]  /*21020*/  BSYNC.RECONVERGENT B2 ;  /* 0x0000000000027941 */ /* 0x000fea0003800200 */
.L_x_2843:
        /* <DEDUP_REMOVED lines=22> */
.L_x_2846:
[----:B------:R-:W-:Y:S05]  /*21190*/  BSYNC.RECONVERGENT B2 ;  /* 0x0000000000027941 */ /* 0x000fea0003800200 */
.L_x_2845:
        /* <DEDUP_REMOVED lines=22> */
.L_x_2848:
[----:B------:R-:W-:Y:S05]  /*21300*/  BSYNC.RECONVERGENT B2 ;  /* 0x0000000000027941 */ /* 0x000fea0003800200 */
.L_x_2847:
        /* <DEDUP_REMOVED lines=22> */
.L_x_2850:
[----:B------:R-:W-:Y:S05]  /*21470*/  BSYNC.RECONVERGENT B2 ;  /* 0x0000000000027941 */ /* 0x000fea0003800200 */
.L_x_2849:
        /* <DEDUP_REMOVED lines=22> */
.L_x_2852:
[----:B------:R-:W-:Y:S05]  /*215e0*/  BSYNC.RECONVERGENT B2 ;  /* 0x0000000000027941 */ /* 0x000fea0003800200 */
.L_x_2851:
        /* <DEDUP_REMOVED lines=22> */
.L_x_2854:
[----:B------:R-:W-:Y:S05]  /*21750*/  BSYNC.RECONVERGENT B2 ;  /* 0x0000000000027941 */ /* 0x000fea0003800200 */
.L_x_2853:
        /* <DEDUP_REMOVED lines=22> */
.L_x_2856:
[----:B------:R-:W-:Y:S05]  /*218c0*/  BSYNC.RECONVERGENT B2 ;  /* 0x0000000000027941 */ /* 0x000fea0003800200 */
.L_x_2855:
        /* <DEDUP_REMOVED lines=22> */
.L_x_2858:
[----:B------:R-:W-:Y:S05]  /*21a30*/  BSYNC.RECONVERGENT B2 ;  /* 0x0000000000027941 */ /* 0x000fea0003800200 */
.L_x_2857:
        /* <DEDUP_REMOVED lines=22> */
.L_x_2860:
[----:B------:R-:W-:Y:S05]  /*21ba0*/  BSYNC.RECONVERGENT B2 ;  /* 0x0000000000027941 */ /* 0x000fea0003800200 */
.L_x_2859:
[----:B------:R-:W-:Y:S05]  /*21bb0*/  @P1 BRA `(.L_x_2734) ;  /* 0x00000000004c1947 */ /* 0x000fea0003800000 */
[----:B------:R-:W-:Y:S01]  /*21bc0*/  IMAD.IADD R244, R252, 0x1, R0 ;  /* 0x00000001fcf47824 */ /* 0x000fe200078e0200 */
[----:B------:R-:W-:Y:S01]  /*21bd0*/  UMOV UR42, URZ ;  /* 0x000000ff002a7c82 */ /* 0x000fe20008000000 */
[----:B------:R-:W-:Y:S01]  /*21be0*/  UMOV UR35, URZ ;  /* 0x000000ff00237c82 */ /* 0x000fe20008000000 */
[----:B------:R-:W-:Y:S01]  /*21bf0*/  UMOV UR34, URZ ;  /* 0x000000ff00227c82 */ /* 0x000fe20008000000 */
[----:B------:R-:W-:Y:S01]  /*21c00*/  IMAD.U32 R247, RZ, RZ, UR42 ;  /* 0x0000002afff77e24 */ /* 0x000fe2000f8e00ff */
[----:B------:R-:W-:Y:S01]  /*21c10*/  SHF.L.U32 R252, R244, 0x2, RZ ;  /* 0x00000002f4fc7819 */ /* 0x000fe200000006ff */
[----:B------:R-:W-:Y:S02]  /*21c20*/  IMAD.U32 R246, RZ, RZ, UR35 ;  /* 0x00000023fff67e24 */ /* 0x000fe4000f8e00ff */
[----:B------:R-:W-:Y:S01]  /*21c30*/  IMAD.U32 R245, RZ, RZ, UR34 ;  /* 0x00000022fff57e24 */ /* 0x000fe2000f8e00ff */
[----:B------:R-:W-:Y:S01]  /*21c40*/  ISETP.GE.AND P2, PT, R252, R3, PT ;  /* 0x00000003fc00720c */ /* 0x000fe20003f46270 */
[----:B------:R-:W-:-:S12]  /*21c50*/  IMAD.U32 R244, RZ, RZ, UR42 ;  /* 0x0000002afff47e24 */ /* 0x000fd8000f8e00ff */
[----:B------:R-:W-:Y:S05]  /*21c60*/  @P2 BRA `(.L_x_2734) ;  /* 0x0000000000202947 */ /* 0x000fea0003800000 */
[----:B------:R-:W2:Y:S01]  /*21c70*/  LDCU.64 UR34, c[0x0][0x3b8] ;  /* 0x00007700ff2277ac */ /* 0x000ea20008000a00 */
[----:B------:R-:W-:Y:S01]  /*21c80*/  IMAD R3, R0, UR44, RZ ;  /* 0x0000002c00037c24 */ /* 0x000fe2000f8e02ff */
[----:B------:R-:W-:-:S04]  /*21c90*/  SHF.R.S32.HI R244, RZ, 0x1f, R252 ;  /* 0x0000001ffff47819 */ /* 0x000fc800000114fc */
[----:B------:R-:W-:-:S04]  /*21ca0*/  IADD3 R245, P2, PT, R3, R252, RZ ;  /* 0x000000fc03f57210 */ /* 0x000fc80007f5e0ff */
[----:B------:R-:W-:Y:S02]  /*21cb0*/  LEA.HI.X.SX32 R3, R3, R244, 0x1, P2 ;  /* 0x000000f403037211 */ /* 0x000fe400010f0eff */
[----:B--2---:R-:W-:-:S04]  /*21cc0*/  LEA R244, P2, R245, UR34, 0x2 ;  /* 0x00000022f5f47c11 */ /* 0x004fc8000f8410ff */
[----:B------:R-:W-:-:S06]  /*21cd0*/  LEA.HI.X R245, R245, UR35, R3, 0x2, P2 ;  /* 0x00000023f5f57c11 */ /* 0x000fcc00090f1403 */
[----:B------:R-:W5:Y:S03]  /*21ce0*/  LDG.E.128 R244, desc[UR36][R244.64] ;  /* 0x00000024f4f47981 */ /* 0x000f66000c1e1d00 */
.L_x_2734:
[----:B------:R-:W-:Y:S05]  /*21cf0*/  BSYNC.RECONVERGENT B0 ;  /* 0x0000000000007941 */ /* 0x000fea0003800200 */
.L_x_2606:
[----:B------:R-:W-:Y:S04]  /*21d00*/  BSSY.RECONVERGENT B0, `(.L_x_2861) ;  /* 0x0000236000007945 */ /* 0x000fe80003800200 */
[----:B------:R-:W-:Y:S05]  /*21d10*/  @P1 BRA `(.L_x_2862) ;  /* 0x0000002000d01947 */ /* 0x000fea0003800000 */
[----:B0-----:R-:W2:Y:S01]  /*21d20*/  LDL R252, [R1+0x740] ;  /* 0x0007400001fc7983 */ /* 0x001ea20000100800 */
[----:B------:R-:W0:Y:S03]  /*21d30*/  LDCU.64 UR34, c[0x0][0x448] ;  /* 0x00008900ff2277ac */ /* 0x000e260008000a00 */
[----:B-----5:R1:W-:Y:S01]  /*21d40*/  STL [R1+0x808], R191 ;  /* 0x000808bf01007387 */ /* 0x0203e20000100800 */
[----:B------:R-:W3:Y:S03]  /*21d50*/  LDCU.64 UR42, c[0x0][0x438] ;  /* 0x00008700ff2a77ac */ /* 0x000ee60008000a00 */
[----:B-1----:R-:W4:Y:S04]  /*21d60*/  LDL R191, [R1+0x734] ;  /* 0x0007340001bf7983 */ /* 0x002f280000100800 */
[----:B------:R1:W-:Y:S04]  /*21d70*/  STL [R1+0x804], R198 ;  /* 0x000804c601007387 */ /* 0x0003e80000100800 */
        /* <DEDUP_REMOVED lines=14> */
[----:B-1----:R-:W2:Y:S04]  /*21e60*/  LDL R207, [R1] ;  /* 0x0000000001cf7983 */ /* 0x002ea80000100800 */
[----:B------:R1:W-:Y:S04]  /*21e70*/  STL [R1+0x7e4], R214 ;  /* 0x0007e4d601007387 */ /* 0x0003e80000100800 */
[----:B-1----:R-:W4:Y:S01]  /*21e80*/  LDL R214, [R1+0x760] ;  /* 0x0007600001d67983 */ /* 0x002f220000100800 */
[----:B0-----:R-:W-:Y:S01]  /*21e90*/  ISETP.NE.U32.AND P1, PT, RZ, UR34, PT ;  /* 0x00000022ff007c0c */ /* 0x001fe2000bf25070 */
[----:B------:R-:W0:Y:S01]  /*21ea0*/  LDCU UR34, c[0x0][0x408] ;  /* 0x00008100ff2277ac */ /* 0x000e220008000800 */
[----:B---3--:R-:W-:Y:S01]  /*21eb0*/  ISETP.NE.U32.AND P2, PT, RZ, UR42, PT ;  /* 0x0000002aff007c0c */ /* 0x008fe2000bf45070 */
[----:B------:R-:W-:Y:S01]  /*21ec0*/  STL [R1+0x7e0], R211 ;  /* 0x0007e0d301007387 */ /* 0x000fe20000100800 */
[----:B------:R-:W-:-:S02]  /*21ed0*/  ISETP.NE.AND.EX P1, PT, RZ, UR35, PT, P1 ;  /* 0x00000023ff007c0c */ /* 0x000fc4000bf25310 */
[----:B------:R-:W-:Y:S01]  /*21ee0*/  ISETP.NE.AND.EX P2, PT, RZ, UR43, PT, P2 ;  /* 0x0000002bff007c0c */ /* 0x000fe2000bf45320 */
[----:B------:R-:W-:Y:S04]  /*21ef0*/  STL [R1+0x7dc], R218 ;  /* 0x0007dcda01007387 */ /* 0x000fe80000100800 */
[----:B------:R-:W-:Y:S04]  /*21f00*/  STL [R1+0x7d8], R215 ;  /* 0x0007d8d701007387 */ /* 0x000fe80000100800 */
[----:B------:R-:W-:Y:S02]  /*21f10*/  STL [R1+0x7d4], R222 ;  /* 0x0007d4de01007387 */ /* 0x000fe40000100800 */
[----:B------:R-:W1:Y:S02]  /*21f20*/  @P1 S2R R3, SR_CTAID.X ;  /* 0x0000000000031919 */ /* 0x000e640000002500 */
[----:B------:R3:W-:Y:S04]  /*21f30*/  STL [R1+0x7d0], R219 ;  /* 0x0007d0db01007387 */ /* 0x0007e80000100800 */
[----:B------:R-:W-:Y:S04]  /*21f40*/  STL [R1+0x7cc], R226 ;  /* 0x0007cce201007387 */ /* 0x000fe80000100800 */
[----:B------:R0:W-:Y:S01]  /*21f50*/  STL [R1+0x7c8], R223 ;  /* 0x0007c8df01007387 */ /* 0x0001e20000100800 */
[----:B---3--:R-:W4:Y:S03]  /*21f60*/  @P2 LDC.64 R218, c[0x0][0x438] ;  /* 0x00010e00ffda2b82 */ /* 0x008f260000000a00 */
[----:B------:R-:W-:Y:S04]  /*21f70*/  STL [R1+0x7c4], R230 ;  /* 0x0007c4e601007387 */ /* 0x000fe80000100800 */
[----:B------:R-:W-:Y:S01]  /*21f80*/  STL [R1+0x7c0], R227 ;  /* 0x0007c0e301007387 */ /* 0x000fe20000100800 */
[----:B0-----:R-:W1:Y:S03]  /*21f90*/  @P1 LDC.64 R222, c[0x0][0x448] ;  /* 0x00011200ffde1b82 */ /* 0x001e660000000a00 */
        /* <DEDUP_REMOVED lines=10> */
[----:B------:R0:W-:Y:S01]  /*22040*/  STL [R1+0x788], R0 ;  /* 0x0007880001007387 */ /* 0x0001e20000100800 */
[----:B-1----:R-:W-:-:S06]  /*22050*/  @P1 IMAD.WIDE.U32 R2, R3, 0x4, R222 ;  /* 0x0000000403021825 */ /* 0x002fcc00078e00de */
[----:B------:R1:W3:Y:S01]  /*22060*/  @P1 LDG.E R2, desc[UR36][R2.64] ;  /* 0x0000002402021981 */ /* 0x0002e2000c1e1900 */
[----:B----4-:R-:W-:-:S05]  /*22070*/  @P2 IMAD.WIDE R214, R214, 0x4, R218 ;  /* 0x00000004d6d62825 */ /* 0x010fca00078e02da */
[----:B0-----:R-:W4:Y:S01]  /*22080*/  @P2 LDG.E R0, desc[UR36][R214.64] ;  /* 0x00000024d6002981 */ /* 0x001f22000c1e1900 */
[----:B--2---:R-:W-:Y:S01]  /*22090*/  FMUL.FTZ R252, R252, R207 ;  /* 0x000000cffcfc7220 */ /* 0x004fe20000410000 */
[----:B-1----:R-:W-:-:S03]  /*220a0*/  FMUL.FTZ R3, R203, R210 ;  /* 0x000000d2cb037220 */ /* 0x002fc60000410000 */
[----:B------:R-:W-:Y:S01]  /*220b0*/  FFMA.FTZ R252, R199, R206, R252 ;  /* 0x000000cec7fc7223 */ /* 0x000fe200000100fc */
[----:B------:R-:W-:-:S03]  /*220c0*/  FFMA.FTZ R3, R195, R202, R3 ;  /* 0x000000cac3037223 */ /* 0x000fc60000010003 */
[----:B------:R-:W-:Y:S01]  /*220d0*/  FFMA.FTZ R252, R198, R248, R252 ;  /* 0x000000f8c6fc7223 */ /* 0x000fe200000100fc */
[----:B------:R-:W-:Y:S01]  /*220e0*/  FFMA.FTZ R3, R191, R249, R3 ;  /* 0x000000f9bf037223 */ /* 0x000fe20000010003 */
[----:B---3--:R0:W-:Y:S04]  /*220f0*/  STL [R1+0x790], R2 ;  /* 0x0007900201007387 */ /* 0x0081e80000100800 */
[----:B------:R-:W-:Y:S04]  /*22100*/  STL [R1+0x794], R248 ;  /* 0x000794f801007387 */ /* 0x000fe80000100800 */
[----:B------:R-:W2:Y:S04]  /*22110*/  LDL R246, [R1+0x724] ;  /* 0x0007240001f67983 */ /* 0x000ea80000100800 */
        /* <DEDUP_REMOVED lines=20> */
[----:B----4-:R1:W-:Y:S04]  /*22260*/  @P2 STL [R1+0x28], R0 ;  /* 0x0000280001002387 */ /* 0x0103e80000100800 */
        /* <DEDUP_REMOVED lines=8> */
[----:B-1----:R-:W4:Y:S04]  /*222f0*/  LDL R0, [R1+0x644] ;  /* 0x0006440001007983 */ /* 0x002f280000100800 */
[----:B------:R0:W-:Y:S04]  /*22300*/  STL [R1+0x798], R249 ;  /* 0x000798f901007387 */ /* 0x0001e80000100800 */
[----:B------:R-:W4:Y:S04]  /*22310*/  LDL R248, [R1+0x620] ;  /* 0x0006200001f87983 */ /* 0x000f280000100800 */
[----:B0-----:R-:W4:Y:S01]  /*22320*/  LDL R249, [R1+0x634] ;  /* 0x0006340001f97983 */ /* 0x001f220000100800 */
        /* <DEDUP_REMOVED lines=42> */
[----:B----4-:R-:W-:-:S03]  /*225d0*/  FFMA.FTZ R3, R206, R45, R3 ;  /* 0x0000002dce037223 */ /* 0x010fc60000010003 */
        /* <DEDUP_REMOVED lines=17> */
[----:B------:R-:W-:-:S04]  /*226f0*/  FFMA.FTZ R3, R249, R65, R3 ;  /* 0x00000041f9037223 */ /* 0x000fc80000010003 */
[----:B--2---:R-:W-:-:S04]  /*22700*/  FFMA.FTZ R3, R247, R69, R3 ;  /* 0x00000045f7037223 */ /* 0x004fc80000010003 */
[----:B---3--:R-:W-:-:S04]  /*22710*/  FFMA.FTZ R3, R243, R73, R3 ;  /* 0x00000049f3037223 */ /* 0x008fc80000010003 */
        /* <DEDUP_REMOVED lines=9> */
[----:B----4-:R-:W-:Y:S02]  /*227b0*/  FFMA.FTZ R252, R191, R64, R252 ;  /* 0x00000040bffc7223 */ /* 0x010fe400000100fc */
[----:B------:R-:W2:Y:S02]  /*227c0*/  LDL.LU R191, [R1+0x808] ;  /* 0x0008080001bf7983 */ /* 0x000ea40000300800 */
        /* <DEDUP_REMOVED lines=8> */
[----:B------:R-:W2:Y:S02]  /*22850*/  LDL R199, [R1+0x524] ;  /* 0x0005240001c77983 */ /* 0x000ea40000100800 */
[----:B------:R-:W-:-:S02]  /*22860*/  FFMA.FTZ R252, R238, R80, R252 ;  /* 0x00000050eefc7223 */ /* 0x000fc400000100fc */
[----:B------:R-:W3:Y:S02]  /*22870*/  LDL R195, [R1+0x534] ;  /* 0x0005340001c37983 */ /* 0x000ee40000100800 */
[----:B------:R-:W-:Y:S02]  /*22880*/  FFMA.FTZ R252, R234, R84, R252 ;  /* 0x00000054eafc7223 */ /* 0x000fe400000100fc */
[----:B------:R-:W4:Y:S02]  /*22890*/  LDL R243, [R1+0x4f0] ;  /* 0x0004f00001f37983 */ /* 0x000f240000100800 */
[----:B------:R-:W-:Y:S02]  /*228a0*/  FFMA.FTZ R252, R230, R88, R252 ;  /* 0x00000058e6fc7223 */ /* 0x000fe400000100fc */
[----:B------:R-:W4:Y:S02]  /*228b0*/  LDL R248, [R1+0x514] ;  /* 0x0005140001f87983 */ /* 0x000f240000100800 */
[----:B------:R-:W-:-:S02]  /*228c0*/  FFMA.FTZ R252, R226, R92, R252 ;  /* 0x0000005ce2fc7223 */ /* 0x000fc400000100fc */
[----:B------:R-:W4:Y:S02]  /*228d0*/  LDL R239, [R1+0x4e0] ;  /* 0x0004e00001ef7983 */ /* 0x000f240000100800 */
        /* <DEDUP_REMOVED lines=31> */
[----:B------:R-:W4:Y:S04]  /*22ad0*/  LDL R2, [R1+0x454] ;  /* 0x0004540001027983 */ /* 0x000f280000100800 */
[----:B------:R-:W4:Y:S01]  /*22ae0*/  LDL R0, [R1+0x770] ;  /* 0x0007700001007983 */ /* 0x000f220000100800 */
[----:B---3--:R-:W-:-:S04]  /*22af0*/  FFMA.FTZ R3, R195, R129, R3 ;  /* 0x00000081c3037223 */ /* 0x008fc80000010003 */
[----:B--2---:R-:W-:-:S04]  /*22b00*/  FFMA.FTZ R3, R199, R133, R3 ;  /* 0x00000085c7037223 */ /* 0x004fc80000010003 */
[----:B----4-:R-:W-:-:S04]  /*22b10*/  FFMA.FTZ R3, R248, R137, R3 ;  /* 0x00000089f8037223 */ /* 0x010fc80000010003 */
[----:B------:R-:W-:Y:S01]  /*22b20*/  FFMA.FTZ R3, R246, R141, R3 ;  /* 0x0000008df6037223 */ /* 0x000fe20000010003 */
[----:B------:R-:W-:-:S03]  /*22b30*/  FFMA.FTZ R252, R198, R128, R252 ;  /* 0x00000080c6fc7223 */ /* 0x000fc600000100fc */
[----:B------:R-:W-:Y:S01]  /*22b40*/  FFMA.FTZ R3, R242, R145, R3 ;  /* 0x00000091f2037223 */ /* 0x000fe20000010003 */
[----:B------:R-:W2:Y:S01]  /*22b50*/  LDL.LU R198, [R1+0x804] ;  /* 0x0008040001c67983 */ /* 0x000ea20000300800 */
[----:B------:R-:W-:Y:S02]  /*22b60*/  FFMA.FTZ R252, R202, R132, R252 ;  /* 0x00000084cafc7223 */ /* 0x000fe400000100fc */
[----:B------:R-:W-:Y:S01]  /*22b70*/  FFMA.FTZ R3, R238, R149, R3 ;  /* 0x00000095ee037223 */ /* 0x000fe20000010003 */
[----:B------:R-:W3:Y:S01]  /*22b80*/  LDL.LU R195, [R1+0x800] ;  /* 0x0008000001c37983 */ /* 0x000ee20000300800 */
[----:B------:R-:W-:Y:S02]  /*22b90*/  FFMA.FTZ R252, R249, R136, R252 ;  /* 0x00000088f9fc7223 */ /* 0x000fe400000100fc */
[----:B------:R-:W-:Y:S01]  /*22ba0*/  FFMA.FTZ R3, R234, R153, R3 ;  /* 0x00000099ea037223 */ /* 0x000fe20000010003 */
[----:B------:R-:W4:Y:S01]  /*22bb0*/  LDL.LU R202, [R1+0x7fc] ;  /* 0x0007fc0001ca7983 */ /* 0x000f220000300800 */
[----:B------:R-:W-:-:S03]  /*22bc0*/  FFMA.FTZ R252, R247, R140, R252 ;  /* 0x0000008cf7fc7223 */ /* 0x000fc600000100fc */
[----:B------:R-:W4:Y:S01]  /*22bd0*/  LDL.LU R199, [R1+0x7f8] ;  /* 0x0007f80001c77983 */ /* 0x000f220000300800 */
[----:B------:R-:W-:-:S04]  /*22be0*/  FFMA.FTZ R252, R243, R144, R252 ;  /* 0x00000090f3fc7223 */ /* 0x000fc800000100fc */
[----:B------:R-:W-:-:S04]  /*22bf0*/  FFMA.FTZ R252, R239, R148, R252 ;  /* 0x00000094effc7223 */ /* 0x000fc800000100fc */
[----:B------:R-:W-:-:S04]  /*22c00*/  FFMA.FTZ R252, R235, R152, R252 ;  /* 0x00000098ebfc7223 */ /* 0x000fc800000100fc */
[----:B------:R-:W-:-:S04]  /*22c10*/  FFMA.FTZ R252, R231, R156, R252 ;  /* 0x0000009ce7fc7223 */ /* 0x000fc800000100fc */
[----:B------:R-:W-:-:S04]  /*22c20*/  FFMA.FTZ R252, R227, R160, R252 ;  /* 0x000000a0e3fc7223 */ /* 0x000fc800000100fc */
[----:B------:R-:W-:Y:S01]  /*22c30*/  FFMA.FTZ R252, R223, R164, R252 ;  /* 0x000000a4dffc7223 */ /* 0x000fe200000100fc */
[----:B------:R-:W-:-:S03]  /*22c40*/  FFMA.FTZ R3, R230, R157, R3 ;  /* 0x0000009de6037223 */ /* 0x000fc60000010003 */
[----:B------:R-:W-:Y:S01]  /*22c50*/  FFMA.FTZ R252, R219, R168, R252 ;  /* 0x000000a8dbfc7223 */ /* 0x000fe200000100fc */
[----:B------:R-:W-:Y:S01]  /*22c60*/  FFMA.FTZ R3, R226, R161, R3 ;  /* 0x000000a1e2037223 */ /* 0x000fe20000010003 */
[----:B------:R-:W0:Y:S02]  /*22c70*/  LDC R219, c[0x0][0x430] ;  /* 0x00010c00ffdb7b82 */ /* 0x000e240000000800 */
[----:B------:R-:W-:Y:S02]  /*22c80*/  FFMA.FTZ R252, R215, R172, R252 ;  /* 0x000000acd7fc7223 */ /* 0x000fe400000100fc */
[----:B------:R-:W2:Y:S01]  /*22c90*/  LDL.LU R215, [R1+0x40] ;  /* 0x0000400001d77983 */ /* 0x000ea20000300800 */
[----:B------:R-:W-:Y:S01]  /*22ca0*/  FFMA.FTZ R3, R222, R165, R3 ;  /* 0x000000a5de037223 */ /* 0x000fe20000010003 */
[----:B------:R-:W-:Y:S02]  /*22cb0*/  FFMA.FTZ R252, R211, R176, R252 ;  /* 0x000000b0d3fc7223 */ /* 0x000fe400000100fc */
[----:B------:R-:W3:Y:S01]  /*22cc0*/  LDL R211, [R1+0x748] ;  /* 0x0007480001d37983 */ /* 0x000ee20000100800 */
[----:B------:R-:W-:-:S03]  /*22cd0*/  FFMA.FTZ R3, R218, R169, R3 ;  /* 0x000000a9da037223 */ /* 0x000fc60000010003 */
[----:B------:R-:W3:Y:S01]  /*22ce0*/  LDL R218, [R1+0x8] ;  /* 0x0000080001da7983 */ /* 0x000ee20000100800 */
[----:B------:R-:W-:Y:S01]  /*22cf0*/  FFMA.FTZ R3, R214, R173, R3 ;  /* 0x000000add6037223 */ /* 0x000fe20000010003 */
[----:B------:R-:W-:Y:S02]  /*22d00*/  FFMA.FTZ R252, R207, R180, R252 ;  /* 0x000000b4cffc7223 */ /* 0x000fe400000100fc */
[----:B------:R-:W4:Y:S01]  /*22d10*/  LDL R214, [R1+0x18] ;  /* 0x0000180001d67983 */ /* 0x000f220000100800 */
[----:B------:R-:W-:-:S03]  /*22d20*/  FFMA.FTZ R3, R210, R177, R3 ;  /* 0x000000b1d2037223 */ /* 0x000fc60000010003 */
[----:B------:R-:W4:Y:S01]  /*22d30*/  LDL R207, [R1+0x758] ;  /* 0x0007580001cf7983 */ /* 0x000f220000100800 */
[----:B------:R-:W-:-:S03]  /*22d40*/  FFMA.FTZ R252, R203, R184, R252 ;  /* 0x000000b8cbfc7223 */ /* 0x000fc600000100fc */
[----:B------:R-:W4:Y:S04]  /*22d50*/  LDL R210, [R1+0xc] ;  /* 0x00000c0001d27983 */ /* 0x000f280000100800 */
[----:B------:R-:W4:Y:S01]  /*22d60*/  LDL R203, [R1+0x74c] ;  /* 0x00074c0001cb7983 */ /* 0x000f220000100800 */
[----:B------:R-:W-:Y:S01]  /*22d70*/  FFMA.FTZ R3, R206, R181, R3 ;  /* 0x000000b5ce037223 */ /* 0x000fe20000010003 */
[----:B------:R-:W-:Y:S02]  /*22d80*/  FFMA.FTZ R252, R0, R188, R252 ;  /* 0x000000bc00fc7223 */ /* 0x000fe400000100fc */
[----:B------:R-:W4:Y:S01]  /*22d90*/  LDL R206, [R1+0x1c] ;  /* 0x00001c0001ce7983 */ /* 0x000f220000100800 */
[----:B------:R-:W-:Y:S01]  /*22da0*/  FFMA.FTZ R3, R2, R185, R3 ;  /* 0x000000b902037223 */ /* 0x000fe20000010003 */
[----:B------:R-:W-:-:S02]  /*22db0*/  FFMA.FTZ R252, R192, UR71, R252 ;  /* 0x00000047c0fc7c23 */ /* 0x000fc400080100fc */
[----:B------:R-:W4:Y:S01]  /*22dc0*/  LDL R0, [R1+0x75c] ;  /* 0x00075c0001007983 */ /* 0x000f220000100800 */
[----:B------:R-:W-:-:S03]  /*22dd0*/  FFMA.FTZ R3, R189, UR74, R3 ;  /* 0x0000004abd037c23 */ /* 0x000fc60008010003 */
[----:B------:R-:W4:Y:S01]  /*22de0*/  LDL R2, [R1+0x738] ;  /* 0x0007380001027983 */ /* 0x000f220000100800 */
[----:B------:R-:W-:Y:S01]  /*22df0*/  FFMA.FTZ R3, R193, UR70, R3 ;  /* 0x00000046c1037c23 */ /* 0x000fe20008010003 */
[----:B------:R-:W-:Y:S02]  /*22e00*/  FFMA.FTZ R252, R196, UR67, R252 ;  /* 0x00000043c4fc7c23 */ /* 0x000fe400080100fc */
[----:B------:R-:W4:Y:S01]  /*22e10*/  LDL R239, [R1+0x73c] ;  /* 0x00073c0001ef7983 */ /* 0x000f220000100800 */
[----:B------:R-:W-:Y:S01]  /*22e20*/  FFMA.FTZ R3, R197, UR66, R3 ;  /* 0x00000042c5037c23 */ /* 0x000fe20008010003 */
[----:B------:R-:W-:Y:S02]  /*22e30*/  FFMA.FTZ R252, R200, UR63, R252 ;  /* 0x0000003fc8fc7c23 */ /* 0x000fe400080100fc */
[----:B------:R-:W4:Y:S01]  /*22e40*/  LDL R242, [R1+0x728] ;  /* 0x0007280001f27983 */ /* 0x000f220000100800 */
[----:B------:R-:W-:Y:S01]  /*22e50*/  FFMA.FTZ R3, R201, UR62, R3 ;  /* 0x0000003ec9037c23 */ /* 0x000fe20008010003 */
[----:B------:R-:W-:-:S02]  /*22e60*/  FFMA.FTZ R252, R204, UR59, R252 ;  /* 0x0000003bccfc7c23 */ /* 0x000fc400080100fc */
        /* <DEDUP_REMOVED lines=14> */
[----:B------:R-:W-:Y:S01]  /*22f50*/  FFMA.FTZ R252, R224, UR13, R252 ;  /* 0x0000000de0fc7c23 */ /* 0x000fe200080100fc */
[----:B0-----:R-:W-:Y:S01]  /*22f60*/  VIADD R219, R219, UR34 ;  /* 0x00000022dbdb7c36 */ /* 0x001fe20008000000 */
[----:B------:R-:W4:Y:S01]  /*22f70*/  LDL R230, [R1+0x6f8] ;  /* 0x0006f80001e67983 */ /* 0x000f220000100800 */
[----:B------:R-:W-:Y:S01]  /*22f80*/  FFMA.FTZ R3, R225, UR12, R3 ;  /* 0x0000000ce1037c23 */ /* 0x000fe20008010003 */
[----:B------:R-:W-:Y:S01]  /*22f90*/  FFMA.FTZ R252, R228, UR17, R252 ;  /* 0x00000011e4fc7c23 */ /* 0x000fe200080100fc */
[----:B------:R-:W0:Y:S01]  /*22fa0*/  LDCU UR34, c[0x0][0x410] ;  /* 0x00008200ff2277ac */ /* 0x000e220008000800 */
        /* <DEDUP_REMOVED lines=13> */
[----:B------:R-:W-:-:S03]  /*23080*/  FFMA.FTZ R3, R245, UR32, R3 ;  /* 0x00000020f5037c23 */ /* 0x000fc60008010003 */
[----:B------:R-:W4:Y:S01]  /*23090*/  LDL R243, [R1+0x64c] ;  /* 0x00064c0001f37983 */ /* 0x000f220000100800 */
[----:B------:R-:W-:-:S03]  /*230a0*/  FADD.FTZ R249, R252, R3 ;  /* 0x00000003fcf97221 */ /* 0x000fc60000010000 */
[----:B------:R-:W4:Y:S01]  /*230b0*/  LDL R246, [R1+0x638] ;  /* 0x0006380001f67983 */ /* 0x000f220000100800 */
[----:B--2---:R-:W-:-:S03]  /*230c0*/  @P1 ISETP.GE.AND P3, PT, R215, R219, PT ;  /* 0x000000dbd700120c */ /* 0x004fc60003f66270 */
[----:B------:R-:W2:Y:S04]  /*230d0*/  LDL R219, [R1+0x6ec] ;  /* 0x0006ec0001db7983 */ /* 0x000ea80000100800 */
[----:B------:R-:W2:Y:S01]  /*230e0*/  LDL R215, [R1+0x6dc] ;  /* 0x0006dc0001d77983 */ /* 0x000ea20000100800 */
[----:B---3--:R-:W-:-:S03]  /*230f0*/  FMUL.FTZ R3, R211, R218 ;  /* 0x000000dad3037220 */ /* 0x008fc60000410000 */
[----:B------:R-:W3:Y:S04]  /*23100*/  LDL R218, [R1+0x6c8] ;  /* 0x0006c80001da7983 */ /* 0x000ee80000100800 */
[----:B------:R-:W3:Y:S01]  /*23110*/  LDL R211, [R1+0x6cc] ;  /* 0x0006cc0001d37983 */ /* 0x000ee20000100800 */
[----:B----4-:R-:W-:-:S03]  /*23120*/  FFMA.FTZ R3, R207, R214, R3 ;  /* 0x000000d6cf037223 */ /* 0x010fc60000010003 */
[----:B------:R-:W4:Y:S04]  /*23130*/  LDL R214, [R1+0x6b8] ;  /* 0x0006b80001d67983 */ /* 0x000f280000100800 */
[----:B------:R-:W4:Y:S01]  /*23140*/  LDL R207, [R1+0x6bc] ;  /* 0x0006bc0001cf7983 */ /* 0x000f220000100800 */
[----:B------:R-:W-:-:S03]  /*23150*/  FMUL.FTZ R252, R203, R210 ;  /* 0x000000d2cbfc7220 */ /* 0x000fc60000410000 */
[----:B------:R-:W4:Y:S04]  /*23160*/  LDL R210, [R1+0x6a8] ;  /* 0x0006a80001d27983 */ /* 0x000f280000100800 */
        /* <DEDUP_REMOVED lines=30> */
[----:B------:R-:W-:-:S03]  /*23350*/  FFMA.FTZ R252, R215, R27, R252 ;  /* 0x0000001bd7fc7223 */ /* 0x000fc600000100fc */
[----:B------:R-:W2:Y:S01]  /*23360*/  LDL R215, [R1+0x5cc] ;  /* 0x0005cc0001d77983 */ /* 0x000ea20000100800 */
[----:B---3--:R-:W-:-:S03]  /*23370*/  FFMA.FTZ R3, R218, R30, R3 ;  /* 0x0000001eda037223 */ /* 0x008fc60000010003 */
[----:B------:R-:W3:Y:S01]  /*23380*/  LDL R218, [R1+0x5b8] ;  /* 0x0005b80001da7983 */ /* 0x000ee20000100800 */
[----:B------:R-:W-:-:S03]  /*23390*/  FFMA.FTZ R252, R211, R31, R252 ;  /* 0x0000001fd3fc7223 */ /* 0x000fc600000100fc */
[----:B------:R-:W2:Y:S01]  /*233a0*/  LDL R211, [R1+0x68c] ;  /* 0x00068c0001d37983 */ /* 0x000ea20000100800 */
[----:B----4-:R-:W-:-:S03]  /*233b0*/  FFMA.FTZ R3, R214, R34, R3 ;  /* 0x00000022d6037223 */ /* 0x010fc60000010003 */
[----:B------:R-:W4:Y:S01]  /*233c0*/  LDL R214, [R1+0x678] ;  /* 0x0006780001d67983 */ /* 0x000f220000100800 */
        /* <DEDUP_REMOVED lines=8> */
[----:B------:R-:W3:Y:S04]  /*23450*/  LDL R2, [R1+0x5c8] ;  /* 0x0005c80001027983 */ /* 0x000ee80000100800 */
[----:B------:R-:W3:Y:S01]  /*23460*/  LDL R203, [R1+0x66c] ;  /* 0x00066c0001cb7983 */ /* 0x000ee20000100800 */
[----:B------:R-:W-:-:S03]  /*23470*/  FFMA.FTZ R3, R206, R46, R3 ;  /* 0x0000002ece037223 */ /* 0x000fc60000010003 */
[----:B------:R-:W3:Y:S01]  /*23480*/  LDL R206, [R1+0x658] ;  /* 0x0006580001ce7983 */ /* 0x000ee20000100800 */
[----:B--2---:R-:W-:-:S03]  /*23490*/  FFMA.FTZ R252, R211, R47, R252 ;  /* 0x0000002fd3fc7223 */ /* 0x004fc600000100fc */
[----:B------:R-:W2:Y:S01]  /*234a0*/  LDL R211, [R1+0x5bc] ;  /* 0x0005bc0001d37983 */ /* 0x000ea20000100800 */
[----:B----4-:R-:W-:-:S03]  /*234b0*/  FFMA.FTZ R3, R214, R50, R3 ;  /* 0x00000032d6037223 */ /* 0x010fc60000010003 */
[----:B------:R-:W4:Y:S01]  /*234c0*/  LDL R214, [R1+0x5a8] ;  /* 0x0005a80001d67983 */ /* 0x000f220000100800 */
[----:B---3--:R-:W-:-:S03]  /*234d0*/  FFMA.FTZ R252, R207, R51, R252 ;  /* 0x00000033cffc7223 */ /* 0x008fc600000100fc */
[----:B------:R-:W3:Y:S01]  /*234e0*/  LDL R207, [R1+0x5ac] ;  /* 0x0005ac0001cf7983 */ /* 0x000ee20000100800 */
[----:B------:R-:W-:-:S03]  /*234f0*/  FFMA.FTZ R3, R210, R54, R3 ;  /* 0x00000036d2037223 */ /* 0x000fc60000010003 */
[----:B------:R-:W3:Y:S01]  /*23500*/  LDL R210, [R1+0x598] ;  /* 0x0005980001d27983 */ /* 0x000ee20000100800 */
[----:B------:R-:W-:Y:S01]  /*23510*/  FFMA.FTZ R252, R203, R55, R252 ;  /* 0x00000037cbfc7223 */ /* 0x000fe200000100fc */
[----:B------:R-:W-:-:S03]  /*23520*/  FFMA.FTZ R3, R206, R58, R3 ;  /* 0x0000003ace037223 */ /* 0x000fc60000010003 */
[----:B------:R-:W-:Y:S01]  /*23530*/  FFMA.FTZ R252, R247, R59, R252 ;  /* 0x0000003bf7fc7223 */ /* 0x000fe200000100fc */
[----:B------:R-:W3:Y:S01]  /*23540*/  LDL.LU R206, [R1+0x7f4] ;  /* 0x0007f40001ce7983 */ /* 0x000ee20000300800 */
[----:B------:R-:W-:Y:S02]  /*23550*/  FFMA.FTZ R3, R248, R62, R3 ;  /* 0x0000003ef8037223 */ /* 0x000fe40000010003 */
[----:B------:R-:W-:Y:S01]  /*23560*/  FFMA.FTZ R252, R243, R63, R252 ;  /* 0x0000003ff3fc7223 */ /* 0x000fe200000100fc */
[----:B------:R-:W3:Y:S01]  /*23570*/  LDL.LU R203, [R1+0x7f0] ;  /* 0x0007f00001cb7983 */ /* 0x000ee20000300800 */
[----:B------:R-:W-:Y:S02]  /*23580*/  FFMA.FTZ R3, R246, R66, R3 ;  /* 0x00000042f6037223 */ /* 0x000fe40000010003 */
[----:B------:R-:W-:Y:S01]  /*23590*/  FFMA.FTZ R252, R239, R67, R252 ;  /* 0x00000043effc7223 */ /* 0x000fe200000100fc */
[----:B------:R-:W3:Y:S01]  /*235a0*/  LDL R248, [R1+0x56c] ;  /* 0x00056c0001f87983 */ /* 0x000ee20000100800 */
[----:B------:R-:W-:-:S02]  /*235b0*/  FFMA.FTZ R3, R242, R70, R3 ;  /* 0x00000046f2037223 */ /* 0x000fc40000010003 */
[----:B------:R-:W-:Y:S01]  /*235c0*/  FFMA.FTZ R252, R235, R71, R252 ;  /* 0x00000047ebfc7223 */ /* 0x000fe200000100fc */
[----:B------:R-:W3:Y:S01]  /*235d0*/  LDL R246, [R1+0x55c] ;  /* 0x00055c0001f67983 */ /* 0x000ee20000100800 */
[----:B------:R-:W-:Y:S02]  /*235e0*/  FFMA.FTZ R3, R238, R74, R3 ;  /* 0x0000004aee037223 */ /* 0x000fe40000010003 */
[----:B------:R-:W-:Y:S01]  /*235f0*/  FFMA.FTZ R252, R231, R75, R252 ;  /* 0x0000004be7fc7223 */ /* 0x000fe200000100fc */
[----:B------:R-:W3:Y:S01]  /*23600*/  LDL R247, [R1+0x548] ;  /* 0x0005480001f77983 */ /* 0x000ee20000100800 */
        /* <DEDUP_REMOVED lines=35> */
[----:B------:R-:W2:Y:S01]  /*23840*/  LDL R210, [R1+0x588] ;  /* 0x0005880001d27983 */ /* 0x000ea20000100800 */
[----:B---3--:R-:W-:Y:S01]  /*23850*/  FFMA.FTZ R252, R207, R107, R252 ;  /* 0x0000006bcffc7223 */ /* 0x008fe200000100fc */
[----:B--2---:R-:W-:-:S03]  /*23860*/  FFMA.FTZ R3, R210, R110, R3 ;  /* 0x0000006ed2037223 */ /* 0x004fc60000010003 */
[----:B------:R-:W-:Y:S01]  /*23870*/  FFMA.FTZ R252, R211, R111, R252 ;  /* 0x0000006fd3fc7223 */ /* 0x000fe200000100fc */
[----:B------:R-:W2:Y:S01]  /*23880*/  LDL.LU R210, [R1+0x7ec] ;  /* 0x0007ec0001d27983 */ /* 0x000ea20000300800 */
[----:B----4-:R-:W-:Y:S02]  /*23890*/  FFMA.FTZ R3, R214, R114, R3 ;  /* 0x00000072d6037223 */ /* 0x010fe40000010003 */
[----:B------:R-:W-:Y:S01]  /*238a0*/  FFMA.FTZ R252, R215, R115, R252 ;  /* 0x00000073d7fc7223 */ /* 0x000fe200000100fc */
[----:B------:R-:W3:Y:S01]  /*238b0*/  LDL.LU R207, [R1+0x7e8] ;  /* 0x0007e80001cf7983 */ /* 0x000ee20000300800 */
[----:B------:R-:W-:Y:S02]  /*238c0*/  FFMA.FTZ R3, R218, R118, R3 ;  /* 0x00000076da037223 */ /* 0x000fe40000010003 */
[----:B------:R-:W-:Y:S01]  /*238d0*/  FFMA.FTZ R252, R248, R119, R252 ;  /* 0x00000077f8fc7223 */ /* 0x000fe200000100fc */
[----:B------:R-:W4:Y:S01]  /*238e0*/  LDL.LU R214, [R1+0x7e4] ;  /* 0x0007e40001d67983 */ /* 0x000f220000300800 */
[----:B------:R-:W-:-:S02]  /*238f0*/  FFMA.FTZ R3, R222, R122, R3 ;  /* 0x0000007ade037223 */ /* 0x000fc40000010003 */
[----:B------:R-:W-:Y:S01]  /*23900*/  FFMA.FTZ R252, R246, R123, R252 ;  /* 0x0000007bf6fc7223 */ /* 0x000fe200000100fc */
[----:B------:R-:W4:Y:S01]  /*23910*/  LDL.LU R211, [R1+0x7e0] ;  /* 0x0007e00001d37983 */ /* 0x000f220000300800 */
[----:B------:R-:W-:Y:S02]  /*23920*/  FFMA.FTZ R3, R247, R126, R3 ;  /* 0x0000007ef7037223 */ /* 0x000fe40000010003 */
[----:B------:R-:W-:Y:S01]  /*23930*/  FFMA.FTZ R252, R242, R127, R252 ;  /* 0x0000007ff2fc7223 */ /* 0x000fe200000100fc */
[----:B------:R-:W4:Y:S01]  /*23940*/  LDL.LU R218, [R1+0x7dc] ;  /* 0x0007dc0001da7983 */ /* 0x000f220000300800 */
        /* <DEDUP_REMOVED lines=8> */
[----:B------:R-:W2:Y:S01]  /*239d0*/  LDL R234, [R1+0x4bc] ;  /* 0x0004bc0001ea7983 */ /* 0x000ea20000100800 */
[----:B------:R-:W-:Y:S02]  /*239e0*/  FFMA.FTZ R3, R231, R142, R3 ;  /* 0x0000008ee7037223 */ /* 0x000fe40000010003 */
[----:B------:R-:W-:Y:S01]  /*239f0*/  FFMA.FTZ R252, R226, R143, R252 ;  /* 0x0000008fe2fc7223 */ /* 0x000fe200000100fc */
[----:B------:R-:W3:Y:S01]  /*23a00*/  LDL R230, [R1+0x4cc] ;  /* 0x0004cc0001e67983 */ /* 0x000ee20000100800 */
[----:B------:R-:W-:-:S02]  /*23a10*/  FFMA.FTZ R3, R227, R146, R3 ;  /* 0x00000092e3037223 */ /* 0x000fc40000010003 */
[----:B------:R-:W-:Y:S01]  /*23a20*/  FFMA.FTZ R252, R219, R147, R252 ;  /* 0x00000093dbfc7223 */ /* 0x000fe200000100fc */
[----:B------:R-:W4:Y:S04]  /*23a30*/  LDL R226, [R1+0x4dc] ;  /* 0x0004dc0001e27983 */ /* 0x000f280000100800 */
[----:B------:R-:W2:Y:S01]  /*23a40*/  LDL R219, [R1+0x4c8] ;  /* 0x0004c80001db7983 */ /* 0x000ea20000100800 */
        /* <DEDUP_REMOVED lines=11> */
[----:B------:R-:W-:-:S03]  /*23b00*/  FFMA.FTZ R3, R2, R154, R3 ;  /* 0x0000009a02037223 */ /* 0x000fc60000010003 */
[----:B------:R-:W3:Y:S04]  /*23b10*/  LDL R248, [R1+0x458] ;  /* 0x0004580001f87983 */ /* 0x000ee80000100800 */
        /* <DEDUP_REMOVED lines=29> */
[----:B------:R-:W4:Y:S04]  /*23cf0*/  LDL.LU R243, [R1+0x7a0] ;  /* 0x0007a00001f37983 */ /* 0x000f280000300800 */
[----:B------:R-:W4:Y:S01]  /*23d00*/  LDL.LU R247, [R1+0x79c] ;  /* 0x00079c0001f77983 */ /* 0x000f220000300800 */
[----:B------:R-:W-:Y:S01]  /*23d10*/  FFMA.FTZ R3, R248, R186, R3 ;  /* 0x000000baf8037223 */ /* 0x000fe20000010003 */
[----:B------:R-:W-:Y:S02]  /*23d20*/  FFMA.FTZ R252, R2, R183, R252 ;  /* 0x000000b702fc7223 */ /* 0x000fe400000100fc */
[----:B------:R-:W4:Y:S04]  /*23d30*/  LDL R248, [R1+0x44] ;  /* 0x0000440001f87983 */ /* 0x000f280000100800 */
[----:B------:R-:W4:Y:S01]  /*23d40*/  LDL.LU R2, [R1+0x28] ;  /* 0x0000280001027983 */ /* 0x000f220000300800 */
[----:B------:R-:W-:Y:S01]  /*23d50*/  FFMA.FTZ R3, R190, UR73, R3 ;  /* 0x00000049be037c23 */ /* 0x000fe20008010003 */
[----:B------:R-:W-:-:S02]  /*23d60*/  FFMA.FTZ R252, R0, R187, R252 ;  /* 0x000000bb00fc7223 */ /* 0x000fc400000100fc */
[----:B------:R-:W4:Y:S01]  /*23d70*/  LDL R0, [R1+0x764] ;  /* 0x0007640001007983 */ /* 0x000f220000100800 */
        /* <DEDUP_REMOVED lines=15> */
[----:B--2---:R-:W-:-:S03]  /*23e70*/  FFMA.FTZ R252, R219, UR5, R252 ;  /* 0x00000005dbfc7c23 */ /* 0x004fc600080100fc */
[----:B---3--:R-:W-:Y:S01]  /*23e80*/  FFMA.FTZ R3, R226, UR11, R3 ;  /* 0x0000000be2037c23 */ /* 0x008fe20008010003 */
[----:B----4-:R-:W-:-:S03]  /*23e90*/  FFMA.FTZ R252, R223, UR6, R252 ;  /* 0x00000006dffc7c23 */ /* 0x010fc600080100fc */
        /* <DEDUP_REMOVED lines=10> */
[----:B------:R-:W-:Y:S01]  /*23f40*/  FADD.FTZ R249, R3, R249 ;  /* 0x000000f903f97221 */ /* 0x000fe20000010000 */
[----:B------:R-:W-:Y:S01]  /*23f50*/  FFMA.FTZ R3, R247, UR30, R252 ;  /* 0x0000001ef7037c23 */ /* 0x000fe200080100fc */
[----:B------:R-:W-:-:S03]  /*23f60*/  @P1 SEL R252, RZ, UR38, P3 ;  /* 0x00000026fffc1c07 */ /* 0x000fc60009800000 */
[----:B------:R-:W-:Y:S01]  /*23f70*/  FADD.FTZ R3, R3, R249 ;  /* 0x000000f903037221 */ /* 0x000fe20000010000 */
[----:B------:R-:W-:Y:S01]  /*23f80*/  @P1 IADD3 R252, PT, PT, R248, -UR41, R252 ;  /* 0x80000029f8fc1c10 */ /* 0x000fe2000fffe0fc */
[----:B------:R1:W5:Y:S02]  /*23f90*/  LDL.LU R249, [R1+0x798] ;  /* 0x0007980001f97983 */ /* 0x0003640000300800 */
[----:B0-----:R-:W-:Y:S02]  /*23fa0*/  FMUL.FTZ R3, R3, UR34 ;  /* 0x0000002203037c20 */ /* 0x001fe40008410000 */
[----:B------:R1:W5:Y:S02]  /*23fb0*/  LDL.LU R248, [R1+0x794] ;  /* 0x0007940001f87983 */ /* 0x0003640000300800 */
[----:B------:R-:W-:Y:S02]  /*23fc0*/  @P2 FADD.FTZ R3, R3, R2 ;  /* 0x0000000203032221 */ /* 0x000fe40000010000 */
[----:B------:R-:W2:Y:S01]  /*23fd0*/  LDL.LU R2, [R1+0x790] ;  /* 0x0007900001027983 */ /* 0x000ea20000300800 */
[----:B------:R-:W-:-:S05]  /*23fe0*/  @P1 I2FP.F32.S32 R252, R252 ;  /* 0x000000fc00fc1245 */ /* 0x000fca0000201400 */
[----:B--2---:R-:W-:Y:S02]  /*23ff0*/  @P1 FFMA.FTZ R3, R252, R2, R3 ;  /* 0x00000002fc031223 */ /* 0x004fe40000010003 */
[----:B------:R1:W5:Y:S04]  /*24000*/  LDL.LU R2, [R1+0x78c] ;  /* 0x00078c0001027983 */ /* 0x0003680000300800 */
[----:B------:R-:W2:Y:S04]  /*24010*/  LDL R252, [R1+0x768] ;  /* 0x0007680001fc7983 */ /* 0x000ea80000100800 */
[----:B------:R0:W-:Y:S04]  /*24020*/  STS [R0], R3 ;  /* 0x0000000300007388 */ /* 0x0001e80000000800 */
[----:B0-----:R1:W5:Y:S01]  /*24030*/  LDL.LU R0, [R1+0x788] ;  /* 0x0007880001007983 */ /* 0x0013620000300800 */
[----:B--2---:R-:W-:-:S05]  /*24040*/  @!P6 FMNMX.FTZ R252, R252, R3, !PT ;  /* 0x00000003fcfce209 */ /* 0x004fca0007810000 */
[----:B------:R1:W-:Y:S02]  /*24050*/  @!P6 STL [R1+0x768], R252 ;  /* 0x000768fc0100e387 */ /* 0x0003e40000100800 */
.L_x_2862:
[----:B------:R-:W-:Y:S05]  /*24060*/  BSYNC.RECONVERGENT B0 ;  /* 0x0000000000007941 */ /* 0x000fea0003800200 */
.L_x_2861:
[----:B-----5:R-:W2:Y:S04]  /*24070*/  LDL R3, [R1+0x44] ;  /* 0x0000440001037983 */ /* 0x020ea80000100800 */
[----:B------:R0:W-:Y:S04]  /*24080*/  STL [R1+0x794], R5 ;  /* 0x0007940501007387 */ /* 0x0001e80000100800 */
[----:B0-----:R-:W3:Y:S04]  /*24090*/  LDL R5, [R1+0x774] ;  /* 0x0007740001057983 */ /* 0x001ee80000100800 */
[----:B------:R0:W-:Y:S04]  /*240a0*/  STL [R1+0x790], R4 ;  /* 0x0007900401007387 */ /* 0x0001e80000100800 */
[----:B0-----:R-:W4:Y:S04]  /*240b0*/  LDL.LU R4, [R1+0x4c] ;  /* 0x00004c0001047983 */ /* 0x001f280000300800 */
[----:B------:R0:W-:Y:S04]  /*240c0*/  STL [R1+0x78c], R2 ;  /* 0x00078c0201007387 */ /* 0x0001e80000100800 */
[----:B0-----:R-:W4:Y:S04]  /*240d0*/  LDL.LU R2, [R1+0x764] ;  /* 0x0007640001027983 */ /* 0x001f280000300800 */
[----:B------:R0:W-:Y:S04]  /*240e0*/  STL [R1+0x788], R0 ;  /* 0x0007880001007387 */ /* 0x0001e80000100800 */
[----:B0-----:R-:W4:Y:S04]  /*240f0*/  LDL.LU R0, [R1+0x760] ;  /* 0x0007600001007983 */ /* 0x001f280000300800 */
[----:B-1----:R-:W4:Y:S01]  /*24100*/  LDL.LU R252, [R1+0x48] ;  /* 0x0000480001fc7983 */ /* 0x002f220000300800 */
[----:B--2---:R-:W-:-:S04]  /*24110*/  IADD3 R3, PT, PT, R3, 0xff, RZ ;  /* 0x000000ff03037810 */ /* 0x004fc80007ffe0ff */
[----:B---3--:R-:W-:Y:S02]  /*24120*/  ISETP.GE.AND P1, PT, R3, R5, PT ;  /* 0x000000050300720c */ /* 0x008fe40003f26270 */
[----:B------:R0:W5:Y:S04]  /*24130*/  LDL.LU R5, [R1+0x794] ;  /* 0x0007940001057983 */ /* 0x0001680000300800 */
[----:B------:R-:W2:Y:S01]  /*24140*/  LDL.LU R3, [R1+0x44] ;  /* 0x0000440001037983 */ /* 0x000ea20000300800 */
[----:B----4-:R-:W-:-:S05]  /*24150*/  IADD3 R4, P2, PT, R4, 0x100, RZ ;  /* 0x0000010004047810 */ /* 0x010fca0007f5e0ff */
[----:B------:R1:W-:Y:S01]  /*24160*/  STL [R1+0x4c], R4 ;  /* 0x00004c0401007387 */ /* 0x0003e20000100800 */
[----:B------:R-:W-:-:S03]  /*24170*/  VIADD R2, R2, 0x400 ;  /* 0x0000040002027836 */ /* 0x000fc60000000000 */
[----:B-1----:R0:W5:Y:S04]  /*24180*/  LDL.LU R4, [R1+0x790] ;  /* 0x0007900001047983 */ /* 0x0021680000300800 */
[----:B------:R1:W-:Y:S01]  /*24190*/  STL [R1+0x764], R2 ;  /* 0x0007640201007387 */ /* 0x0003e20000100800 */
[----:B------:R-:W-:-:S03]  /*241a0*/  VIADD R0, R0, 0x100 ;  /* 0x0000010000007836 */ /* 0x000fc60000000000 */
[----:B-1----:R0:W5:Y:S01]  /*241b0*/  LDL.LU R2, [R1+0x78c] ;  /* 0x00078c0001027983 */ /* 0x0021620000300800 */
[----:B------:R-:W-:-:S03]  /*241c0*/  IMAD.X R252, RZ, RZ, R252, P2 ;  /* 0x000000fffffc7224 */ /* 0x000fc600010e06fc */
[----:B------:R1:W-:Y:S04]  /*241d0*/  STL [R1+0x760], R0 ;  /* 0x0007600001007387 */ /* 0x0003e80000100800 */
[----:B-1----:R0:W5:Y:S01]  /*241e0*/  LDL.LU R0, [R1+0x788] ;  /* 0x0007880001007983 */ /* 0x0021620000300800 */
[----:B--2---:R-:W-:-:S05]  /*241f0*/  VIADD R3, R3, 0x100 ;  /* 0x0000010003037836 */ /* 0x004fca0000000000 */
[----:B------:R0:W-:Y:S04]  /*24200*/  STL [R1+0x44], R3 ;  /* 0x0000440301007387 */ /* 0x0001e80000100800 */
[----:B------:R0:W-:Y:S01]  /*24210*/  STL [R1+0x48], R252 ;  /* 0x000048fc01007387 */ /* 0x0001e20000100800 */
[----:B------:R-:W-:Y:S05]  /*24220*/  @!P1 BRA `(.L_x_2863) ;  /* 0xfffffdfc009c9947 */ /* 0x000fea000383ffff */
.L_x_2605:
[----:B------:R-:W-:Y:S05]  /*24230*/  BSYNC.RECONVERGENT B1 ;  /* 0x0000000000017941 */ /* 0x000fea0003800200 */
.L_x_2604:
[----:B0-----:R-:W2:Y:S01]  /*24240*/  LDL.LU R252, [R1+0x768] ;  /* 0x0007680001fc7983 */ /* 0x001ea20000300800 */
[----:B------:R-:W0:Y:S01]  /*24250*/  S2UR UR8, SR_CgaCtaId ;  /* 0x00000000000879c3 */ /* 0x000e220000008800 */
[----:B------:R-:W-:Y:S01]  /*24260*/  UMOV UR7, 0x400 ;  /* 0x0000040000077882 */ /* 0x000fe20000000000 */
[----:B------:R-:W-:Y:S01]  /*24270*/  MOV R9, 0xff7fffff ;  /* 0xff7fffff00097802 */ /* 0x000fe20000000f00 */
[----:B------:R-:W-:Y:S01]  /*24280*/  BSSY.RECONVERGENT B0, `(.L_x_2864) ;  /* 0x000016c000007945 */ /* 0x000fe20003800200 */
[----:B0-----:R-:W-:Y:S01]  /*24290*/  ULEA UR9, UR8, UR7, 0x18 ;  /* 0x0000000708097291 */ /* 0x001fe2000f8ec0ff */
[----:B--2---:R-:W0:Y:S02]  /*242a0*/  SHFL.BFLY PT, R3, R252, 0x10, 0x1f ;  /* 0x0e001f00fc037f89 */ /* 0x004e2400000e0000 */
[----:B0----5:R-:W-:-:S05]  /*242b0*/  FMNMX.FTZ R4, R3, R252, !PT ;  /* 0x000000fc03047209 */ /* 0x021fca0007810000 */
[----:B------:R-:W0:Y:S02]  /*242c0*/  SHFL.BFLY PT, R3, R4, 0x8, 0x1f ;  /* 0x0d001f0004037f89 */ /* 0x000e2400000e0000 */
[----:B0-----:R-:W-:Y:S02]  /*242d0*/  FMNMX.FTZ R5, R4, R3, !PT ;  /* 0x0000000304057209 */ /* 0x001fe40007810000 */
[----:B------:R-:W0:Y:S03]  /*242e0*/  S2R R3, SR_TID.X ;  /* 0x0000000000037919 */ /* 0x000e260000002100 */
[----:B------:R-:W1:Y:S02]  /*242f0*/  SHFL.BFLY PT, R6, R5, 0x4, 0x1f ;  /* 0x0c801f0005067f89 */ /* 0x000e6400000e0000 */
[----:B-1----:R-:W-:Y:S02]  /*24300*/  FMNMX.FTZ R6, R5, R6, !PT ;  /* 0x0000000605067209 */ /* 0x002fe40007810000 */
[----:B0-----:R-:W-:-:S03]  /*24310*/  LOP3.LUT P1, R27, R3, 0x1f, RZ, 0xc0, !PT ;  /* 0x0000001f031b7812 */ /* 0x001fc6000782c0ff */
[----:B------:R-:W0:Y:S01]  /*24320*/  SHFL.BFLY PT, R7, R6, 0x2, 0x1f ;  /* 0x0c401f0006077f89 */ /* 0x000e2200000e0000 */
[----:B------:R-:W-:Y:S01]  /*24330*/  IMAD.SHL.U32 R4, R3, 0x4, RZ ;  /* 0x0000000403047824 */ /* 0x000fe200078e00ff */
[----:B------:R-:W-:Y:S02]  /*24340*/  ISETP.GT.U32.AND P0, PT, R27, 0x7, PT ;  /* 0x000000071b00780c */ /* 0x000fe40003f04070 */
[----:B0-----:R-:W-:-:S06]  /*24350*/  FMNMX.FTZ R7, R6, R7, !PT ;  /* 0x0000000706077209 */ /* 0x001fcc0007810000 */
[----:B------:R-:W-:Y:S01]  /*24360*/  @!P1 LEA.HI R6, R3, UR9, RZ, 0x1d ;  /* 0x0000000903069c11 */ /* 0x000fe2000f8fe8ff */
[----:B------:R-:W0:Y:S02]  /*24370*/  SHFL.BFLY PT, R8, R7, 0x1, 0x1f ;  /* 0x0c201f0007087f89 */ /* 0x000e2400000e0000 */
[----:B0-----:R-:W-:Y:S02]  /*24380*/  FMNMX.FTZ R11, R7, R8, !PT ;  /* 0x00000008070b7209 */ /* 0x001fe40007810000 */
[----:B------:R-:W-:-:S03]  /*24390*/  LOP3.LUT R8, R4, 0x7c, RZ, 0xc0, !PT ;  /* 0x0000007c04087812 */ /* 0x000fc600078ec0ff */
[----:B------:R0:W-:Y:S01]  /*243a0*/  @!P1 STS [R6], R11 ;  /* 0x0000000b06009388 */ /* 0x0001e20000000800 */
[----:B------:R-:W-:Y:S01]  /*243b0*/  BAR.SYNC.DEFER_BLOCKING 0x0 ;  /* 0x0000000000007b1d */ /* 0x000fe20000010000 */
[----:B0-----:R-:W-:-:S05]  /*243c0*/  IMAD.MOV.U32 R11, RZ, RZ, RZ ;  /* 0x000000ffff0b7224 */ /* 0x001fca00078e00ff */
[----:B------:R-:W0:Y:S04]  /*243d0*/  @!P0 LDS R9, [R8+UR9] ;  /* 0x0000000908098984 */ /* 0x000e280008000800 */
[----:B0-----:R-:W0:Y:S02]  /*243e0*/  SHFL.BFLY PT, R10, R9, 0x4, 0x1f ;  /* 0x0c801f00090a7f89 */ /* 0x001e2400000e0000 */
[----:B0-----:R-:W-:-:S05]  /*243f0*/  FMNMX.FTZ R10, R10, R9, !PT ;  /* 0x000000090a0a7209 */ /* 0x001fca0007810000 */
[----:B------:R-:W0:Y:S02]  /*24400*/  SHFL.BFLY PT, R5, R10, 0x2, 0x1f ;  /* 0x0c401f000a057f89 */ /* 0x000e2400000e0000 */
[----:B0-----:R-:W-:Y:S01]  /*24410*/  FMNMX.FTZ R7, R10, R5, !PT ;  /* 0x000000050a077209 */ /* 0x001fe20007810000 */
[----:B------:R-:W-:-:S04]  /*24420*/  VIADD R5, R3, UR4 ;  /* 0x0000000403057c36 */ /* 0x000fc80008000000 */
[----:B------:R-:W0:Y:S01]  /*24430*/  SHFL.BFLY PT, R12, R7, 0x1, 0x1f ;  /* 0x0c201f00070c7f89 */ /* 0x000e2200000e0000 */
[----:B------:R-:W-:Y:S02]  /*24440*/  ISETP.GE.AND P0, PT, R5, UR41, PT ;  /* 0x0000002905007c0c */ /* 0x000fe4000bf06270 */
[----:B0-----:R-:W-:-:S05]  /*24450*/  FMNMX.FTZ R12, R7, R12, !PT ;  /* 0x0000000c070c7209 */ /* 0x001fca0007810000 */
[----:B------:R0:W1:Y:S06]  /*24460*/  SHFL.IDX PT, R26, R12, RZ, 0x1f ;  /* 0x00001fff0c1a7589 */ /* 0x00006c00000e0000 */
        /* <DEDUP_REMOVED lines=18> */
[----:B------:R-:W-:Y:S02]  /*24590*/  HFMA2 R11, -RZ, RZ, 0, 0 ;  /* 0x00000000ff0b7431 */ /* 0x000fe400000001ff */
[----:B------:R-:W-:Y:S01]  /*245a0*/  ULEA UR5, UR8, UR5, 0x18 ;  /* 0x0000000508057291 */ /* 0x000fe2000f8ec0ff */
[----:B------:R-:W-:Y:S01]  /*245b0*/  LOP3.LUT R6, R0, 0x3, RZ, 0xc0, !PT ;  /* 0x0000000300067812 */ /* 0x000fe200078ec0ff */
[----:B------:R-:W-:-:S04]  /*245c0*/  IMAD.MOV.U32 R0, RZ, RZ, R5 ;  /* 0x000000ffff007224 */ /* 0x000fc800078e0005 */
[----:B------:R-:W-:Y:S02]  /*245d0*/  IMAD.MOV R7, RZ, RZ, -R6 ;  /* 0x000000ffff077224 */ /* 0x000fe400078e0a06 */
[----:B------:R-:W-:-:S07]  /*245e0*/  VIADD R6, R4, UR5 ;  /* 0x0000000504067c36 */ /* 0x000fce0008000000 */
.L_x_2869:
[----:B------:R-:W1:Y:S01]  /*245f0*/  LDS R9, [R6] ;  /* 0x0000000006097984 */ /* 0x000e620000000800 */
[----:B------:R-:W-:Y:S02]  /*24600*/  VIADD R7, R7, 0x1 ;  /* 0x0000000107077836 */ /* 0x000fe40000000000 */
[----:B------:R-:W-:-:S03]  /*24610*/  VIADD R0, R0, 0x100 ;  /* 0x0000010000007836 */ /* 0x000fc60000000000 */
[----:B------:R-:W-:Y:S01]  /*24620*/  ISETP.NE.AND P0, PT, R7, RZ, PT ;  /* 0x000000ff0700720c */ /* 0x000fe20003f05270 */
[----:B-1----:R-:W-:-:S04]  /*24630*/  FADD.FTZ R9, -R26, R9 ;  /* 0x000000091a097221 */ /* 0x002fc80000010100 */
[----:B------:R-:W-:-:S06]  /*24640*/  FMUL.FTZ R9, R9, 1.4426950216293334961 ;  /* 0x3fb8aa3b09097820 */ /* 0x000fcc0000410000 */
[----:B------:R-:W1:Y:S02]  /*24650*/  MUFU.EX2 R9, R9 ;  /* 0x0000000900097308 */ /* 0x000e640000000800 */
[----:B-1----:R1:W-:Y:S01]  /*24660*/  STS [R6], R9 ;  /* 0x0000000906007388 */ /* 0x0023e20000000800 */
[----:B------:R-:W-:Y:S01]  /*24670*/  FADD.FTZ R11, R9, R11 ;  /* 0x0000000b090b7221 */ /* 0x000fe20000010000 */
[----:B-1----:R-:W-:Y:S01]  /*24680*/  IADD3 R6, PT, PT, R6, 0x400, RZ ;  /* 0x0000040006067810 */ /* 0x002fe20007ffe0ff */
[----:B------:R-:W-:Y:S06]  /*24690*/  @P0 BRA `(.L_x_2869) ;  /* 0xfffffffc00d40947 */ /* 0x000fec000383ffff */
.L_x_2868:
[----:B------:R-:W-:Y:S05]  /*246a0*/  BSYNC.RECONVERGENT B1 ;  /* 0x0000000000017941 */ /* 0x000fea0003800200 */
.L_x_2867:
        /* <DEDUP_REMOVED lines=9> */
[----:B------:R-:W-:-:S05]  /*24740*/  IMAD.U32 R7, RZ, RZ, UR5 ;  /* 0x00000005ff077e24 */ /* 0x000fca000f8e00ff */
[----:B------:R-:W-:Y:S01]  /*24750*/  IADD3 R6, PT, PT, R6, 0x800, R7 ;  /* 0x0000080006067810 */ /* 0x000fe20007ffe007 */
[----:B------:R-:W-:Y:S06]  /*24760*/  @!P1 BRA `(.L_x_2871) ;  /* 0x00000004009c9947 */ /* 0x000fec0003800000 */
[----:B------:R-:W-:Y:S01]  /*24770*/  IMAD.U32 R25, RZ, RZ, UR41 ;  /* 0x00000029ff197e24 */ /* 0x000fe2000f8e00ff */
[----:B------:R-:W-:-:S03]  /*24780*/  PLOP3.LUT P0, PT, PT, PT, PT, 0x8, 0x80 ;  /* 0x000000000080781c */ /* 0x000fc60003f0e170 */
[----:B------:R-:W-:-:S10]  /*24790*/  VIADD R25, R25, 0xfffff400 ;  /* 0xfffff40019197836 */ /* 0x000fd40000000000 */
.L_x_2872:
[----:B------:R-:W1:Y:S01]  /*247a0*/  LDS R7, [R6+-0x800] ;  /* 0xfff8000006077984 */ /* 0x000e620000000800 */
[----:B------:R-:W-:-:S03]  /*247b0*/  VIADD R0, R0, 0x1000 ;  /* 0x0000100000007836 */ /* 0x000fc60000000000 */
[----:B------:R-:W2:Y:S02]  /*247c0*/  LDS R9, [R6+-0x400] ;  /* 0xfffc000006097984 */ /* 0x000ea40000000800 */
[----:B------:R-:W-:Y:S02]  /*247d0*/  ISETP.GE.AND P1, PT, R0, R25, PT ;  /* 0x000000190000720c */ /* 0x000fe40003f26270 */
[----:B------:R-:W3:Y:S04]  /*247e0*/  LDS R10, [R6] ;  /* 0x00000000060a7984 */ /* 0x000ee80000000800 */
[----:B0-----:R-:W0:Y:S04]  /*247f0*/  LDS R12, [R6+0x400] ;  /* 0x00040000060c7984 */ /* 0x001e280000000800 */
        /* <DEDUP_REMOVED lines=9> */
[C---:B--2---:R-:W-:Y:S02]  /*24890*/  FADD.FTZ R9, -R26.reuse, R9 ;  /* 0x000000091a097221 */ /* 0x044fe40000010100 */
[----:B------:R-:W2:Y:S01]  /*248a0*/  LDS R20, [R6+0x2400] ;  /* 0x0024000006147984 */ /* 0x000ea20000000800 */
[----:B---3--:R-:W-:Y:S01]  /*248b0*/  FADD.FTZ R10, -R26, R10 ;  /* 0x0000000a1a0a7221 */ /* 0x008fe20000010100 */
[----:B------:R-:W-:Y:S02]  /*248c0*/  FMUL.FTZ R9, R9, 1.4426950216293334961 ;  /* 0x3fb8aa3b09097820 */ /* 0x000fe40000410000 */
[----:B------:R-:W3:Y:S01]  /*248d0*/  LDS R21, [R6+0x2800] ;  /* 0x0028000006157984 */ /* 0x000ee20000000800 */
[----:B------:R-:W5:Y:S01]  /*248e0*/  MUFU.EX2 R7, R7 ;  /* 0x0000000700077308 */ /* 0x000f620000000800 */
[----:B------:R-:W-:Y:S01]  /*248f0*/  FMUL.FTZ R10, R10, 1.4426950216293334961 ;  /* 0x3fb8aa3b0a0a7820 */ /* 0x000fe20000410000 */
[C---:B0-----:R-:W-:Y:S01]  /*24900*/  FADD.FTZ R12, -R26.reuse, R12 ;  /* 0x0000000c1a0c7221 */ /* 0x041fe20000010100 */
[----:B------:R-:W0:Y:S01]  /*24910*/  LDS R22, [R6+0x2c00] ;  /* 0x002c000006167984 */ /* 0x000e220000000800 */
        /* <DEDUP_REMOVED lines=9> */
[----:B------:R-:W2:Y:S01]  /*249b0*/  MUFU.EX2 R10, R10 ;  /* 0x0000000a000a7308 */ /* 0x000ea20000000800 */
[----:B------:R-:W-:Y:S01]  /*249c0*/  FADD.FTZ R11, R7, R11 ;  /* 0x0000000b070b7221 */ /* 0x000fe20000010000 */
[----:B------:R-:W-:Y:S01]  /*249d0*/  FMUL.FTZ R15, R15, 1.4426950216293334961 ;  /* 0x3fb8aa3b0f0f7820 */ /* 0x000fe20000410000 */
[C---:B------:R-:W-:Y:S01]  /*249e0*/  FADD.FTZ R16, -R26.reuse, R16 ;  /* 0x000000101a107221 */ /* 0x040fe20000010100 */
[----:B------:R-:W-:Y:S01]  /*249f0*/  STS [R6+-0x800], R7 ;  /* 0xfff8000706007388 */ /* 0x000fe20000000800 */
[----:B------:R-:W-:-:S02]  /*24a00*/  FADD.FTZ R17, -R26, R17 ;  /* 0x000000111a117221 */ /* 0x000fc40000010100 */
[----:B------:R-:W-:Y:S01]  /*24a10*/  FMUL.FTZ R16, R16, 1.4426950216293334961 ;  /* 0x3fb8aa3b10107820 */ /* 0x000fe20000410000 */
[----:B------:R-:W3:Y:S01]  /*24a20*/  MUFU.EX2 R12, R12 ;  /* 0x0000000c000c7308 */ /* 0x000ee20000000800 */
[----:B-1----:R-:W-:Y:S01]  /*24a30*/  FADD.FTZ R11, R11, R9 ;  /* 0x000000090b0b7221 */ /* 0x002fe20000010000 */
[----:B------:R-:W-:Y:S01]  /*24a40*/  FMUL.FTZ R17, R17, 1.4426950216293334961 ;  /* 0x3fb8aa3b11117820 */ /* 0x000fe20000410000 */
[C---:B------:R-:W-:Y:S01]  /*24a50*/  FADD.FTZ R18, -R26.reuse, R18 ;  /* 0x000000121a127221 */ /* 0x040fe20000010100 */
[----:B------:R-:W-:Y:S01]  /*24a60*/  STS [R6+-0x400], R9 ;  /* 0xfffc000906007388 */ /* 0x000fe20000000800 */
[----:B------:R-:W-:Y:S02]  /*24a70*/  FADD.FTZ R19, -R26, R19 ;  /* 0x000000131a137221 */ /* 0x000fe40000010100 */
[----:B------:R-:W-:Y:S01]  /*24a80*/  FMUL.FTZ R18, R18, 1.4426950216293334961 ;  /* 0x3fb8aa3b12127820 */ /* 0x000fe20000410000 */
[----:B------:R-:W1:Y:S01]  /*24a90*/  MUFU.EX2 R13, R13 ;  /* 0x0000000d000d7308 */ /* 0x000e620000000800 */
[----:B--2---:R-:W-:Y:S01]  /*24aa0*/  FADD.FTZ R11, R11, R10 ;  /* 0x0000000a0b0b7221 */ /* 0x004fe20000010000 */
[----:B------:R-:W-:Y:S01]  /*24ab0*/  FMUL.FTZ R19, R19, 1.4426950216293334961 ;  /* 0x3fb8aa3b13137820 */ /* 0x000fe20000410000 */
[----:B------:R-:W-:Y:S01]  /*24ac0*/  FADD.FTZ R20, -R26, R20 ;  /* 0x000000141a147221 */ /* 0x000fe20000010100 */
[----:B------:R-:W-:Y:S03]  /*24ad0*/  STS [R6], R10 ;  /* 0x0000000a06007388 */ /* 0x000fe60000000800 */
[----:B------:R-:W-:Y:S01]  /*24ae0*/  FMUL.FTZ R20, R20, 1.4426950216293334961 ;  /* 0x3fb8aa3b14147820 */ /* 0x000fe20000410000 */
[----:B------:R-:W2:Y:S01]  /*24af0*/  MUFU.EX2 R14, R14 ;  /* 0x0000000e000e7308 */ /* 0x000ea20000000800 */
[----:B---3--:R-:W-:Y:S01]  /*24b00*/  FADD.FTZ R11, R11, R12 ;  /* 0x0000000c0b0b7221 */ /* 0x008fe20000010000 */
[C---:B------:R-:W-:Y:S01]  /*24b10*/  FADD.FTZ R21, -R26.reuse, R21 ;  /* 0x000000151a157221 */ /* 0x040fe20000010100 */
[----:B0-----:R-:W-:Y:S01]  /*24b20*/  FADD.FTZ R22, -R26, R22 ;  /* 0x000000161a167221 */ /* 0x001fe20000010100 */
[----:B------:R-:W-:Y:S02]  /*24b30*/  STS [R6+0x400], R12 ;  /* 0x0004000c06007388 */ /* 0x000fe40000000800 */
[----:B------:R-:W-:Y:S01]  /*24b40*/  FMUL.FTZ R21, R21, 1.4426950216293334961 ;  /* 0x3fb8aa3b15157820 */ /* 0x000fe20000410000 */
[----:B------:R-:W-:Y:S01]  /*24b50*/  FMUL.FTZ R22, R22, 1.4426950216293334961 ;  /* 0x3fb8aa3b16167820 */ /* 0x000fe20000410000 */
[----:B------:R-:W0:Y:S01]  /*24b60*/  MUFU.EX2 R15, R15 ;  /* 0x0000000f000f7308 */ /* 0x000e220000000800 */
[----:B-1----:R-:W-:Y:S01]  /*24b70*/  FADD.FTZ R11, R11, R13 ;  /* 0x0000000d0b0b7221 */ /* 0x002fe20000010000 */
[C---:B----4-:R-:W-:Y:S01]  /*24b80*/  FADD.FTZ R23, -R26.reuse, R23 ;  /* 0x000000171a177221 */ /* 0x050fe20000010100 */
[----:B-----5:R-:W-:Y:S01]  /*24b90*/  FADD.FTZ R24, -R26, R24 ;  /* 0x000000181a187221 */ /* 0x020fe20000010100 */
[----:B------:R-:W-:Y:S02]  /*24ba0*/  STS [R6+0x800], R13 ;  /* 0x0008000d06007388 */ /* 0x000fe40000000800 */
[----:B------:R-:W-:Y:S01]  /*24bb0*/  FMUL.FTZ R23, R23, 1.4426950216293334961 ;  /* 0x3fb8aa3b17177820 */ /* 0x000fe20000410000 */
[----:B------:R-:W-:Y:S01]  /*24bc0*/  FMUL.FTZ R24, R24, 1.4426950216293334961 ;  /* 0x3fb8aa3b18187820 */ /* 0x000fe20000410000 */
        /* <DEDUP_REMOVED lines=26> */
[----:B------:R-:W-:Y:S03]  /*24d70*/  STS [R6+0x2c00], R22 ;  /* 0x002c001606007388 */ /* 0x000fe60000000800 */
[----:B--2---:R-:W-:Y:S01]  /*24d80*/  FADD.FTZ R11, R11, R23 ;  /* 0x000000170b0b7221 */ /* 0x004fe20000010000 */
[----:B------:R-:W-:Y:S04]  /*24d90*/  STS [R6+0x3000], R23 ;  /* 0x0030001706007388 */ /* 0x000fe80000000800 */
[----:B0-----:R0:W-:Y:S01]  /*24da0*/  STS [R6+0x3400], R24 ;  /* 0x0034001806007388 */ /* 0x0011e20000000800 */
[----:B------:R-:W-:Y:S01]  /*24db0*/  FADD.FTZ R11, R11, R24 ;  /* 0x000000180b0b7221 */ /* 0x000fe20000010000 */
[----:B0-----:R-:W-:Y:S01]  /*24dc0*/  VIADD R6, R6, 0x4000 ;  /* 0x0000400006067836 */ /* 0x001fe20000000000 */
[----:B------:R-:W-:Y:S06]  /*24dd0*/  @!P1 BRA `(.L_x_2872) ;  /* 0xfffffff800709947 */ /* 0x000fec000383ffff */
.L_x_2871:
[----:B------:R-:W-:Y:S05]  /*24de0*/  BSYNC.RECONVERGENT B1 ;  /* 0x0000000000017941 */ /* 0x000fea0003800200 */
.L_x_2870:
[----:B------:R-:W-:Y:S01]  /*24df0*/  IADD3 R7, PT, PT, -R0, UR41, RZ ;  /* 0x0000002900077c10 */ /* 0x000fe2000fffe1ff */
[----:B------:R-:W-:Y:S03]  /*24e00*/  BSSY.RECONVERGENT B1, `(.L_x_2873) ;  /* 0x0000036000017945 */ /* 0x000fe60003800200 */
[----:B------:R-:W-:-:S13]  /*24e10*/  ISETP.GT.AND P1, PT, R7, 0x400, PT ;  /* 0x000004000700780c */ /* 0x000fda0003f24270 */
[----:B------:R-:W-:Y:S05]  /*24e20*/  @!P1 BRA `(.L_x_2874) ;  /* 0x0000000000cc9947 */ /* 0x000fea0003800000 */
[----:B------:R-:W1:Y:S01]  /*24e30*/  LDS R7, [R6+-0x800] ;  /* 0xfff8000006077984 */ /* 0x000e620000000800 */
[----:B------:R-:W-:Y:S02]  /*24e40*/  PLOP3.LUT P0, PT, PT, PT, PT, 0x8, 0x80 ;  /* 0x000000000080781c */ /* 0x000fe40003f0e170 */
[----:B------:R-:W-:Y:S01]  /*24e50*/  IADD3 R0, PT, PT, R0, 0x800, RZ ;  /* 0x0000080000007810 */ /* 0x000fe20007ffe0ff */
[----:B------:R-:W2:Y:S04]  /*24e60*/  LDS R9, [R6+-0x400] ;  /* 0xfffc000006097984 */ /* 0x000ea80000000800 */
[----:B------:R-:W3:Y:S04]  /*24e70*/  LDS R10, [R6] ;  /* 0x00000000060a7984 */ /* 0x000ee80000000800 */
[----:B0-----:R-:W0:Y:S04]  /*24e80*/  LDS R12, [R6+0x400] ;  /* 0x00040000060c7984 */ /* 0x001e280000000800 */
[----:B------:R-:W4:Y:S04]  /*24e90*/  LDS R13, [R6+0x800] ;  /* 0x00080000060d7984 */ /* 0x000f280000000800 */
[----:B------:R-:W5:Y:S04]  /*24ea0*/  LDS R14, [R6+0xc00] ;  /* 0x000c0000060e7984 */ /* 0x000f680000000800 */
[----:B------:R-:W5:Y:S04]  /*24eb0*/  LDS R15, [R6+0x1000] ;  /* 0x00100000060f7984 */ /* 0x000f680000000800 */
[----:B------:R-:W5:Y:S01]  /*24ec0*/  LDS R16, [R6+0x1400] ;  /* 0x0014000006107984 */ /* 0x000f620000000800 */
[----:B-1----:R-:W-:-:S04]  /*24ed0*/  FADD.FTZ R7, -R26, R7 ;  /* 0x000000071a077221 */ /* 0x002fc80000010100 */
[----:B------:R-:W-:Y:S01]  /*24ee0*/  FMUL.FTZ R7, R7, 1.4426950216293334961 ;  /* 0x3fb8aa3b07077820 */ /* 0x000fe20000410000 */
[C---:B--2---:R-:W-:Y:S01]  /*24ef0*/  FADD.FTZ R9, -R26.reuse, R9 ;  /* 0x000000091a097221 */ /* 0x044fe20000010100 */
[----:B---3--:R-:W-:-:S03]  /*24f00*/  FADD.FTZ R10, -R26, R10 ;  /* 0x0000000a1a0a7221 */ /* 0x008fc60000010100 */
[----:B------:R-:W-:Y:S01]  /*24f10*/  FMUL.FTZ R9, R9, 1.4426950216293334961 ;  /* 0x3fb8aa3b09097820 */ /* 0x000fe20000410000 */
[----:B------:R-:W1:Y:S01]  /*24f20*/  MUFU.EX2 R7, R7 ;  /* 0x0000000700077308 */ /* 0x000e620000000800 */
[----:B------:R-:W-:Y:S01]  /*24f30*/  FMUL.FTZ R10, R10, 1.4426950216293334961 ;  /* 0x3fb8aa3b0a0a7820 */ /* 0x000fe20000410000 */
[C---:B0-----:R-:W-:Y:S01]  /*24f40*/  FADD.FTZ R12, -R26.reuse, R12 ;  /* 0x0000000c1a0c7221 */ /* 0x041fe20000010100 */
[----:B----4-:R-:W-:-:S03]  /*24f50*/  FADD.FTZ R13, -R26, R13 ;  /* 0x0000000d1a0d7221 */ /* 0x010fc60000010100 */
[----:B------:R-:W-:Y:S02]  /*24f60*/  FMUL.FTZ R12, R12, 1.4426950216293334961 ;  /* 0x3fb8aa3b0c0c7820 */ /* 0x000fe40000410000 */
[----:B------:R-:W0:Y:S01]  /*24f70*/  MUFU.EX2 R9, R9 ;  /* 0x0000000900097308 */ /* 0x000e220000000800 */
[----:B------:R-:W-:Y:S01]  /*24f80*/  FMUL.FTZ R13, R13, 1.4426950216293334961 ;  /* 0x3fb8aa3b0d0d7820 */ /* 0x000fe20000410000 */
[C---:B-----5:R-:W-:Y:S01]  /*24f90*/  FADD.FTZ R14, -R26.reuse, R14 ;  /* 0x0000000e1a0e7221 */ /* 0x060fe20000010100 */
[----:B------:R-:W-:-:S03]  /*24fa0*/  FADD.FTZ R15, -R26, R15 ;  /* 0x0000000f1a0f7221 */ /* 0x000fc60000010100 */
[----:B------:R-:W-:Y:S02]  /*24fb0*/  FMUL.FTZ R14, R14, 1.4426950216293334961 ;  /* 0x3fb8aa3b0e0e7820 */ /* 0x000fe40000410000 */
[----:B------:R-:W2:Y:S01]  /*24fc0*/  MUFU.EX2 R10, R10 ;  /* 0x0000000a000a7308 */ /* 0x000ea20000000800 */
[----:B-1----:R-:W-:Y:S01]  /*24fd0*/  FADD.FTZ R11, R11, R7 ;  /* 0x000000070b0b7221 */ /* 0x002fe20000010000 */
[----:B------:R-:W-:Y:S01]  /*24fe0*/  FADD.FTZ R16, -R26, R16 ;  /* 0x000000101a107221 */ /* 0x000fe20000010100 */
[----:B------:R-:W-:Y:S01]  /*24ff0*/  FMUL.FTZ R15, R15, 1.4426950216293334961 ;  /* 0x3fb8aa3b0f0f7820 */ /* 0x000fe20000410000 */
[----:B------:R-:W-:Y:S02]  /*25000*/  STS [R6+-0x800], R7 ;  /* 0xfff8000706007388 */ /* 0x000fe40000000800 */
[----:B------:R-:W-:Y:S02]  /*25010*/  FMUL.FTZ R16, R16, 1.4426950216293334961 ;  /* 0x3fb8aa3b10107820 */ /* 0x000fe40000410000 */
[----:B------:R-:W1:Y:S01]  /*25020*/  MUFU.EX2 R12, R12 ;  /* 0x0000000c000c7308 */ /* 0x000e620000000800 */
[----:B0-----:R-:W-:Y:S01]  /*25030*/  FADD.FTZ R11, R11, R9 ;  /* 0x000000090b0b7221 */ /* 0x001fe20000010000 */
[----:B------:R-:W-:Y:S06]  /*25040*/  STS [R6+-0x400], R9 ;  /* 0xfffc000906007388 */ /* 0x000fec0000000800 */
[----:B------:R-:W0:Y:S01]  /*25050*/  MUFU.EX2 R13, R13 ;  /* 0x0000000d000d7308 */ /* 0x000e220000000800 */
[----:B--2---:R-:W-:Y:S01]  /*25060*/  FADD.FTZ R11, R11, R10 ;  /* 0x0000000a0b0b7221 */ /* 0x004fe20000010000 */
[----:B------:R-:W-:Y:S06]  /*25070*/  STS [R6], R10 ;  /* 0x0000000a06007388 */ /* 0x000fec0000000800 */
        /* <DEDUP_REMOVED lines=8> */
[----:B------:R-:W-:Y:S03]  /*25100*/  STS [R6+0xc00], R14 ;  /* 0x000c000e06007388 */ /* 0x000fe60000000800 */
[----:B-1----:R-:W-:Y:S01]  /*25110*/  FADD.FTZ R11, R11, R15 ;  /* 0x0000000f0b0b7221 */ /* 0x002fe20000010000 */
[----:B------:R-:W-:Y:S04]  /*25120*/  STS [R6+0x1000], R15 ;  /* 0x0010000f06007388 */ /* 0x000fe80000000800 */
[----:B0-----:R0:W-:Y:S01]  /*25130*/  STS [R6+0x1400], R16 ;  /* 0x0014001006007388 */ /* 0x0011e20000000800 */
[----:B------:R-:W-:Y:S01]  /*25140*/  FADD.FTZ R11, R11, R16 ;  /* 0x000000100b0b7221 */ /* 0x000fe20000010000 */
[----:B0-----:R-:W-:-:S07]  /*25150*/  VIADD R6, R6, 0x2000 ;  /* 0x0000200006067836 */ /* 0x001fce0000000000 */
.L_x_2874:
[----:B------:R-:W-:Y:S05]  /*25160*/  BSYNC.RECONVERGENT B1 ;  /* 0x0000000000017941 */ /* 0x000fea0003800200 */
.L_x_2873:
[----:B------:R-:W-:-:S13]  /*25170*/  ISETP.LT.OR P0, PT, R0, UR41, P0 ;  /* 0x0000002900007c0c */ /* 0x000fda0008701670 */
[----:B------:R-:W-:Y:S05]  /*25180*/  @!P0 BRA `(.L_x_2865) ;  /* 0x0000000400ec8947 */ /* 0x000fea0003800000 */
[----:B------:R-:W1:Y:S04]  /*25190*/  LDS R0, [R6+-0x800] ;  /* 0xfff8000006007984 */ /* 0x000e680000000800 */
[----:B------:R-:W2:Y:S04]  /*251a0*/  LDS R7, [R6+-0x400] ;  /* 0xfffc000006077984 */ /* 0x000ea80000000800 */
[----:B------:R-:W3:Y:S04]  /*251b0*/  LDS R9, [R6] ;  /* 0x0000000006097984 */ /* 0x000ee80000000800 */
[----:B------:R-:W4:Y:S01]  /*251c0*/  LDS R10, [R6+0x400] ;  /* 0x00040000060a7984 */ /* 0x000f220000000800 */
[C---:B-1----:R-:W-:Y:S01]  /*251d0*/  FADD.FTZ R0, -R26.reuse, R0 ;  /* 0x000000001a007221 */ /* 0x042fe20000010100 */
[----:B--2---:R-:W-:-:S03]  /*251e0*/  FADD.FTZ R7, -R26, R7 ;  /* 0x000000071a077221 */ /* 0x004fc60000010100 */
[----:B------:R-:W-:Y:S01]  /*251f0*/  FMUL.FTZ R0, R0, 1.4426950216293334961 ;  /* 0x3fb8aa3b00007820 */ /* 0x000fe20000410000 */
[----:B---3--:R-:W-:Y:S01]  /*25200*/  FADD.FTZ R9, -R26, R9 ;  /* 0x000000091a097221 */ /* 0x008fe20000010100 */
[----:B------:R-:W-:-:S04]  /*25210*/  FMUL.FTZ R7, R7, 1.4426950216293334961 ;  /* 0x3fb8aa3b07077820 */ /* 0x000fc80000410000 */
[----:B------:R-:W1:Y:S01]  /*25220*/  MUFU.EX2 R0, R0 ;  /* 0x0000000000007308 */ /* 0x000e620000000800 */
[----:B----4-:R-:W-:Y:S01]  /*25230*/  FADD.FTZ R10, -R26, R10 ;  /* 0x0000000a1a0a7221 */ /* 0x010fe20000010100 */
[----:B------:R-:W-:-:S03]  /*25240*/  FMUL.FTZ R9, R9, 1.4426950216293334961 ;  /* 0x3fb8aa3b09097820 */ /* 0x000fc60000410000 */
[----:B------:R-:W-:-:S03]  /*25250*/  FMUL.FTZ R10, R10, 1.4426950216293334961 ;  /* 0x3fb8aa3b0a0a7820 */ /* 0x000fc60000410000 */
[----:B------:R-:W2:Y:S08]  /*25260*/  MUFU.EX2 R7, R7 ;  /* 0x0000000700077308 */ /* 0x000eb00000000800 */
[----:B------:R-:W3:Y:S01]  /*25270*/  MUFU.EX2 R9, R9 ;  /* 0x0000000900097308 */ /* 0x000ee20000000800 */
[----:B-1----:R4:W-:Y:S01]  /*25280*/  STS [R6+-0x800], R0 ;  /* 0xfff8000006007388 */ /* 0x0029e20000000800 */
[----:B------:R-:W-:-:S06]  /*25290*/  FADD.FTZ R11, R11, R0 ;  /* 0x000000000b0b7221 */ /* 0x000fcc0000010000 */
[----:B------:R-:W1:Y:S01]  /*252a0*/  MUFU.EX2 R10, R10 ;  /* 0x0000000a000a7308 */ /* 0x000e620000000800 */
[----:B--2---:R4:W-:Y:S01]  /*252b0*/  STS [R6+-0x400], R7 ;  /* 0xfffc000706007388 */ /* 0x0049e20000000800 */
[----:B------:R-:W-:-:S03]  /*252c0*/  FADD.FTZ R11, R11, R7 ;  /* 0x000000070b0b7221 */ /* 0x000fc60000010000 */
[----:B---3--:R4:W-:Y:S01]  /*252d0*/  STS [R6], R9 ;  /* 0x0000000906007388 */ /* 0x0089e20000000800 */
[----:B------:R-:W-:-:S03]  /*252e0*/  FADD.FTZ R11, R11, R9 ;  /* 0x000000090b0b7221 */ /* 0x000fc60000010000 */
[----:B-1----:R4:W-:Y:S01]  /*252f0*/  STS [R6+0x400], R10 ;  /* 0x0004000a06007388 */ /* 0x0029e20000000800 */
[----:B------:R-:W-:Y:S01]  /*25300*/  FADD.FTZ R11, R11, R10 ;  /* 0x0000000a0b0b7221 */ /* 0x000fe20000010000 */
[----:B------:R-:W-:Y:S06]  /*25310*/  BRA `(.L_x_2865) ;  /* 0x0000000400887947 */ /* 0x000fec0003800000 */
.L_x_2866:
[----:B0-----:R-:W-:Y:S01]  /*25320*/  IMAD.MOV.U32 R12, RZ, RZ, 0x100 ;  /* 0x00000100ff0c7424 */ /* 0x001fe200078e00ff */
        /* <DEDUP_REMOVED lines=9> */
[----:B0-----:R-:W-:Y:S02]  /*253c0*/  IMAD R15, R0, UR5, RZ ;  /* 0x00000005000f7c24 */ /* 0x001fe4000f8e02ff */
[----:B------:R-:W-:-:S03]  /*253d0*/  IMAD.MOV.U32 R0, RZ, RZ, R5 ;  /* 0x000000ffff007224 */ /* 0x000fc600078e0005 */
[----:B------:R-:W-:-:S07]  /*253e0*/  SHF.R.S32.HI R16, RZ, 0x1f, R15 ;  /* 0x0000001fff107819 */ /* 0x000fce000001140f */
[----:B------:R-:W-:Y:S05]  /*253f0*/  @!P1 BRA `(.L_x_2876) ;  /* 0x00000000006c9947 */ /* 0x000fea0003800000 */
[----:B------:R-:W-:Y:S01]  /*25400*/  UIADD3 UR5, UPT, UPT, UR7, 0x840, URZ ;  /* 0x0000084007057890 */ /* 0x000fe2000fffe0ff */
[----:B------:R-:W-:Y:S01]  /*25410*/  LEA.HI R0, R9, 0x1, RZ, 0x18 ;  /* 0x0000000109007811 */ /* 0x000fe200078fc0ff */
[----:B------:R-:W-:Y:S01]  /*25420*/  IMAD.MOV.U32 R11, RZ, RZ, RZ ;  /* 0x000000ffff0b7224 */ /* 0x000fe200078e00ff */
[----:B------:R-:W-:Y:S01]  /*25430*/  IADD3 R14, P1, P2, R15, R6, R5 ;  /* 0x000000060f0e7210 */ /* 0x000fe20007a3e005 */
[----:B------:R-:W-:Y:S01]  /*25440*/  ULEA UR5, UR8, UR5, 0x18 ;  /* 0x0000000508057291 */ /* 0x000fe2000f8ec0ff */
[----:B------:R-:W-:Y:S02]  /*25450*/  LOP3.LUT R6, R0, 0x3, RZ, 0xc0, !PT ;  /* 0x0000000300067812 */ /* 0x000fe400078ec0ff */
[----:B------:R-:W-:Y:S02]  /*25460*/  IADD3.X R7, PT, PT, R16, R7, RZ, P1, P2 ;  /* 0x0000000710077210 */ /* 0x000fe40000fe44ff */
[----:B------:R-:W-:Y:S01]  /*25470*/  MOV R0, R5 ;  /* 0x0000000500007202 */ /* 0x000fe20000000f00 */
[----:B------:R-:W-:-:S02]  /*25480*/  IMAD.MOV R10, RZ, RZ, -R6 ;  /* 0x000000ffff0a7224 */ /* 0x000fc400078e0a06 */
[----:B------:R-:W-:-:S07]  /*25490*/  VIADD R9, R4, UR5 ;  /* 0x0000000504097c36 */ /* 0x000fce0008000000 */
.L_x_2877:
        /* <DEDUP_REMOVED lines=17> */
.L_x_2876:
[----:B------:R-:W-:Y:S05]  /*255b0*/  BSYNC.RECONVERGENT B1 ;  /* 0x0000000000017941 */ /* 0x000fea0003800200 */
.L_x_2875:
        /* <DEDUP_REMOVED lines=13> */
.L_x_2878:
[----:B------:R-:W-:-:S05]  /*25690*/  IMAD.MOV.U32 R6, RZ, RZ, R12 ;  /* 0x000000ffff067224 */ /* 0x000fca00078e000c */
[----:B------:R-:W2:Y:S04]  /*256a0*/  LDG.E.U8 R13, desc[UR36][R6.64+-0x200] ;  /* 0xfffe0024060d7981 */ /* 0x000ea8000c1e1100 */
[----:B------:R-:W3:Y:S04]  /*256b0*/  LDG.E.U8 R10, desc[UR36][R6.64+-0x100] ;  /* 0xffff0024060a7981 */ /* 0x000ee8000c1e1100 */
[----:B------:R-:W4:Y:S04]  /*256c0*/  LDG.E.U8 R12, desc[UR36][R6.64] ;  /* 0x00000024060c7981 */ /* 0x000f28000c1e1100 */
[----:B------:R-:W5:Y:S01]  /*256d0*/  LDG.E.U8 R14, desc[UR36][R6.64+0x100] ;  /* 0x00010024060e7981 */ /* 0x000f62000c1e1100 */
[----:B------:R-:W-:-:S02]  /*256e0*/  IMAD.MOV.U32 R16, RZ, RZ, RZ ;  /* 0x000000ffff107224 */ /* 0x000fc400078e00ff */
[----:B------:R-:W-:Y:S02]  /*256f0*/  IMAD.MOV.U32 R18, RZ, RZ, RZ ;  /* 0x000000ffff127224 */ /* 0x000fe400078e00ff */
[----:B------:R-:W-:Y:S01]  /*25700*/  VIADD R0, R0, 0x400 ;  /* 0x0000040000007836 */ /* 0x000fe20000000000 */
        /* <DEDUP_REMOVED lines=20> */
[----:B------:R-:W2:Y:S01]  /*25850*/  @!P1 MUFU.EX2 R14, R13 ;  /* 0x0000000d000e9308 */ /* 0x000ea20000000800 */
        /* <DEDUP_REMOVED lines=14> */
.L_x_2865:
[----:B------:R-:W-:Y:S05]  /*25940*/  BSYNC.RECONVERGENT B0 ;  /* 0x0000000000007941 */ /* 0x000fea0003800200 */
.L_x_2864:
[----:B----4-:R-:W2:Y:S01]  /*25950*/  SHFL.BFLY PT, R0, R11, 0x10, 0x1f ;  /* 0x0e001f000b007f89 */ /* 0x010ea200000e0000 */
[C---:B------:R-:W-:Y:S01]  /*25960*/  ISETP.NE.AND P0, PT, R27.reuse, RZ, PT ;  /* 0x000000ff1b00720c */ /* 0x040fe20003f05270 */
[----:B------:R-:W3:Y:S01]  /*25970*/  LDCU.U8 UR10, c[0x0][0x48c] ;  /* 0x00009180ff0a77ac */ /* 0x000ee20008000000 */
[----:B------:R-:W-:Y:S01]  /*25980*/  ISETP.GT.U32.AND P1, PT, R27, 0x7, PT ;  /* 0x000000071b00780c */ /* 0x000fe20003f24070 */
[----:B------:R-:W4:Y:S01]  /*25990*/  S2UR UR11, SR_CTAID.X ;  /* 0x00000000000b79c3 */ /* 0x000f220000002500 */
[----:B------:R-:W-:Y:S01]  /*259a0*/  UMOV UR6, URZ ;  /* 0x000000ff00067c82 */ /* 0x000fe20008000000 */
[----:B------:R-:W-:Y:S01]  /*259b0*/  UMOV UR7, URZ ;  /* 0x000000ff00077c82 */ /* 0x000fe20008000000 */
[----:B---3--:R-:W-:Y:S01]  /*259c0*/  UISETP.NE.AND UP0, UPT, UR10, URZ, UPT ;  /* 0x000000ff0a00728c */ /* 0x008fe2000bf05270 */
[----:B--2---:R-:W-:-:S06]  /*259d0*/  FADD.FTZ R0, R0, R11 ;  /* 0x0000000b00007221 */ /* 0x004fcc0000010000 */
[----:B------:R-:W-:Y:S01]  /*259e0*/  @!P0 SHF.R.U32.HI R11, RZ, 0x3, R3 ;  /* 0x00000003ff0b8819 */ /* 0x000fe20000011603 */
[----:B------:R-:W2:Y:S03]  /*259f0*/  SHFL.BFLY PT, R7, R0, 0x8, 0x1f ;  /* 0x0d001f0000077f89 */ /* 0x000ea600000e0000 */
[----:B------:R-:W-:Y:S01]  /*25a00*/  @!P0 LOP3.LUT R11, R11, 0x7c, RZ, 0xc0, !PT ;  /* 0x0000007c0b0b8812 */ /* 0x000fe200078ec0ff */
[----:B--2---:R-:W-:-:S05]  /*25a10*/  FADD.FTZ R7, R0, R7 ;  /* 0x0000000700077221 */ /* 0x004fca0000010000 */
[----:B------:R-:W2:Y:S02]  /*25a20*/  SHFL.BFLY PT, R6, R7, 0x4, 0x1f ;  /* 0x0c801f0007067f89 */ /* 0x000ea400000e0000 */
[----:B--2---:R-:W-:-:S05]  /*25a30*/  FADD.FTZ R6, R7, R6 ;  /* 0x0000000607067221 */ /* 0x004fca0000010000 */
[----:B------:R-:W2:Y:S02]  /*25a40*/  SHFL.BFLY PT, R9, R6, 0x2, 0x1f ;  /* 0x0c401f0006097f89 */ /* 0x000ea400000e0000 */
[----:B--2---:R-:W-:-:S05]  /*25a50*/  FADD.FTZ R9, R6, R9 ;  /* 0x0000000906097221 */ /* 0x004fca0000010000 */
[----:B------:R-:W2:Y:S02]  /*25a60*/  SHFL.BFLY PT, R10, R9, 0x1, 0x1f ;  /* 0x0c201f00090a7f89 */ /* 0x000ea400000e0000 */
[----:B--2---:R-:W-:-:S05]  /*25a70*/  FADD.FTZ R10, R9, R10 ;  /* 0x0000000a090a7221 */ /* 0x004fca0000010000 */
[----:B------:R-:W-:Y:S01]  /*25a80*/  @!P0 STS [R11+UR9+0x20], R10 ;  /* 0x0000200a0b008988 */ /* 0x000fe20008000809 */
[----:B------:R-:W-:Y:S01]  /*25a90*/  BAR.SYNC.DEFER_BLOCKING 0x0 ;  /* 0x0000000000007b1d */ /* 0x000fe20000010000 */
[----:B------:R-:W-:-:S05]  /*25aa0*/  ISETP.GE.AND P0, PT, R5, UR41, PT ;  /* 0x0000002905007c0c */ /* 0x000fca000bf06270 */
[----:B------:R-:W2:Y:S04]  /*25ab0*/  @!P1 LDS R10, [R8+UR9+0x20] ;  /* 0x00002009080a9984 */ /* 0x000ea80008000800 */
[----:B--2---:R-:W2:Y:S02]  /*25ac0*/  SHFL.BFLY PT, R7, R10, 0x4, 0x1f ;  /* 0x0c801f000a077f89 */ /* 0x004ea400000e0000 */
[----:B--2---:R-:W-:-:S05]  /*25ad0*/  FADD.FTZ R7, R7, R10 ;  /* 0x0000000a07077221 */ /* 0x004fca0000010000 */
[----:B------:R-:W2:Y:S02]  /*25ae0*/  SHFL.BFLY PT, R0, R7, 0x2, 0x1f ;  /* 0x0c401f0007007f89 */ /* 0x000ea400000e0000 */
[----:B--2---:R-:W-:-:S05]  /*25af0*/  FADD.FTZ R0, R7, R0 ;  /* 0x0000000007007221 */ /* 0x004fca0000010000 */
[----:B------:R-:W2:Y:S02]  /*25b00*/  SHFL.BFLY PT, R9, R0, 0x1, 0x1f ;  /* 0x0c201f0000097f89 */ /* 0x000ea400000e0000 */
[----:B--2---:R-:W-:-:S06]  /*25b10*/  FADD.FTZ R9, R0, R9 ;  /* 0x0000000900097221 */ /* 0x004fcc0000010000 */
[----:B------:R-:W2:Y:S02]  /*25b20*/  SHFL.IDX PT, R9, R9, RZ, 0x1f ;  /* 0x00001fff09097589 */ /* 0x000ea400000e0000 */
[----:B--2---:R-:W-:-:S04]  /*25b30*/  FADD.FTZ R6, R9, 9.9999999747524270788e-07 ;  /* 0x358637bd09067421 */ /* 0x004fc80000010000 */
[----:B------:R2:W3:Y:S01]  /*25b40*/  MUFU.RCP R31, R6 ;  /* 0x00000006001f7308 */ /* 0x0004e20000001000 */
[----:B----4-:R-:W-:Y:S05]  /*25b50*/  BRA.U !UP0, `(.L_x_2879) ;  /* 0x0000000108247547 */ /* 0x010fea000b800000 */
[----:B------:R-:W4:Y:S01]  /*25b60*/  S2UR UR6, SR_CTAID.Y ;  /* 0x00000000000679c3 */ /* 0x000f220000002600 */
[----:B------:R-:W4:Y:S01]  /*25b70*/  LDCU UR7, c[0x0][0x3f8] ;  /* 0x00007f00ff0777ac */ /* 0x000f220008000800 */
[----:B------:R-:W5:Y:S01]  /*25b80*/  LDCU UR5, c[0x0][0x488] ;  /* 0x00009100ff0577ac */ /* 0x000f620008000800 */
[----:B------:R-:W5:Y:S01]  /*25b90*/  LDCU UR8, c[0x0][0x40c] ;  /* 0x00008180ff0877ac */ /* 0x000f620008000800 */
[----:B------:R-:W0:Y:S01]  /*25ba0*/  LDCU UR9, c[0x0][0x3f4] ;  /* 0x00007e80ff0977ac */ /* 0x000e220008000800 */
[----:B----4-:R-:W-:-:S04]  /*25bb0*/  UIMAD UR6, UR6, UR7, UR11 ;  /* 0x00000007060672a4 */ /* 0x010fc8000f8e020b */
[----:B-----5:R-:W-:-:S04]  /*25bc0*/  UIMAD UR5, UR6, UR5, UR8 ;  /* 0x00000005060572a4 */ /* 0x020fc8000f8e0208 */
[----:B0-----:R-:W-:-:S04]  /*25bd0*/  UIMAD UR6, UR5, UR9, URZ ;  /* 0x00000009050672a4 */ /* 0x001fc8000f8e02ff */
[----:B------:R-:W-:-:S12]  /*25be0*/  USHF.R.S32.HI UR7, URZ, 0x1f, UR6 ;  /* 0x0000001fff077899 */ /* 0x000fd80008011406 */
.L_x_2879:
        /* <DEDUP_REMOVED lines=9> */
[C---:B--2---:R-:W-:Y:S02]  /*25c80*/  LOP3.LUT R6, R0.reuse, 0x300, RZ, 0xc0, !PT ;  /* 0x0000030000067812 */ /* 0x044fe400078ec0ff */
        /* <DEDUP_REMOVED lines=9> */
[----:B------:R-:W-:Y:S01]  /*25d20*/  LOP3.LUT R6, R6, 0x300, RZ, 0xc0, !PT ;  /* 0x0000030006067812 */ /* 0x000fe200078ec0ff */
[----:B------:R-:W-:-:S04]  /*25d30*/  IMAD.MOV R7, RZ, RZ, -R0 ;  /* 0x000000ffff077224 */ /* 0x000fc800078e0a00 */
[----:B------:R-:W-:Y:S01]  /*25d40*/  IMAD.IADD R5, R5, 0x1, R6 ;  /* 0x0000000105057824 */ /* 0x000fe200078e0206 */
[----:B--2---:R-:W-:-:S06]  /*25d50*/  ULEA UR5, UR8, UR5, 0x18 ;  /* 0x0000000508057291 */ /* 0x004fcc000f8ec0ff */
[----:B------:R-:W-:-:S07]  /*25d60*/  VIADD R0, R4, UR5 ;  /* 0x0000000504007c36 */ /* 0x000fce0008000000 */
.L_x_2885:
[----:B------:R-:W3:Y:S01]  /*25d70*/  LDS R6, [R0] ;  /* 0x0000000000067984 */ /* 0x000ee20000000800 */
[----:B------:R-:W-:-:S04]  /*25d80*/  IADD3 R7, PT, PT, R7, 0x1, RZ ;  /* 0x0000000107077810 */ /* 0x000fc80007ffe0ff */
[----:B------:R-:W-:Y:S01]  /*25d90*/  ISETP.NE.AND P0, PT, R7, RZ, PT ;  /* 0x000000ff0700720c */ /* 0x000fe20003f05270 */
[----:B---3--:R-:W-:-:S05]  /*25da0*/  FMUL.FTZ R9, R6, R31 ;  /* 0x0000001f06097220 */ /* 0x008fca0000410000 */
[----:B------:R2:W-:Y:S02]  /*25db0*/  STS [R0], R9 ;  /* 0x0000000900007388 */ /* 0x0005e40000000800 */
[----:B--2---:R-:W-:-:S05]  /*25dc0*/  VIADD R0, R0, 0x400 ;  /* 0x0000040000007836 */ /* 0x004fca0000000000 */
[----:B------:R-:W-:Y:S05]  /*25dd0*/  @P0 BRA `(.L_x_2885) ;  /* 0xfffffffc00e40947 */ /* 0x000fea000383ffff */
.L_x_2884:
[----:B------:R-:W-:Y:S05]  /*25de0*/  BSYNC.RECONVERGENT B1 ;  /* 0x0000000000017941 */ /* 0x000fea0003800200 */
.L_x_2883:
[----:B------:R-:W-:Y:S05]  /*25df0*/  @!P1 BRA `(.L_x_2881) ;  /* 0x0000001000dc9947 */ /* 0x000fea0003800000 */
[----:B------:R-:W2:Y:S01]  /*25e00*/  S2R R7, SR_CgaCtaId ;  /* 0x0000000000077919 */ /* 0x000ea20000008800 */
[C---:B------:R-:W-:Y:S01]  /*25e10*/  IADD3 R6, PT, PT, -R5.reuse, UR41, RZ ;  /* 0x0000002905067c10 */ /* 0x040fe2000fffe1ff */
[----:B------:R-:W-:Y:S01]  /*25e20*/  USHF.L.U32 UR5, UR4, 0x2, URZ ;  /* 0x0000000204057899 */ /* 0x000fe200080006ff */
[----:B------:R-:W-:Y:S01]  /*25e30*/  MOV R0, 0x400 ;  /* 0x0000040000007802 */ /* 0x000fe20000000f00 */
[----:B------:R-:W-:Y:S01]  /*25e40*/  BSSY.RECONVERGENT B1, `(.L_x_2886) ;  /* 0x000003f000017945 */ /* 0x000fe20003800200 */
[----:B------:R-:W-:Y:S02]  /*25e50*/  ISETP.GT.AND P1, PT, R6, 0xc00, PT ;  /* 0x00000c000600780c */ /* 0x000fe40003f24270 */
[----:B------:R-:W-:Y:S01]  /*25e60*/  PLOP3.LUT P0, PT, PT, PT, PT, 0x80, 0x8 ;  /* 0x000000000008781c */ /* 0x000fe20003f0f070 */
[----:B------:R-:W-:Y:S01]  /*25e70*/  VIADD R6, R0, 0x840 ;  /* 0x0000084000067836 */ /* 0x000fe20000000000 */
[----:B------:R-:W-:-:S04]  /*25e80*/  LEA R0, R5, -UR5, 0x2 ;  /* 0x8000000505007c11 */ /* 0x000fc8000f8e10ff */
[----:B--2---:R-:W-:-:S04]  /*25e90*/  LEA R7, R7, R6, 0x18 ;  /* 0x0000000607077211 */ /* 0x004fc800078ec0ff */
[----:B------:R-:W-:Y:S01]  /*25ea0*/  IADD3 R0, PT, PT, R0, 0x800, R7 ;  /* 0x0000080000007810 */ /* 0x000fe20007ffe007 */
[----:B------:R-:W-:Y:S06]  /*25eb0*/  @!P1 BRA `(.L_x_2887) ;  /* 0x0000000000dc9947 */ /* 0x000fec0003800000 */
[----:B------:R-:W-:Y:S01]  /*25ec0*/  IMAD.U32 R32, RZ, RZ, UR41 ;  /* 0x00000029ff207e24 */ /* 0x000fe2000f8e00ff */
[----:B------:R-:W-:-:S03]  /*25ed0*/  PLOP3.LUT P0, PT, PT, PT, PT, 0x8, 0x80 ;  /* 0x000000000080781c */ /* 0x000fc60003f0e170 */
[----:B------:R-:W-:-:S10]  /*25ee0*/  VIADD R32, R32, 0xfffff400 ;  /* 0xfffff40020207836 */ /* 0x000fd40000000000 */
.L_x_2888:
[----:B------:R-:W3:Y:S01]  /*25ef0*/  LDS R6, [R0+-0x800] ;  /* 0xfff8000000067984 */ /* 0x000ee20000000800 */
[----:B------:R-:W-:-:S03]  /*25f00*/  VIADD R5, R5, 0x1000 ;  /* 0x0000100005057836 */ /* 0x000fc60000000000 */
[----:B------:R-:W2:Y:S02]  /*25f10*/  LDS R8, [R0+-0x400] ;  /* 0xfffc000000087984 */ /* 0x000ea40000000800 */
[----:B------:R-:W-:Y:S02]  /*25f20*/  ISETP.GE.AND P1, PT, R5, R32, PT ;  /* 0x000000200500720c */ /* 0x000fe40003f26270 */
[----:B------:R-:W4:Y:S04]  /*25f30*/  LDS R10, [R0] ;  /* 0x00000000000a7984 */ /* 0x000f280000000800 */
[----:B0-----:R-:W0:Y:S04]  /*25f40*/  LDS R12, [R0+0x400] ;  /* 0x00040000000c7984 */ /* 0x001e280000000800 */
[----:B------:R-:W5:Y:S04]  /*25f50*/  LDS R14, [R0+0x800] ;  /* 0x00080000000e7984 */ /* 0x000f680000000800 */
[----:B------:R-:W5:Y:S04]  /*25f60*/  LDS R16, [R0+0xc00] ;  /* 0x000c000000107984 */ /* 0x000f680000000800 */
[----:B------:R-:W-:Y:S04]  /*25f70*/  LDS R18, [R0+0x1000] ;  /* 0x0010000000127984 */ /* 0x000fe80000000800 */
[----:B------:R-:W5:Y:S04]  /*25f80*/  LDS R19, [R0+0x1400] ;  /* 0x0014000000137984 */ /* 0x000f680000000800 */
[----:B------:R-:W5:Y:S04]  /*25f90*/  LDS R20, [R0+0x1800] ;  /* 0x0018000000147984 */ /* 0x000f680000000800 */
[----:B------:R-:W5:Y:S04]  /*25fa0*/  LDS R22, [R0+0x1c00] ;  /* 0x001c000000167984 */ /* 0x000f680000000800 */
[----:B------:R-:W5:Y:S01]  /*25fb0*/  LDS R24, [R0+0x2000] ;  /* 0x0020000000187984 */ /* 0x000f620000000800 */
[----:B---3--:R-:W-:-:S03]  /*25fc0*/  FMUL.FTZ R7, R31, R6 ;  /* 0x000000061f077220 */ /* 0x008fc60000410000 */
[----:B-1----:R-:W1:Y:S01]  /*25fd0*/  LDS R26, [R0+0x2400] ;  /* 0x00240000001a7984 */ /* 0x002e620000000800 */
[----:B--2---:R-:W-:-:S03]  /*25fe0*/  FMUL.FTZ R9, R31, R8 ;  /* 0x000000081f097220 */ /* 0x004fc60000410000 */
[----:B------:R-:W2:Y:S01]  /*25ff0*/  LDS R27, [R0+0x2800] ;  /* 0x00280000001b7984 */ /* 0x000ea20000000800 */
[----:B----4-:R-:W-:-:S03]  /*26000*/  FMUL.FTZ R11, R31, R10 ;  /* 0x0000000a1f0b7220 */ /* 0x010fc60000410000 */
[----:B------:R-:W3:Y:S01]  /*26010*/  LDS R28, [R0+0x2c00] ;  /* 0x002c0000001c7984 */ /* 0x000ee20000000800 */
[----:B0-----:R-:W-:-:S03]  /*26020*/  FMUL.FTZ R13, R31, R12 ;  /* 0x0000000c1f0d7220 */ /* 0x001fc60000410000 */
[----:B------:R-:W0:Y:S01]  /*26030*/  LDS R29, [R0+0x3000] ;  /* 0x00300000001d7984 */ /* 0x000e220000000800 */
[----:B-----5:R-:W-:-:S03]  /*26040*/  FMUL.FTZ R15, R31, R14 ;  /* 0x0000000e1f0f7220 */ /* 0x020fc60000410000 */
[----:B------:R-:W4:Y:S01]  /*26050*/  LDS R30, [R0+0x3400] ;  /* 0x00340000001e7984 */ /* 0x000f220000000800 */
        /* <DEDUP_REMOVED lines=11> */
[----:B-1----:R-:W-:-:S03]  /*26110*/  FMUL.FTZ R9, R31, R26 ;  /* 0x0000001a1f097220 */ /* 0x002fc60000410000 */
[----:B------:R-:W-:Y:S01]  /*26120*/  STS [R0+0xc00], R17 ;  /* 0x000c001100007388 */ /* 0x000fe20000000800 */
[----:B--2---:R-:W-:-:S03]  /*26130*/  FMUL.FTZ R27, R31, R27 ;  /* 0x0000001b1f1b7220 */ /* 0x004fc60000410000 */
[----:B------:R-:W-:Y:S01]  /*26140*/  STS [R0+0x1000], R7 ;  /* 0x0010000700007388 */ /* 0x000fe20000000800 */
[----:B---3--:R-:W-:-:S03]  /*26150*/  FMUL.FTZ R11, R31, R28 ;  /* 0x0000001c1f0b7220 */ /* 0x008fc60000410000 */
[----:B------:R-:W-:Y:S01]  /*26160*/  STS [R0+0x1400], R19 ;  /* 0x0014001300007388 */ /* 0x000fe20000000800 */
[----:B0-----:R-:W-:-:S03]  /*26170*/  FMUL.FTZ R29, R31, R29 ;  /* 0x0000001d1f1d7220 */ /* 0x001fc60000410000 */
        /* <DEDUP_REMOVED lines=9> */
[----:B0-----:R-:W-:Y:S01]  /*26210*/  IADD3 R0, PT, PT, R0, 0x4000, RZ ;  /* 0x0000400000007810 */ /* 0x001fe20007ffe0ff */
[----:B------:R-:W-:Y:S06]  /*26220*/  @!P1 BRA `(.L_x_2888) ;  /* 0xfffffffc00309947 */ /* 0x000fec000383ffff */
.L_x_2887:
[----:B------:R-:W-:Y:S05]  /*26230*/  BSYNC.RECONVERGENT B1 ;  /* 0x0000000000017941 */ /* 0x000fea0003800200 */
.L_x_2886:
[----:B------:R-:W-:Y:S01]  /*26240*/  IADD3 R6, PT, PT, -R5, UR41, RZ ;  /* 0x0000002905067c10 */ /* 0x000fe2000fffe1ff */
[----:B------:R-:W-:Y:S03]  /*26250*/  BSSY.RECONVERGENT B1, `(.L_x_2889) ;  /* 0x000001e000017945 */ /* 0x000fe60003800200 */
[----:B------:R-:W-:-:S13]  /*26260*/  ISETP.GT.AND P1, PT, R6, 0x400, PT ;  /* 0x000004000600780c */ /* 0x000fda0003f24270 */
[----:B------:R-:W-:Y:S05]  /*26270*/  @!P1 BRA `(.L_x_2890) ;  /* 0x00000000006c9947 */ /* 0x000fea0003800000 */
[----:B------:R-:W3:Y:S01]  /*26280*/  LDS R6, [R0+-0x800] ;  /* 0xfff8000000067984 */ /* 0x000ee20000000800 */
[----:B------:R-:W-:Y:S01]  /*26290*/  PLOP3.LUT P0, PT, PT, PT, PT, 0x8, 0x80 ;  /* 0x000000000080781c */ /* 0x000fe20003f0e170 */
[----:B------:R-:W-:Y:S02]  /*262a0*/  VIADD R5, R5, 0x800 ;  /* 0x0000080005057836 */ /* 0x000fe40000000000 */
[----:B------:R-:W2:Y:S04]  /*262b0*/  LDS R8, [R0+-0x400] ;  /* 0xfffc000000087984 */ /* 0x000ea80000000800 */
[----:B------:R-:W4:Y:S04]  /*262c0*/  LDS R10, [R0] ;  /* 0x00000000000a7984 */ /* 0x000f280000000800 */
[----:B0-----:R-:W0:Y:S04]  /*262d0*/  LDS R12, [R0+0x400] ;  /* 0x00040000000c7984 */ /* 0x001e280000000800 */
[----:B------:R-:W5:Y:S04]  /*262e0*/  LDS R14, [R0+0x800] ;  /* 0x00080000000e7984 */ /* 0x000f680000000800 */
[----:B------:R-:W1:Y:S04]  /*262f0*/  LDS R16, [R0+0xc00] ;  /* 0x000c000000107984 */ /* 0x000e680000000800 */
[----:B------:R-:W1:Y:S04]  /*26300*/  LDS R18, [R0+0x1000] ;  /* 0x0010000000127984 */ /* 0x000e680000000800 */
[----:B------:R-:W1:Y:S01]  /*26310*/  LDS R20, [R0+0x1400] ;  /* 0x0014000000147984 */ /* 0x000e620000000800 */
[C---:B---3--:R-:W-:Y:S01]  /*26320*/  FMUL.FTZ R7, R31.reuse, R6 ;  /* 0x000000061f077220 */ /* 0x048fe20000410000 */
[----:B--2---:R-:W-:-:S04]  /*26330*/  FMUL.FTZ R9, R31, R8 ;  /* 0x000000081f097220 */ /* 0x004fc80000410000 */
[----:B------:R-:W-:Y:S01]  /*26340*/  STS [R0+-0x800], R7 ;  /* 0xfff8000700007388 */ /* 0x000fe20000000800 */
[----:B----4-:R-:W-:-:S03]  /*26350*/  FMUL.FTZ R11, R31, R10 ;  /* 0x0000000a1f0b7220 */ /* 0x010fc60000410000 */
[----:B------:R-:W-:Y:S01]  /*26360*/  STS [R0+-0x400], R9 ;  /* 0xfffc000900007388 */ /* 0x000fe20000000800 */
[----:B0-----:R-:W-:-:S03]  /*26370*/  FMUL.FTZ R13, R31, R12 ;  /* 0x0000000c1f0d7220 */ /* 0x001fc60000410000 */
        /* <DEDUP_REMOVED lines=11> */
.L_x_2890:
[----:B------:R-:W-:Y:S05]  /*26430*/  BSYNC.RECONVERGENT B1 ;  /* 0x0000000000017941 */ /* 0x000fea0003800200 */
.L_x_2889:
[----:B------:R-:W-:-:S13]  /*26440*/  ISETP.LT.OR P0, PT, R5, UR41, P0 ;  /* 0x0000002905007c0c */ /* 0x000fda0008701670 */
[----:B------:R-:W-:Y:S05]  /*26450*/  @!P0 BRA `(.L_x_2881) ;  /* 0x0000000c00448947 */ /* 0x000fea0003800000 */
[----:B------:R-:W3:Y:S04]  /*26460*/  LDS R5, [R0+-0x800] ;  /* 0xfff8000000057984 */ /* 0x000ee80000000800 */
[----:B------:R-:W2:Y:S04]  /*26470*/  LDS R6, [R0+-0x400] ;  /* 0xfffc000000067984 */ /* 0x000ea80000000800 */
[----:B------:R-:W4:Y:S04]  /*26480*/  LDS R8, [R0] ;  /* 0x0000000000087984 */ /* 0x000f280000000800 */
[----:B------:R-:W5:Y:S01]  /*26490*/  LDS R10, [R0+0x400] ;  /* 0x00040000000a7984 */ /* 0x000f620000000800 */
[-C--:B---3--:R-:W-:Y:S01]  /*264a0*/  FMUL.FTZ R5, R5, R31.reuse ;  /* 0x0000001f05057220 */ /* 0x088fe20000410000 */
[----:B--2---:R-:W-:-:S04]  /*264b0*/  FMUL.FTZ R7, R6, R31 ;  /* 0x0000001f06077220 */ /* 0x004fc80000410000 */
[----:B------:R2:W-:Y:S01]  /*264c0*/  STS [R0+-0x800], R5 ;  /* 0xfff8000500007388 */ /* 0x0005e20000000800 */
[----:B----4-:R-:W-:-:S03]  /*264d0*/  FMUL.FTZ R9, R8, R31 ;  /* 0x0000001f08097220 */ /* 0x010fc60000410000 */
[----:B------:R2:W-:Y:S01]  /*264e0*/  STS [R0+-0x400], R7 ;  /* 0xfffc000700007388 */ /* 0x0005e20000000800 */
[----:B-----5:R-:W-:-:S03]  /*264f0*/  FMUL.FTZ R11, R10, R31 ;  /* 0x0000001f0a0b7220 */ /* 0x020fc60000410000 */
[----:B------:R2:W-:Y:S04]  /*26500*/  STS [R0], R9 ;  /* 0x0000000900007388 */ /* 0x0005e80000000800 */
[----:B------:R2:W-:Y:S01]  /*26510*/  STS [R0+0x400], R11 ;  /* 0x0004000b00007388 */ /* 0x0005e20000000800 */
[----:B------:R-:W-:Y:S05]  /*26520*/  BRA `(.L_x_2881) ;  /* 0x0000000c00107947 */ /* 0x000fea0003800000 */
.L_x_2882:
        /* <DEDUP_REMOVED lines=25> */
.L_x_2893:
[----:B----4-:R-:W3:Y:S01]  /*266c0*/  LDS R6, [R0] ;  /* 0x0000000000067984 */ /* 0x010ee20000000800 */
[----:B------:R-:W-:Y:S02]  /*266d0*/  IMAD.MOV.U32 R7, RZ, RZ, R11 ;  /* 0x000000ffff077224 */ /* 0x000fe400078e000b */
[----:B------:R-:W-:-:S05]  /*266e0*/  VIADD R8, R8, 0x1 ;  /* 0x0000000108087836 */ /* 0x000fca0000000000 */
[----:B------:R-:W-:Y:S01]  /*266f0*/  ISETP.NE.AND P0, PT, R8, RZ, PT ;  /* 0x000000ff0800720c */ /* 0x000fe20003f05270 */
[----:B---3--:R-:W-:Y:S01]  /*26700*/  FMUL.FTZ R9, R6, R31 ;  /* 0x0000001f06097220 */ /* 0x008fe20000410000 */
[----:B------:R-:W-:Y:S01]  /*26710*/  IMAD.MOV.U32 R6, RZ, RZ, R10 ;  /* 0x000000ffff067224 */ /* 0x000fe200078e000a */
[----:B------:R-:W-:-:S03]  /*26720*/  IADD3 R10, P2, PT, R10, 0x400, RZ ;  /* 0x000004000a0a7810 */ /* 0x000fc60007f5e0ff */
[----:B------:R2:W-:Y:S01]  /*26730*/  STS [R0], R9 ;  /* 0x0000000900007388 */ /* 0x0005e20000000800 */
[----:B------:R-:W-:-:S03]  /*26740*/  IADD3.X R11, PT, PT, RZ, R11, RZ, P2, !PT ;  /* 0x0000000bff0b7210 */ /* 0x000fc600017fe4ff */
[----:B------:R4:W-:Y:S01]  /*26750*/  STG.E desc[UR36][R6.64], R9 ;  /* 0x0000000906007986 */ /* 0x0009e2000c101924 */
[----:B--2---:R-:W-:Y:S02]  /*26760*/  VIADD R0, R0, 0x400 ;  /* 0x0000040000007836 */ /* 0x004fe40000000000 */
[----:B------:R-:W-:Y:S05]  /*26770*/  @P0 BRA `(.L_x_2893) ;  /* 0xfffffffc00d00947 */ /* 0x000fea000383ffff */
.L_x_2892:
[----:B------:R-:W-:Y:S05]  /*26780*/  BSYNC.RECONVERGENT B1 ;  /* 0x0000000000017941 */ /* 0x000fea0003800200 */
.L_x_2891:
[----:B------:R-:W-:Y:S05]  /*26790*/  @!P1 BRA `(.L_x_2881) ;  /* 0x0000000800749947 */ /* 0x000fea0003800000 */
[----:B----4-:R-:W2:Y:S01]  /*267a0*/  S2R R7, SR_CgaCtaId ;  /* 0x0000000000077919 */ /* 0x010ea20000008800 */
[----:B------:R-:W4:Y:S01]  /*267b0*/  LDCU.64 UR8, c[0x0][0x480] ;  /* 0x00009000ff0877ac */ /* 0x000f220008000a00 */
[C---:B------:R-:W-:Y:S01]  /*267c0*/  IADD3 R11, PT, PT, -R5.reuse, UR41, RZ ;  /* 0x00000029050b7c10 */ /* 0x040fe2000fffe1ff */
[----:B------:R-:W-:Y:S01]  /*267d0*/  BSSY.RECONVERGENT B1, `(.L_x_2894) ;  /* 0x000005b000017945 */ /* 0x000fe20003800200 */
[----:B------:R-:W-:Y:S01]  /*267e0*/  IADD3 R6, P0, PT, R5, UR6, RZ ;  /* 0x0000000605067c10 */ /* 0x000fe2000ff1e0ff */
[----:B------:R-:W-:Y:S01]  /*267f0*/  USHF.L.U32 UR5, UR4, 0x2, URZ ;  /* 0x0000000204057899 */ /* 0x000fe200080006ff */
[----:B------:R-:W-:Y:S02]  /*26800*/  MOV R0, 0x400 ;  /* 0x0000040000007802 */ /* 0x000fe40000000f00 */
[----:B------:R-:W-:Y:S01]  /*26810*/  ISETP.GT.AND P1, PT, R11, 0xc00, PT ;  /* 0x00000c000b00780c */ /* 0x000fe20003f24270 */
[----:B------:R-:W-:Y:S02]  /*26820*/  IMAD.X R9, RZ, RZ, UR7, P0 ;  /* 0x00000007ff097e24 */ /* 0x000fe400080e06ff */
[----:B------:R-:W-:Y:S01]  /*26830*/  VIADD R0, R0, 0x840 ;  /* 0x0000084000007836 */ /* 0x000fe20000000000 */
[----:B----4-:R-:W-:-:S04]  /*26840*/  LEA R8, P0, R6, UR8, 0x2 ;  /* 0x0000000806087c11 */ /* 0x010fc8000f8010ff */
[----:B------:R-:W-:Y:S02]  /*26850*/  LEA.HI.X R10, R6, UR9, R9, 0x2, P0 ;  /* 0x00000009060a7c11 */ /* 0x000fe400080f1409 */
[----:B------:R-:W-:Y:S02]  /*26860*/  IADD3 R6, P0, PT, R8, 0x800, RZ ;  /* 0x0000080008067810 */ /* 0x000fe40007f1e0ff */
[----:B--2---:R-:W-:-:S03]  /*26870*/  LEA R9, R7, R0, 0x18 ;  /* 0x0000000007097211 */ /* 0x004fc600078ec0ff */
[----:B------:R-:W-:Y:S01]  /*26880*/  IMAD.X R7, RZ, RZ, R10, P0 ;  /* 0x000000ffff077224 */ /* 0x000fe200000e060a */
[----:B------:R-:W-:Y:S02]  /*26890*/  LEA R0, R5, -UR5, 0x2 ;  /* 0x8000000505007c11 */ /* 0x000fe4000f8e10ff */
[----:B------:R-:W-:Y:S02]  /*268a0*/  PLOP3.LUT P0, PT, PT, PT, PT, 0x80, 0x8 ;  /* 0x000000000008781c */ /* 0x000fe40003f0f070 */
[----:B------:R-:W-:Y:S01]  /*268b0*/  IADD3 R0, PT, PT, R0, 0x800, R9 ;  /* 0x0000080000007810 */ /* 0x000fe20007ffe009 */
[----:B------:R-:W-:Y:S10]  /*268c0*/  @!P1 BRA `(.L_x_2895) ;  /* 0x00000004002c9947 */ /* 0x000ff40003800000 */
[----:B------:R-:W-:Y:S01]  /*268d0*/  IMAD.U32 R30, RZ, RZ, UR41 ;  /* 0x00000029ff1e7e24 */ /* 0x000fe2000f8e00ff */
[----:B------:R-:W-:-:S04]  /*268e0*/  PLOP3.LUT P0, PT, PT, PT, PT, 0x8, 0x80 ;  /* 0x000000000080781c */ /* 0x000fc80003f0e170 */
[----:B------:R-:W-:-:S09]  /*268f0*/  IADD3 R30, PT, PT, R30, -0xc00, RZ ;  /* 0xfffff4001e1e7810 */ /* 0x000fd20007ffe0ff */
.L_x_2896:
[----:B------:R-:W3:Y:S01]  /*26900*/  LDS R8, [R0+-0x800] ;  /* 0xfff8000000087984 */ /* 0x000ee20000000800 */
[----:B------:R-:W-:-:S03]  /*26910*/  VIADD R5, R5, 0x1000 ;  /* 0x0000100005057836 */ /* 0x000fc60000000000 */
[----:B------:R-:W2:Y:S02]  /*26920*/  LDS R10, [R0+-0x400] ;  /* 0xfffc0000000a7984 */ /* 0x000ea40000000800 */
[----:B------:R-:W-:Y:S02]  /*26930*/  ISETP.GE.AND P2, PT, R5, R30, PT ;  /* 0x0000001e0500720c */ /* 0x000fe40003f46270 */
[----:B------:R-:W4:Y:S04]  /*26940*/  LDS R14, [R0+0x400] ;  /* 0x00040000000e7984 */ /* 0x000f280000000800 */
[----:B0-----:R-:W0:Y:S04]  /*26950*/  LDS R12, [R0] ;  /* 0x00000000000c7984 */ /* 0x001e280000000800 */
[----:B------:R-:W-:Y:S04]  /*26960*/  LDS R22, [R0+0x1400] ;  /* 0x0014000000167984 */ /* 0x000fe80000000800 */
[----:B------:R-:W-:Y:S04]  /*26970*/  LDS R24, [R0+0x1c00] ;  /* 0x001c000000187984 */ /* 0x000fe80000000800 */
[----:B------:R-:W5:Y:S04]  /*26980*/  LDS R16, [R0+0x800] ;  /* 0x0008000000107984 */ /* 0x000f680000000800 */
[----:B------:R-:W5:Y:S04]  /*26990*/  LDS R18, [R0+0xc00] ;  /* 0x000c000000127984 */ /* 0x000f680000000800 */
[----:B------:R-:W5:Y:S04]  /*269a0*/  LDS R20, [R0+0x1000] ;  /* 0x0010000000147984 */ /* 0x000f680000000800 */
[----:B------:R-:W5:Y:S01]  /*269b0*/  LDS R23, [R0+0x1800] ;  /* 0x0018000000177984 */ /* 0x000f620000000800 */
[----:B---3--:R-:W-:-:S03]  /*269c0*/  FMUL.FTZ R9, R31, R8 ;  /* 0x000000081f097220 */ /* 0x008fc60000410000 */
[----:B------:R-:W3:Y:S01]  /*269d0*/  LDS R25, [R0+0x2000] ;  /* 0x0020000000197984 */ /* 0x000ee20000000800 */
[----:B--2---:R-:W-:-:S03]  /*269e0*/  FMUL.FTZ R11, R31, R10 ;  /* 0x0000000a1f0b7220 */ /* 0x004fc60000410000 */
[----:B------:R-:W-:Y:S01]  /*269f0*/  LDS R8, [R0+0x3400] ;  /* 0x0034000000087984 */ /* 0x000fe20000000800 */
[----:B----4-:R-:W-:-:S03]  /*26a00*/  FMUL.FTZ R15, R31, R14 ;  /* 0x0000000e1f0f7220 */ /* 0x010fc60000410000 */
[----:B-1----:R-:W-:Y:S01]  /*26a10*/  LDS R26, [R0+0x2400] ;  /* 0x00240000001a7984 */ /* 0x002fe20000000800 */
[----:B0-----:R-:W-:-:S03]  /*26a20*/  FMUL.FTZ R13, R31, R12 ;  /* 0x0000000c1f0d7220 */ /* 0x001fc60000410000 */
[----:B------:R-:W0:Y:S04]  /*26a30*/  LDS R27, [R0+0x2800] ;  /* 0x00280000001b7984 */ /* 0x000e280000000800 */
[----:B------:R-:W-:Y:S04]  /*26a40*/  LDS R28, [R0+0x2c00] ;  /* 0x002c0000001c7984 */ /* 0x000fe80000000800 */
[----:B------:R-:W1:Y:S01]  /*26a50*/  LDS R29, [R0+0x3000] ;  /* 0x00300000001d7984 */ /* 0x000e620000000800 */
[----:B-----5:R-:W-:-:S03]  /*26a60*/  FMUL.FTZ R17, R31, R16 ;  /* 0x000000101f117220 */ /* 0x020fc60000410000 */
[----:B------:R-:W-:Y:S01]  /*26a70*/  STG.E desc[UR36][R6.64+-0x800], R9 ;  /* 0xfff8000906007986 */ /* 0x000fe2000c101924 */
[----:B------:R-:W-:-:S03]  /*26a80*/  FMUL.FTZ R19, R31, R18 ;  /* 0x000000121f137220 */ /* 0x000fc60000410000 */
[----:B------:R2:W-:Y:S01]  /*26a90*/  STS [R0+-0x800], R9 ;  /* 0xfff8000900007388 */ /* 0x0005e20000000800 */
[----:B------:R-:W-:-:S03]  /*26aa0*/  FMUL.FTZ R21, R31, R20 ;  /* 0x000000141f157220 */ /* 0x000fc60000410000 */
[----:B------:R-:W-:Y:S01]  /*26ab0*/  STG.E desc[UR36][R6.64+-0x400], R11 ;  /* 0xfffc000b06007986 */ /* 0x000fe2000c101924 */
[----:B------:R-:W-:-:S03]  /*26ac0*/  FMUL.FTZ R23, R31, R23 ;  /* 0x000000171f177220 */ /* 0x000fc60000410000 */
[----:B------:R4:W-:Y:S01]  /*26ad0*/  STS [R0+-0x400], R11 ;  /* 0xfffc000b00007388 */ /* 0x0009e20000000800 */
[----:B--2---:R-:W-:-:S03]  /*26ae0*/  FMUL.FTZ R9, R31, R22 ;  /* 0x000000161f097220 */ /* 0x004fc60000410000 */
[----:B------:R-:W-:Y:S01]  /*26af0*/  STG.E desc[UR36][R6.64+0x400], R15 ;  /* 0x0004000f06007986 */ /* 0x000fe2000c101924 */
[----:B---3--:R-:W-:-:S03]  /*26b00*/  FMUL.FTZ R25, R31, R25 ;  /* 0x000000191f197220 */ /* 0x008fc60000410000 */
[----:B------:R2:W-:Y:S01]  /*26b10*/  STS [R0+0x400], R15 ;  /* 0x0004000f00007388 */ /* 0x0005e20000000800 */
[----:B----4-:R-:W-:-:S03]  /*26b20*/  FMUL.FTZ R11, R31, R24 ;  /* 0x000000181f0b7220 */ /* 0x010fc60000410000 */
[----:B------:R-:W-:Y:S04]  /*26b30*/  STG.E desc[UR36][R6.64], R13 ;  /* 0x0000000d06007986 */ /* 0x000fe8000c101924 */
[----:B------:R3:W-:Y:S01]  /*26b40*/  STS [R0], R13 ;  /* 0x0000000d00007388 */ /* 0x0007e20000000800 */
[C---:B0-----:R-:W-:Y:S01]  /*26b50*/  FMUL.FTZ R27, R31.reuse, R27 ;  /* 0x0000001b1f1b7220 */ /* 0x041fe20000410000 */
[C---:B--2---:R-:W-:Y:S01]  /*26b60*/  FMUL.FTZ R15, R31.reuse, R8 ;  /* 0x000000081f0f7220 */ /* 0x044fe20000410000 */
[----:B------:R-:W-:Y:S01]  /*26b70*/  IADD3 R8, P1, PT, R6, 0x4000, RZ ;  /* 0x0000400006087810 */ /* 0x000fe20007f3e0ff */
[----:B------:R-:W-:Y:S04]  /*26b80*/  STG.E desc[UR36][R6.64+0x1400], R9 ;  /* 0x0014000906007986 */ /* 0x000fe8000c101924 */
[----:B------:R0:W-:Y:S01]  /*26b90*/  STS [R0+0x1400], R9 ;  /* 0x0014000900007388 */ /* 0x0001e20000000800 */
[C---:B-1----:R-:W-:Y:S01]  /*26ba0*/  FMUL.FTZ R29, R31.reuse, R29 ;  /* 0x0000001d1f1d7220 */ /* 0x042fe20000410000 */
[----:B---3--:R-:W-:-:S02]  /*26bb0*/  FMUL.FTZ R13, R31, R26 ;  /* 0x0000001a1f0d7220 */ /* 0x008fc40000410000 */
        /* <DEDUP_REMOVED lines=28> */
.L_x_2895:
[----:B------:R-:W-:Y:S05]  /*26d80*/  BSYNC.RECONVERGENT B1 ;  /* 0x0000000000017941 */ /* 0x000fea0003800200 */
.L_x_2894:
        /* <DEDUP_REMOVED lines=8> */
[----:B0-----:R-:W0:Y:S04]  /*26e10*/  LDS R12, [R0] ;  /* 0x00000000000c7984 */ /* 0x001e280000000800 */
[----:B------:R-:W4:Y:S04]  /*26e20*/  LDS R14, [R0+0x400] ;  /* 0x00040000000e7984 */ /* 0x000f280000000800 */
[----:B------:R-:W5:Y:S04]  /*26e30*/  LDS R16, [R0+0x800] ;  /* 0x0008000000107984 */ /* 0x000f680000000800 */
[----:B------:R-:W1:Y:S04]  /*26e40*/  LDS R18, [R0+0xc00] ;  /* 0x000c000000127984 */ /* 0x000e680000000800 */
[----:B------:R-:W1:Y:S04]  /*26e50*/  LDS R20, [R0+0x1000] ;  /* 0x0010000000147984 */ /* 0x000e680000000800 */
[----:B------:R-:W1:Y:S01]  /*26e60*/  LDS R22, [R0+0x1400] ;  /* 0x0014000000167984 */ /* 0x000e620000000800 */
[C---:B---3--:R-:W-:Y:S01]  /*26e70*/  FMUL.FTZ R9, R31.reuse, R8 ;  /* 0x000000081f097220 */ /* 0x048fe20000410000 */
[----:B------:R-:W-:Y:S01]  /*26e80*/  IADD3 R8, P1, PT, R6, 0x2000, RZ ;  /* 0x0000200006087810 */ /* 0x000fe20007f3e0ff */
[----:B--2---:R-:W-:-:S03]  /*26e90*/  FMUL.FTZ R11, R31, R10 ;  /* 0x0000000a1f0b7220 */ /* 0x004fc60000410000 */
[----:B------:R-:W-:Y:S01]  /*26ea0*/  STG.E desc[UR36][R6.64+-0x800], R9 ;  /* 0xfff8000906007986 */ /* 0x000fe2000c101924 */
[----:B0-----:R-:W-:-:S03]  /*26eb0*/  FMUL.FTZ R13, R31, R12 ;  /* 0x0000000c1f0d7220 */ /* 0x001fc60000410000 */
[----:B------:R-:W-:Y:S01]  /*26ec0*/  STS [R0+-0x800], R9 ;  /* 0xfff8000900007388 */ /* 0x000fe20000000800 */
        /* <DEDUP_REMOVED lines=8> */
[----:B0-----:R-:W-:Y:S01]  /*26f50*/  IADD3.X R11, PT, PT, RZ, R7, RZ, P1, !PT ;  /* 0x00000007ff0b7210 */ /* 0x001fe20000ffe4ff */
[----:B------:R-:W-:Y:S02]  /*26f60*/  FMUL.FTZ R9, R31, R22 ;  /* 0x000000161f097220 */ /* 0x000fe40000410000 */
        /* <DEDUP_REMOVED lines=13> */
.L_x_2898:
[----:B------:R-:W-:Y:S05]  /*27040*/  BSYNC.RECONVERGENT B1 ;  /* 0x0000000000017941 */ /* 0x000fea0003800200 */
.L_x_2897:
[----:B------:R-:W-:-:S13]  /*27050*/  ISETP.LT.OR P0, PT, R5, UR41, P0 ;  /* 0x0000002905007c0c */ /* 0x000fda0008701670 */
[----:B------:R-:W-:Y:S05]  /*27060*/  @!P0 BRA `(.L_x_2881) ;  /* 0x0000000000408947 */ /* 0x000fea0003800000 */
[----:B------:R-:W3:Y:S04]  /*27070*/  LDS R5, [R0+-0x800] ;  /* 0xfff8000000057984 */ /* 0x000ee80000000800 */
[----:B------:R-:W2:Y:S04]  /*27080*/  LDS R8, [R0+-0x400] ;  /* 0xfffc000000087984 */ /* 0x000ea80000000800 */
[----:B------:R-:W4:Y:S04]  /*27090*/  LDS R10, [R0] ;  /* 0x00000000000a7984 */ /* 0x000f280000000800 */
[----:B0-----:R-:W0:Y:S01]  /*270a0*/  LDS R12, [R0+0x400] ;  /* 0x00040000000c7984 */ /* 0x001e220000000800 */
[-C--:B---3--:R-:W-:Y:S01]  /*270b0*/  FMUL.FTZ R5, R5, R31.reuse ;  /* 0x0000001f05057220 */ /* 0x088fe20000410000 */
[----:B--2---:R-:W-:-:S04]  /*270c0*/  FMUL.FTZ R9, R8, R31 ;  /* 0x0000001f08097220 */ /* 0x004fc80000410000 */
[----:B------:R2:W-:Y:S01]  /*270d0*/  STG.E desc[UR36][R6.64+-0x800], R5 ;  /* 0xfff8000506007986 */ /* 0x0005e2000c101924 */
[----:B----4-:R-:W-:-:S03]  /*270e0*/  FMUL.FTZ R11, R10, R31 ;  /* 0x0000001f0a0b7220 */ /* 0x010fc60000410000 */
[----:B------:R2:W-:Y:S01]  /*270f0*/  STS [R0+-0x800], R5 ;  /* 0xfff8000500007388 */ /* 0x0005e20000000800 */
[----:B0-----:R-:W-:-:S03]  /*27100*/  FMUL.FTZ R13, R12, R31 ;  /* 0x0000001f0c0d7220 */ /* 0x001fc60000410000 */
[----:B------:R2:W-:Y:S04]  /*27110*/  STG.E desc[UR36][R6.64+-0x400], R9 ;  /* 0xfffc000906007986 */ /* 0x0005e8000c101924 */
[----:B------:R2:W-:Y:S04]  /*27120*/  STS [R0+-0x400], R9 ;  /* 0xfffc000900007388 */ /* 0x0005e80000000800 */
[----:B------:R2:W-:Y:S04]  /*27130*/  STG.E desc[UR36][R6.64], R11 ;  /* 0x0000000b06007986 */ /* 0x0005e8000c101924 */
[----:B------:R2:W-:Y:S04]  /*27140*/  STS [R0], R11 ;  /* 0x0000000b00007388 */ /* 0x0005e80000000800 */
[----:B------:R2:W-:Y:S04]  /*27150*/  STG.E desc[UR36][R6.64+0x400], R13 ;  /* 0x0004000d06007986 */ /* 0x0005e8000c101924 */
[----:B------:R2:W-:Y:S02]  /*27160*/  STS [R0+0x400], R13 ;  /* 0x0004000d00007388 */ /* 0x0005e40000000800 */
.L_x_2881:
[----:B------:R-:W-:Y:S05]  /*27170*/  BSYNC.RECONVERGENT B0 ;  /* 0x0000000000007941 */ /* 0x000fea0003800200 */
.L_x_2880:
[----:B------:R-:W-:Y:S01]  /*27180*/  USHF.R.S32.HI UR5, URZ, 0x1f, UR40 ;  /* 0x0000001fff057899 */ /* 0x000fe20008011428 */
[----:B------:R-:W5:Y:S01]  /*27190*/  S2UR UR6, SR_CTAID.Y ;  /* 0x00000000000679c3 */ /* 0x000f620000002600 */
[----:B------:R-:W0:Y:S01]  /*271a0*/  LDCU UR15, c[0x0][0x40c] ;  /* 0x00008180ff0f77ac */ /* 0x000e220008000800 */
[----:B------:R-:W-:Y:S01]  /*271b0*/  SHF.R.U32.HI R17, RZ, 0x6, R3 ;  /* 0x00000006ff117819 */ /* 0x000fe20000011603 */
[----:B------:R-:W-:Y:S01]  /*271c0*/  IMAD.SHL.U32 R16, R3, 0x10, RZ ;  /* 0x0000001003107824 */ /* 0x000fe200078e00ff */
[----:B--2---:R-:W-:Y:S01]  /*271d0*/  LOP3.LUT R0, R4, 0xfc, RZ, 0xc0, !PT ;  /* 0x000000fc04007812 */ /* 0x004fe200078ec0ff */
[----:B------:R-:W-:Y:S01]  /*271e0*/  ULEA.HI UR5, UR5, UR40, URZ, 0x2 ;  /* 0x0000002805057291 */ /* 0x000fe2000f8f10ff */
[----:B------:R-:W-:Y:S01]  /*271f0*/  BSSY.RECONVERGENT B0, `(.L_x_2899) ;  /* 0x0000020000007945 */ /* 0x000fe20003800200 */
[----:B------:R-:W5:Y:S01]  /*27200*/  LDCU UR14, c[0x0][0x3f8] ;  /* 0x00007f00ff0e77ac */ /* 0x000f620008000800 */
[----:B------:R-:W2:Y:S01]  /*27210*/  S2UR UR17, SR_CgaCtaId ;  /* 0x00000000001179c3 */ /* 0x000ea20000008800 */
[----:B----4-:R-:W-:-:S02]  /*27220*/  CS2R R6, SRZ ;  /* 0x0000000000067805 */ /* 0x010fc4000001ff00 */
[----:B------:R-:W-:Y:S01]  /*27230*/  CS2R R4, SRZ ;  /* 0x0000000000047805 */ /* 0x000fe2000001ff00 */
[----:B------:R-:W-:Y:S01]  /*27240*/  ULOP3.LUT UR5, UR5, 0xfffffffc, URZ, 0xc0, !UPT ;  /* 0xfffffffc05057892 */ /* 0x000fe2000f8ec0ff */
[----:B------:R-:W-:Y:S01]  /*27250*/  LOP3.LUT R16, R16, 0x3f0, RZ, 0xc0, !PT ;  /* 0x000003f010107812 */ /* 0x000fe200078ec0ff */
[----:B------:R-:W4:Y:S02]  /*27260*/  LDCU UR9, c[0x0][0x3f4] ;  /* 0x00007e80ff0977ac */ /* 0x000f240008000800 */
[----:B------:R-:W-:Y:S01]  /*27270*/  UIADD3 UR5, UPT, UPT, UR40, -UR5, URZ ;  /* 0x8000000528057290 */ /* 0x000fe2000fffe0ff */
[----:B------:R-:W-:Y:S02]  /*27280*/  UMOV UR16, 0x400 ;  /* 0x0000040000107882 */ /* 0x000fe40000000000 */
[----:B------:R-:W-:-:S03]  /*27290*/  UIADD3 UR8, UPT, UPT, UR16, 0x440, URZ ;  /* 0x0000044010087890 */ /* 0x000fc6000fffe0ff */
[----:B------:R-:W-:Y:S01]  /*272a0*/  ISETP.NE.AND P0, PT, R17, UR5, PT ;  /* 0x0000000511007c0c */ /* 0x000fe2000bf05270 */
[----:B-----5:R-:W-:-:S03]  /*272b0*/  UIMAD UR6, UR6, UR14, UR11 ;  /* 0x0000000e060672a4 */ /* 0x020fc6000f8e020b */
[----:B0-----:R-:W-:Y:S01]  /*272c0*/  ISETP.NE.OR P0, PT, RZ, UR15, P0 ;  /* 0x0000000fff007c0c */ /* 0x001fe20008705670 */
[----:B------:R-:W-:-:S03]  /*272d0*/  UIMAD UR7, UR6, 0xc0, URZ ;  /* 0x000000c0060778a4 */ /* 0x000fc6000f8e02ff */
[----:B------:R-:W-:Y:S01]  /*272e0*/  ISETP.GT.U32.OR P0, PT, R0, 0xbf, P0 ;  /* 0x000000bf0000780c */ /* 0x000fe20000704470 */
[----:B--2---:R-:W-:Y:S01]  /*272f0*/  ULEA UR8, UR17, UR8, 0x18 ;  /* 0x0000000811087291 */ /* 0x004fe2000f8ec0ff */
[----:B----4-:R-:W-:-:S05]  /*27300*/  MOV R13, UR9 ;  /* 0x00000009000d7c02 */ /* 0x010fca0008000f00 */
[C-C-:B------:R-:W-:Y:S02]  /*27310*/  IMAD R23, R13.reuse, UR44, R0.reuse ;  /* 0x0000002c0d177c24 */ /* 0x140fe4000f8e0200 */
[----:B------:R-:W-:-:S04]  /*27320*/  IMAD R21, R13, UR7, R0 ;  /* 0x000000070d157c24 */ /* 0x000fc8000f8e0200 */
[----:B------:R-:W-:Y:S05]  /*27330*/  @P0 BRA `(.L_x_2900) ;  /* 0x00000000002c0947 */ /* 0x000fea0003800000 */
[----:B------:R-:W0:Y:S01]  /*27340*/  LDCU.64 UR12, c[0x0][0x3b0] ;  /* 0x00007600ff0c77ac */ /* 0x000e220008000a00 */
[----:B------:R-:W-:Y:S01]  /*27350*/  IMAD.MOV.U32 R7, RZ, RZ, RZ ;  /* 0x000000ffff077224 */ /* 0x000fe200078e00ff */
[----:B0-----:R-:W-:-:S04]  /*27360*/  UISETP.NE.U32.AND UP0, UPT, UR12, URZ, UPT ;  /* 0x000000ff0c00728c */ /* 0x001fc8000bf05070 */
[----:B------:R-:W-:-:S09]  /*27370*/  UISETP.NE.AND.EX UP0, UPT, UR13, URZ, UPT, UP0 ;  /* 0x000000ff0d00728c */ /* 0x000fd2000bf05300 */
[----:B------:R-:W-:Y:S05]  /*27380*/  BRA.U !UP0, `(.L_x_2901) ;  /* 0x0000000108147547 */ /* 0x000fea000b800000 */
[----:B------:R-:W0:Y:S01]  /*27390*/  S2R R7, SR_CTAID.X ;  /* 0x0000000000077919 */ /* 0x000e220000002500 */
[----:B------:R-:W2:Y:S01]  /*273a0*/  LDC.64 R4, c[0x0][0x3b0] ;  /* 0x0000ec00ff047b82 */ /* 0x000ea20000000a00 */
[----:B0-----:R-:W-:-:S04]  /*273b0*/  IMAD R7, R7, 0xc0, R0 ;  /* 0x000000c007077824 */ /* 0x001fc800078e0200 */
[----:B--2---:R-:W-:-:S06]  /*273c0*/  IMAD.WIDE.U32 R4, R7, 0x4, R4 ;  /* 0x0000000407047825 */ /* 0x004fcc00078e0004 */
[----:B------:R-:W5:Y:S02]  /*273d0*/  LDG.E.128 R4, desc[UR36][R4.64] ;  /* 0x0000002404047981 */ /* 0x000f64000c1e1d00 */
.L_x_2901:
[----:B-----5:R0:W-:Y:S02]  /*273e0*/  STS.128 [R16+UR8], R4 ;  /* 0x0000000410007988 */ /* 0x0201e40008000c08 */
.L_x_2900:
[----:B------:R-:W-:Y:S05]  /*273f0*/  BSYNC.RECONVERGENT B0 ;  /* 0x0000000000007941 */ /* 0x000fea0003800200 */
.L_x_2899:
[----:B------:R-:W-:Y:S01]  /*27400*/  BAR.SYNC.DEFER_BLOCKING 0x0 ;  /* 0x0000000000007b1d */ /* 0x000fe20000010000 */
[----:B------:R-:W-:Y:S02]  /*27410*/  ISETP.GT.U32.AND P0, PT, R0, 0xbf, PT ;  /* 0x000000bf0000780c */ /* 0x000fe40003f04070 */
[----:B------:R-:W-:Y:S02]  /*27420*/  CS2R R10, SRZ ;  /* 0x00000000000a7805 */ /* 0x000fe4000001ff00 */
[----:B------:R-:W-:Y:S01]  /*27430*/  CS2R R8, SRZ ;  /* 0x0000000000087805 */ /* 0x000fe2000001ff00 */
[----:B------:R-:W2:Y:S01]  /*27440*/  LDCU UR18, c[0x0][0x40c] ;  /* 0x00008180ff1277ac */ /* 0x000ea20008000800 */
[----:B------:R-:W-:Y:S07]  /*27450*/  BSSY.RECONVERGENT B0, `(.L_x_2902) ;  /* 0x00001d9000007945 */ /* 0x000fee0003800200 */
[----:B------:R-:W-:Y:S05]  /*27460*/  @P0 BRA `(.L_x_2903) ;  /* 0x0000001c005c0947 */ /* 0x000fea0003800000 */
[----:B------:R-:W4:Y:S01]  /*27470*/  LDC.64 R14, c[0x0][0x3c0] ;  /* 0x0000f000ff0e7b82 */ /* 0x000f220000000a00 */
[----:B------:R-:W-:Y:S01]  /*27480*/  VIADD R27, R17, UR4 ;  /* 0x00000004111b7c36 */ /* 0x000fe20008000000 */
[----:B-1----:R-:W-:Y:S01]  /*27490*/  VIMNMX R26, PT, PT, R13, UR40, PT ;  /* 0x000000280d1a7c48 */ /* 0x002fe2000bfe0100 */
[----:B------:R-:W-:Y:S01]  /*274a0*/  BSSY.RECONVERGENT B1, `(.L_x_2904) ;  /* 0x00000cd000017945 */ /* 0x000fe20003800200 */
[----:B------:R-:W-:Y:S02]  /*274b0*/  IMAD.MOV.U32 R11, RZ, RZ, RZ ;  /* 0x000000ffff0b7224 */ /* 0x000fe400078e00ff */
[----:B------:R-:W-:Y:S01]  /*274c0*/  ISETP.GE.AND P0, PT, R27, R26, PT ;  /* 0x0000001a1b00720c */ /* 0x000fe20003f06270 */
[----:B----4-:R-:W-:-:S04]  /*274d0*/  IMAD.WIDE R12, R21, 0x4, R14 ;  /* 0x00000004150c7825 */ /* 0x010fc800078e020e */
[----:B------:R-:W-:-:S08]  /*274e0*/  IMAD.WIDE R14, R23, 0x4, R14 ;  /* 0x00000004170e7825 */ /* 0x000fd000078e020e */
[----:B------:R-:W-:Y:S05]  /*274f0*/  @P0 BRA `(.L_x_2905) ;  /* 0x0000000c001c0947 */ /* 0x000fea0003800000 */
[----:B------:R-:W-:Y:S01]  /*27500*/  ULOP3.LUT UR6, URZ, UR4, URZ, 0x33, !UPT ;  /* 0x00000004ff067292 */ /* 0x000fe2000f8e33ff */
[----:B------:R-:W-:Y:S01]  /*27510*/  VIADDMNMX R10, R27, 0x4, R26, !PT ;  /* 0x000000041b0a7846 */ /* 0x000fe2000780011a */
[----:B------:R-:W1:Y:S01]  /*27520*/  LDC.64 R8, c[0x0][0x458] ;  /* 0x00011600ff087b82 */ /* 0x000e620000000a00 */
[----:B------:R-:W-:Y:S01]  /*27530*/  UIMAD UR9, UR39, UR14, UR11 ;  /* 0x0000000e270972a4 */ /* 0x000fe2000f8e020b */
[----:B------:R-:W-:Y:S01]  /*27540*/  BSSY.RECONVERGENT B2, `(.L_x_2906) ;  /* 0x0000043000027945 */ /* 0x000fe20003800200 */
[----:B------:R-:W-:Y:S01]  /*27550*/  IMAD.MOV.U32 R29, RZ, RZ, R27 ;  /* 0x000000ffff1d7224 */ /* 0x000fe200078e001b */
[----:B------:R-:W-:-:S03]  /*27560*/  IADD3 R22, PT, PT, -R17, UR6, R10 ;  /* 0x0000000611167c10 */ /* 0x000fc6000fffe10a */
[----:B------:R-:W-:Y:S01]  /*27570*/  IMAD.U32 R25, RZ, RZ, UR9 ;  /* 0x00000009ff197e24 */ /* 0x000fe2000f8e00ff */
[----:B------:R-:W-:-:S03]  /*27580*/  LOP3.LUT R10, R22, 0xc, RZ, 0xc0, !PT ;  /* 0x0000000c160a7812 */ /* 0x000fc600078ec0ff */
[----:B------:R-:W-:Y:S01]  /*27590*/  IMAD R25, R25, 0xc0, R0 ;  /* 0x000000c019197824 */ /* 0x000fe200078e0200 */
[----:B------:R-:W-:Y:S02]  /*275a0*/  ISETP.NE.AND P0, PT, R10, 0xc, PT ;  /* 0x0000000c0a00780c */ /* 0x000fe40003f05270 */
[----:B------:R-:W-:Y:S01]  /*275b0*/  CS2R R10, SRZ ;  /* 0x00000000000a7805 */ /* 0x000fe2000001ff00 */
[----:B-1----:R-:W-:Y:S01]  /*275c0*/  IMAD.WIDE R24, R25, 0x4, R8 ;  /* 0x0000000419187825 */ /* 0x002fe200078e0208 */
[----:B------:R-:W-:-:S09]  /*275d0*/  CS2R R8, SRZ ;  /* 0x0000000000087805 */ /* 0x000fd2000001ff00 */
[----:B------:R-:W-:Y:S05]  /*275e0*/  @!P0 BRA `(.L_x_2907) ;  /* 0x0000000000e08947 */ /* 0x000fea0003800000 */
[----:B------:R-:W1:Y:S01]  /*275f0*/  LDCU.64 UR12, c[0x0][0x3c0] ;  /* 0x00007800ff0c77ac */ /* 0x000e620008000a00 */
[----:B------:R-:W-:Y:S01]  /*27600*/  IMAD R18, R27, 0xc0, RZ ;  /* 0x000000c01b127824 */ /* 0x000fe200078e02ff */
[----:B------:R-:W-:Y:S01]  /*27610*/  LEA.HI R8, R22, 0x1, RZ, 0x1e ;  /* 0x0000000116087811 */ /* 0x000fe200078ff0ff */
[----:B------:R-:W-:Y:S02]  /*27620*/  UIADD3 UR6, UPT, UPT, UR16, 0x840, URZ ;  /* 0x0000084010067890 */ /* 0x000fe4000fffe0ff */
[----:B------:R-:W-:Y:S01]  /*27630*/  IMAD.WIDE.U32 R18, R18, 0x4, RZ ;  /* 0x0000000412127825 */ /* 0x000fe200078e00ff */
[----:B------:R-:W-:Y:S01]  /*27640*/  MOV R29, R27 ;  /* 0x0000001b001d7202 */ /* 0x000fe20000000f00 */
[----:B------:R-:W-:Y:S02]  /*27650*/  ULEA UR6, UR17, UR6, 0x18 ;  /* 0x0000000611067291 */ /* 0x000fe4000f8ec0ff */
[----:B------:R-:W-:-:S04]  /*27660*/  IMAD.WIDE R20, R21, 0x4, R18 ;  /* 0x0000000415147825 */ /* 0x000fc800078e0212 */
[----:B------:R-:W-:Y:S01]  /*27670*/  IMAD.WIDE R18, R23, 0x4, R18 ;  /* 0x0000000417127825 */ /* 0x000fe200078e0212 */
[----:B-1----:R-:W-:Y:S02]  /*27680*/  IADD3 R30, P0, PT, R20, UR12, RZ ;  /* 0x0000000c141e7c10 */ /* 0x002fe4000ff1e0ff */
[----:B------:R-:W-:Y:S02]  /*27690*/  IADD3 R28, P1, PT, R18, UR12, RZ ;  /* 0x0000000c121c7c10 */ /* 0x000fe4000ff3e0ff */
[----:B------:R-:W-:Y:S01]  /*276a0*/  LOP3.LUT R18, R8, 0x3, RZ, 0xc0, !PT ;  /* 0x0000000308127812 */ /* 0x000fe200078ec0ff */
[----:B------:R-:W-:Y:S01]  /*276b0*/  IMAD.MOV.U32 R8, RZ, RZ, RZ ;  /* 0x000000ffff087224 */ /* 0x000fe200078e00ff */
[----:B------:R-:W-:Y:S02]  /*276c0*/  IADD3.X R45, PT, PT, R21, UR13, RZ, P0, !PT ;  /* 0x0000000d152d7c10 */ /* 0x000fe400087fe4ff */
[----:B---3--:R-:W-:Y:S01]  /*276d0*/  IADD3.X R31, PT, PT, R19, UR13, RZ, P1, !PT ;  /* 0x0000000d131f7c10 */ /* 0x008fe20008ffe4ff */
[----:B------:R-:W-:Y:S01]  /*276e0*/  IMAD.MOV R21, RZ, RZ, -R18 ;  /* 0x000000ffff157224 */ /* 0x000fe200078e0a12 */
[----:B------:R-:W-:-:S07]  /*276f0*/  LEA R20, R17, UR6, 0x2 ;  /* 0x0000000611147c11 */ /* 0x000fce000f8e10ff */
.L_x_2909:
[----:B-1----:R-:W-:Y:S01]  /*27700*/  IMAD.MOV.U32 R18, RZ, RZ, R28 ;  /* 0x000000ffff127224 */ /* 0x002fe200078e001c */
[----:B------:R1:W3:Y:S01]  /*27710*/  LDS R23, [R20] ;  /* 0x0000000014177984 */ /* 0x0002e20000000800 */
[----:B------:R-:W-:-:S05]  /*27720*/  IMAD.MOV.U32 R19, RZ, RZ, R31 ;  /* 0x000000ffff137224 */ /* 0x000fca00078e001f */
[----:B------:R1:W5:Y:S01]  /*27730*/  LDG.E.128 R32, desc[UR36][R18.64] ;  /* 0x0000002412207981 */ /* 0x000362000c1e1d00 */
[----:B------:R-:W-:Y:S01]  /*27740*/  UISETP.NE.AND UP0, UPT, UR15, URZ, UPT ;  /* 0x000000ff0f00728c */ /* 0x000fe2000bf05270 */
[----:B------:R-:W-:-:S08]  /*27750*/  VIADD R21, R21, 0x1 ;  /* 0x0000000115157836 */ /* 0x000fd00000000000 */
[----:B-1----:R-:W-:Y:S05]  /*27760*/  BRA.U UP0, `(.L_x_2908) ;  /* 0x0000000100507547 */ /* 0x002fea000b800000 */
[----:B------:R-:W-:Y:S01]  /*27770*/  ISETP.NE.AND P0, PT, R2, RZ, PT ;  /* 0x000000ff0200720c */ /* 0x000fe20003f05270 */
[----:B------:R-:W1:-:S12]  /*27780*/  LDS.128 R36, [R16+UR8] ;  /* 0x0000000810247984 */ /* 0x000e580008000c00 */
[----:B------:R-:W-:Y:S01]  /*27790*/  VOTEU.ANY UP0, P0 ;  /* 0x0000000000ff7886 */ /* 0x000fe20000000100 */
[----:B------:R-:W-:-:S13]  /*277a0*/  PLOP3.LUT P0, PT, PT, PT, UP0, 0x80, 0x8 ;  /* 0x000000000008781c */ /* 0x000fda0003f0f008 */
[----:B------:R-:W4:Y:S01]  /*277b0*/  @P0 LDG.E.128 R40, desc[UR36][R24.64] ;  /* 0x0000002418280981 */ /* 0x000f22000c1e1d00 */
[----:B------:R-:W-:Y:S01]  /*277c0*/  PLOP3.LUT P0, PT, PT, PT, UP0, 0x80, 0x8 ;  /* 0x000000000008781c */ /* 0x000fe20003f0f008 */
[----:B------:R-:W-:Y:S01]  /*277d0*/  IMAD.MOV.U32 R19, RZ, RZ, R45 ;  /* 0x000000ffff137224 */ /* 0x000fe200078e002d */
[----:B------:R-:W-:Y:S02]  /*277e0*/  PLOP3.LUT P1, PT, PT, PT, UP0, 0x80, 0x8 ;  /* 0x000000000008781c */ /* 0x000fe40003f2f008 */
[----:B------:R-:W-:Y:S02]  /*277f0*/  PLOP3.LUT P2, PT, PT, PT, UP0, 0x80, 0x8 ;  /* 0x000000000008781c */ /* 0x000fe40003f4f008 */
[----:B------:R-:W-:Y:S02]  /*27800*/  PLOP3.LUT P3, PT, PT, PT, UP0, 0x80, 0x8 ;  /* 0x000000000008781c */ /* 0x000fe40003f6f008 */
[----:B------:R-:W-:Y:S01]  /*27810*/  MOV R18, R30 ;  /* 0x0000001e00127202 */ /* 0x000fe20000000f00 */
[----:B-1---5:R-:W-:Y:S01]  /*27820*/  FADD.FTZ R32, R32, R36 ;  /* 0x0000002420207221 */ /* 0x022fe20000010000 */
[----:B------:R-:W-:Y:S01]  /*27830*/  FADD.FTZ R33, R33, R37 ;  /* 0x0000002521217221 */ /* 0x000fe20000010000 */
[----:B------:R-:W-:Y:S01]  /*27840*/  FADD.FTZ R34, R34, R38 ;  /* 0x0000002622227221 */ /* 0x000fe20000010000 */
[----:B------:R-:W-:Y:S01]  /*27850*/  FADD.FTZ R35, R35, R39 ;  /* 0x0000002723237221 */ /* 0x000fe20000010000 */
[----:B----4-:R-:W-:-:S02]  /*27860*/  @P0 FMUL.FTZ R32, R32, R40 ;  /* 0x0000002820200220 */ /* 0x010fc40000410000 */
[----:B------:R-:W-:Y:S02]  /*27870*/  @P1 FMUL.FTZ R33, R33, R41 ;  /* 0x0000002921211220 */ /* 0x000fe40000410000 */
[----:B------:R-:W-:Y:S02]  /*27880*/  @P2 FMUL.FTZ R34, R34, R42 ;  /* 0x0000002a22222220 */ /* 0x000fe40000410000 */
[----:B------:R-:W-:-:S05]  /*27890*/  @P3 FMUL.FTZ R35, R35, R43 ;  /* 0x0000002b23233220 */ /* 0x000fca0000410000 */
[----:B------:R1:W-:Y:S02]  /*278a0*/  STG.E.128 desc[UR36][R18.64], R32 ;  /* 0x0000002012007986 */ /* 0x0003e4000c101d24 */
.L_x_2908:
[----:B------:R-:W-:Y:S01]  /*278b0*/  ISETP.NE.AND P0, PT, R21, RZ, PT ;  /* 0x000000ff1500720c */ /* 0x000fe20003f05270 */
[C---:B---3-5:R-:W-:Y:S01]  /*278c0*/  FFMA.FTZ R8, R23.reuse, R32, R8 ;  /* 0x0000002017087223 */ /* 0x068fe20000010008 */
[----:B------:R-:W-:Y:S01]  /*278d0*/  IADD3 R28, P2, PT, R28, 0xc00, RZ ;  /* 0x00000c001c1c7810 */ /* 0x000fe20007f5e0ff */
[C---:B------:R-:W-:Y:S01]  /*278e0*/  FFMA.FTZ R9, R23.reuse, R33, R9 ;  /* 0x0000002117097223 */ /* 0x040fe20000010009 */
[----:B------:R-:W-:Y:S01]  /*278f0*/  IADD3 R30, P1, PT, R30, 0xc00, RZ ;  /* 0x00000c001e1e7810 */ /* 0x000fe20007f3e0ff */
[C---:B------:R-:W-:Y:S01]  /*27900*/  FFMA.FTZ R10, R23.reuse, R34, R10 ;  /* 0x00000022170a7223 */ /* 0x040fe2000001000a */
[----:B------:R-:W-:Y:S01]  /*27910*/  FFMA.FTZ R11, R23, R35, R11 ;  /* 0x00000023170b7223 */ /* 0x000fe2000001000b */
[----:B------:R-:W-:Y:S02]  /*27920*/  VIADD R29, R29, 0x4 ;  /* 0x000000041d1d7836 */ /* 0x000fe40000000000 */
[----:B------:R-:W-:Y:S02]  /*27930*/  VIADD R20, R20, 0x10 ;  /* 0x0000001014147836 */ /* 0x000fe40000000000 */
[----:B------:R-:W-:-:S02]  /*27940*/  IMAD.X R31, RZ, RZ, R31, P2 ;  /* 0x000000ffff1f7224 */ /* 0x000fc400010e061f */
[----:B------:R-:W-:Y:S01]  /*27950*/  IMAD.X R45, RZ, RZ, R45, P1 ;  /* 0x000000ffff2d7224 */ /* 0x000fe200008e062d */
[----:B------:R-:W-:Y:S06]  /*27960*/  @P0 BRA `(.L_x_2909) ;  /* 0xfffffffc00640947 */ /* 0x000fec000383ffff */
.L_x_2907:
[----:B--2---:R-:W-:Y:S05]  /*27970*/  BSYNC.RECONVERGENT B2 ;  /* 0x0000000000027941 */ /* 0x004fea0003800200 */
.L_x_2906:
[----:B------:R-:W-:-:S13]  /*27980*/  ISETP.GE.U32.AND P0, PT, R22, 0xc, PT ;  /* 0x0000000c1600780c */ /* 0x000fda0003f06070 */
[----:B------:R-:W-:Y:S05]  /*27990*/  @!P0 BRA `(.L_x_2905) ;  /* 0x0000000400f48947 */ /* 0x000fea0003800000 */
[----:B------:R-:W2:Y:S02]  /*279a0*/  LDCU UR6, c[0x0][0x40c] ;  /* 0x00008180ff0677ac */ /* 0x000ea40008000800 */
[----:B--2---:R-:W-:-:S06]  /*279b0*/  UISETP.NE.AND UP0, UPT, UR6, URZ, UPT ;  /* 0x000000ff0600728c */ /* 0x004fcc000bf05270 */
[----:B------:R-:W-:-:S13]  /*279c0*/  PLOP3.LUT P0, PT, PT, PT, UP0, 0x80, 0x8 ;  /* 0x000000000008781c */ /* 0x000fda0003f0f008 */
.L_x_2915:
[----:B---3--:R-:W-:Y:S01]  /*279d0*/  IMAD R31, R29, 0xc0, RZ ;  /* 0x000000c01d1f7824 */ /* 0x008fe200078e02ff */
[----:B------:R-:W-:-:S03]  /*279e0*/  ISETP.NE.AND P5, PT, R2, RZ, PT ;  /* 0x000000ff0200720c */ /* 0x000fc60003fa5270 */
[----:B-1----:R-:W-:-:S05]  /*279f0*/  IMAD.WIDE.U32 R18, R31, 0x4, R14 ;  /* 0x000000041f127825 */ /* 0x002fca00078e000e */
[----:B------:R1:W5:Y:S01]  /*27a00*/  LDG.E.128 R32, desc[UR36][R18.64] ;  /* 0x0000002412207981 */ /* 0x000362000c1e1d00 */
[----:B------:R-:W-:Y:S04]  /*27a10*/  BSSY.RECONVERGENT B2, `(.L_x_2910) ;  /* 0x0000014000027945 */ /* 0x000fe80003800200 */
[----:B------:R-:W-:Y:S05]  /*27a20*/  @P0 BRA `(.L_x_2911) ;  /* 0x0000000000480947 */ /* 0x000fea0003800000 */
[----:B------:R-:W-:Y:S01]  /*27a30*/  VOTEU.ANY UP0, P5 ;  /* 0x0000000000ff7886 */ /* 0x000fe20002800100 */
[----:B------:R-:W-:Y:S01]  /*27a40*/  PLOP3.LUT P0, PT, PT, PT, UP0, 0x80, 0x8 ;  /* 0x000000000008781c */ /* 0x000fe20003f0f008 */
[----:B------:R-:W2:-:S12]  /*27a50*/  LDS.128 R20, [R16+UR8] ;  /* 0x0000000810147984 */ /* 0x000e980008000c00 */
[----:B------:R-:W3:Y:S01]  /*27a60*/  @P0 LDG.E.128 R36, desc[UR36][R24.64] ;  /* 0x0000002418240981 */ /* 0x000ee2000c1e1d00 */
[----:B------:R-:W-:Y:S01]  /*27a70*/  PLOP3.LUT P0, PT, PT, PT, UP0, 0x80, 0x8 ;  /* 0x000000000008781c */ /* 0x000fe20003f0f008 */
[----:B-1----:R-:W-:Y:S01]  /*27a80*/  IMAD.WIDE.U32 R18, R31, 0x4, R12 ;  /* 0x000000041f127825 */ /* 0x002fe200078e000c */
[----:B------:R-:W-:Y:S02]  /*27a90*/  PLOP3.LUT P1, PT, PT, PT, UP0, 0x80, 0x8 ;  /* 0x000000000008781c */ /* 0x000fe40003f2f008 */
[----:B------:R-:W-:Y:S02]  /*27aa0*/  PLOP3.LUT P2, PT, PT, PT, UP0, 0x80, 0x8 ;  /* 0x000000000008781c */ /* 0x000fe40003f4f008 */
[----:B------:R-:W-:Y:S01]  /*27ab0*/  PLOP3.LUT P3, PT, PT, PT, UP0, 0x80, 0x8 ;  /* 0x000000000008781c */ /* 0x000fe20003f6f008 */
[----:B--2--5:R-:W-:Y:S01]  /*27ac0*/  FADD.FTZ R32, R32, R20 ;  /* 0x0000001420207221 */ /* 0x024fe20000010000 */
        /* <DEDUP_REMOVED lines=8> */
.L_x_2911:
[----:B------:R-:W-:Y:S05]  /*27b50*/  BSYNC.RECONVERGENT B2 ;  /* 0x0000000000027941 */ /* 0x000fea0003800200 */
.L_x_2910:
[----:B------:R-:W-:Y:S01]  /*27b60*/  IADD3 R45, PT, PT, R31, 0x300, RZ ;  /* 0x000003001f2d7810 */ /* 0x000fe20007ffe0ff */
[----:B------:R-:W3:Y:S01]  /*27b70*/  S2UR UR9, SR_CgaCtaId ;  /* 0x00000000000979c3 */ /* 0x000ee20000008800 */
[----:B------:R-:W-:Y:S01]  /*27b80*/  UISETP.NE.AND UP0, UPT, UR18, URZ, UPT ;  /* 0x000000ff1200728c */ /* 0x000fe2000bf05270 */
[----:B------:R-:W-:Y:S01]  /*27b90*/  VIADD R28, R29, -UR4 ;  /* 0x800000041d1c7c36 */ /* 0x000fe20008000000 */
[----:B------:R-:W-:Y:S01]  /*27ba0*/  UMOV UR6, 0x400 ;  /* 0x0000040000067882 */ /* 0x000fe20000000000 */
[----:B-12---:R-:W-:Y:S01]  /*27bb0*/  IMAD.WIDE.U32 R18, R45, 0x4, R14 ;  /* 0x000000042d127825 */ /* 0x006fe200078e000e */
[----:B------:R-:W-:Y:S02]  /*27bc0*/  UIADD3 UR6, UPT, UPT, UR6, 0x840, URZ ;  /* 0x0000084006067890 */ /* 0x000fe4000fffe0ff */
[----:B------:R-:W-:Y:S01]  /*27bd0*/  PLOP3.LUT P0, PT, PT, PT, UP0, 0x80, 0x8 ;  /* 0x000000000008781c */ /* 0x000fe20003f0f008 */
[C---:B------:R-:W-:Y:S01]  /*27be0*/  VIADD R49, R31.reuse, 0x600 ;  /* 0x000006001f317836 */ /* 0x040fe20000000000 */
[----:B------:R1:W5:Y:S01]  /*27bf0*/  LDG.E.128 R36, desc[UR36][R18.64] ;  /* 0x0000002412247981 */ /* 0x000362000c1e1d00 */
[----:B------:R-:W-:-:S02]  /*27c00*/  VIADD R31, R31, 0x900 ;  /* 0x000009001f1f7836 */ /* 0x000fc40000000000 */
[----:B------:R-:W-:-:S04]  /*27c10*/  IMAD.WIDE.U32 R20, R49, 0x4, R14 ;  /* 0x0000000431147825 */ /* 0x000fc800078e000e */
[----:B------:R-:W-:Y:S01]  /*27c20*/  IMAD.WIDE.U32 R22, R31, 0x4, R14 ;  /* 0x000000041f167825 */ /* 0x000fe200078e000e */
[----:B---3--:R-:W-:-:S06]  /*27c30*/  ULEA UR6, UR9, UR6, 0x18 ;  /* 0x0000000609067291 */ /* 0x008fcc000f8ec0ff */
[----:B------:R-:W-:Y:S01]  /*27c40*/  LEA R28, R28, UR6, 0x2 ;  /* 0x000000061c1c7c11 */ /* 0x000fe2000f8e10ff */
[----:B-1----:R-:W-:Y:S06]  /*27c50*/  @P0 BRA `(.L_x_2912) ;  /* 0x0000000000480947 */ /* 0x002fec0003800000 */
[----:B------:R-:W-:Y:S01]  /*27c60*/  VOTEU.ANY UP0, P5 ;  /* 0x0000000000ff7886 */ /* 0x000fe20002800100 */
[----:B------:R-:W-:Y:S01]  /*27c70*/  PLOP3.LUT P1, PT, PT, PT, UP0, 0x80, 0x8 ;  /* 0x000000000008781c */ /* 0x000fe20003f2f008 */
[----:B------:R-:W1:-:S12]  /*27c80*/  LDS.128 R52, [R16+UR8] ;  /* 0x0000000810347984 */ /* 0x000e580008000c00 */
[----:B------:R-:W2:Y:S01]  /*27c90*/  @P1 LDG.E.128 R40, desc[UR36][R24.64] ;  /* 0x0000002418281981 */ /* 0x000ea2000c1e1d00 */
[----:B------:R-:W-:Y:S01]  /*27ca0*/  PLOP3.LUT P1, PT, PT, PT, UP0, 0x80, 0x8 ;  /* 0x000000000008781c */ /* 0x000fe20003f2f008 */
[----:B------:R-:W-:Y:S01]  /*27cb0*/  IMAD.WIDE.U32 R18, R45, 0x4, R12 ;  /* 0x000000042d127825 */ /* 0x000fe200078e000c */
        /* <DEDUP_REMOVED lines=12> */
.L_x_2912:
[----:B------:R2:W5:Y:S01]  /*27d80*/  LDG.E.128 R40, desc[UR36][R20.64] ;  /* 0x0000002414287981 */ /* 0x000562000c1e1d00 */
[----:B------:R-:W-:Y:S05]  /*27d90*/  @P0 BRA `(.L_x_2913) ;  /* 0x0000000000480947 */ /* 0x000fea0003800000 */
[----:B------:R-:W-:Y:S01]  /*27da0*/  VOTEU.ANY UP0, P5 ;  /* 0x0000000000ff7886 */ /* 0x000fe20002800100 */
[----:B------:R-:W-:Y:S01]  /*27db0*/  PLOP3.LUT P1, PT, PT, PT, UP0, 0x80, 0x8 ;  /* 0x000000000008781c */ /* 0x000fe20003f2f008 */
[----:B------:R-:W3:-:S12]  /*27dc0*/  LDS.128 R52, [R16+UR8] ;  /* 0x0000000810347984 */ /* 0x000ed80008000c00 */
[----:B------:R-:W4:Y:S01]  /*27dd0*/  @P1 LDG.E.128 R44, desc[UR36][R24.64] ;  /* 0x00000024182c1981 */ /* 0x000f22000c1e1d00 */
[----:B------:R-:W-:Y:S01]  /*27de0*/  PLOP3.LUT P1, PT, PT, PT, UP0, 0x80, 0x8 ;  /* 0x000000000008781c */ /* 0x000fe20003f2f008 */
[----:B-1----:R-:W-:Y:S01]  /*27df0*/  IMAD.WIDE.U32 R18, R49, 0x4, R12 ;  /* 0x0000000431127825 */ /* 0x002fe200078e000c */
[----:B------:R-:W-:Y:S02]  /*27e00*/  PLOP3.LUT P2, PT, PT, PT, UP0, 0x80, 0x8 ;  /* 0x000000000008781c */ /* 0x000fe40003f4f008 */
[----:B------:R-:W-:Y:S02]  /*27e10*/  PLOP3.LUT P3, PT, PT, PT, UP0, 0x80, 0x8 ;  /* 0x000000000008781c */ /* 0x000fe40003f6f008 */
[----:B------:R-:W-:Y:S01]  /*27e20*/  PLOP3.LUT P4, PT, PT, PT, UP0, 0x80, 0x8 ;  /* 0x000000000008781c */ /* 0x000fe20003f8f008 */
[----:B---3-5:R-:W-:Y:S01]  /*27e30*/  FADD.FTZ R40, R52, R40 ;  /* 0x0000002834287221 */ /* 0x028fe20000010000 */
[----:B------:R-:W-:Y:S01]  /*27e40*/  FADD.FTZ R41, R53, R41 ;  /* 0x0000002935297221 */ /* 0x000fe20000010000 */
[----:B------:R-:W-:Y:S01]  /*27e50*/  FADD.FTZ R42, R54, R42 ;  /* 0x0000002a362a7221 */ /* 0x000fe20000010000 */
[----:B------:R-:W-:-:S03]  /*27e60*/  FADD.FTZ R43, R55, R43 ;  /* 0x0000002b372b7221 */ /* 0x000fc60000010000 */
[----:B----4-:R-:W-:Y:S02]  /*27e70*/  @P1 FMUL.FTZ R40, R40, R44 ;  /* 0x0000002c28281220 */ /* 0x010fe40000410000 */
[----:B------:R-:W-:Y:S02]  /*27e80*/  @P2 FMUL.FTZ R41, R41, R45 ;  /* 0x0000002d29292220 */ /* 0x000fe40000410000 */
[----:B------:R-:W-:Y:S02]  /*27e90*/  @P3 FMUL.FTZ R42, R42, R46 ;  /* 0x0000002e2a2a3220 */ /* 0x000fe40000410000 */
[----:B------:R-:W-:-:S05]  /*27ea0*/  @P4 FMUL.FTZ R43, R43, R47 ;  /* 0x0000002f2b2b4220 */ /* 0x000fca0000410000 */
[----:B------:R3:W-:Y:S02]  /*27eb0*/  STG.E.128 desc[UR36][R18.64], R40 ;  /* 0x0000002812007986 */ /* 0x0007e4000c101d24 */
.L_x_2913:
[----:B------:R4:W5:Y:S04]  /*27ec0*/  LDG.E.128 R44, desc[UR36][R22.64] ;  /* 0x00000024162c7981 */ /* 0x000968000c1e1d00 */
[----:B-1-3--:R-:W1:Y:S04]  /*27ed0*/  LDS R19, [R28] ;  /* 0x000000001c137984 */ /* 0x00ae680000000800 */
[----:B------:R-:W3:Y:S04]  /*27ee0*/  LDS R18, [R28+0x10] ;  /* 0x000010001c127984 */ /* 0x000ee80000000800 */
[----:B--2---:R-:W2:Y:S01]  /*27ef0*/  LDS R20, [R28+0x20] ;  /* 0x000020001c147984 */ /* 0x004ea20000000800 */
[C---:B-1---5:R-:W-:Y:S01]  /*27f00*/  FFMA.FTZ R21, R19.reuse, R32, R8 ;  /* 0x0000002013157223 */ /* 0x062fe20000010008 */
[C---:B------:R-:W-:Y:S01]  /*27f10*/  FFMA.FTZ R8, R19.reuse, R33, R9 ;  /* 0x0000002113087223 */ /* 0x040fe20000010009 */
[C---:B------:R-:W-:Y:S01]  /*27f20*/  FFMA.FTZ R9, R19.reuse, R34, R10 ;  /* 0x0000002213097223 */ /* 0x040fe2000001000a */
[----:B------:R-:W-:Y:S01]  /*27f30*/  FFMA.FTZ R10, R19, R35, R11 ;  /* 0x00000023130a7223 */ /* 0x000fe2000001000b */
[C---:B---3--:R-:W-:Y:S01]  /*27f40*/  FFMA.FTZ R21, R18.reuse, R36, R21 ;  /* 0x0000002412157223 */ /* 0x048fe20000010015 */
[C---:B------:R-:W-:Y:S01]  /*27f50*/  FFMA.FTZ R8, R18.reuse, R37, R8 ;  /* 0x0000002512087223 */ /* 0x040fe20000010008 */
[C---:B------:R-:W-:Y:S01]  /*27f60*/  FFMA.FTZ R9, R18.reuse, R38, R9 ;  /* 0x0000002612097223 */ /* 0x040fe20000010009 */
[----:B------:R-:W-:Y:S01]  /*27f70*/  FFMA.FTZ R10, R18, R39, R10 ;  /* 0x00000027120a7223 */ /* 0x000fe2000001000a */
[C---:B--2---:R-:W-:Y:S01]  /*27f80*/  FFMA.FTZ R40, R20.reuse, R40, R21 ;  /* 0x0000002814287223 */ /* 0x044fe20000010015 */
[C---:B------:R-:W-:Y:S01]  /*27f90*/  FFMA.FTZ R18, R20.reuse, R41, R8 ;  /* 0x0000002914127223 */ /* 0x040fe20000010008 */
[C---:B------:R-:W-:Y:S01]  /*27fa0*/  FFMA.FTZ R19, R20.reuse, R42, R9 ;  /* 0x0000002a14137223 */ /* 0x040fe20000010009 */
[----:B------:R-:W-:Y:S01]  /*27fb0*/  FFMA.FTZ R20, R20, R43, R10 ;  /* 0x0000002b14147223 */ /* 0x000fe2000001000a */
[----:B----4-:R-:W-:Y:S06]  /*27fc0*/  @P0 BRA `(.L_x_2914) ;  /* 0x0000000000480947 */ /* 0x010fec0003800000 */
[----:B------:R-:W-:Y:S01]  /*27fd0*/  VOTEU.ANY UP0, P5 ;  /* 0x0000000000ff7886 */ /* 0x000fe20002800100 */
[----:B------:R-:W-:Y:S01]  /*27fe0*/  PLOP3.LUT P1, PT, PT, PT, UP0, 0x80, 0x8 ;  /* 0x000000000008781c */ /* 0x000fe20003f2f008 */
[----:B------:R-:W1:-:S12]  /*27ff0*/  LDS.128 R32, [R16+UR8] ;  /* 0x0000000810207984 */ /* 0x000e580008000c00 */
[----:B------:R-:W2:Y:S01]  /*28000*/  @P1 LDG.E.128 R8, desc[UR36][R24.64] ;  /* 0x0000002418081981 */ /* 0x000ea2000c1e1d00 */
[----:B------:R-:W-:Y:S02]  /*28010*/  PLOP3.LUT P1, PT, PT, PT, UP0, 0x80, 0x8 ;  /* 0x000000000008781c */ /* 0x000fe40003f2f008 */
        /* <DEDUP_REMOVED lines=13> */
.L_x_2914:
[----:B------:R-:W1:Y:S01]  /*280f0*/  LDS R11, [R28+0x30] ;  /* 0x000030001c0b7984 */ /* 0x000e620000000800 */
[----:B------:R-:W-:-:S05]  /*28100*/  VIADD R29, R29, 0x10 ;  /* 0x000000101d1d7836 */ /* 0x000fca0000000000 */
[----:B------:R-:W-:Y:S01]  /*28110*/  ISETP.GE.AND P1, PT, R29, R26, PT ;  /* 0x0000001a1d00720c */ /* 0x000fe20003f26270 */
[C---:B-1----:R-:W-:Y:S01]  /*28120*/  FFMA.FTZ R8, R11.reuse, R44, R40 ;  /* 0x0000002c0b087223 */ /* 0x042fe20000010028 */
[C---:B------:R-:W-:Y:S01]  /*28130*/  FFMA.FTZ R9, R11.reuse, R45, R18 ;  /* 0x0000002d0b097223 */ /* 0x040fe20000010012 */
[C---:B------:R-:W-:Y:S01]  /*28140*/  FFMA.FTZ R10, R11.reuse, R46, R19 ;  /* 0x0000002e0b0a7223 */ /* 0x040fe20000010013 */
[----:B------:R-:W-:-:S09]  /*28150*/  FFMA.FTZ R11, R11, R47, R20 ;  /* 0x0000002f0b0b7223 */ /* 0x000fd20000010014 */
[----:B------:R-:W-:Y:S05]  /*28160*/  @!P1 BRA `(.L_x_2915) ;  /* 0xfffffff800189947 */ /* 0x000fea000383ffff */
.L_x_2905:
[----:B--2---:R-:W-:Y:S05]  /*28170*/  BSYNC.RECONVERGENT B1 ;  /* 0x0000000000017941 */ /* 0x004fea0003800200 */
.L_x_2904:
[----:B------:R-:W-:Y:S01]  /*28180*/  ISETP.GE.AND P0, PT, R27, UR40, PT ;  /* 0x000000281b007c0c */ /* 0x000fe2000bf06270 */
[----:B------:R-:W-:-:S12]  /*28190*/  BSSY.RECONVERGENT B1, `(.L_x_2916) ;  /* 0x00000d4000017945 */ /* 0x000fd80003800200 */
[----:B------:R-:W-:Y:S05]  /*281a0*/  @P0 BRA `(.L_x_2917) ;  /* 0x0000000c00480947 */ /* 0x000fea0003800000 */
[----:B------:R-:W2:Y:S01]  /*281b0*/  LDCU UR6, c[0x0][0x3f8] ;  /* 0x00007f00ff0677ac */ /* 0x000ea20008000800 */
[----:B------:R-:W-:Y:S01]  /*281c0*/  VIADD R22, R27, 0x4 ;  /* 0x000000041b167836 */ /* 0x000fe20000000000 */
[----:B-1----:R-:W1:Y:S01]  /*281d0*/  LDC.64 R18, c[0x0][0x458] ;  /* 0x00011600ff127b82 */ /* 0x002e620000000a00 */
[----:B------:R-:W-:Y:S01]  /*281e0*/  BSSY.RECONVERGENT B2, `(.L_x_2918) ;  /* 0x000004a000027945 */ /* 0x000fe20003800200 */
[----:B------:R-:W-:Y:S01]  /*281f0*/  ULOP3.LUT UR9, URZ, UR4, URZ, 0x33, !UPT ;  /* 0x00000004ff097292 */ /* 0x000fe2000f8e33ff */
[----:B------:R-:W-:Y:S01]  /*28200*/  IMAD.MOV.U32 R24, RZ, RZ, R27 ;  /* 0x000000ffff187224 */ /* 0x000fe200078e001b */
[----:B------:R-:W-:-:S04]  /*28210*/  VIMNMX R20, PT, PT, R22, UR40, !PT ;  /* 0x0000002816147c48 */ /* 0x000fc8000ffe0100 */
[----:B------:R-:W-:-:S04]  /*28220*/  IADD3 R23, PT, PT, -R17, UR9, R20 ;  /* 0x0000000911177c10 */ /* 0x000fc8000fffe114 */
[----:B------:R-:W-:Y:S01]  /*28230*/  LOP3.LUT P0, RZ, R23, 0x4, RZ, 0xc0, !PT ;  /* 0x0000000417ff7812 */ /* 0x000fe2000780c0ff */
[----:B--2---:R-:W-:-:S06]  /*28240*/  UIMAD UR6, UR39, UR6, UR11 ;  /* 0x00000006270672a4 */ /* 0x004fcc000f8e020b */
[----:B------:R-:W-:-:S05]  /*28250*/  MOV R21, UR6 ;  /* 0x0000000600157c02 */ /* 0x000fca0008000f00 */
[----:B------:R-:W-:-:S04]  /*28260*/  IMAD R21, R21, 0xc0, R0 ;  /* 0x000000c015157824 */ /* 0x000fc800078e0200 */
[----:B-1----:R-:W-:Y:S01]  /*28270*/  IMAD.WIDE R20, R21, 0x4, R18 ;  /* 0x0000000415147825 */ /* 0x002fe200078e0212 */
[----:B------:R-:W-:Y:S06]  /*28280*/  @P0 BRA `(.L_x_2919) ;  /* 0x0000000000fc0947 */ /* 0x000fec0003800000 */
[----:B------:R-:W1:Y:S01]  /*28290*/  LDC R26, c[0x0][0x3f4] ;  /* 0x0000fd00ff1a7b82 */ /* 0x000e620000000800 */
[----:B------:R-:W-:Y:S01]  /*282a0*/  IMAD.MOV.U32 R24, RZ, RZ, R22 ;  /* 0x000000ffff187224 */ /* 0x000fe200078e0016 */
[----:B-1----:R-:W-:-:S13]  /*282b0*/  ISETP.GE.AND P0, PT, R27, R26, PT ;  /* 0x0000001a1b00720c */ /* 0x002fda0003f06270 */
[----:B------:R-:W-:Y:S05]  /*282c0*/  @!P0 BRA `(.L_x_2919) ;  /* 0x0000000000ec8947 */ /* 0x000fea0003800000 */
[----:B------:R-:W-:Y:S02]  /*282d0*/  IABS R25, R26 ;  /* 0x0000001a00197213 */ /* 0x000fe40000000000 */
[----:B------:R-:W-:Y:S02]  /*282e0*/  IABS R30, R27 ;  /* 0x0000001b001e7213 */ /* 0x000fe40000000000 */
[----:B------:R-:W1:Y:S01]  /*282f0*/  I2F.RP R24, R25 ;  /* 0x0000001900187306 */ /* 0x000e620000209400 */
[----:B------:R-:W-:Y:S02]  /*28300*/  ISETP.GE.AND P1, PT, R27, RZ, PT ;  /* 0x000000ff1b00720c */ /* 0x000fe40003f26270 */
[----:B------:R-:W-:-:S05]  /*28310*/  ISETP.NE.AND P2, PT, R26, RZ, PT ;  /* 0x000000ff1a00720c */ /* 0x000fca0003f45270 */
[----:B-1----:R-:W1:Y:S02]  /*28320*/  MUFU.RCP R24, R24 ;  /* 0x0000001800187308 */ /* 0x002e640000001000 */
[----:B-1----:R-:W-:-:S06]  /*28330*/  VIADD R28, R24, 0xffffffe ;  /* 0x0ffffffe181c7836 */ /* 0x002fcc0000000000 */
[----:B------:R-:W1:Y:S02]  /*28340*/  F2I.FTZ.U32.TRUNC.NTZ R19, R28 ;  /* 0x0000001c00137305 */ /* 0x000e64000021f000 */
[----:B-1----:R-:W-:-:S04]  /*28350*/  IMAD.MOV R18, RZ, RZ, -R19 ;  /* 0x000000ffff127224 */ /* 0x002fc800078e0a13 */
        /* <DEDUP_REMOVED lines=12> */
[----:B------:R-:W-:-:S05]  /*28420*/  @!P2 LOP3.LUT R18, RZ, R26, RZ, 0x33, !PT ;  /* 0x0000001aff12a212 */ /* 0x000fca00078e33ff */
[----:B------:R-:W-:-:S04]  /*28430*/  IMAD R19, R18, 0xc0, RZ ;  /* 0x000000c012137824 */ /* 0x000fc800078e02ff */
[----:B------:R-:W-:-:S05]  /*28440*/  IMAD.WIDE.U32 R18, R19, 0x4, R14 ;  /* 0x0000000413127825 */ /* 0x000fca00078e000e */
[----:B---3--:R1:W5:Y:S01]  /*28450*/  LDG.E.128 R28, desc[UR36][R18.64] ;  /* 0x00000024121c7981 */ /* 0x008362000c1e1d00 */
[----:B------:R-:W2:Y:S01]  /*28460*/  S2UR UR9, SR_CgaCtaId ;  /* 0x00000000000979c3 */ /* 0x000ea20000008800 */
[----:B------:R-:W-:Y:S02]  /*28470*/  UMOV UR6, 0x400 ;  /* 0x0000040000067882 */ /* 0x000fe40000000000 */
[----:B------:R-:W-:-:S04]  /*28480*/  UIADD3 UR6, UPT, UPT, UR6, 0x840, URZ ;  /* 0x0000084006067890 */ /* 0x000fc8000fffe0ff */
[----:B--2---:R-:W-:-:S06]  /*28490*/  ULEA UR6, UR9, UR6, 0x18 ;  /* 0x0000000609067291 */ /* 0x004fcc000f8ec0ff */
[----:B------:R-:W-:-:S05]  /*284a0*/  LEA R25, R17, UR6, 0x2 ;  /* 0x0000000611197c11 */ /* 0x000fca000f8e10ff */
[----:B------:R-:W2:Y:S01]  /*284b0*/  LDCU UR6, c[0x0][0x40c] ;  /* 0x00008180ff0677ac */ /* 0x000ea20008000800 */
[----:B------:R-:W3:Y:S01]  /*284c0*/  LDS R25, [R25] ;  /* 0x0000000019197984 */ /* 0x000ee20000000800 */
[----:B--2---:R-:W-:-:S09]  /*284d0*/  UISETP.NE.AND UP0, UPT, UR6, URZ, UPT ;  /* 0x000000ff0600728c */ /* 0x004fd2000bf05270 */
[----:B-1----:R-:W-:Y:S05]  /*284e0*/  BRA.U UP0, `(.L_x_2920) ;  /* 0x0000000100507547 */ /* 0x002fea000b800000 */
[----:B------:R-:W-:Y:S01]  /*284f0*/  ISETP.NE.AND P3, PT, R2, RZ, PT ;  /* 0x000000ff0200720c */ /* 0x000fe20003f65270 */
[----:B------:R-:W1:-:S12]  /*28500*/  LDS.128 R36, [R16+UR8] ;  /* 0x0000000810247984 */ /* 0x000e580008000c00 */
        /* <DEDUP_REMOVED lines=9> */
[----:B-1---5:R-:W-:Y:S01]  /*285a0*/  FADD.FTZ R28, R28, R36 ;  /* 0x000000241c1c7221 */ /* 0x022fe20000010000 */
[----:B------:R-:W-:Y:S01]  /*285b0*/  FADD.FTZ R29, R29, R37 ;  /* 0x000000251d1d7221 */ /* 0x000fe20000010000 */
[----:B------:R-:W-:Y:S01]  /*285c0*/  FADD.FTZ R30, R30, R38 ;  /* 0x000000261e1e7221 */ /* 0x000fe20000010000 */
[----:B------:R-:W-:Y:S01]  /*285d0*/  FADD.FTZ R31, R31, R39 ;  /* 0x000000271f1f7221 */ /* 0x000fe20000010000 */
[----:B--2---:R-:W-:Y:S02]  /*285e0*/  @P0 FMUL.FTZ R28, R28, R32 ;  /* 0x000000201c1c0220 */ /* 0x004fe40000410000 */
[----:B------:R-:W-:Y:S02]  /*285f0*/  @P1 FMUL.FTZ R29, R29, R33 ;  /* 0x000000211d1d1220 */ /* 0x000fe40000410000 */
[----:B------:R-:W-:Y:S02]  /*28600*/  @P2 FMUL.FTZ R30, R30, R34 ;  /* 0x000000221e1e2220 */ /* 0x000fe40000410000 */
[----:B------:R-:W-:-:S05]  /*28610*/  @P3 FMUL.FTZ R31, R31, R35 ;  /* 0x000000231f1f3220 */ /* 0x000fca0000410000 */
[----:B------:R1:W-:Y:S02]  /*28620*/  STG.E.128 desc[UR36][R18.64], R28 ;  /* 0x0000001c12007986 */ /* 0x0003e4000c101d24 */
.L_x_2920:
[C---:B---3-5:R-:W-:Y:S01]  /*28630*/  FFMA.FTZ R8, R25.reuse, R28, R8 ;  /* 0x0000001c19087223 */ /* 0x068fe20000010008 */
[C---:B------:R-:W-:Y:S01]  /*28640*/  FFMA.FTZ R9, R25.reuse, R29, R9 ;  /* 0x0000001d19097223 */ /* 0x040fe20000010009 */
[C---:B------:R-:W-:Y:S01]  /*28650*/  FFMA.FTZ R10, R25.reuse, R30, R10 ;  /* 0x0000001e190a7223 */ /* 0x040fe2000001000a */
[----:B------:R-:W-:Y:S01]  /*28660*/  FFMA.FTZ R11, R25, R31, R11 ;  /* 0x0000001f190b7223 */ /* 0x000fe2000001000b */
[----:B------:R-:W-:-:S07]  /*28670*/  IMAD.MOV.U32 R24, RZ, RZ, R22 ;  /* 0x000000ffff187224 */ /* 0x000fce00078e0016 */
.L_x_2919:
[----:B------:R-:W-:Y:S05]  /*28680*/  BSYNC.RECONVERGENT B2 ;  /* 0x0000000000027941 */ /* 0x000fea0003800200 */
.L_x_2918:
[----:B------:R-:W-:-:S13]  /*28690*/  ISETP.GE.U32.AND P0, PT, R23, 0x4, PT ;  /* 0x000000041700780c */ /* 0x000fda0003f06070 */
[----:B------:R-:W-:Y:S05]  /*286a0*/  @!P0 BRA `(.L_x_2917) ;  /* 0x0000000800088947 */ /* 0x000fea0003800000 */
[----:B------:R-:W2:Y:S01]  /*286b0*/  S2R R22, SR_CgaCtaId ;  /* 0x0000000000167919 */ /* 0x000ea20000008800 */
[----:B-1----:R-:W-:Y:S01]  /*286c0*/  MOV R18, 0x400 ;  /* 0x0000040000127802 */ /* 0x002fe20000000f00 */
[----:B------:R-:W-:Y:S01]  /*286d0*/  USHF.L.U32 UR6, UR4, 0x2, URZ ;  /* 0x0000000204067899 */ /* 0x000fe200080006ff */
[----:B------:R-:W-:Y:S02]  /*286e0*/  IMAD R23, R24, 0xc0, RZ ;  /* 0x000000c018177824 */ /* 0x000fe400078e02ff */
[----:B------:R-:W-:-:S03]  /*286f0*/  IADD3 R19, PT, PT, R18, 0x840, RZ ;  /* 0x0000084012137810 */ /* 0x000fc60007ffe0ff */
[----:B------:R-:W-:Y:S02]  /*28700*/  LEA R18, R24, -UR6, 0x2 ;  /* 0x8000000618127c11 */ /* 0x000fe4000f8e10ff */
[----:B--2---:R-:W-:Y:S01]  /*28710*/  LEA R19, R22, R19, 0x18 ;  /* 0x0000001316137211 */ /* 0x004fe200078ec0ff */
[----:B------:R-:W-:-:S03]  /*28720*/  VIADD R22, R24, 0x4 ;  /* 0x0000000418167836 */ /* 0x000fc60000000000 */
[----:B------:R-:W-:-:S07]  /*28730*/  IADD3 R24, PT, PT, R18, 0x10, R19 ;  /* 0x0000001012187810 */ /* 0x000fce0007ffe013 */
.L_x_2927:
        /* <DEDUP_REMOVED lines=11> */
[----:B------:R4:W0:Y:S04]  /*287f0*/  LDS R25, [R24+-0x10] ;  /* 0xfffff00018197984 */ /* 0x0008280000000800 */
[----:B--2---:R-:W2:Y:S02]  /*28800*/  MUFU.RCP R28, R28 ;  /* 0x0000001c001c7308 */ /* 0x004ea40000001000 */
[----:B--2---:R-:W-:-:S06]  /*28810*/  VIADD R29, R28, 0xffffffe ;  /* 0x0ffffffe1c1d7836 */ /* 0x004fcc0000000000 */
[----:B------:R-:W2:Y:S02]  /*28820*/  F2I.FTZ.U32.TRUNC.NTZ R19, R29 ;  /* 0x0000001d00137305 */ /* 0x000ea4000021f000 */
[----:B--2---:R-:W-:-:S04]  /*28830*/  IMAD.MOV R18, RZ, RZ, -R19 ;  /* 0x000000ffff127224 */ /* 0x004fc800078e0a13 */
[----:B---3--:R-:W-:Y:S02]  /*28840*/  IMAD R31, R18, R27, RZ ;  /* 0x0000001b121f7224 */ /* 0x008fe400078e02ff */
        /* <DEDUP_REMOVED lines=14> */
[----:B------:R4:W5:Y:S01]  /*28930*/  LDG.E.128 R28, desc[UR36][R18.64] ;  /* 0x00000024121c7981 */ /* 0x000962000c1e1d00 */
[----:B-1----:R-:W-:-:S09]  /*28940*/  UISETP.NE.AND UP0, UPT, UR6, URZ, UPT ;  /* 0x000000ff0600728c */ /* 0x002fd2000bf05270 */
[----:B0---4-:R-:W-:Y:S05]  /*28950*/  BRA.U UP0, `(.L_x_2923) ;  /* 0x00000001004c7547 */ /* 0x011fea000b800000 */
[----:B------:R-:W-:Y:S01]  /*28960*/  ISETP.NE.AND P3, PT, R2, RZ, PT ;  /* 0x000000ff0200720c */ /* 0x000fe20003f65270 */
[----:B------:R-:W0:-:S12]  /*28970*/  LDS.128 R32, [R16+UR8] ;  /* 0x0000000810207984 */ /* 0x000e180008000c00 */
        /* <DEDUP_REMOVED lines=8> */
[----:B0----5:R-:W-:Y:S01]  /*28a00*/  FADD.FTZ R28, R28, R32 ;  /* 0x000000201c1c7221 */ /* 0x021fe20000010000 */
        /* <DEDUP_REMOVED lines=8> */
.L_x_2923:
[C---:B-----5:R-:W-:Y:S01]  /*28a90*/  FFMA.FTZ R8, R25.reuse, R28, R8 ;  /* 0x0000001c19087223 */ /* 0x060fe20000010008 */
[C---:B------:R-:W-:Y:S01]  /*28aa0*/  FFMA.FTZ R9, R25.reuse, R29, R9 ;  /* 0x0000001d19097223 */ /* 0x040fe20000010009 */
[C---:B------:R-:W-:Y:S01]  /*28ab0*/  FFMA.FTZ R10, R25.reuse, R30, R10 ;  /* 0x0000001e190a7223 */ /* 0x040fe2000001000a */
[----:B------:R-:W-:-:S07]  /*28ac0*/  FFMA.FTZ R11, R25, R31, R11 ;  /* 0x0000001f190b7223 */ /* 0x000fce000001000b */
.L_x_2922:
[----:B------:R-:W-:Y:S05]  /*28ad0*/  BSYNC.RECONVERGENT B2 ;  /* 0x0000000000027941 */ /* 0x000fea0003800200 */
.L_x_2921:
[----:B------:R-:W-:Y:S01]  /*28ae0*/  ISETP.GE.AND P0, PT, R22, R26, PT ;  /* 0x0000001a1600720c */ /* 0x000fe20003f06270 */
[----:B------:R-:W-:-:S12]  /*28af0*/  BSSY.RECONVERGENT B2, `(.L_x_2924) ;  /* 0x0000037000027945 */ /* 0x000fd80003800200 */
[----:B------:R-:W-:Y:S05]  /*28b00*/  @!P0 BRA `(.L_x_2925) ;  /* 0x0000000000d48947 */ /* 0x000fea0003800000 */
[----:B------:R-:W-:Y:S01]  /*28b10*/  IABS R25, R26 ;  /* 0x0000001a00197213 */ /* 0x000fe20000000000 */
[----:B------:R-:W1:Y:S01]  /*28b20*/  LDCU UR6, c[0x0][0x40c] ;  /* 0x00008180ff0677ac */ /* 0x000e620008000800 */
[----:B0-----:R-:W-:Y:S02]  /*28b30*/  IABS R30, R22 ;  /* 0x00000016001e7213 */ /* 0x001fe40000000000 */
[----:B------:R-:W0:Y:S01]  /*28b40*/  I2F.RP R27, R25 ;  /* 0x00000019001b7306 */ /* 0x000e220000209400 */
[----:B------:R-:W-:Y:S02]  /*28b50*/  ISETP.GE.AND P1, PT, R22, RZ, PT ;  /* 0x000000ff1600720c */ /* 0x000fe40003f26270 */
[----:B------:R-:W-:-:S05]  /*28b60*/  ISETP.NE.AND P2, PT, R26, RZ, PT ;  /* 0x000000ff1a00720c */ /* 0x000fca0003f45270 */
[----:B0-----:R-:W0:Y:S02]  /*28b70*/  MUFU.RCP R27, R27 ;  /* 0x0000001b001b7308 */ /* 0x001e240000001000 */
[----:B0-----:R-:W-:-:S06]  /*28b80*/  VIADD R28, R27, 0xffffffe ;  /* 0x0ffffffe1b1c7836 */ /* 0x001fcc0000000000 */
[----:B------:R-:W0:Y:S02]  /*28b90*/  F2I.FTZ.U32.TRUNC.NTZ R19, R28 ;  /* 0x0000001c00137305 */ /* 0x000e24000021f000 */
[----:B0-----:R-:W-:-:S05]  /*28ba0*/  IADD3 R18, PT, PT, RZ, -R19, RZ ;  /* 0x80000013ff127210 */ /* 0x001fca0007ffe0ff */
        /* <DEDUP_REMOVED lines=10> */
[----:B------:R-:W-:Y:S02]  /*28c50*/  @!P0 IMAD.IADD R18, R18, 0x1, -R25 ;  /* 0x0000000112128824 */ /* 0x000fe400078e0a19 */
[----:B------:R0:W2:Y:S03]  /*28c60*/  LDS R25, [R24] ;  /* 0x0000000018197984 */ /* 0x0000a60000000800 */
[----:B------:R-:W-:Y:S02]  /*28c70*/  @!P1 IADD3 R18, PT, PT, -R18, RZ, RZ ;  /* 0x000000ff12129210 */ /* 0x000fe40007ffe1ff */
[----:B------:R-:W-:-:S05]  /*28c80*/  @!P2 LOP3.LUT R18, RZ, R26, RZ, 0x33, !PT ;  /* 0x0000001aff12a212 */ /* 0x000fca00078e33ff */
[----:B------:R-:W-:-:S04]  /*28c90*/  IMAD R19, R18, 0xc0, RZ ;  /* 0x000000c012137824 */ /* 0x000fc800078e02ff */
[----:B------:R-:W-:-:S05]  /*28ca0*/  IMAD.WIDE.U32 R18, R19, 0x4, R14 ;  /* 0x0000000413127825 */ /* 0x000fca00078e000e */
[----:B---3--:R0:W5:Y:S01]  /*28cb0*/  LDG.E.128 R28, desc[UR36][R18.64] ;  /* 0x00000024121c7981 */ /* 0x008162000c1e1d00 */
[----:B-1----:R-:W-:-:S09]  /*28cc0*/  UISETP.NE.AND UP0, UPT, UR6, URZ, UPT ;  /* 0x000000ff0600728c */ /* 0x002fd2000bf05270 */
[----:B0-----:R-:W-:Y:S05]  /*28cd0*/  BRA.U UP0, `(.L_x_2926) ;  /* 0x0000000100507547 */ /* 0x001fea000b800000 */
[----:B------:R-:W-:Y:S01]  /*28ce0*/  ISETP.NE.AND P3, PT, R2, RZ, PT ;  /* 0x000000ff0200720c */ /* 0x000fe20003f65270 */
[----:B------:R-:W0:-:S12]  /*28cf0*/  LDS.128 R36, [R16+UR8] ;  /* 0x0000000810247984 */ /* 0x000e180008000c00 */
[----:B------:R-:W-:Y:S01]  /*28d00*/  VOTEU.ANY UP0, P3 ;  /* 0x0000000000ff7886 */ /* 0x000fe20001800100 */
[----:B------:R-:W-:-:S13]  /*28d10*/  PLOP3.LUT P0, PT, PT, PT, UP0, 0x80, 0x8 ;  /* 0x000000000008781c */ /* 0x000fda0003f0f008 */
[----:B------:R-:W3:Y:S01]  /*28d20*/  @P0 LDG.E.128 R32, desc[UR36][R20.64] ;  /* 0x0000002414200981 */ /* 0x000ee2000c1e1d00 */
[----:B------:R-:W-:Y:S01]  /*28d30*/  PLOP3.LUT P0, PT, PT, PT, UP0, 0x80, 0x8 ;  /* 0x000000000008781c */ /* 0x000fe20003f0f008 */
[----:B------:R-:W-:Y:S01]  /*28d40*/  VIADD R19, R23, 0x300 ;  /* 0x0000030017137836 */ /* 0x000fe20000000000 */
[----:B------:R-:W-:Y:S02]  /*28d50*/  PLOP3.LUT P1, PT, PT, PT, UP0, 0x80, 0x8 ;  /* 0x000000000008781c */ /* 0x000fe40003f2f008 */
[----:B------:R-:W-:Y:S01]  /*28d60*/  PLOP3.LUT P2, PT, PT, PT, UP0, 0x80, 0x8 ;  /* 0x000000000008781c */ /* 0x000fe20003f4f008 */
[----:B------:R-:W-:Y:S01]  /*28d70*/  IMAD.WIDE.U32 R18, R19, 0x4, R12 ;  /* 0x0000000413127825 */ /* 0x000fe200078e000c */
[----:B------:R-:W-:-:S03]  /*28d80*/  PLOP3.LUT P3, PT, PT, PT, UP0, 0x80, 0x8 ;  /* 0x000000000008781c */ /* 0x000fc60003f6f008 */
[----:B0----5:R-:W-:Y:S01]  /*28d90*/  FADD.FTZ R28, R36, R28 ;  /* 0x0000001c241c7221 */ /* 0x021fe20000010000 */
[----:B------:R-:W-:Y:S01]  /*28da0*/  FADD.FTZ R29, R37, R29 ;  /* 0x0000001d251d7221 */ /* 0x000fe20000010000 */
[----:B------:R-:W-:Y:S01]  /*28db0*/  FADD.FTZ R30, R38, R30 ;  /* 0x0000001e261e7221 */ /* 0x000fe20000010000 */
[----:B------:R-:W-:Y:S01]  /*28dc0*/  FADD.FTZ R31, R39, R31 ;  /* 0x0000001f271f7221 */ /* 0x000fe20000010000 */
[----:B---3--:R-:W-:Y:S02]  /*28dd0*/  @P0 FMUL.FTZ R28, R28, R32 ;  /* 0x000000201c1c0220 */ /* 0x008fe40000410000 */
[----:B------:R-:W-:Y:S02]  /*28de0*/  @P1 FMUL.FTZ R29, R29, R33 ;  /* 0x000000211d1d1220 */ /* 0x000fe40000410000 */
[----:B------:R-:W-:Y:S02]  /*28df0*/  @P2 FMUL.FTZ R30, R30, R34 ;  /* 0x000000221e1e2220 */ /* 0x000fe40000410000 */
[----:B------:R-:W-:-:S05]  /*28e00*/  @P3 FMUL.FTZ R31, R31, R35 ;  /* 0x000000231f1f3220 */ /* 0x000fca0000410000 */
[----:B------:R0:W-:Y:S02]  /*28e10*/  STG.E.128 desc[UR36][R18.64], R28 ;  /* 0x0000001c12007986 */ /* 0x0001e4000c101d24 */
.L_x_2926:
[C---:B--2--5:R-:W-:Y:S01]  /*28e20*/  FFMA.FTZ R8, R25.reuse, R28, R8 ;  /* 0x0000001c19087223 */ /* 0x064fe20000010008 */
[C---:B------:R-:W-:Y:S01]  /*28e30*/  FFMA.FTZ R9, R25.reuse, R29, R9 ;  /* 0x0000001d19097223 */ /* 0x040fe20000010009 */
[C---:B------:R-:W-:Y:S01]  /*28e40*/  FFMA.FTZ R10, R25.reuse, R30, R10 ;  /* 0x0000001e190a7223 */ /* 0x040fe2000001000a */
[----:B------:R-:W-:-:S07]  /*28e50*/  FFMA.FTZ R11, R25, R31, R11 ;  /* 0x0000001f190b7223 */ /* 0x000fce000001000b */
.L_x_2925:
[----:B------:R-:W-:Y:S05]  /*28e60*/  BSYNC.RECONVERGENT B2 ;  /* 0x0000000000027941 */ /* 0x000fea0003800200 */
.L_x_2924:
[C---:B0-----:R-:W-:Y:S02]  /*28e70*/  VIADD R18, R22.reuse, 0x4 ;  /* 0x0000000416127836 */ /* 0x041fe40000000000 */
[----:B------:R-:W-:Y:S02]  /*28e80*/  VIADD R22, R22, 0x8 ;  /* 0x0000000816167836 */ /* 0x000fe40000000000 */
[----:B------:R-:W-:Y:S01]  /*28e90*/  VIADD R23, R23, 0x600 ;  /* 0x0000060017177836 */ /* 0x000fe20000000000 */
[----:B------:R-:W-:Y:S01]  /*28ea0*/  ISETP.GE.AND P0, PT, R18, UR40, PT ;  /* 0x0000002812007c0c */ /* 0x000fe2000bf06270 */
[----:B------:R-:W-:-:S12]  /*28eb0*/  VIADD R24, R24, 0x20 ;  /* 0x0000002018187836 */ /* 0x000fd80000000000 */
[----:B------:R-:W-:Y:S05]  /*28ec0*/  @!P0 BRA `(.L_x_2927) ;  /* 0xfffffff8001c8947 */ /* 0x000fea000383ffff */
.L_x_2917:
[----:B------:R-:W-:Y:S05]  /*28ed0*/  BSYNC.RECONVERGENT B1 ;  /* 0x0000000000017941 */ /* 0x000fea0003800200 */
.L_x_2916:
[----:B------:R-:W-:-:S13]  /*28ee0*/  ISETP.NE.AND P0, PT, R17, UR5, PT ;  /* 0x0000000511007c0c */ /* 0x000fda000bf05270 */
[----:B------:R-:W-:Y:S05]  /*28ef0*/  @P0 BRA `(.L_x_2903) ;  /* 0x0000000000b80947 */ /* 0x000fea0003800000 */
[----:B------:R-:W-:Y:S02]  /*28f00*/  UMOV UR6, 0xc0 ;  /* 0x000000c000067882 */ /* 0x000fe40000000000 */
[----:B------:R-:W-:-:S06]  /*28f10*/  UIMAD UR6, UR41, UR6, -0xc0 ;  /* 0xffffff40290674a4 */ /* 0x000fcc000f8e0206 */
[----:B------:R-:W-:-:S05]  /*28f20*/  MOV R15, UR6 ;  /* 0x00000006000f7c02 */ /* 0x000fca0008000f00 */
[----:B------:R-:W-:-:S05]  /*28f30*/  IMAD.WIDE R14, R15, 0x4, R12 ;  /* 0x000000040f0e7825 */ /* 0x000fca00078e020c */
[----:B------:R2:W5:Y:S01]  /*28f40*/  LDG.E.128 R20, desc[UR36][R14.64] ;  /* 0x000000240e147981 */ /* 0x000562000c1e1d00 */
[----:B------:R-:W4:Y:S01]  /*28f50*/  S2UR UR9, SR_CgaCtaId ;  /* 0x00000000000979c3 */ /* 0x000f220000008800 */
[----:B------:R-:W-:Y:S02]  /*28f60*/  UMOV UR6, 0x400 ;  /* 0x0000040000067882 */ /* 0x000fe40000000000 */
[----:B------:R-:W-:Y:S02]  /*28f70*/  UIADD3 UR10, UPT, UPT, UR6, 0x840, URZ ;  /* 0x00000840060a7890 */ /* 0x000fe4000fffe0ff */
[----:B------:R-:W-:Y:S02]  /*28f80*/  UIADD3 UR6, UPT, UPT, UR41, -UR4, URZ ;  /* 0x8000000429067290 */ /* 0x000fe4000fffe0ff */
[----:B----4-:R-:W-:-:S04]  /*28f90*/  ULEA UR9, UR9, UR10, 0x18 ;  /* 0x0000000a09097291 */ /* 0x010fc8000f8ec0ff */
[----:B------:R-:W-:-:S09]  /*28fa0*/  ULEA UR6, UR6, UR9, 0x2 ;  /* 0x0000000906067291 */ /* 0x000fd2000f8e10ff */
[----:B-1----:R-:W1:Y:S02]  /*28fb0*/  LDS R19, [UR6+-0x4] ;  /* 0xfffffc06ff137984 */ /* 0x002e640008000800 */
[----:B------:R-:W4:Y:S02]  /*28fc0*/  LDCU UR6, c[0x0][0x40c] ;  /* 0x00008180ff0677ac */ /* 0x000f240008000800 */
[----:B----4-:R-:W-:-:S09]  /*28fd0*/  UISETP.NE.AND UP0, UPT, UR6, URZ, UPT ;  /* 0x000000ff0600728c */ /* 0x010fd2000bf05270 */
[----:B--2---:R-:W-:Y:S05]  /*28fe0*/  BRA.U UP0, `(.L_x_2928) ;  /* 0x00000001006c7547 */ /* 0x004fea000b800000 */
[----:B------:R-:W2:Y:S01]  /*28ff0*/  LDCU.64 UR12, c[0x0][0x460] ;  /* 0x00008c00ff0c77ac */ /* 0x000ea20008000a00 */
[----:B------:R-:W4:Y:S01]  /*29000*/  LDL R18, [R1+0x780] ;  /* 0x0007800001127983 */ /* 0x000f220000100800 */
[----:B--2---:R-:W-:-:S04]  /*29010*/  UISETP.NE.U32.AND UP0, UPT, UR12, URZ, UPT ;  /* 0x000000ff0c00728c */ /* 0x004fc8000bf05070 */
[----:B------:R-:W-:-:S06]  /*29020*/  UISETP.NE.AND.EX UP0, UPT, UR13, URZ, UPT, UP0 ;  /* 0x000000ff0d00728c */ /* 0x000fcc000bf05300 */
[----:B------:R-:W-:-:S05]  /*29030*/  PLOP3.LUT P0, PT, PT, PT, UP0, 0x80, 0x8 ;  /* 0x000000000008781c */ /* 0x000fca0003f0f008 */
[----:B------:R-:W2:Y:S01]  /*29040*/  @UP0 LDCU UR6, c[0x0][0x3f8] ;  /* 0x00007f00ff0607ac */ /* 0x000ea20008000800 */
[----:B------:R-:W0:Y:S01]  /*29050*/  @UP0 LDCU.64 UR12, c[0x0][0x458] ;  /* 0x00008b00ff0c07ac */ /* 0x000e220008000a00 */
[----:B--2---:R-:W-:Y:S01]  /*29060*/  @UP0 UIMAD UR6, UR39, UR6, UR11 ;  /* 0x00000006270602a4 */ /* 0x004fe2000f8e020b */
[----:B0-----:R-:W-:-:S05]  /*29070*/  IMAD.U32 R14, RZ, RZ, UR12 ;  /* 0x0000000cff0e7e24 */ /* 0x001fca000f8e00ff */
[----:B------:R-:W-:Y:S02]  /*29080*/  IMAD.U32 R25, RZ, RZ, UR6 ;  /* 0x00000006ff197e24 */ /* 0x000fe4000f8e00ff */
[----:B------:R-:W-:Y:S02]  /*29090*/  IMAD.U32 R15, RZ, RZ, UR13 ;  /* 0x0000000dff0f7e24 */ /* 0x000fe4000f8e00ff */
[----:B------:R-:W-:-:S04]  /*290a0*/  @P0 IMAD R25, R25, 0xc0, R0 ;  /* 0x000000c019190824 */ /* 0x000fc800078e0200 */
[----:B------:R-:W-:-:S05]  /*290b0*/  @P0 IMAD.WIDE R14, R25, 0x4, R14 ;  /* 0x00000004190e0825 */ /* 0x000fca00078e020e */
[----:B------:R-:W2:Y:S01]  /*290c0*/  @P0 LDG.E.128 R24, desc[UR36][R14.64] ;  /* 0x000000240e180981 */ /* 0x000ea2000c1e1d00 */
[----:B-----5:R-:W-:Y:S01]  /*290d0*/  FADD.FTZ R20, R20, R4 ;  /* 0x0000000414147221 */ /* 0x020fe20000010000 */
[----:B------:R-:W-:Y:S01]  /*290e0*/  FADD.FTZ R21, R21, R5 ;  /* 0x0000000515157221 */ /* 0x000fe20000010000 */
[----:B------:R-:W-:Y:S01]  /*290f0*/  FADD.FTZ R22, R22, R6 ;  /* 0x0000000616167221 */ /* 0x000fe20000010000 */
[----:B------:R-:W-:Y:S01]  /*29100*/  FADD.FTZ R23, R23, R7 ;  /* 0x0000000717177221 */ /* 0x000fe20000010000 */
[----:B----4-:R-:W-:-:S13]  /*29110*/  R2UR UR9, R18 ;  /* 0x00000000120972ca */ /* 0x010fda00000e0000 */
[----:B------:R-:W-:-:S06]  /*29120*/  UIMAD UR6, UR9, 0xc0, URZ ;  /* 0x000000c0090678a4 */ /* 0x000fcc000f8e02ff */
[----:B------:R-:W-:-:S04]  /*29130*/  IMAD.U32 R29, RZ, RZ, UR6 ;  /* 0x00000006ff1d7e24 */ /* 0x000fc8000f8e00ff */
[----:B------:R-:W-:-:S04]  /*29140*/  IMAD.WIDE R12, R29, 0x4, R12 ;  /* 0x000000041d0c7825 */ /* 0x000fc800078e020c */
[----:B--2---:R-:W-:Y:S01]  /*29150*/  @P0 FMUL.FTZ R20, R20, R24 ;  /* 0x0000001814140220 */ /* 0x004fe20000410000 */
[----:B------:R-:W-:Y:S01]  /*29160*/  @P0 FMUL.FTZ R21, R21, R25 ;  /* 0x0000001915150220 */ /* 0x000fe20000410000 */
[----:B------:R-:W-:Y:S01]  /*29170*/  @P0 FMUL.FTZ R22, R22, R26 ;  /* 0x0000001a16160220 */ /* 0x000fe20000410000 */
[----:B------:R-:W-:-:S05]  /*29180*/  @P0 FMUL.FTZ R23, R23, R27 ;  /* 0x0000001b17170220 */ /* 0x000fca0000410000 */
[----:B------:R2:W-:Y:S02]  /*29190*/  STG.E.128 desc[UR36][R12.64], R20 ;  /* 0x000000140c007986 */ /* 0x0005e4000c101d24 */
.L_x_2928:
[C---:B-1---5:R-:W-:Y:S01]  /*291a0*/  FFMA.FTZ R8, R19.reuse, R20, R8 ;  /* 0x0000001413087223 */ /* 0x062fe20000010008 */
[C---:B------:R-:W-:Y:S01]  /*291b0*/  FFMA.FTZ R9, R19.reuse, R21, R9 ;  /* 0x0000001513097223 */ /* 0x040fe20000010009 */
[C---:B------:R-:W-:Y:S01]  /*291c0*/  FFMA.FTZ R10, R19.reuse, R22, R10 ;  /* 0x00000016130a7223 */ /* 0x040fe2000001000a */
[----:B------:R-:W-:-:S07]  /*291d0*/  FFMA.FTZ R11, R19, R23, R11 ;  /* 0x00000017130b7223 */ /* 0x000fce000001000b */
.L_x_2903:
[----:B--2---:R-:W-:Y:S05]  /*291e0*/  BSYNC.RECONVERGENT B0 ;  /* 0x0000000000007941 */ /* 0x004fea0003800200 */
.L_x_2902:
        /* <DEDUP_REMOVED lines=8> */
[C---:B------:R-:W-:Y:S02]  /*29270*/  ISETP.GT.U32.AND P1, PT, R3.reuse, 0x7f, PT ;  /* 0x0000007f0300780c */ /* 0x040fe40003f24070 */
        /* <DEDUP_REMOVED lines=26> */
[----:B------:R-:W0:Y:S01]  /*29420*/  LDC.64 R2, c[0x0][0x470] ;  /* 0x00011c00ff027b82 */ /* 0x000e220000000a00 */
[----:B------:R-:W2:Y:S01]  /*29430*/  LDCU.64 UR4, c[0x0][0x380] ;  /* 0x00007000ff0477ac */ /* 0x000ea20008000a00 */
        /* <DEDUP_REMOVED lines=16> */
[----:B0-----:R-:W-:Y:S02]  /*29540*/  PRMT R9, R9, 0x8880, RZ ;  /* 0x0000888009097816 */ /* 0x001fe400000000ff */
[----:B------:R-:W-:Y:S02]  /*29550*/  LEA R3, R3, R4, 0x18 ;  /* 0x0000000403037211 */ /* 0x000fe400078ec0ff */
[----:B------:R-:W-:Y:S02]  /*29560*/  PRMT R2, R9, 0x7710, RZ ;  /* 0x0000771009027816 */ /* 0x000fe400000000ff */
[----:B----4-:R-:W-:Y:S02]  /*29570*/  PRMT R5, R8, 0x8880, RZ ;  /* 0x0000888008057816 */ /* 0x010fe400000000ff */
[----:B------:R-:W-:-:S02]  /*29580*/  LOP3.LUT R4, R2, 0xff, RZ, 0xc0, !PT ;  /* 0x000000ff02047812 */ /* 0x000fc400078ec0ff */
[----:B------:R-:W-:Y:S02]  /*29590*/  PRMT R0, R5, 0x7710, RZ ;  /* 0x0000771005007816 */ /* 0x000fe400000000ff */
[----:B--2---:R-:W-:Y:S01]  /*295a0*/  IADD3 R2, P0, PT, R6, UR4, RZ ;  /* 0x0000000406027c10 */ /* 0x004fe2000ff1e0ff */
[----:B------:R-:W-:Y:S01]  /*295b0*/  IMAD R4, R4, 0x100, R3 ;  /* 0x0000010004047824 */ /* 0x000fe200078e0203 */
[----:B------:R-:W-:Y:S02]  /*295c0*/  LOP3.LUT R5, R0, 0xff, RZ, 0xc0, !PT ;  /* 0x000000ff00057812 */ /* 0x000fe400078ec0ff */
[----:B------:R-:W-:-:S03]  /*295d0*/  LEA.HI.X.SX32 R3, R6, UR5, 0x1, P0 ;  /* 0x0000000506037c11 */ /* 0x000fc600080f0eff */
[----:B------:R-:W-:-:S05]  /*295e0*/  IMAD.IADD R5, R4, 0x1, R5 ;  /* 0x0000000104057824 */ /* 0x000fca00078e0205 */
[----:B------:R-:W-:Y:S01]  /*295f0*/  STG.E desc[UR36][R2.64], R5 ;  /* 0x0000000502007986 */ /* 0x000fe2000c101924 */
[----:B------:R-:W-:Y:S05]  /*29600*/  EXIT ;  /* 0x000000000000794d */ /* 0x000fea0003800000 */
.L_x_2929:
[----:B------:R-:W0:Y:S01]  /*29610*/  LDC.64 R2, c[0x0][0x380] ;  /* 0x0000e000ff027b82 */ /* 0x000e220000000a00 */
[----:B------:R-:W-:-:S04]  /*29620*/  VIADD R5, R0, UR7 ;  /* 0x0000000700057c36 */ /* 0x000fc80008000000 */
[----:B0-----:R-:W-:-:S05]  /*29630*/  IMAD.WIDE R2, R5, 0x4, R2 ;  /* 0x0000000405027825 */ /* 0x001fca00078e0202 */
[----:B------:R-:W-:Y:S01]  /*29640*/  STG.E.128 desc[UR36][R2.64], R8 ;  /* 0x0000000802007986 */ /* 0x000fe2000c101d24 */
[----:B------:R-:W-:Y:S05]  /*29650*/  EXIT ;  /* 0x000000000000794d */ /* 0x000fea0003800000 */
.L_x_2930:
        /* <DEDUP_REMOVED lines=10> */
.L_x_5598:


//--------------------- .text._ZN4mmha33masked_multihead_attention_kernelIfLi192ELi256ELi2ELi64ELi128ELb1ELb0EEEv26Multihead_attention_paramsIT_XT5_EE --------------------------
	.section	.text._ZN4mmha33masked_multihead_attention_kernelIfLi192ELi256ELi2ELi64ELi128ELb1ELb0EEEv26Multihead_attention_paramsIT_XT5_EE,"ax",@progbits
	.align	128
        .global         _ZN4mmha33masked_multihead_attention_kernelIfLi192ELi256ELi2ELi64ELi128ELb1ELb0EEEv26Multihead_attention_paramsIT_XT5_EE
        .type           _ZN4mmha33masked_multihead_attention_kernelIfLi192ELi256ELi2ELi64ELi128ELb1ELb0EEEv26Multihead_attention_paramsIT_XT5_EE,@function
        .size           _ZN4mmha33masked_multihead_attention_kernelIfLi192ELi256ELi2ELi64ELi128ELb1ELb0EEEv26Multihead_attention_paramsIT_XT5_EE,(.L_x_5599 - _ZN4mmha33masked_multihead_attention_kernelIfLi192ELi256ELi2ELi64ELi128ELb1ELb0EEEv26Multihead_attention_paramsIT_XT5_EE)
        .other          _ZN4mmha33masked_multihead_attention_kernelIfLi192ELi256ELi2ELi64ELi128ELb1ELb0EEEv26Multihead_attention_paramsIT_XT5_EE,@"STO_CUDA_ENTRY STV_DEFAULT"
_ZN4mmha33masked_multihead_attention_kernelIfLi192ELi256ELi2ELi64ELi128ELb1ELb0EEEv26Multihead_attention_paramsIT_XT5_EE:
.text._ZN4mmha33masked_multihead_attention_kernelIfLi192ELi256ELi2ELi64ELi128ELb1ELb0EEEv26Multihead_attention_paramsIT_XT5_EE:
        /* <DEDUP_REMOVED lines=13> */
.L_x_2931:
        /* <DEDUP_REMOVED lines=115> */
.L_x_2933:
[----:B------:R-:W-:Y:S05]  /*0800*/  BSYNC.RECONVERGENT B0 ;  /* 0x0000000000007941 */ /* 0x000fea0003800200 */
.L_x_2932:
        /* <DEDUP_REMOVED lines=11> */
[----:B-1----:R-:W-:Y:S01]  /*08c0*/  ISETP.NE.U32.AND P2, PT, RZ, UR12, PT ;  /* 0x0000000cff007c0c */ /* 0x002fe2000bf45070 */
[----:B------:R-:W1:Y:S03]  /*08d0*/  @P0 LDC.64 R10, c[0x0][0x418] ;  /* 0x00010600ff0a0b82 */ /* 0x000e660000000a00 */
[----:B------:R-:W-:Y:S02]  /*08e0*/  ISETP.NE.AND.EX P2, PT, RZ, UR13, PT, P2 ;  /* 0x0000000dff007c0c */ /* 0x000fe4000bf45320 */
[----:B----4-:R-:W-:Y:S02]  /*08f0*/  ISETP.NE.U32.AND P1, PT, RZ, UR8, PT ;  /* 0x00000008ff007c0c */ /* 0x010fe4000bf25070 */
[----:B------:R-:W-:-:S02]  /*0900*/  ISETP.GT.U32.OR P2, PT, R22, 0x2f, !P2 ;  /* 0x0000002f1600780c */ /* 0x000fc40005744470 */
[----:B------:R-:W-:Y:S02]  /*0910*/  ISETP.NE.AND.EX P1, PT, RZ, UR9, PT, P1 ;  /* 0x00000009ff007c0c */ /* 0x000fe4000bf25310 */
[----:B------:R-:W-:Y:S02]  /*0920*/  ISETP.NE.OR P4, PT, RZ, UR11, P2 ;  /* 0x0000000bff007c0c */ /* 0x000fe40009785670 */
[----:B------:R-:W-:Y:S02]  /*0930*/  PLOP3.LUT P2, PT, PT, PT, UP0, 0x40, 0x4 ;  /* 0x000000000004781c */ /* 0x000fe40003f4e808 */
[C---:B------:R-:W-:Y:S01]  /*0940*/  ISETP.GT.U32.OR P1, PT, R22.reuse, 0x2f, !P1 ;  /* 0x0000002f1600780c */ /* 0x040fe20004f24470 */
[----:B--2---:R-:W-:Y:S01]  /*0950*/  IMAD R13, R13, 0xc0, R0 ;  /* 0x000000c00d0d7824 */ /* 0x004fe200078e0200 */
[----:B------:R-:W-:Y:S02]  /*0960*/  ISETP.GT.U32.OR P2, PT, R22, 0x3f, P2 ;  /* 0x0000003f1600780c */ /* 0x000fe40001744470 */
[----:B-----5:R-:W-:Y:S01]  /*0970*/  @P5 R2UR UR38, R8 ;  /* 0x00000000082652ca */ /* 0x020fe200000e0000 */
[----:B------:R-:W-:-:S04]  /*0980*/  @!P3 IMAD R8, R22, R15, UR43 ;  /* 0x0000002b1608be24 */ /* 0x000fc8000f8e020f */
[----:B------:R-:W2:Y:S01]  /*0990*/  @!P4 LDC.64 R6, c[0x0][0x3a0] ;  /* 0x0000e800ff06cb82 */ /* 0x000ea20000000a00 */
[----:B------:R-:W-:Y:S01]  /*09a0*/  @!P3 IMAD.SHL.U32 R12, R8, 0x4, RZ ;  /* 0x00000004080cb824 */ /* 0x000fe200078e00ff */
[----:B------:R-:W-:Y:S01]  /*09b0*/  CS2R R26, SRZ ;  /* 0x00000000001a7805 */ /* 0x000fe2000001ff00 */
[----:B-1----:R-:W-:-:S03]  /*09c0*/  @P0 IMAD.WIDE.U32 R10, R17, 0x4, R10 ;  /* 0x00000004110a0825 */ /* 0x002fc600078e000a */
[----:B------:R-:W-:Y:S01]  /*09d0*/  VOTEU.ALL UP0, P2 ;  /* 0x0000000000ff7886 */ /* 0x000fe20001000000 */
[----:B------:R-:W-:Y:S01]  /*09e0*/  @!P3 IMAD R15, R15, UR46, R12 ;  /* 0x0000002e0f0fbc24 */ /* 0x000fe2000f8e020c */
[----:B0-----:R-:W0:Y:S08]  /*09f0*/  @!P1 LDC.64 R4, c[0x0][0x390] ;  /* 0x0000e400ff049b82 */ /* 0x001e300000000a00 */
[----:B------:R-:W1:Y:S01]  /*0a00*/  @!P2 LDC.64 R8, c[0x0][0x450] ;  /* 0x00011400ff08ab82 */ /* 0x000e620000000a00 */
[----:B------:R-:W-:Y:S01]  /*0a10*/  @!UP0 UIMAD UR4, UR38, UR6, URZ ;  /* 0x00000006260482a4 */ /* 0x000fe2000f8e02ff */
[----:B---3--:R-:W-:Y:S01]  /*0a20*/  @!P3 IMAD.WIDE R2, R15, 0x4, R2 ;  /* 0x000000040f02b825 */ /* 0x008fe200078e0202 */
[----:B------:R-:W-:-:S02]  /*0a30*/  CS2R R24, SRZ ;  /* 0x0000000000187805 */ /* 0x000fc4000001ff00 */
[----:B------:R-:W-:Y:S02]  /*0a40*/  CS2R R18, SRZ ;  /* 0x0000000000127805 */ /* 0x000fe4000001ff00 */
[----:B------:R-:W-:Y:S01]  /*0a50*/  CS2R R16, SRZ ;  /* 0x0000000000107805 */ /* 0x000fe2000001ff00 */
[----:B------:R-:W3:Y:S01]  /*0a60*/  @P0 LDG.E R10, desc[UR36][R10.64] ;  /* 0x000000240a0a0981 */ /* 0x000ee2000c1e1900 */
[----:B------:R-:W-:Y:S02]  /*0a70*/  IMAD.U32 R12, RZ, RZ, UR4 ;  /* 0x00000004ff0c7e24 */ /* 0x000fe4000f8e00ff */
[C---:B--2---:R-:W-:Y:S01]  /*0a80*/  @!P4 IMAD.WIDE.U32 R6, R13.reuse, 0x4, R6 ;  /* 0x000000040d06c825 */ /* 0x044fe200078e0006 */
[----:B------:R-:W2:Y:S01]  /*0a90*/  @!P3 LDG.E.128 R24, desc[UR36][R2.64] ;  /* 0x000000240218b981 */ /* 0x000ea2000c1e1d00 */
[----:B------:R-:W4:Y:S02]  /*0aa0*/  LDCU.U8 UR4, c[0x0][0x404] ;  /* 0x00008080ff0477ac */ /* 0x000f240008000000 */
[----:B------:R-:W-:Y:S01]  /*0ab0*/  @!P2 IMAD R15, R12, 0xc0, R13 ;  /* 0x000000c00c0fa824 */ /* 0x000fe200078e020d */
[----:B------:R-:W2:Y:S01]  /*0ac0*/  @!P4 LDG.E.128 R16, desc[UR36][R6.64] ;  /* 0x000000240610c981 */ /* 0x000ea2000c1e1d00 */
[----:B0-----:R-:W-:-:S05]  /*0ad0*/  @!P1 IMAD.WIDE.U32 R4, R13, 0x4, R4 ;  /* 0x000000040d049825 */ /* 0x001fca00078e0004 */
[----:B------:R0:W2:Y:S01]  /*0ae0*/  @!P1 LDG.E.128 R32, desc[UR36][R4.64] ;  /* 0x0000002404209981 */ /* 0x0000a2000c1e1d00 */
[----:B-1----:R-:W-:-:S05]  /*0af0*/  @!P2 IMAD.WIDE R8, R15, 0x4, R8 ;  /* 0x000000040f08a825 */ /* 0x002fca00078e0208 */
[----:B------:R-:W2:Y:S01]  /*0b00*/  @!P2 LDG.E.128 R12, desc[UR36][R8.64] ;  /* 0x00000024080ca981 */ /* 0x000ea2000c1e1d00 */
[----:B0-----:R-:W0:Y:S01]  /*0b10*/  LDC R5, c[0x0][0x400] ;  /* 0x00010000ff057b82 */ /* 0x001e220000000800 */
[----:B----4-:R-:W-:Y:S02]  /*0b20*/  ISETP.NE.AND P1, PT, RZ, UR4, PT ;  /* 0x00000004ff007c0c */ /* 0x010fe4000bf25270 */
[----:B------:R-:W-:Y:S01]  /*0b30*/  ISETP.NE.AND P3, PT, RZ, UR11, PT ;  /* 0x0000000bff007c0c */ /* 0x000fe2000bf65270 */
[----:B------:R-:W-:Y:S01]  /*0b40*/  UMOV UR39, URZ ;  /* 0x000000ff00277c82 */ /* 0x000fe20008000000 */
[----:B------:R-:W-:Y:S01]  /*0b50*/  BSSY.RECONVERGENT B6, `(.L_x_2934) ;  /* 0x0000120000067945 */ /* 0x000fe20003800200 */
[----:B0-----:R-:W-:Y:S02]  /*0b60*/  ISETP.LT.OR P1, PT, R5, 0x1, P1 ;  /* 0x000000010500780c */ /* 0x001fe40000f21670 */
[----:B---3--:R-:W-:-:S08]  /*0b70*/  @P0 R2UR UR39, R10 ;  /* 0x000000000a2702ca */ /* 0x008fd000000e0000 */
[----:B--2---:R-:W-:Y:S01]  /*0b80*/  @!P3 FADD.FTZ R24, R24, R16 ;  /* 0x000000101818b221 */ /* 0x004fe20000010000 */
[----:B------:R-:W-:Y:S01]  /*0b90*/  @!P3 FADD.FTZ R25, R25, R17 ;  /* 0x000000111919b221 */ /* 0x000fe20000010000 */
[----:B------:R-:W-:Y:S01]  /*0ba0*/  @!P3 FADD.FTZ R26, R26, R18 ;  /* 0x000000121a1ab221 */ /* 0x000fe20000010000 */
[----:B------:R-:W-:Y:S01]  /*0bb0*/  @!P3 FADD.FTZ R27, R27, R19 ;  /* 0x000000131b1bb221 */ /* 0x000fe20000010000 */
[----:B------:R-:W-:Y:S01]  /*0bc0*/  FADD.FTZ R28, R32, R28 ;  /* 0x0000001c201c7221 */ /* 0x000fe20000010000 */
[----:B------:R-:W-:Y:S01]  /*0bd0*/  FADD.FTZ R29, R33, R29 ;  /* 0x0000001d211d7221 */ /* 0x000fe20000010000 */
[----:B------:R-:W-:Y:S01]  /*0be0*/  FADD.FTZ R30, R34, R30 ;  /* 0x0000001e221e7221 */ /* 0x000fe20000010000 */
[----:B------:R-:W-:Y:S01]  /*0bf0*/  FADD.FTZ R31, R35, R31 ;  /* 0x0000001f231f7221 */ /* 0x000fe20000010000 */
[----:B------:R-:W-:Y:S01]  /*0c00*/  @!P2 FMUL.FTZ R24, R24, R12 ;  /* 0x0000000c1818a220 */ /* 0x000fe20000410000 */
[----:B------:R-:W-:Y:S01]  /*0c10*/  @!P2 FMUL.FTZ R25, R25, R13 ;  /* 0x0000000d1919a220 */ /* 0x000fe20000410000 */
[----:B------:R-:W-:Y:S01]  /*0c20*/  @!P2 FMUL.FTZ R26, R26, R14 ;  /* 0x0000000e1a1aa220 */ /* 0x000fe20000410000 */
[----:B------:R-:W-:Y:S01]  /*0c30*/  @!P2 FMUL.FTZ R27, R27, R15 ;  /* 0x0000000f1b1ba220 */ /* 0x000fe20000410000 */
        /* <DEDUP_REMOVED lines=44> */
.L_x_2936:
        /* <DEDUP_REMOVED lines=32> */
.L_x_2935:
        /* <DEDUP_REMOVED lines=54> */
.L_x_2938:
        /* <DEDUP_REMOVED lines=15> */
.L_x_2939:
        /* <DEDUP_REMOVED lines=71> */
.L_x_2945:
[----:B------:R-:W-:Y:S05]  /*19c0*/  BSYNC.RECONVERGENT B2 ;  /* 0x0000000000027941 */ /* 0x000fea0003800200 */
.L_x_2944:
[----:B-1----:R0:W-:Y:S04]  /*19d0*/  STS [R21], R24 ;  /* 0x0000001815007388 */ /* 0x0021e80000000800 */
[----:B--2---:R0:W-:Y:S04]  /*19e0*/  STS [R21+0x4], R26 ;  /* 0x0000041a15007388 */ /* 0x0041e80000000800 */
[----:B---3--:R0:W-:Y:S04]  /*19f0*/  STS [R34], R25 ;  /* 0x0000001922007388 */ /* 0x0081e80000000800 */
[----:B----4-:R0:W-:Y:S01]  /*1a00*/  STS [R34+0x4], R27 ;  /* 0x0000041b22007388 */ /* 0x0101e20000000800 */
[----:B------:R-:W-:Y:S05]  /*1a10*/  BRA `(.L_x_2946) ;  /* 0x0000000000847947 */ /* 0x000fea0003800000 */
.L_x_2943:
        /* <DEDUP_REMOVED lines=33> */
.L_x_2946:
[----:B------:R-:W-:Y:S05]  /*1c30*/  BSYNC.RECONVERGENT B1 ;  /* 0x0000000000017941 */ /* 0x000fea0003800200 */
.L_x_2942:
[----:B------:R1:W-:Y:S04]  /*1c40*/  STS [R15], R28 ;  /* 0x0000001c0f007388 */ /* 0x0003e80000000800 */
[----:B------:R1:W-:Y:S04]  /*1c50*/  STS [R15+0x4], R30 ;  /* 0x0000041e0f007388 */ /* 0x0003e80000000800 */
[----:B------:R1:W-:Y:S04]  /*1c60*/  STS [R20], R29 ;  /* 0x0000001d14007388 */ /* 0x0003e80000000800 */
[----:B------:R1:W-:Y:S02]  /*1c70*/  STS [R20+0x4], R31 ;  /* 0x0000041f14007388 */ /* 0x0003e40000000800 */
.L_x_2941:
[----:B------:R-:W-:Y:S05]  /*1c80*/  BSYNC.RECONVERGENT B0 ;  /* 0x0000000000007941 */ /* 0x000fea0003800200 */
.L_x_2940:
        /* <DEDUP_REMOVED lines=10> */
.L_x_2948:
[----:B------:R-:W-:Y:S05]  /*1d30*/  BSYNC.RECONVERGENT B0 ;  /* 0x0000000000007941 */ /* 0x000fea0003800200 */
.L_x_2947:
[----:B------:R-:W-:Y:S06]  /*1d40*/  BAR.SYNC.DEFER_BLOCKING 0x0 ;  /* 0x0000000000007b1d */ /* 0x000fec0000010000 */
.L_x_2937:
[----:B------:R-:W-:Y:S05]  /*1d50*/  BSYNC.RECONVERGENT B6 ;  /* 0x0000000000067941 */ /* 0x000fea0003800200 */
.L_x_2934:
        /* <DEDUP_REMOVED lines=28> */
.L_x_2950:
[----:B------:R-:W-:Y:S05]  /*1f20*/  BSYNC.RECONVERGENT B0 ;  /* 0x0000000000007941 */ /* 0x000fea0003800200 */
.L_x_2949:
[----:B-1-3--:R-:W1:Y:S01]  /*1f30*/  SHFL.BFLY PT, R3, R0, 0x10, 0x1f ;  /* 0x0e001f0000037f89 */ /* 0x00ae6200000e0000 */
[----:B------:R-:W3:Y:S01]  /*1f40*/  S2UR UR11, SR_CgaCtaId ;  /* 0x00000000000b79c3 */ /* 0x000ee20000008800 */
[----:B------:R-:W-:Y:S01]  /*1f50*/  UMOV UR10, 0x400 ;  /* 0x00000400000a7882 */ /* 0x000fe20000000000 */
[----:B------:R-:W-:Y:S01]  /*1f60*/  BSSY.RECONVERGENT B0, `(.L_x_2951) ;  /* 0x0000038000007945 */ /* 0x000fe20003800200 */
[----:B-1----:R-:W-:Y:S01]  /*1f70*/  FADD.FTZ R3, R3, R0 ;  /* 0x0000000003037221 */ /* 0x002fe20000010000 */
[----:B------:R-:W-:Y:S01]  /*1f80*/  SHF.R.U32.HI R0, RZ, 0x3, R22 ;  /* 0x00000003ff007819 */ /* 0x000fe20000011616 */
[----:B---3--:R-:W-:-:S03]  /*1f90*/  ULEA UR4, UR11, UR10, 0x18 ;  /* 0x0000000a0b047291 */ /* 0x008fc6000f8ec0ff */
        /* <DEDUP_REMOVED lines=16> */
[----:B-1----:R-:W-:Y:S01]  /*20a0*/  IMAD.U32 R0, RZ, RZ, UR4 ;  /* 0x00000004ff007e24 */ /* 0x002fe2000f8e00ff */
[----:B------:R-:W-:-:S03]  /*20b0*/  UIADD3 UR4, UPT, UPT, UR10, 0x820, URZ ;  /* 0x000008200a047890 */ /* 0x000fc6000fffe0ff */
[----:B------:R-:W-:Y:S01]  /*20c0*/  IMAD.MOV R6, RZ, RZ, -R0 ;  /* 0x000000ffff067224 */ /* 0x000fe200078e0a00 */
[----:B------:R-:W-:Y:S01]  /*20d0*/  ULEA UR12, UR11, UR4, 0x18 ;  /* 0x000000040b0c7291 */ /* 0x000fe2000f8ec0ff */
[----:B------:R1:W3:Y:S03]  /*20e0*/  @!P1 LDS R4, [R2+0x8] ;  /* 0x0000080002049984 */ /* 0x0002e60000000800 */
[----:B------:R-:W-:-:S04]  /*20f0*/  VIADDMNMX R6, R6, UR44, RZ, !PT ;  /* 0x0000002c06067c46 */ /* 0x000fc8000f8001ff */
[----:B------:R-:W-:Y:S01]  /*2100*/  R2UR UR13, R6 ;  /* 0x00000000060d72ca */ /* 0x000fe200000e0000 */
[----:B-1----:R-:W-:-:S05]  /*2110*/  IMAD.MOV.U32 R2, RZ, RZ, -0x800001 ;  /* 0xff7fffffff027424 */ /* 0x002fca00078e00ff */
[----:B------:R-:W-:Y:S07]  /*2120*/  STL [R1+0x6c], R2 ;  /* 0x00006c0201007387 */ /* 0x000fee0000100800 */
[----:B------:R-:W-:-:S04]  /*2130*/  UIADD3 UR4, UPT, UPT, UR44, -UR13, URZ ;  /* 0x8000000d2c047290 */ /* 0x000fc8000fffe0ff */
[----:B------:R-:W-:Y:S01]  /*2140*/  ULEA UR6, UR4, UR12, 0x2 ;  /* 0x0000000c04067291 */ /* 0x000fe2000f8e10ff */
        /* <DEDUP_REMOVED lines=12> */
[----:B------:R-:W-:Y:S01]  /*2210*/  IMAD.MOV.U32 R4, RZ, RZ, R2 ;  /* 0x000000ffff047224 */ /* 0x000fe200078e0002 */
        /* <DEDUP_REMOVED lines=10> */
.L_x_2953:
[----:B------:R-:W3:Y:S04]  /*22c0*/  LDL R2, [R1+0x6c] ;  /* 0x00006c0001027983 */ /* 0x000ee80000100800 */
[----:B---3--:R3:W-:Y:S02]  /*22d0*/  STS [UR6+-0x4], R2 ;  /* 0xfffffc02ff007988 */ /* 0x0087e40008000806 */
.L_x_2952:
[----:B------:R-:W-:Y:S05]  /*22e0*/  BSYNC.RECONVERGENT B0 ;  /* 0x0000000000007941 */ /* 0x000fea0003800200 */
.L_x_2951:
[----:B------:R-:W-:Y:S01]  /*22f0*/  BAR.SYNC.DEFER_BLOCKING 0x0 ;  /* 0x0000000000007b1d */ /* 0x000fe20000010000 */
[----:B------:R-:W-:Y:S01]  /*2300*/  UIADD3 UR4, UPT, UPT, UR10, 0x20, URZ ;  /* 0x000000200a047890 */ /* 0x000fe2000fffe0ff */
[----:B---3--:R-:W-:-:S03]  /*2310*/  IMAD.SHL.U32 R2, R22, 0x8, RZ ;  /* 0x0000000816027824 */ /* 0x008fc600078e00ff */
[----:B------:R-:W-:-:S03]  /*2320*/  ULEA UR4, UR11, UR4, 0x18 ;  /* 0x000000040b047291 */ /* 0x000fc6000f8ec0ff */
[----:B------:R-:W3:Y:S01]  /*2330*/  S2UR UR14, SR_CTAID.X ;  /* 0x00000000000e79c3 */ /* 0x000ee20000002500 */
        /* <DEDUP_REMOVED lines=112> */
[----:B0--3--:R-:W-:Y:S05]  /*2a40*/  BRA.U UP0, `(.L_x_2954) ;  /* 0x0000000500387547 */ /* 0x009fea000b800000 */
        /* <DEDUP_REMOVED lines=11> */
[----:B----4-:R-:W-:Y:S04]  /*2b00*/  LDS.64 R28, [R2+UR10+0x120] ;  /* 0x0001200a021c7984 */ /* 0x010fe80008000a00 */
        /* <DEDUP_REMOVED lines=28> */
[----:B------:R3:W4:Y:S04]  /*2cd0*/  LDS.64 R50, [R2+UR10+0x1d0] ;  /* 0x0001d00a02327984 */ /* 0x0007280008000a00 */
        /* <DEDUP_REMOVED lines=25> */
[----:B------:R3:W1:Y:S04]  /*2e70*/  LDS.64 R102, [R2+UR10+0x370] ;  /* 0x0003700a02667984 */ /* 0x0006680008000a00 */
[----:B------:R3:W2:Y:S04]  /*2e80*/  LDS.64 R104, [R2+UR10+0x380] ;  /* 0x0003800a02687984 */ /* 0x0006a80008000a00 */
[----:B------:R3:W3:Y:S04]  /*2e90*/  LDS.64 R106, [R2+UR10+0x390] ;  /* 0x0003900a026a7984 */ /* 0x0006e80008000a00 */
[----:B------:R0:W3:Y:S04]  /*2ea0*/  LDS.64 R108, [R2+UR10+0x3a0] ;  /* 0x0003a00a026c7984 */ /* 0x0000e80008000a00 */
[----:B------:R0:W3:Y:S04]  /*2eb0*/  LDS.64 R110, [R2+UR10+0x3b0] ;  /* 0x0003b00a026e7984 */ /* 0x0000e80008000a00 */
[----:B------:R0:W3:Y:S04]  /*2ec0*/  LDS.64 R112, [R2+UR10+0x3c0] ;  /* 0x0003c00a02707984 */ /* 0x0000e80008000a00 */
[----:B------:R0:W3:Y:S04]  /*2ed0*/  LDS.64 R114, [R2+UR10+0x3d0] ;  /* 0x0003d00a02727984 */ /* 0x0000e80008000a00 */
[----:B------:R0:W3:Y:S04]  /*2ee0*/  LDS.64 R116, [R2+UR10+0x3e0] ;  /* 0x0003e00a02747984 */ /* 0x0000e80008000a00 */
[----:B------:R1:W3:Y:S04]  /*2ef0*/  LDS.64 R118, [R2+UR10+0x3f0] ;  /* 0x0003f00a02767984 */ /* 0x0002e80008000a00 */
[----:B0-----:R0:W-:Y:S04]  /*2f00*/  STL.64 [R1+0x10], R8 ;  /* 0x0000100801007387 */ /* 0x0011e80000100a00 */
[----:B-1----:R0:W-:Y:S04]  /*2f10*/  STL.64 [R1+0x8], R6 ;  /* 0x0000080601007387 */ /* 0x0021e80000100a00 */
[----:B--2-4-:R0:W-:Y:S02]  /*2f20*/  STL.64 [R1], R4 ;  /* 0x0000000401007387 */ /* 0x0141e40000100a00 */
.L_x_2954:
[----:B0-2---:R-:W0:Y:S01]  /*2f30*/  LDS.64 R8, [R2+UR4+0x360] ;  /* 0x0003600402087984 */ /* 0x005e220008000a00 */
[----:B------:R-:W1:Y:S01]  /*2f40*/  LDCU UR6, c[0x0][0x3f0] ;  /* 0x00007e00ff0677ac */ /* 0x000e620008000800 */
[----:B------:R-:W-:Y:S02]  /*2f50*/  BSSY B1, `(.L_x_2955) ;  /* 0x00013f9000017945 */ /* 0x000fe40003800000 */
[----:B------:R-:W2:Y:S01]  /*2f60*/  LDS.64 R6, [R2+UR4+0x370] ;  /* 0x0003700402067984 */ /* 0x000ea20008000a00 */
[----:B------:R-:W0:Y:S03]  /*2f70*/  LDCU UR16, c[0x0][0x40c] ;  /* 0x00008180ff1077ac */ /* 0x000e260008000800 */
[----:B------:R-:W5:Y:S01]  /*2f80*/  LDS.64 R4, [R2+UR4+0x380] ;  /* 0x0003800402047984 */ /* 0x000f620008000a00 */
[----:B------:R-:W0:Y:S01]  /*2f90*/  LDCU UR22, c[0x0][0x3f4] ;  /* 0x00007e80ff1677ac */ /* 0x000e220008000800 */
[----:B------:R-:W0:Y:S01]  /*2fa0*/  LDCU UR17, c[0x0][0x410] ;  /* 0x00008200ff1177ac */ /* 0x000e220008000800 */
[----:B------:R-:W0:Y:S01]  /*2fb0*/  LDCU.64 UR18, c[0x0][0x3b8] ;  /* 0x00007700ff1277ac */ /* 0x000e220008000a00 */
[----:B-1----:R-:W-:Y:S01]  /*2fc0*/  UIMAD UR6, UR41, UR6, UR14 ;  /* 0x00000006290672a4 */ /* 0x002fe2000f8e020e */
[----:B------:R-:W1:Y:S01]  /*2fd0*/  LDCU.64 UR20, c[0x0][0x438] ;  /* 0x00008700ff1477ac */ /* 0x000e620008000a00 */
[----:B------:R-:W0:Y:S02]  /*2fe0*/  LDCU.64 UR10, c[0x0][0x448] ;  /* 0x00008900ff0a77ac */ /* 0x000e240008000a00 */
        /* <DEDUP_REMOVED lines=13> */
[----:B---3--:R-:W3:Y:S01]  /*30c0*/  LDS.64 R2, [R2+UR4+0x3f0] ;  /* 0x0003f00402027984 */ /* 0x008ee20008000a00 */
[----:B------:R-:W-:-:S04]  /*30d0*/  UIADD3 UR4, UPT, UPT, UR43, 0xf, -UR13 ;  /* 0x0000000f2b047890 */ /* 0x000fc8000fffe80d */
[----:B------:R-:W-:-:S04]  /*30e0*/  USHF.R.S32.HI UR5, URZ, 0x1f, UR4 ;  /* 0x0000001fff057899 */ /* 0x000fc80008011404 */
[----:B------:R-:W-:-:S04]  /*30f0*/  ULEA.HI UR5, UR5, UR4, URZ, 0x4 ;  /* 0x0000000405057291 */ /* 0x000fc8000f8f20ff */
[----:B------:R-:W-:Y:S01]  /*3100*/  ULOP3.LUT UR7, UR5, 0xfffffff0, URZ, 0xc0, !UPT ;  /* 0xfffffff005077892 */ /* 0x000fe2000f8ec0ff */
[----:B0-----:R-:W-:Y:S04]  /*3110*/  STL.64 [R1+0x90], R8 ;  /* 0x0000900801007387 */ /* 0x001fe80000100a00 */
[----:B--2---:R-:W-:Y:S04]  /*3120*/  STL.64 [R1+0x88], R6 ;  /* 0x0000880601007387 */ /* 0x004fe80000100a00 */
[----:B-----5:R0:W-:Y:S04]  /*3130*/  STL.64 [R1+0x80], R4 ;  /* 0x0000800401007387 */ /* 0x0201e80000100a00 */
[----:B---3--:R2:W-:Y:S01]  /*3140*/  STL.64 [R1+0x78], R2 ;  /* 0x0000780201007387 */ /* 0x0085e20000100a00 */
[----:B0-----:R-:W-:-:S04]  /*3150*/  SHF.R.U32.HI R5, RZ, 0x1, R246 ;  /* 0x00000001ff057819 */ /* 0x001fc800000116f6 */
[----:B------:R-:W-:-:S13]  /*3160*/  ISETP.GE.AND P0, PT, R5, UR7, PT ;  /* 0x0000000705007c0c */ /* 0x000fda000bf06270 */
[----:B-12---:R-:W-:Y:S05]  /*3170*/  @P0 BRA `(.L_x_2956) ;  /* 0x0000013c00580947 */ /* 0x006fea0003800000 */
[----:B------:R-:W-:Y:S01]  /*3180*/  IABS R2, R0 ;  /* 0x0000000000027213 */ /* 0x000fe20000000000 */
[----:B------:R-:W0:Y:S01]  /*3190*/  S2UR UR5, SR_CTAID.Y ;  /* 0x00000000000579c3 */ /* 0x000e220000002600 */
[----:B------:R-:W0:Y:S01]  /*31a0*/  LDCU UR4, c[0x0][0x3f8] ;  /* 0x00007f00ff0477ac */ /* 0x000e220008000800 */
[C---:B------:R-:W-:Y:S01]  /*31b0*/  VIADD R249, R5.reuse, UR13 ;  /* 0x0000000d05f97c36 */ /* 0x040fe20008000000 */
[----:B------:R-:W-:Y:S01]  /*31c0*/  LEA R5, R5, UR12, 0x2 ;  /* 0x0000000c05057c11 */ /* 0x000fe2000f8e10ff */
[----:B------:R-:W-:Y:S01]  /*31d0*/  IMAD.MOV.U32 R4, RZ, RZ, R2 ;  /* 0x000000ffff047224 */ /* 0x000fe200078e0002 */
[----:B------:R-:W1:Y:S03]  /*31e0*/  LDCU.64 UR8, c[0x0][0x420] ;  /* 0x00008400ff0877ac */ /* 0x000e660008000a00 */
[----:B------:R-:W2:Y:S01]  /*31f0*/  I2F.RP R2, R4 ;  /* 0x0000000400027306 */ /* 0x000ea20000209400 */
[----:B------:R3:W-:Y:S01]  /*3200*/  STL [R1+0x70], R4 ;  /* 0x0000700401007387 */ /* 0x0007e20000100800 */
[----:B------:R-:W5:Y:S06]  /*3210*/  LDC.64 R8, c[0x0][0x450] ;  /* 0x00011400ff087b82 */ /* 0x000f6c0000000a00 */
[----:B--2---:R-:W2:Y:S01]  /*3220*/  MUFU.RCP R2, R2 ;  /* 0x0000000200027308 */ /* 0x004ea20000001000 */
[----:B0-----:R-:W-:Y:S01]  /*3230*/  UIMAD UR15, UR5, UR4, UR14 ;  /* 0x00000004050f72a4 */ /* 0x001fe2000f8e020e */
[----:B-1----:R-:W-:Y:S01]  /*3240*/  ISETP.NE.U32.AND P0, PT, RZ, UR8, PT ;  /* 0x00000008ff007c0c */ /* 0x002fe2000bf05070 */
[----:B------:R-:W-:-:S03]  /*3250*/  UIMAD UR4, UR38, UR4, UR14 ;  /* 0x00000004260472a4 */ /* 0x000fc6000f8e020e */
[----:B------:R-:W-:-:S03]  /*3260*/  ISETP.NE.AND.EX P0, PT, RZ, UR9, PT, P0 ;  /* 0x00000009ff007c0c */ /* 0x000fc6000bf05300 */
[----:B------:R-:W-:Y:S02]  /*3270*/  IMAD.U32 R6, RZ, RZ, UR4 ;  /* 0x00000004ff067e24 */ /* 0x000fe4000f8e00ff */
[----:B--2---:R-:W-:-:S04]  /*3280*/  VIADD R2, R2, 0xffffffe ;  /* 0x0ffffffe02027836 */ /* 0x004fc80000000000 */
[----:B------:R-:W0:Y:S02]  /*3290*/  F2I.FTZ.U32.TRUNC.NTZ R3, R2 ;  /* 0x0000000200037305 */ /* 0x000e24000021f000 */
[----:B0-----:R-:W-:-:S04]  /*32a0*/  IMAD.MOV R2, RZ, RZ, -R3 ;  /* 0x000000ffff027224 */ /* 0x001fc800078e0a03 */
[----:B---3--:R-:W-:Y:S02]  /*32b0*/  IMAD R4, R2, R4, RZ ;  /* 0x0000000402047224 */ /* 0x008fe400078e02ff */
[----:B------:R-:W-:-:S04]  /*32c0*/  IMAD.MOV.U32 R2, RZ, RZ, RZ ;  /* 0x000000ffff027224 */ /* 0x000fc800078e00ff */
[----:B------:R-:W-:Y:S02]  /*32d0*/  IMAD.HI.U32 R2, R3, R4, R2 ;  /* 0x0000000403027227 */ /* 0x000fe400078e0002 */
[----:B------:R-:W0:Y:S02]  /*32e0*/  LDC R4, c[0x0][0x430] ;  /* 0x00010c00ff047b82 */ /* 0x000e240000000800 */
        /* <DEDUP_REMOVED lines=8> */
[----:B------:R-:W0:Y:S01]  /*3370*/  LDCU UR5, c[0x0][0x408] ;  /* 0x00008100ff0577ac */ /* 0x000e220008000800 */
[----:B-----5:R-:W-:Y:S01]  /*3380*/  IMAD.WIDE R6, R6, 0x4, R8 ;  /* 0x0000000406067825 */ /* 0x020fe200078e0208 */
[----:B------:R-:W-:Y:S02]  /*3390*/  SHF.R.S32.HI R252, RZ, 0x1f, R0 ;  /* 0x0000001ffffc7819 */ /* 0x000fe40000011400 */
[----:B------:R-:W-:-:S04]  /*33a0*/  IADD3 R0, P1, P2, R0, UR8, R249 ;  /* 0x0000000800007c10 */ /* 0x000fc8000fa3e0f9 */
[----:B------:R-:W-:Y:S01]  /*33b0*/  IADD3.X R252, PT, PT, R252, UR9, RZ, P1, P2 ;  /* 0x00000009fcfc7c10 */ /* 0x000fe20008fe44ff */
[----:B------:R2:W-:Y:S04]  /*33c0*/  STL [R1+0x60], R0 ;  /* 0x0000600001007387 */ /* 0x0005e80000100800 */
[----:B------:R3:W-:Y:S01]  /*33d0*/  STL [R1+0x68], R5 ;  /* 0x0000680501007387 */ /* 0x0007e20000100800 */
[----:B-1----:R-:W-:Y:S02]  /*33e0*/  UIMAD UR4, UR14, UR15, UR43 ;  /* 0x0000000f0e0472a4 */ /* 0x002fe4000f8e022b */
[----:B------:R-:W-:Y:S02]  /*33f0*/  IMAD.U32 R3, RZ, RZ, UR15 ;  /* 0x0000000fff037e24 */ /* 0x000fe4000f8e00ff */
[----:B--2---:R-:W-:-:S02]  /*3400*/  IMAD.U32 R0, RZ, RZ, UR7 ;  /* 0x00000007ff007e24 */ /* 0x004fc4000f8e00ff */
[----:B------:R-:W-:Y:S02]  /*3410*/  IMAD R3, R3, UR4, R249 ;  /* 0x0000000403037c24 */ /* 0x000fe4000f8e02f9 */
[----:B---3--:R-:W-:Y:S02]  /*3420*/  VIADD R5, R0, UR13 ;  /* 0x0000000d00057c36 */ /* 0x008fe40008000000 */
[----:B------:R-:W-:Y:S01]  /*3430*/  VIADD R249, R249, 0x1 ;  /* 0x00000001f9f97836 */ /* 0x000fe20000000000 */
[----:B------:R1:W-:Y:S01]  /*3440*/  STL [R1+0x64], R3 ;  /* 0x0000640301007387 */ /* 0x0003e20000100800 */
[----:B0-----:R-:W-:-:S03]  /*3450*/  VIADD R0, R4, UR5 ;  /* 0x0000000504007c36 */ /* 0x001fc60008000000 */
[----:B------:R0:W-:Y:S01]  /*3460*/  STL [R1+0x74], R5 ;  /* 0x0000740501007387 */ /* 0x0001e20000100800 */
[----:B-1----:R-:W-:-:S07]  /*3470*/  SHF.R.S32.HI R3, RZ, 0x1f, R2 ;  /* 0x0000001fff037819 */ /* 0x002fce0000011402 */
.L_x_3218:
[----:B------:R-:W2:Y:S04]  /*3480*/  LDL R11, [R1+0x278] ;  /* 0x00027800010b7983 */ /* 0x000ea80000100800 */
[----:B-1----:R-:W3:Y:S04]  /*3490*/  LDL R13, [R1+0x70] ;  /* 0x00007000010d7983 */ /* 0x002ee80000100800 */
[----:B------:R-:W5:Y:S01]  /*34a0*/  LDL R12, [R1+0x60] ;  /* 0x00006000010c7983 */ /* 0x000f620000100800 */
[----:B------:R-:W-:Y:S02]  /*34b0*/  VIADD R4, R249, 0xffffffff ;  /* 0xfffffffff9047836 */ /* 0x000fe40000000000 */
[----:B------:R-:W-:-:S03]  /*34c0*/  IMAD.U32 R0, RZ, RZ, UR22 ;  /* 0x00000016ff007e24 */ /* 0x000fc6000f8e00ff */
[----:B0-----:R-:W-:Y:S02]  /*34d0*/  IABS R5, R4 ;  /* 0x0000000400057213 */ /* 0x001fe40000000000 */
[----:B------:R-:W-:-:S03]  /*34e0*/  IABS R10, R0 ;  /* 0x00000000000a7213 */ /* 0x000fc60000000000 */
[----:B--2---:R-:W-:-:S04]  /*34f0*/  IMAD.HI.U32 R11, R11, R5, RZ ;  /* 0x000000050b0b7227 */ /* 0x004fc800078e00ff */
[----:B------:R-:W-:-:S04]  /*3500*/  IMAD.MOV R11, RZ, RZ, -R11 ;  /* 0x000000ffff0b7224 */ /* 0x000fc800078e0a0b */
[----:B------:R-:W-:Y:S02]  /*3510*/  IMAD R5, R10, R11, R5 ;  /* 0x0000000b0a057224 */ /* 0x000fe400078e0205 */
[----:B------:R-:W-:-:S03]  /*3520*/  @P0 IMAD.MOV.U32 R11, RZ, RZ, R252 ;  /* 0x000000ffff0b0224 */ /* 0x000fc600078e00fc */
[----:B---3--:R-:W-:-:S13]  /*3530*/  ISETP.GT.U32.AND P1, PT, R13, R5, PT ;  /* 0x000000050d00720c */ /* 0x008fda0003f24070 */
[----:B------:R-:W-:-:S05]  /*3540*/  @!P1 IMAD.IADD R5, R5, 0x1, -R10 ;  /* 0x0000000105059824 */ /* 0x000fca00078e0a0a */
[----:B------:R-:W-:-:S13]  /*3550*/  ISETP.GT.U32.AND P1, PT, R13, R5, PT ;  /* 0x000000050d00720c */ /* 0x000fda0003f24070 */
[----:B------:R-:W-:Y:S02]  /*3560*/  @!P1 IMAD.IADD R5, R5, 0x1, -R10 ;  /* 0x0000000105059824 */ /* 0x000fe400078e0a0a */
[----:B-----5:R-:W-:-:S06]  /*3570*/  @P0 IMAD.MOV.U32 R10, RZ, RZ, R12 ;  /* 0x000000ffff0a0224 */ /* 0x020fcc00078e000c */
[----:B------:R-:W2:Y:S01]  /*3580*/  @P0 LDG.E.U8 R10, desc[UR36][R10.64] ;  /* 0x000000240a0a0981 */ /* 0x000ea2000c1e1100 */
[----:B------:R-:W-:Y:S01]  /*3590*/  ISETP.GE.AND P1, PT, R4, RZ, PT ;  /* 0x000000ff0400720c */ /* 0x000fe20003f26270 */
[----:B------:R-:W-:Y:S01]  /*35a0*/  UISETP.NE.AND UP0, UPT, UR16, URZ, UPT ;  /* 0x000000ff1000728c */ /* 0x000fe2000bf05270 */
[----:B------:R-:W-:Y:S01]  /*35b0*/  ISETP.NE.AND P2, PT, R0, RZ, PT ;  /* 0x000000ff0000720c */ /* 0x000fe20003f45270 */
[----:B------:R-:W-:Y:S01]  /*35c0*/  BSSY.RECONVERGENT B0, `(.L_x_2957) ;  /* 0x0001236000007945 */ /* 0x000fe20003800200 */
[----:B--2---:R-:W-:Y:S01]  /*35d0*/  ISETP.NE.AND P4, PT, R10, RZ, P0 ;  /* 0x000000ff0a00720c */ /* 0x004fe20000785270 */
[----:B------:R-:W-:-:S08]  /*35e0*/  IMAD.MOV.U32 R10, RZ, RZ, R5 ;  /* 0x000000ffff0a7224 */ /* 0x000fd000078e0005 */
[----:B------:R-:W-:Y:S02]  /*35f0*/  @!P1 IMAD.MOV R10, RZ, RZ, -R10 ;  /* 0x000000ffff0a9224 */ /* 0x000fe400078e0a0a */
[----:B------:R-:W-:Y:S01]  /*3600*/  @!P2 LOP3.LUT R10, RZ, R0, RZ, 0x33, !PT ;  /* 0x00000000ff0aa212 */ /* 0x000fe200078e33ff */
[----:B------:R-:W-:Y:S06]  /*3610*/  BRA.U UP0, `(.L_x_2958) ;  /* 0x000000dd00c87547 */ /* 0x000fec000b800000 */
[----:B------:R-:W-:-:S09]  /*3620*/  UISETP.NE.AND UP0, UPT, UR42, URZ, UPT ;  /* 0x000000ff2a00728c */ /* 0x000fd2000bf05270 */
[----:B------:R-:W-:Y:S05]  /*3630*/  BRA.U !UP0, `(.L_x_2959) ;  /* 0x00000075085c7547 */ /* 0x000fea000b800000 */
[----:B------:R-:W-:Y:S01]  /*3640*/  ISETP.GE.AND P1, PT, R4, UR43, PT ;  /* 0x0000002b04007c0c */ /* 0x000fe2000bf26270 */
[----:B------:R-:W-:Y:S01]  /*3650*/  BSSY.RECONVERGENT B2, `(.L_x_2960) ;  /* 0x000001e000027945 */ /* 0x000fe20003800200 */
[C---:B------:R-:W-:Y:S02]  /*3660*/  IMAD.SHL.U32 R5, R10.reuse, 0x4, RZ ;  /* 0x000000040a057824 */ /* 0x040fe400078e00ff */
[----:B------:R-:W-:Y:S02]  /*3670*/  IMAD.IADD R11, R10, 0x1, R0 ;  /* 0x000000010a0b7824 */ /* 0x000fe400078e0200 */
[----:B------:R-:W-:-:S07]  /*3680*/  IMAD R10, R0, 0xc0, RZ ;  /* 0x000000c0000a7824 */ /* 0x000fce00078e02ff */
[----:B------:R-:W-:Y:S05]  /*3690*/  @P1 BRA `(.L_x_2961) ;  /* 0x0000000000641947 */ /* 0x000fea0003800000 */
[----:B------:R-:W-:Y:S01]  /*36a0*/  ISETP.GE.AND P2, PT, R5, R10, PT ;  /* 0x0000000a0500720c */ /* 0x000fe20003f46270 */
[----:B------:R-:W2:Y:S04]  /*36b0*/  LDL R247, [R1+0x58] ;  /* 0x0000580001f77983 */ /* 0x000ea80000100800 */
[----:B------:R-:W3:Y:S04]  /*36c0*/  LDG.E.64 R170, desc[UR36][R6.64] ;  /* 0x0000002406aa7981 */ /* 0x000ee8000c1e1b00 */
[----:B------:R-:W5:Y:S04]  /*36d0*/  LDL R246, [R1+0x5c] ;  /* 0x00005c0001f67983 */ /* 0x000f680000100800 */
[----:B------:R-:W0:Y:S01]  /*36e0*/  @!P2 S2R R14, SR_TID.X ;  /* 0x00000000000ea919 */ /* 0x000e220000002100 */
[----:B------:R-:W1:Y:S01]  /*36f0*/  @!P2 LDC.64 R12, c[0x0][0x3b8] ;  /* 0x0000ee00ff0cab82 */ /* 0x000e620000000a00 */
[----:B0-----:R-:W-:-:S05]  /*3700*/  @!P2 IMAD.SHL.U32 R14, R14, 0x2, RZ ;  /* 0x000000020e0ea824 */ /* 0x001fca00078e00ff */
[----:B------:R-:W-:-:S05]  /*3710*/  @!P2 LOP3.LUT R14, R14, 0x2, RZ, 0xc0, !PT ;  /* 0x000000020e0ea812 */ /* 0x000fca00078ec0ff */
[----:B------:R-:W-:-:S05]  /*3720*/  @!P2 IMAD R15, R0, UR6, R14 ;  /* 0x00000006000fac24 */ /* 0x000fca000f8e020e */
[----:B------:R-:W-:-:S04]  /*3730*/  @!P2 IADD3 R14, P3, PT, R5, R15, RZ ;  /* 0x0000000f050ea210 */ /* 0x000fc80007f7e0ff */
[----:B------:R-:W-:Y:S02]  /*3740*/  @!P2 LEA.HI.X.SX32 R15, R15, RZ, 0x1, P3 ;  /* 0x000000ff0f0fa211 */ /* 0x000fe400018f0eff */
[----:B-1----:R-:W-:-:S04]  /*3750*/  @!P2 LEA R12, P3, R14, R12, 0x2 ;  /* 0x0000000c0e0ca211 */ /* 0x002fc800078610ff */
[----:B------:R-:W-:Y:S02]  /*3760*/  @!P2 LEA.HI.X R13, R14, R13, R15, 0x2, P3 ;  /* 0x0000000d0e0da211 */ /* 0x000fe400018f140f */
[----:B------:R-:W-:-:S06]  /*3770*/  CS2R R14, SRZ ;  /* 0x00000000000e7805 */ /* 0x000fcc000001ff00 */
[----:B------:R0:W2:Y:S02]  /*3780*/  @!P2 LDG.E.64 R14, desc[UR36][R12.64] ;  /* 0x000000240c0ea981 */ /* 0x0000a4000c1e1b00 */
[----:B0-----:R-:W0:Y:S01]  /*3790*/  @!P2 LDC.64 R12, c[0x0][0x3b8] ;  /* 0x0000ee00ff0cab82 */ /* 0x001e220000000a00 */
[----:B--2---:R-:W-:Y:S01]  /*37a0*/  FADD.FTZ R14, R247, R14 ;  /* 0x0000000ef70e7221 */ /* 0x004fe20000010000 */
[----:B-----5:R-:W-:-:S03]  /*37b0*/  FADD.FTZ R15, R246, R15 ;  /* 0x0000000ff60f7221 */ /* 0x020fc60000010000 */
[----:B---3--:R-:W-:Y:S01]  /*37c0*/  FMUL.FTZ R170, R14, R170 ;  /* 0x000000aa0eaa7220 */ /* 0x008fe20000410000 */
[----:B------:R-:W-:Y:S01]  /*37d0*/  @!P2 IADD3 R14, P3, PT, R2, R5, RZ ;  /* 0x00000005020ea210 */ /* 0x000fe20007f7e0ff */
[----:B------:R-:W-:-:S03]  /*37e0*/  FMUL.FTZ R171, R15, R171 ;  /* 0x000000ab0fab7220 */ /* 0x000fc60000410000 */
[----:B0-----:R-:W-:Y:S01]  /*37f0*/  @!P2 LEA R12, P5, R14, R12, 0x2 ;  /* 0x0000000c0e0ca211 */ /* 0x001fe200078a10ff */
[----:B------:R-:W-:-:S05]  /*3800*/  @!P2 IMAD.X R15, RZ, RZ, R3, P3 ;  /* 0x000000ffff0fa224 */ /* 0x000fca00018e0603 */
[----:B------:R-:W-:-:S05]  /*3810*/  @!P2 LEA.HI.X R13, R14, R13, R15, 0x2, P5 ;  /* 0x0000000d0e0da211 */ /* 0x000fca00028f140f */
[----:B------:R0:W-:Y:S02]  /*3820*/  @!P2 STG.E.64 desc[UR36][R12.64], R170 ;  /* 0x000000aa0c00a986 */ /* 0x0001e4000c101b24 */
.L_x_2961:
[----:B------:R-:W-:Y:S05]  /*3830*/  BSYNC.RECONVERGENT B2 ;  /* 0x0000000000027941 */ /* 0x000fea0003800200 */
.L_x_2960:
[----:B------:R-:W-:Y:S04]  /*3840*/  BSSY.RECONVERGENT B2, `(.L_x_2962) ;  /* 0x000001d000027945 */ /* 0x000fe80003800200 */
[----:B------:R-:W-:Y:S05]  /*3850*/  @P1 BRA `(.L_x_2963) ;  /* 0x00000000006c1947 */ /* 0x000fea0003800000 */
[----:B------:R-:W-:Y:S01]  /*3860*/  IMAD.SHL.U32 R246, R11, 0x4, RZ ;  /* 0x000000040bf67824 */ /* 0x000fe200078e00ff */
[----:B------:R-:W2:Y:S04]  /*3870*/  LDL R248, [R1+0x50] ;  /* 0x0000500001f87983 */ /* 0x000ea80000100800 */
[----:B------:R-:W-:Y:S01]  /*3880*/  ISETP.GE.AND P2, PT, R246, R10, PT ;  /* 0x0000000af600720c */ /* 0x000fe20003f46270 */
[----:B------:R-:W3:Y:S04]  /*3890*/  LDG.E.64 R128, desc[UR36][R6.64+0x10] ;  /* 0x0000102406807981 */ /* 0x000ee8000c1e1b00 */
[----:B------:R-:W5:Y:S08]  /*38a0*/  LDL R247, [R1+0x54] ;  /* 0x0000540001f77983 */ /* 0x000f700000100800 */
[----:B0-----:R-:W0:Y:S02]  /*38b0*/  @!P2 S2R R12, SR_TID.X ;  /* 0x00000000000ca919 */ /* 0x001e240000002100 */
[----:B0-----:R-:W-:-:S05]  /*38c0*/  @!P2 IMAD.SHL.U32 R12, R12, 0x2, RZ ;  /* 0x000000020c0ca824 */ /* 0x001fca00078e00ff */
[----:B------:R-:W-:-:S05]  /*38d0*/  @!P2 LOP3.LUT R12, R12, 0x2, RZ, 0xc0, !PT ;  /* 0x000000020c0ca812 */ /* 0x000fca00078ec0ff */
[----:B------:R-:W-:Y:S01]  /*38e0*/  @!P2 IMAD R15, R0, UR6, R12 ;  /* 0x00000006000fac24 */ /* 0x000fe2000f8e020c */
[----:B------:R-:W-:-:S04]  /*38f0*/  @!P2 SHF.R.S32.HI R12, RZ, 0x1f, R246 ;  /* 0x0000001fff0ca819 */ /* 0x000fc800000114f6 */
[----:B------:R-:W-:-:S04]  /*3900*/  @!P2 IADD3 R14, P3, PT, R15, R246, RZ ;  /* 0x000000f60f0ea210 */ /* 0x000fc80007f7e0ff */
[----:B------:R-:W-:Y:S02]  /*3910*/  @!P2 LEA.HI.X.SX32 R15, R15, R12, 0x1, P3 ;  /* 0x0000000c0f0fa211 */ /* 0x000fe400018f0eff */
[----:B------:R-:W0:Y:S02]  /*3920*/  @!P2 LDC.64 R12, c[0x0][0x3b8] ;  /* 0x0000ee00ff0cab82 */ /* 0x000e240000000a00 */
[----:B0-----:R-:W-:-:S04]  /*3930*/  @!P2 LEA R12, P3, R14, R12, 0x2 ;  /* 0x0000000c0e0ca211 */ /* 0x001fc800078610ff */
[----:B------:R-:W-:Y:S02]  /*3940*/  @!P2 LEA.HI.X R13, R14, R13, R15, 0x2, P3 ;  /* 0x0000000d0e0da211 */ /* 0x000fe400018f140f */
[----:B------:R-:W-:-:S06]  /*3950*/  CS2R R14, SRZ ;  /* 0x00000000000e7805 */ /* 0x000fcc000001ff00 */
[----:B------:R0:W2:Y:S02]  /*3960*/  @!P2 LDG.E.64 R14, desc[UR36][R12.64] ;  /* 0x000000240c0ea981 */ /* 0x0000a4000c1e1b00 */
[----:B0-----:R-:W0:Y:S01]  /*3970*/  @!P2 LDC.64 R12, c[0x0][0x3b8] ;  /* 0x0000ee00ff0cab82 */ /* 0x001e220000000a00 */
[----:B--2---:R-:W-:-:S04]  /*3980*/  FADD.FTZ R14, R248, R14 ;  /* 0x0000000ef80e7221 */ /* 0x004fc80000010000 */
[----:B---3--:R-:W-:Y:S01]  /*3990*/  FMUL.FTZ R128, R14, R128 ;  /* 0x000000800e807220 */ /* 0x008fe20000410000 */
[----:B------:R-:W-:Y:S01]  /*39a0*/  @!P2 IADD3 R14, P3, PT, R2, R246, RZ ;  /* 0x000000f6020ea210 */ /* 0x000fe20007f7e0ff */
[----:B-----5:R-:W-:-:S03]  /*39b0*/  FADD.FTZ R15, R247, R15 ;  /* 0x0000000ff70f7221 */ /* 0x020fc60000010000 */
[----:B------:R-:W-:Y:S02]  /*39c0*/  @!P2 LEA.HI.X.SX32 R246, R246, R3, 0x1, P3 ;  /* 0x00000003f6f6a211 */ /* 0x000fe400018f0eff */
[----:B0-----:R-:W-:Y:S01]  /*39d0*/  @!P2 LEA R12, P3, R14, R12, 0x2 ;  /* 0x0000000c0e0ca211 */ /* 0x001fe200078610ff */
[----:B------:R-:W-:-:S03]  /*39e0*/  FMUL.FTZ R129, R15, R129 ;  /* 0x000000810f817220 */ /* 0x000fc60000410000 */
[----:B------:R-:W-:-:S05]  /*39f0*/  @!P2 LEA.HI.X R13, R14, R13, R246, 0x2, P3 ;  /* 0x0000000d0e0da211 */ /* 0x000fca00018f14f6 */
[----:B------:R1:W-:Y:S04]  /*3a00*/  @!P2 STG.E.64 desc[UR36][R12.64], R128 ;  /* 0x000000800c00a986 */ /* 0x0003e8000c101b24 */
.L_x_2963:
[----:B------:R-:W-:Y:S05]  /*3a10*/  BSYNC.RECONVERGENT B2 ;  /* 0x0000000000027941 */ /* 0x000fea0003800200 */
.L_x_2962:
[----:B------:R-:W-:Y:S04]  /*3a20*/  BSSY.RECONVERGENT B2, `(.L_x_2964) ;  /* 0x000001e000027945 */ /* 0x000fe80003800200 */
[----:B------:R-:W-:Y:S05]  /*3a30*/  @P1 BRA `(.L_x_2965) ;  /* 0x0000000000701947 */ /* 0x000fea0003800000 */
[----:B------:R-:W-:Y:S01]  /*3a40*/  IMAD R246, R0, 0x8, R5 ;  /* 0x0000000800f67824 */ /* 0x000fe200078e0205 */
[----:B------:R-:W2:Y:S04]  /*3a50*/  LDL R248, [R1+0x48] ;  /* 0x0000480001f87983 */ /* 0x000ea80000100800 */
[----:B------:R-:W-:Y:S01]  /*3a60*/  ISETP.GE.AND P2, PT, R246, R10, PT ;  /* 0x0000000af600720c */ /* 0x000fe20003f46270 */
[----:B------:R-:W3:Y:S04]  /*3a70*/  LDG.E.64 R16, desc[UR36][R6.64+0x20] ;  /* 0x0000202406107981 */ /* 0x000ee8000c1e1b00 */
[----:B------:R-:W5:Y:S08]  /*3a80*/  LDL R247, [R1+0x4c] ;  /* 0x00004c0001f77983 */ /* 0x000f700000100800 */
[----:B01----:R-:W0:Y:S02]  /*3a90*/  @!P2 S2R R12, SR_TID.X ;  /* 0x00000000000ca919 */ /* 0x003e240000002100 */
        /* <DEDUP_REMOVED lines=10> */
[----:B------:R0:W2:Y:S01]  /*3b40*/  @!P2 LDG.E.64 R14, desc[UR36][R12.64] ;  /* 0x000000240c0ea981 */ /* 0x0000a2000c1e1b00 */
[----:B------:R-:W-:-:S13]  /*3b50*/  ISETP.GE.AND P2, PT, R246, R10, PT ;  /* 0x0000000af600720c */ /* 0x000fda0003f46270 */
        /* <DEDUP_REMOVED lines=10> */
.L_x_2965:
[----:B------:R-:W-:Y:S05]  /*3c00*/  BSYNC.RECONVERGENT B2 ;  /* 0x0000000000027941 */ /* 0x000fea0003800200 */
.L_x_2964:
[----:B------:R-:W-:Y:S04]  /*3c10*/  BSSY.RECONVERGENT B2, `(.L_x_2966) ;  /* 0x000001f000027945 */ /* 0x000fe80003800200 */
[----:B------:R-:W-:Y:S05]  /*3c20*/  @P1 BRA `(.L_x_2967) ;  /* 0x0000000000741947 */ /* 0x000fea0003800000 */
[----:B------:R-:W-:Y:S01]  /*3c30*/  IMAD R246, R0, 0x2, R11 ;  /* 0x0000000200f67824 */ /* 0x000fe200078e020b */
[----:B------:R-:W3:Y:S03]  /*3c40*/  LDL R248, [R1+0x40] ;  /* 0x0000400001f87983 */ /* 0x000ee60000100800 */
[----:B------:R-:W-:Y:S01]  /*3c50*/  IMAD.SHL.U32 R246, R246, 0x4, RZ ;  /* 0x00000004f6f67824 */ /* 0x000fe200078e00ff */
[----:B------:R-:W5:Y:S04]  /*3c60*/  LDG.E.64 R120, desc[UR36][R6.64+0x30] ;  /* 0x0000302406787981 */ /* 0x000f68000c1e1b00 */
[----:B------:R-:W-:Y:S01]  /*3c70*/  ISETP.GE.AND P2, PT, R246, R10, PT ;  /* 0x0000000af600720c */ /* 0x000fe20003f46270 */
[----:B------:R-:W4:-:S12]  /*3c80*/  LDL R247, [R1+0x44] ;  /* 0x0000440001f77983 */ /* 0x000f180000100800 */
[----:B012---:R-:W0:Y:S02]  /*3c90*/  @!P2 S2R R12, SR_TID.X ;  /* 0x00000000000ca919 */ /* 0x007e240000002100 */
        /* <DEDUP_REMOVED lines=10> */
[----:B------:R0:W3:Y:S01]  /*3d40*/  @!P2 LDG.E.64 R14, desc[UR36][R12.64] ;  /* 0x000000240c0ea981 */ /* 0x0000e2000c1e1b00 */
[----:B------:R-:W-:-:S13]  /*3d50*/  ISETP.GE.AND P2, PT, R246, R10, PT ;  /* 0x0000000af600720c */ /* 0x000fda0003f46270 */
[----:B0-----:R-:W0:Y:S01]  /*3d60*/  @!P2 LDC.64 R12, c[0x0][0x3b8] ;  /* 0x0000ee00ff0cab82 */ /* 0x001e220000000a00 */
[----:B---3--:R-:W-:-:S04]  /*3d70*/  FADD.FTZ R14, R248, R14 ;  /* 0x0000000ef80e7221 */ /* 0x008fc80000010000 */
[----:B-----5:R-:W-:Y:S01]  /*3d80*/  FMUL.FTZ R120, R14, R120 ;  /* 0x000000780e787220 */ /* 0x020fe20000410000 */
[----:B------:R-:W-:Y:S01]  /*3d90*/  @!P2 IADD3 R14, P3, PT, R2, R246, RZ ;  /* 0x000000f6020ea210 */ /* 0x000fe20007f7e0ff */
[----:B----4-:R-:W-:-:S03]  /*3da0*/  FADD.FTZ R15, R247, R15 ;  /* 0x0000000ff70f7221 */ /* 0x010fc60000010000 */
[----:B------:R-:W-:Y:S02]  /*3db0*/  @!P2 LEA.HI.X.SX32 R246, R246, R3, 0x1, P3 ;  /* 0x00000003f6f6a211 */ /* 0x000fe400018f0eff */
[----:B0-----:R-:W-:Y:S01]  /*3dc0*/  @!P2 LEA R12, P3, R14, R12, 0x2 ;  /* 0x0000000c0e0ca211 */ /* 0x001fe200078610ff */
[----:B------:R-:W-:-:S03]  /*3dd0*/  FMUL.FTZ R121, R15, R121 ;  /* 0x000000790f797220 */ /* 0x000fc60000410000 */
[----:B------:R-:W-:-:S05]  /*3de0*/  @!P2 LEA.HI.X R13, R14, R13, R246, 0x2, P3 ;  /* 0x0000000d0e0da211 */ /* 0x000fca00018f14f6 */
[----:B------:R3:W-:Y:S04]  /*3df0*/  @!P2 STG.E.64 desc[UR36][R12.64], R120 ;  /* 0x000000780c00a986 */ /* 0x0007e8000c101b24 */
.L_x_2967:
[----:B------:R-:W-:Y:S05]  /*3e00*/  BSYNC.RECONVERGENT B2 ;  /* 0x0000000000027941 */ /* 0x000fea0003800200 */
.L_x_2966:
[----:B------:R-:W-:Y:S01]  /*3e10*/  BSSY.RECONVERGENT B2, `(.L_x_2968) ;  /* 0x000001f000027945 */ /* 0x000fe20003800200 */
[----:B------:R-:W-:-:S03]  /*3e20*/  IMAD R11, R0, 0x4, R11 ;  /* 0x00000004000b7824 */ /* 0x000fc600078e020b */
[----:B------:R-:W-:Y:S05]  /*3e30*/  @P1 BRA `(.L_x_2969) ;  /* 0x0000000000701947 */ /* 0x000fea0003800000 */
[----:B------:R-:W-:Y:S01]  /*3e40*/  IMAD R14, R0, 0x10, R5 ;  /* 0x00000010000e7824 */ /* 0x000fe200078e0205 */
[----:B------:R-:W5:Y:S04]  /*3e50*/  LDL R246, [R1+0x38] ;  /* 0x0000380001f67983 */ /* 0x000f680000100800 */
[----:B------:R-:W-:Y:S01]  /*3e60*/  ISETP.GE.AND P2, PT, R14, R10, PT ;  /* 0x0000000a0e00720c */ /* 0x000fe20003f46270 */
[----:B------:R-:W4:-:S12]  /*3e70*/  LDL R15, [R1+0x3c] ;  /* 0x00003c00010f7983 */ /* 0x000f180000100800 */
[----:B------:R-:W0:Y:S02]  /*3e80*/  @!P2 S2R R8, SR_TID.X ;  /* 0x000000000008a919 */ /* 0x000e240000002100 */
[----:B0-----:R-:W-:-:S05]  /*3e90*/  @!P2 IMAD.SHL.U32 R8, R8, 0x2, RZ ;  /* 0x000000020808a824 */ /* 0x001fca00078e00ff */
[----:B------:R-:W-:-:S05]  /*3ea0*/  @!P2 LOP3.LUT R8, R8, 0x2, RZ, 0xc0, !PT ;  /* 0x000000020808a812 */ /* 0x000fca00078ec0ff */
[----:B-123--:R-:W-:Y:S01]  /*3eb0*/  @!P2 IMAD R13, R0, UR6, R8 ;  /* 0x00000006000dac24 */ /* 0x00efe2000f8e0208 */
[----:B------:R-:W-:-:S04]  /*3ec0*/  @!P2 SHF.R.S32.HI R8, RZ, 0x1f, R14 ;  /* 0x0000001fff08a819 */ /* 0x000fc8000001140e */
[----:B------:R-:W-:-:S04]  /*3ed0*/  @!P2 IADD3 R12, P3, PT, R13, R14, RZ ;  /* 0x0000000e0d0ca210 */ /* 0x000fc80007f7e0ff */
[----:B------:R-:W-:Y:S02]  /*3ee0*/  @!P2 LEA.HI.X.SX32 R13, R13, R8, 0x1, P3 ;  /* 0x000000080d0da211 */ /* 0x000fe400018f0eff */
[----:B------:R-:W0:Y:S02]  /*3ef0*/  @!P2 LDC.64 R8, c[0x0][0x3b8] ;  /* 0x0000ee00ff08ab82 */ /* 0x000e240000000a00 */
[----:B0-----:R-:W-:-:S04]  /*3f00*/  @!P2 LEA R8, P3, R12, R8, 0x2 ;  /* 0x000000080c08a211 */ /* 0x001fc800078610ff */
[----:B------:R-:W-:Y:S02]  /*3f10*/  @!P2 LEA.HI.X R9, R12, R9, R13, 0x2, P3 ;  /* 0x000000090c09a211 */ /* 0x000fe400018f140d */
[----:B------:R-:W-:-:S06]  /*3f20*/  CS2R R12, SRZ ;  /* 0x00000000000c7805 */ /* 0x000fcc000001ff00 */
[----:B------:R-:W5:Y:S04]  /*3f30*/  @!P2 LDG.E.64 R12, desc[UR36][R8.64] ;  /* 0x00000024080ca981 */ /* 0x000f68000c1e1b00 */
[----:B------:R-:W2:Y:S01]  /*3f40*/  LDG.E.64 R8, desc[UR36][R6.64+0x40] ;  /* 0x0000402406087981 */ /* 0x000ea2000c1e1b00 */
[----:B------:R-:W-:Y:S01]  /*3f50*/  ISETP.GE.AND P2, PT, R14, R10, PT ;  /* 0x0000000a0e00720c */ /* 0x000fe20003f46270 */
[----:B-----5:R-:W-:Y:S01]  /*3f60*/  FADD.FTZ R12, R246, R12 ;  /* 0x0000000cf60c7221 */ /* 0x020fe20000010000 */
[----:B----4-:R-:W-:-:S11]  /*3f70*/  FADD.FTZ R13, R15, R13 ;  /* 0x0000000d0f0d7221 */ /* 0x010fd60000010000 */
[----:B------:R-:W-:-:S04]  /*3f80*/  @!P2 IADD3 R15, P3, PT, R2, R14, RZ ;  /* 0x0000000e020fa210 */ /* 0x000fc80007f7e0ff */
[----:B------:R-:W-:Y:S01]  /*3f90*/  @!P2 LEA.HI.X.SX32 R14, R14, R3, 0x1, P3 ;  /* 0x000000030e0ea211 */ /* 0x000fe200018f0eff */
[----:B--2---:R-:W-:Y:S01]  /*3fa0*/  FMUL.FTZ R8, R12, R8 ;  /* 0x000000080c087220 */ /* 0x004fe20000410000 */
[----:B------:R-:W-:Y:S02]  /*3fb0*/  FMUL.FTZ R9, R13, R9 ;  /* 0x000000090d097220 */ /* 0x000fe40000410000 */
[----:B------:R-:W0:Y:S02]  /*3fc0*/  @!P2 LDC.64 R12, c[0x0][0x3b8] ;  /* 0x0000ee00ff0cab82 */ /* 0x000e240000000a00 */
[----:B0-----:R-:W-:-:S04]  /*3fd0*/  @!P2 LEA R12, P3, R15, R12, 0x2 ;  /* 0x0000000c0f0ca211 */ /* 0x001fc800078610ff */
[----:B------:R-:W-:-:S05]  /*3fe0*/  @!P2 LEA.HI.X R13, R15, R13, R14, 0x2, P3 ;  /* 0x0000000d0f0da211 */ /* 0x000fca00018f140e */
[----:B------:R0:W-:Y:S04]  /*3ff0*/  @!P2 STG.E.64 desc[UR36][R12.64], R8 ;  /* 0x000000080c00a986 */ /* 0x0001e8000c101b24 */
.L_x_2969:
[----:B------:R-:W-:Y:S05]  /*4000*/  BSYNC.RECONVERGENT B2 ;  /* 0x0000000000027941 */ /* 0x000fea0003800200 */
.L_x_2968:
[----:B------:R-:W-:Y:S04]  /*4010*/  BSSY.RECONVERGENT B2, `(.L_x_2970) ;  /* 0x000001d000027945 */ /* 0x000fe80003800200 */
[----:B------:R-:W-:Y:S05]  /*4020*/  @P1 BRA `(.L_x_2971) ;  /* 0x00000000006c1947 */ /* 0x000fea0003800000 */
[----:B------:R-:W-:Y:S01]  /*4030*/  IMAD.SHL.U32 R246, R11, 0x4, RZ ;  /* 0x000000040bf67824 */ /* 0x000fe200078e00ff */
[----:B------:R-:W5:Y:S04]  /*4040*/  LDL R248, [R1+0x30] ;  /* 0x0000300001f87983 */ /* 0x000f680000100800 */
[----:B------:R-:W-:Y:S01]  /*4050*/  ISETP.GE.AND P2, PT, R246, R10, PT ;  /* 0x0000000af600720c */ /* 0x000fe20003f46270 */
[----:B------:R-:W4:Y:S04]  /*4060*/  LDG.E.64 R122, desc[UR36][R6.64+0x50] ;  /* 0x00005024067a7981 */ /* 0x000f28000c1e1b00 */
[----:B------:R-:W4:Y:S08]  /*4070*/  LDL R247, [R1+0x34] ;  /* 0x0000340001f77983 */ /* 0x000f300000100800 */
[----:B0123--:R-:W0:Y:S02]  /*4080*/  @!P2 S2R R12, SR_TID.X ;  /* 0x00000000000ca919 */ /* 0x00fe240000002100 */
        /* <DEDUP_REMOVED lines=10> */
[----:B------:R0:W5:Y:S02]  /*4130*/  @!P2 LDG.E.64 R14, desc[UR36][R12.64] ;  /* 0x000000240c0ea981 */ /* 0x000164000c1e1b00 */
[----:B0-----:R-:W0:Y:S01]  /*4140*/  @!P2 LDC.64 R12, c[0x0][0x3b8] ;  /* 0x0000ee00ff0cab82 */ /* 0x001e220000000a00 */
[----:B-----5:R-:W-:-:S04]  /*4150*/  FADD.FTZ R14, R248, R14 ;  /* 0x0000000ef80e7221 */ /* 0x020fc80000010000 */
[----:B----4-:R-:W-:Y:S01]  /*4160*/  FMUL.FTZ R122, R14, R122 ;  /* 0x0000007a0e7a7220 */ /* 0x010fe20000410000 */
[----:B------:R-:W-:Y:S01]  /*4170*/  @!P2 IADD3 R14, P3, PT, R2, R246, RZ ;  /* 0x000000f6020ea210 */ /* 0x000fe20007f7e0ff */
[----:B------:R-:W-:-:S03]  /*4180*/  FADD.FTZ R15, R247, R15 ;  /* 0x0000000ff70f7221 */ /* 0x000fc60000010000 */
[----:B------:R-:W-:Y:S02]  /*4190*/  @!P2 LEA.HI.X.SX32 R246, R246, R3, 0x1, P3 ;  /* 0x00000003f6f6a211 */ /* 0x000fe400018f0eff */
[----:B0-----:R-:W-:Y:S01]  /*41a0*/  @!P2 LEA R12, P3, R14, R12, 0x2 ;  /* 0x0000000c0e0ca211 */ /* 0x001fe200078610ff */
[----:B------:R-:W-:-:S03]  /*41b0*/  FMUL.FTZ R123, R15, R123 ;  /* 0x0000007b0f7b7220 */ /* 0x000fc60000410000 */
[----:B------:R-:W-:-:S05]  /*41c0*/  @!P2 LEA.HI.X R13, R14, R13, R246, 0x2, P3 ;  /* 0x0000000d0e0da211 */ /* 0x000fca00018f14f6 */
[----:B------:R0:W-:Y:S04]  /*41d0*/  @!P2 STG.E.64 desc[UR36][R12.64], R122 ;  /* 0x0000007a0c00a986 */ /* 0x0001e8000c101b24 */
.L_x_2971:
[----:B------:R-:W-:Y:S05]  /*41e0*/  BSYNC.RECONVERGENT B2 ;  /* 0x0000000000027941 */ /* 0x000fea0003800200 */
.L_x_2970:
[----:B------:R-:W-:Y:S01]  /*41f0*/  BSSY.RECONVERGENT B2, `(.L_x_2972) ;  /* 0x000001e000027945 */ /* 0x000fe20003800200 */
[----:B------:R-:W-:-:S03]  /*4200*/  IMAD.IADD R11, R11, 0x1, R0 ;  /* 0x000000010b0b7824 */ /* 0x000fc600078e0200 */
        /* <DEDUP_REMOVED lines=28> */
.L_x_2973:
[----:B------:R-:W-:Y:S05]  /*43d0*/  BSYNC.RECONVERGENT B2 ;  /* 0x0000000000027941 */ /* 0x000fea0003800200 */
.L_x_2972:
        /* <DEDUP_REMOVED lines=30> */
.L_x_2975:
[----:B------:R-:W-:Y:S05]  /*45c0*/  BSYNC.RECONVERGENT B2 ;  /* 0x0000000000027941 */ /* 0x000fea0003800200 */
.L_x_2974:
[----:B------:R-:W-:Y:S01]  /*45d0*/  BSSY.RECONVERGENT B2, `(.L_x_2976) ;  /* 0x000001f000027945 */ /* 0x000fe20003800200 */
[----:B------:R-:W-:-:S03]  /*45e0*/  IMAD R11, R0, 0x2, R11 ;  /* 0x00000002000b7824 */ /* 0x000fc600078e020b */
[----:B------:R-:W-:Y:S05]  /*45f0*/  @P1 BRA `(.L_x_2977) ;  /* 0x0000000000701947 */ /* 0x000fea0003800000 */
[----:B------:R-:W-:Y:S01]  /*4600*/  IMAD R246, R0, 0x20, R5 ;  /* 0x0000002000f67824 */ /* 0x000fe200078e0205 */
        /* <DEDUP_REMOVED lines=15> */
[----:B------:R0:W5:Y:S01]  /*4700*/  @!P2 LDG.E.64 R14, desc[UR36][R12.64] ;  /* 0x000000240c0ea981 */ /* 0x000162000c1e1b00 */
[----:B------:R-:W-:-:S13]  /*4710*/  ISETP.GE.AND P2, PT, R246, R10, PT ;  /* 0x0000000af600720c */ /* 0x000fda0003f46270 */
        /* <DEDUP_REMOVED lines=10> */
.L_x_2977:
[----:B------:R-:W-:Y:S05]  /*47c0*/  BSYNC.RECONVERGENT B2 ;  /* 0x0000000000027941 */ /* 0x000fea0003800200 */
.L_x_2976:
        /* <DEDUP_REMOVED lines=29> */
.L_x_2979:
[----:B------:R-:W-:Y:S05]  /*49a0*/  BSYNC.RECONVERGENT B2 ;  /* 0x0000000000027941 */ /* 0x000fea0003800200 */
.L_x_2978:
        /* <DEDUP_REMOVED lines=30> */
.L_x_2981:
[----:B------:R-:W-:Y:S05]  /*4b90*/  BSYNC.RECONVERGENT B2 ;  /* 0x0000000000027941 */ /* 0x000fea0003800200 */
.L_x_2980:
[----:B------:R-:W-:Y:S01]  /*4ba0*/  BSSY.RECONVERGENT B2, `(.L_x_2982) ;  /* 0x000001e000027945 */ /* 0x000fe20003800200 */
[----:B------:R-:W-:-:S03]  /*4bb0*/  IMAD.IADD R11, R11, 0x1, R0 ;  /* 0x000000010b0b7824 */ /* 0x000fc600078e0200 */
[----:B------:R-:W-:Y:S05]  /*4bc0*/  @P1 BRA `(.L_x_2983) ;  /* 0x00000000006c1947 */ /* 0x000fea0003800000 */
[----:B------:R-:W-:Y:S01]  /*4bd0*/  IMAD.SHL.U32 R246, R11, 0x4, RZ ;  /* 0x000000040bf67824 */ /* 0x000fe200078e00ff */
[----:B------:R-:W5:Y:S04]  /*4be0*/  LDL R248, [R1] ;  /* 0x0000000001f87983 */ /* 0x000f680000100800 */
        /* <DEDUP_REMOVED lines=25> */
.L_x_2983:
[----:B------:R-:W-:Y:S05]  /*4d80*/  BSYNC.RECONVERGENT B2 ;  /* 0x0000000000027941 */ /* 0x000fea0003800200 */
.L_x_2982:
[----:B------:R-:W-:Y:S01]  /*4d90*/  BSSY.RECONVERGENT B2, `(.L_x_2984) ;  /* 0x000001c000027945 */ /* 0x000fe20003800200 */
[----:B------:R-:W-:-:S03]  /*4da0*/  IMAD.IADD R11, R11, 0x1, R0 ;  /* 0x000000010b0b7824 */ /* 0x000fc600078e0200 */
[----:B------:R-:W-:Y:S05]  /*4db0*/  @P1 BRA `(.L_x_2985) ;  /* 0x0000000000641947 */ /* 0x000fea0003800000 */
[----:B------:R-:W-:Y:S01]  /*4dc0*/  IMAD.SHL.U32 R246, R11, 0x4, RZ ;  /* 0x000000040bf67824 */ /* 0x000fe200078e00ff */
[----:B------:R-:W5:Y:S04]  /*4dd0*/  LDG.E.64 R132, desc[UR36][R6.64+0xc0] ;  /* 0x0000c02406847981 */ /* 0x000f68000c1e1b00 */
[----:B------:R-:W-:-:S13]  /*4de0*/  ISETP.GE.AND P2, PT, R246, R10, PT ;  /* 0x0000000af600720c */ /* 0x000fda0003f46270 */
        /* <DEDUP_REMOVED lines=14> */
[----:B-----5:R-:W-:Y:S01]  /*4ed0*/  FMUL.FTZ R132, R14, R132 ;  /* 0x000000840e847220 */ /* 0x020fe20000410000 */
[----:B------:R-:W-:Y:S01]  /*4ee0*/  @!P2 IADD3 R14, P3, PT, R2, R246, RZ ;  /* 0x000000f6020ea210 */ /* 0x000fe20007f7e0ff */
[----:B------:R-:W-:-:S03]  /*4ef0*/  FADD.FTZ R15, R245, R15 ;  /* 0x0000000ff50f7221 */ /* 0x000fc60000010000 */
[----:B------:R-:W-:Y:S02]  /*4f00*/  @!P2 LEA.HI.X.SX32 R246, R246, R3, 0x1, P3 ;  /* 0x00000003f6f6a211 */ /* 0x000fe400018f0eff */
[----:B0-----:R-:W-:Y:S01]  /*4f10*/  @!P2 LEA R12, P3, R14, R12, 0x2 ;  /* 0x0000000c0e0ca211 */ /* 0x001fe200078610ff */
[----:B------:R-:W-:-:S03]  /*4f20*/  FMUL.FTZ R133, R15, R133 ;  /* 0x000000850f857220 */ /* 0x000fc60000410000 */
[----:B------:R-:W-:-:S05]  /*4f30*/  @!P2 LEA.HI.X R13, R14, R13, R246, 0x2, P3 ;  /* 0x0000000d0e0da211 */ /* 0x000fca00018f14f6 */
[----:B------:R0:W-:Y:S04]  /*4f40*/  @!P2 STG.E.64 desc[UR36][R12.64], R132 ;  /* 0x000000840c00a986 */ /* 0x0001e8000c101b24 */
.L_x_2985:
[----:B------:R-:W-:Y:S05]  /*4f50*/  BSYNC.RECONVERGENT B2 ;  /* 0x0000000000027941 */ /* 0x000fea0003800200 */
.L_x_2984:
        /* <DEDUP_REMOVED lines=28> */
.L_x_2987:
[----:B------:R-:W-:Y:S05]  /*5120*/  BSYNC.RECONVERGENT B2 ;  /* 0x0000000000027941 */ /* 0x000fea0003800200 */
.L_x_2986:
        /* <DEDUP_REMOVED lines=28> */
.L_x_2989:
[----:B------:R-:W-:Y:S05]  /*52f0*/  BSYNC.RECONVERGENT B2 ;  /* 0x0000000000027941 */ /* 0x000fea0003800200 */
.L_x_2988:
        /* <DEDUP_REMOVED lines=28> */
.L_x_2991:
[----:B------:R-:W-:Y:S05]  /*54c0*/  BSYNC.RECONVERGENT B2 ;  /* 0x0000000000027941 */ /* 0x000fea0003800200 */
.L_x_2990:
[----:B------:R-:W-:Y:S04]  /*54d0*/  BSSY.RECONVERGENT B2, `(.L_x_2992) ;  /* 0x000001c000027945 */ /* 0x000fe80003800200 */
[----:B------:R-:W-:Y:S05]  /*54e0*/  @P1 BRA `(.L_x_2993) ;  /* 0x0000000000681947 */ /* 0x000fea0003800000 */
[----:B------:R-:W-:Y:S01]  /*54f0*/  IMAD R246, R0, 0x40, R5 ;  /* 0x0000004000f67824 */ /* 0x000fe200078e0205 */
        /* <DEDUP_REMOVED lines=25> */
.L_x_2993:
[----:B------:R-:W-:Y:S05]  /*5690*/  BSYNC.RECONVERGENT B2 ;  /* 0x0000000000027941 */ /* 0x000fea0003800200 */
.L_x_2992:
[----:B------:R-:W-:Y:S01]  /*56a0*/  BSSY.RECONVERGENT B2, `(.L_x_2994) ;  /* 0x000001d000027945 */ /* 0x000fe20003800200 */
[C---:B------:R-:W-:Y:S02]  /*56b0*/  IMAD R5, R0.reuse, 0x80, R5 ;  /* 0x0000008000057824 */ /* 0x040fe400078e0205 */
[----:B------:R-:W-:Y:S01]  /*56c0*/  IMAD R11, R0, 0x2, R11 ;  /* 0x00000002000b7824 */ /* 0x000fe200078e020b */
[----:B------:R-:W-:Y:S06]  /*56d0*/  @P1 BRA `(.L_x_2995) ;  /* 0x0000000000641947 */ /* 0x000fec0003800000 */
        /* <DEDUP_REMOVED lines=25> */
.L_x_2995:
[----:B------:R-:W-:Y:S05]  /*5870*/  BSYNC.RECONVERGENT B2 ;  /* 0x0000000000027941 */ /* 0x000fea0003800200 */
.L_x_2994:
        /* <DEDUP_REMOVED lines=17> */
[----:B------:R0:W4:Y:S02]  /*5990*/  @!P2 LDG.E.64 R14, desc[UR36][R12.64] ;  /* 0x000000240c0ea981 */ /* 0x000124000c1e1b00 */
[----:B0-----:R-:W0:Y:S01]  /*59a0*/  @!P2 LDC.64 R12, c[0x0][0x3b8] ;  /* 0x0000ee00ff0cab82 */ /* 0x001e220000000a00 */
[----:B----4-:R-:W-:-:S04]  /*59b0*/  FADD.FTZ R14, R28, R14 ;  /* 0x0000000e1c0e7221 */ /* 0x010fc80000010000 */
        /* <DEDUP_REMOVED lines=8> */
.L_x_2997:
[----:B------:R-:W-:Y:S05]  /*5a40*/  BSYNC.RECONVERGENT B2 ;  /* 0x0000000000027941 */ /* 0x000fea0003800200 */
.L_x_2996:
        /* <DEDUP_REMOVED lines=28> */
.L_x_2999:
[----:B------:R-:W-:Y:S05]  /*5c10*/  BSYNC.RECONVERGENT B2 ;  /* 0x0000000000027941 */ /* 0x000fea0003800200 */
.L_x_2998:
        /* <DEDUP_REMOVED lines=28> */
.L_x_3001:
[----:B------:R-:W-:Y:S05]  /*5de0*/  BSYNC.RECONVERGENT B2 ;  /* 0x0000000000027941 */ /* 0x000fea0003800200 */
.L_x_3000:
        /* <DEDUP_REMOVED lines=28> */
.L_x_3003:
[----:B------:R-:W-:Y:S05]  /*5fb0*/  BSYNC.RECONVERGENT B2 ;  /* 0x0000000000027941 */ /* 0x000fea0003800200 */
.L_x_3002:
        /* <DEDUP_REMOVED lines=28> */
.L_x_3005:
[----:B------:R-:W-:Y:S05]  /*6180*/  BSYNC.RECONVERGENT B2 ;  /* 0x0000000000027941 */ /* 0x000fea0003800200 */
.L_x_3004:
        /* <DEDUP_REMOVED lines=28> */
.L_x_3007:
[----:B------:R-:W-:Y:S05]  /*6350*/  BSYNC.RECONVERGENT B2 ;  /* 0x0000000000027941 */ /* 0x000fea0003800200 */
.L_x_3006:
        /* <DEDUP_REMOVED lines=28> */
.L_x_3009:
[----:B------:R-:W-:Y:S05]  /*6520*/  BSYNC.RECONVERGENT B2 ;  /* 0x0000000000027941 */ /* 0x000fea0003800200 */
.L_x_3008:
        /* <DEDUP_REMOVED lines=28> */
.L_x_3011:
[----:B------:R-:W-:Y:S05]  /*66f0*/  BSYNC.RECONVERGENT B2 ;  /* 0x0000000000027941 */ /* 0x000fea0003800200 */
.L_x_3010:
        /* <DEDUP_REMOVED lines=28> */
.L_x_3013:
[----:B------:R-:W-:Y:S05]  /*68c0*/  BSYNC.RECONVERGENT B2 ;  /* 0x0000000000027941 */ /* 0x000fea0003800200 */
.L_x_3012:
        /* <DEDUP_REMOVED lines=28> */
.L_x_3015:
[----:B------:R-:W-:Y:S05]  /*6a90*/  BSYNC.RECONVERGENT B2 ;  /* 0x0000000000027941 */ /* 0x000fea0003800200 */
.L_x_3014:
        /* <DEDUP_REMOVED lines=28> */
.L_x_3017:
[----:B------:R-:W-:Y:S05]  /*6c60*/  BSYNC.RECONVERGENT B2 ;  /* 0x0000000000027941 */ /* 0x000fea0003800200 */
.L_x_3016:
        /* <DEDUP_REMOVED lines=28> */
.L_x_3019:
[----:B------:R-:W-:Y:S05]  /*6e30*/  BSYNC.RECONVERGENT B2 ;  /* 0x0000000000027941 */ /* 0x000fea0003800200 */
.L_x_3018:
        /* <DEDUP_REMOVED lines=28> */
.L_x_3021:
[----:B------:R-:W-:Y:S05]  /*7000*/  BSYNC.RECONVERGENT B2 ;  /* 0x0000000000027941 */ /* 0x000fea0003800200 */
.L_x_3020:
        /* <DEDUP_REMOVED lines=28> */
.L_x_3023:
[----:B------:R-:W-:Y:S05]  /*71d0*/  BSYNC.RECONVERGENT B2 ;  /* 0x0000000000027941 */ /* 0x000fea0003800200 */
.L_x_3022:
[----:B------:R-:W-:Y:S04]  /*71e0*/  BSSY.RECONVERGENT B2, `(.L_x_3024) ;  /* 0x000001a000027945 */ /* 0x000fe80003800200 */
[----:B------:R-:W-:Y:S05]  /*71f0*/  @P1 BRA `(.L_x_3025) ;  /* 0x0000000000601947 */ /* 0x000fea0003800000 */
[----:B------:R-:W-:Y:S01]  /*7200*/  ISETP.GE.AND P2, PT, R5, R10, PT ;  /* 0x0000000a0500720c */ /* 0x000fe20003f46270 */
[----:B------:R-:W5:-:S12]  /*7210*/  LDG.E.64 R172, desc[UR36][R6.64+0x200] ;  /* 0x0002002406ac7981 */ /* 0x000f58000c1e1b00 */
        /* <DEDUP_REMOVED lines=22> */
.L_x_3025:
[----:B------:R-:W-:Y:S05]  /*7380*/  BSYNC.RECONVERGENT B2 ;  /* 0x0000000000027941 */ /* 0x000fea0003800200 */
.L_x_3024:
[----:B------:R-:W-:Y:S01]  /*7390*/  BSSY.RECONVERGENT B2, `(.L_x_3026) ;  /* 0x000001c000027945 */ /* 0x000fe20003800200 */
[----:B------:R-:W-:-:S03]  /*73a0*/  IMAD R11, R0, 0x2, R11 ;  /* 0x00000002000b7824 */ /* 0x000fc600078e020b */
        /* <DEDUP_REMOVED lines=26> */
.L_x_3027:
[----:B------:R-:W-:Y:S05]  /*7550*/  BSYNC.RECONVERGENT B2 ;  /* 0x0000000000027941 */ /* 0x000fea0003800200 */
.L_x_3026:
        /* <DEDUP_REMOVED lines=28> */
.L_x_3029:
[----:B------:R-:W-:Y:S05]  /*7720*/  BSYNC.RECONVERGENT B2 ;  /* 0x0000000000027941 */ /* 0x000fea0003800200 */
.L_x_3028:
        /* <DEDUP_REMOVED lines=28> */
.L_x_3031:
[----:B------:R-:W-:Y:S05]  /*78f0*/  BSYNC.RECONVERGENT B2 ;  /* 0x0000000000027941 */ /* 0x000fea0003800200 */
.L_x_3030:
        /* <DEDUP_REMOVED lines=28> */
.L_x_3033:
[----:B------:R-:W-:Y:S05]  /*7ac0*/  BSYNC.RECONVERGENT B2 ;  /* 0x0000000000027941 */ /* 0x000fea0003800200 */
.L_x_3032:
        /* <DEDUP_REMOVED lines=28> */
.L_x_3035:
[----:B------:R-:W-:Y:S05]  /*7c90*/  BSYNC.RECONVERGENT B2 ;  /* 0x0000000000027941 */ /* 0x000fea0003800200 */
.L_x_3034:
        /* <DEDUP_REMOVED lines=28> */
.L_x_3037:
[----:B------:R-:W-:Y:S05]  /*7e60*/  BSYNC.RECONVERGENT B2 ;  /* 0x0000000000027941 */ /* 0x000fea0003800200 */
.L_x_3036:
        /* <DEDUP_REMOVED lines=28> */
.L_x_3039:
[----:B------:R-:W-:Y:S05]  /*8030*/  BSYNC.RECONVERGENT B2 ;  /* 0x0000000000027941 */ /* 0x000fea0003800200 */
.L_x_3038:
        /* <DEDUP_REMOVED lines=28> */
.L_x_3041:
[----:B------:R-:W-:Y:S05]  /*8200*/  BSYNC.RECONVERGENT B2 ;  /* 0x0000000000027941 */ /* 0x000fea0003800200 */
.L_x_3040:
        /* <DEDUP_REMOVED lines=28> */
.L_x_3043:
[----:B------:R-:W-:Y:S05]  /*83d0*/  BSYNC.RECONVERGENT B2 ;  /* 0x0000000000027941 */ /* 0x000fea0003800200 */
.L_x_3042:
        /* <DEDUP_REMOVED lines=28> */
.L_x_3045:
[----:B------:R-:W-:Y:S05]  /*85a0*/  BSYNC.RECONVERGENT B2 ;  /* 0x0000000000027941 */ /* 0x000fea0003800200 */
.L_x_3044:
        /* <DEDUP_REMOVED lines=28> */
.L_x_3047:
[----:B------:R-:W-:Y:S05]  /*8770*/  BSYNC.RECONVERGENT B2 ;  /* 0x0000000000027941 */ /* 0x000fea0003800200 */
.L_x_3046:
        /* <DEDUP_REMOVED lines=28> */
.L_x_3049:
[----:B------:R-:W-:Y:S05]  /*8940*/  BSYNC.RECONVERGENT B2 ;  /* 0x0000000000027941 */ /* 0x000fea0003800200 */
.L_x_3048:
        /* <DEDUP_REMOVED lines=28> */
.L_x_3051:
[----:B------:R-:W-:Y:S05]  /*8b10*/  BSYNC.RECONVERGENT B2 ;  /* 0x0000000000027941 */ /* 0x000fea0003800200 */
.L_x_3050:
        /* <DEDUP_REMOVED lines=28> */
.L_x_3053:
[----:B------:R-:W-:Y:S05]  /*8ce0*/  BSYNC.RECONVERGENT B2 ;  /* 0x0000000000027941 */ /* 0x000fea0003800200 */
.L_x_3052:
        /* <DEDUP_REMOVED lines=28> */
.L_x_3055:
[----:B------:R-:W-:Y:S05]  /*8eb0*/  BSYNC.RECONVERGENT B2 ;  /* 0x0000000000027941 */ /* 0x000fea0003800200 */
.L_x_3054:
        /* <DEDUP_REMOVED lines=28> */
.L_x_3057:
[----:B------:R-:W-:Y:S05]  /*9080*/  BSYNC.RECONVERGENT B2 ;  /* 0x0000000000027941 */ /* 0x000fea0003800200 */
.L_x_3056:
        /* <DEDUP_REMOVED lines=28> */
.L_x_3059:
[----:B------:R-:W-:Y:S05]  /*9250*/  BSYNC.RECONVERGENT B2 ;  /* 0x0000000000027941 */ /* 0x000fea0003800200 */
.L_x_3058:
        /* <DEDUP_REMOVED lines=28> */
.L_x_3061:
[----:B------:R-:W-:Y:S05]  /*9420*/  BSYNC.RECONVERGENT B2 ;  /* 0x0000000000027941 */ /* 0x000fea0003800200 */
.L_x_3060:
        /* <DEDUP_REMOVED lines=28> */
.L_x_3063:
[----:B------:R-:W-:Y:S05]  /*95f0*/  BSYNC.RECONVERGENT B2 ;  /* 0x0000000000027941 */ /* 0x000fea0003800200 */
.L_x_3062:
        /* <DEDUP_REMOVED lines=28> */
.L_x_3065:
[----:B------:R-:W-:Y:S05]  /*97c0*/  BSYNC.RECONVERGENT B2 ;  /* 0x0000000000027941 */ /* 0x000fea0003800200 */
.L_x_3064:
        /* <DEDUP_REMOVED lines=28> */
.L_x_3067:
[----:B------:R-:W-:Y:S05]  /*9990*/  BSYNC.RECONVERGENT B2 ;  /* 0x0000000000027941 */ /* 0x000fea0003800200 */
.L_x_3066:
        /* <DEDUP_REMOVED lines=28> */
.L_x_3069:
[----:B------:R-:W-:Y:S05]  /*9b60*/  BSYNC.RECONVERGENT B2 ;  /* 0x0000000000027941 */ /* 0x000fea0003800200 */
.L_x_3068:
        /* <DEDUP_REMOVED lines=28> */
.L_x_3071:
[----:B------:R-:W-:Y:S05]  /*9d30*/  BSYNC.RECONVERGENT B2 ;  /* 0x0000000000027941 */ /* 0x000fea0003800200 */
.L_x_3070:
        /* <DEDUP_REMOVED lines=28> */
.L_x_3073:
[----:B------:R-:W-:Y:S05]  /*9f00*/  BSYNC.RECONVERGENT B2 ;  /* 0x0000000000027941 */ /* 0x000fea0003800200 */
.L_x_3072:
        /* <DEDUP_REMOVED lines=28> */
.L_x_3075:
[----:B------:R-:W-:Y:S05]  /*a0d0*/  BSYNC.RECONVERGENT B2 ;  /* 0x0000000000027941 */ /* 0x000fea0003800200 */
.L_x_3074:
        /* <DEDUP_REMOVED lines=28> */
.L_x_3077:
[----:B------:R-:W-:Y:S05]  /*a2a0*/  BSYNC.RECONVERGENT B2 ;  /* 0x0000000000027941 */ /* 0x000fea0003800200 */
.L_x_3076:
        /* <DEDUP_REMOVED lines=28> */
.L_x_3079:
[----:B------:R-:W-:Y:S05]  /*a470*/  BSYNC.RECONVERGENT B2 ;  /* 0x0000000000027941 */ /* 0x000fea0003800200 */
.L_x_3078:
        /* <DEDUP_REMOVED lines=28> */
.L_x_3081:
[----:B------:R-:W-:Y:S05]  /*a640*/  BSYNC.RECONVERGENT B2 ;  /* 0x0000000000027941 */ /* 0x000fea0003800200 */
.L_x_3080:
        /* <DEDUP_REMOVED lines=28> */
.L_x_3083:
[----:B------:R-:W-:Y:S05]  /*a810*/  BSYNC.RECONVERGENT B2 ;  /* 0x0000000000027941 */ /* 0x000fea0003800200 */
.L_x_3082:
        /* <DEDUP_REMOVED lines=28> */
.L_x_3085:
[----:B------:R-:W-:Y:S05]  /*a9e0*/  BSYNC.RECONVERGENT B2 ;  /* 0x0000000000027941 */ /* 0x000fea0003800200 */
.L_x_3084:
[----:B------:R-:W-:Y:S05]  /*a9f0*/  @P1 BRA `(.L_x_3086) ;  /* 0x000000ac00c81947 */ /* 0x000fea0003800000 */
[----:B------:R-:W-:Y:S01]  /*aa00*/  IMAD.IADD R5, R11, 0x1, R0 ;  /* 0x000000010b057824 */ /* 0x000fe200078e0200 */
[----:B------:R-:W5:Y:S03]  /*aa10*/  LDG.E.64 R234, desc[UR36][R6.64+0x3f0] ;  /* 0x0003f02406ea7981 */ /* 0x000f66000c1e1b00 */
[----:B------:R-:W-:-:S05]  /*aa20*/  IMAD.SHL.U32 R5, R5, 0x4, RZ ;  /* 0x0000000405057824 */ /* 0x000fca00078e00ff */
[----:B------:R-:W-:-:S13]  /*aa30*/  ISETP.GE.AND P2, PT, R5, R10, PT ;  /* 0x0000000a0500720c */ /* 0x000fda0003f46270 */
        /* <DEDUP_REMOVED lines=11> */
[----:B------:R-:W2:Y:S02]  /*aaf0*/  @!P2 LDG.E.64 R12, desc[UR36][R10.64] ;  /* 0x000000240a0ca981 */ /* 0x000ea4000c1e1b00 */
[----:B--2---:R-:W-:Y:S01]  /*ab00*/  FADD.FTZ R12, R118, R12 ;  /* 0x0000000c760c7221 */ /* 0x004fe20000010000 */
[----:B------:R-:W-:-:S03]  /*ab10*/  FADD.FTZ R13, R119, R13 ;  /* 0x0000000d770d7221 */ /* 0x000fc60000010000 */
[----:B-----5:R-:W-:Y:S01]  /*ab20*/  FMUL.FTZ R234, R12, R234 ;  /* 0x000000ea0cea7220 */ /* 0x020fe20000410000 */
[----:B------:R-:W-:Y:S01]  /*ab30*/  FMUL.FTZ R235, R13, R235 ;  /* 0x000000eb0deb7220 */ /* 0x000fe20000410000 */
[----:B------:R-:W-:Y:S06]  /*ab40*/  @P2 BRA `(.L_x_3086) ;  /* 0x000000ac00742947 */ /* 0x000fec0003800000 */
[----:B------:R-:W-:-:S04]  /*ab50*/  IADD3 R11, P2, PT, R2, R5, RZ ;  /* 0x00000005020b7210 */ /* 0x000fc80007f5e0ff */
[----:B------:R-:W-:Y:S02]  /*ab60*/  LEA.HI.X.SX32 R5, R5, R3, 0x1, P2 ;  /* 0x0000000305057211 */ /* 0x000fe400010f0eff */
[----:B------:R-:W-:-:S04]  /*ab70*/  LEA R10, P2, R11, UR18, 0x2 ;  /* 0x000000120b0a7c11 */ /* 0x000fc8000f8410ff */
[----:B------:R-:W-:-:S05]  /*ab80*/  LEA.HI.X R11, R11, UR19, R5, 0x2, P2 ;  /* 0x000000130b0b7c11 */ /* 0x000fca00090f1405 */
[----:B------:R0:W-:Y:S01]  /*ab90*/  STG.E.64 desc[UR36][R10.64], R234 ;  /* 0x000000ea0a007986 */ /* 0x0001e2000c101b24 */
[----:B------:R-:W-:Y:S05]  /*aba0*/  BRA `(.L_x_3086) ;  /* 0x000000ac005c7947 */ /* 0x000fea0003800000 */
.L_x_2959:
        /* <DEDUP_REMOVED lines=8> */
[----:B------:R-:W3:Y:S01]  /*ac30*/  LDL R246, [R1+0x5c] ;  /* 0x00005c0001f67983 */ /* 0x000ee20000100800 */
[----:B------:R-:W-:-:S07]  /*ac40*/  CS2R R170, SRZ ;  /* 0x0000000000aa7805 */ /* 0x000fce000001ff00 */
        /* <DEDUP_REMOVED lines=8> */
[----:B------:R-:W-:-:S05]  /*acd0*/  @!P2 LEA.HI.X R13, R14, R13, R15, 0x2, P3 ;  /* 0x0000000d0e0da211 */ /* 0x000fca00018f140f */
[----:B------:R0:W2:Y:S01]  /*ace0*/  @!P2 LDG.E.64 R170, desc[UR36][R12.64] ;  /* 0x000000240caaa981 */ /* 0x0000a2000c1e1b00 */
[----:B------:R-:W-:-:S05]  /*acf0*/  @!P2 IADD3 R14, P3, PT, R2, R5, RZ ;  /* 0x00000005020ea210 */ /* 0x000fca0007f7e0ff */
[----:B------:R-:W-:Y:S01]  /*ad00*/  @!P2 IMAD.X R15, RZ, RZ, R3, P3 ;  /* 0x000000ffff0fa224 */ /* 0x000fe200018e0603 */
[----:B0-----:R-:W0:Y:S02]  /*ad10*/  @!P2 LDC.64 R12, c[0x0][0x3b8] ;  /* 0x0000ee00ff0cab82 */ /* 0x001e240000000a00 */
[----:B0-----:R-:W-:-:S04]  /*ad20*/  @!P2 LEA R12, P5, R14, R12, 0x2 ;  /* 0x0000000c0e0ca211 */ /* 0x001fc800078a10ff */
[----:B------:R-:W-:Y:S01]  /*ad30*/  @!P2 LEA.HI.X R13, R14, R13, R15, 0x2, P5 ;  /* 0x0000000d0e0da211 */ /* 0x000fe200028f140f */
[----:B--2---:R-:W-:Y:S01]  /*ad40*/  FADD.FTZ R170, R247, R170 ;  /* 0x000000aaf7aa7221 */ /* 0x004fe20000010000 */
[----:B---3--:R-:W-:-:S05]  /*ad50*/  FADD.FTZ R171, R246, R171 ;  /* 0x000000abf6ab7221 */ /* 0x008fca0000010000 */
[----:B------:R0:W-:Y:S02]  /*ad60*/  @!P2 STG.E.64 desc[UR36][R12.64], R170 ;  /* 0x000000aa0c00a986 */ /* 0x0001e4000c101b24 */
.L_x_3088:
[----:B------:R-:W-:Y:S05]  /*ad70*/  BSYNC.RECONVERGENT B2 ;  /* 0x0000000000027941 */ /* 0x000fea0003800200 */
.L_x_3087:
[----:B------:R-:W-:Y:S04]  /*ad80*/  BSSY.RECONVERGENT B2, `(.L_x_3089) ;  /* 0x000001a000027945 */ /* 0x000fe80003800200 */
[----:B------:R-:W-:Y:S05]  /*ad90*/  @P1 BRA `(.L_x_3090) ;  /* 0x0000000000601947 */ /* 0x000fea0003800000 */
[----:B------:R-:W-:Y:S01]  /*ada0*/  IMAD.SHL.U32 R14, R11, 0x4, RZ ;  /* 0x000000040b0e7824 */ /* 0x000fe200078e00ff */
[----:B------:R-:W2:Y:S04]  /*adb0*/  LDL R247, [R1+0x50] ;  /* 0x0000500001f77983 */ /* 0x000ea80000100800 */
[----:B------:R-:W-:Y:S01]  /*adc0*/  ISETP.GE.AND P2, PT, R14, R10, PT ;  /* 0x0000000a0e00720c */ /* 0x000fe20003f46270 */
[----:B------:R-:W3:-:S12]  /*add0*/  LDL R246, [R1+0x54] ;  /* 0x0000540001f67983 */ /* 0x000ed80000100800 */
        /* <DEDUP_REMOVED lines=12> */
[----:B------:R-:W-:-:S04]  /*aea0*/  @!P2 IADD3 R15, P3, PT, R2, R14, RZ ;  /* 0x0000000e020fa210 */ /* 0x000fc80007f7e0ff */
[----:B------:R-:W-:Y:S01]  /*aeb0*/  @!P2 LEA.HI.X.SX32 R14, R14, R3, 0x1, P3 ;  /* 0x000000030e0ea211 */ /* 0x000fe200018f0eff */
[----:B0-----:R-:W0:Y:S02]  /*aec0*/  @!P2 LDC.64 R12, c[0x0][0x3b8] ;  /* 0x0000ee00ff0cab82 */ /* 0x001e240000000a00 */
[----:B0-----:R-:W-:-:S04]  /*aed0*/  @!P2 LEA R12, P3, R15, R12, 0x2 ;  /* 0x0000000c0f0ca211 */ /* 0x001fc800078610ff */
[----:B------:R-:W-:Y:S01]  /*aee0*/  @!P2 LEA.HI.X R13, R15, R13, R14, 0x2, P3 ;  /* 0x0000000d0f0da211 */ /* 0x000fe200018f140e */
[----:B--2---:R-:W-:Y:S01]  /*aef0*/  FADD.FTZ R128, R247, R128 ;  /* 0x00000080f7807221 */ /* 0x004fe20000010000 */
[----:B---3--:R-:W-:-:S05]  /*af00*/  FADD.FTZ R129, R246, R129 ;  /* 0x00000081f6817221 */ /* 0x008fca0000010000 */
[----:B------:R1:W-:Y:S02]  /*af10*/  @!P2 STG.E.64 desc[UR36][R12.64], R128 ;  /* 0x000000800c00a986 */ /* 0x0003e4000c101b24 */
.L_x_3090:
[----:B------:R-:W-:Y:S05]  /*af20*/  BSYNC.RECONVERGENT B2 ;  /* 0x0000000000027941 */ /* 0x000fea0003800200 */
.L_x_3089:
[----:B------:R-:W-:Y:S04]  /*af30*/  BSSY.RECONVERGENT B2, `(.L_x_3091) ;  /* 0x000001b000027945 */ /* 0x000fe80003800200 */
[----:B------:R-:W-:Y:S05]  /*af40*/  @P1 BRA `(.L_x_3092) ;  /* 0x0000000000641947 */ /* 0x000fea0003800000 */
[----:B------:R-:W-:Y:S01]  /*af50*/  IMAD R14, R0, 0x8, R5 ;  /* 0x00000008000e7824 */ /* 0x000fe200078e0205 */
[----:B------:R-:W2:Y:S04]  /*af60*/  LDL R247, [R1+0x48] ;  /* 0x0000480001f77983 */ /* 0x000ea80000100800 */
[----:B------:R-:W-:Y:S01]  /*af70*/  ISETP.GE.AND P2, PT, R14, R10, PT ;  /* 0x0000000a0e00720c */ /* 0x000fe20003f46270 */
[----:B------:R-:W3:-:S12]  /*af80*/  LDL R246, [R1+0x4c] ;  /* 0x00004c0001f67983 */ /* 0x000ed80000100800 */
        /* <DEDUP_REMOVED lines=14> */
[----:B------:R-:W-:-:S04]  /*b070*/  @!P2 IADD3 R15, P3, PT, R2, R14, RZ ;  /* 0x0000000e020fa210 */ /* 0x000fc80007f7e0ff */
[----:B------:R-:W-:Y:S02]  /*b080*/  @!P2 LEA.HI.X.SX32 R14, R14, R3, 0x1, P3 ;  /* 0x000000030e0ea211 */ /* 0x000fe400018f0eff */
[----:B0-----:R-:W-:-:S04]  /*b090*/  @!P2 LEA R12, P3, R15, R12, 0x2 ;  /* 0x0000000c0f0ca211 */ /* 0x001fc800078610ff */
[----:B------:R-:W-:Y:S01]  /*b0a0*/  @!P2 LEA.HI.X R13, R15, R13, R14, 0x2, P3 ;  /* 0x0000000d0f0da211 */ /* 0x000fe200018f140e */
[----:B--2---:R-:W-:Y:S01]  /*b0b0*/  FADD.FTZ R16, R247, R16 ;  /* 0x00000010f7107221 */ /* 0x004fe20000010000 */
[----:B---3--:R-:W-:-:S05]  /*b0c0*/  FADD.FTZ R17, R246, R17 ;  /* 0x00000011f6117221 */ /* 0x008fca0000010000 */
[----:B------:R2:W-:Y:S02]  /*b0d0*/  @!P2 STG.E.64 desc[UR36][R12.64], R16 ;  /* 0x000000100c00a986 */ /* 0x0005e4000c101b24 */
.L_x_3092:
[----:B------:R-:W-:Y:S05]  /*b0e0*/  BSYNC.RECONVERGENT B2 ;  /* 0x0000000000027941 */ /* 0x000fea0003800200 */
.L_x_3091:
[----:B------:R-:W-:Y:S04]  /*b0f0*/  BSSY.RECONVERGENT B2, `(.L_x_3093) ;  /* 0x000001c000027945 */ /* 0x000fe80003800200 */
[----:B------:R-:W-:Y:S05]  /*b100*/  @P1 BRA `(.L_x_3094) ;  /* 0x0000000000681947 */ /* 0x000fea0003800000 */
[----:B------:R-:W-:Y:S01]  /*b110*/  IMAD R14, R0, 0x2, R11 ;  /* 0x00000002000e7824 */ /* 0x000fe200078e020b */
[----:B------:R-:W3:Y:S03]  /*b120*/  LDL R247, [R1+0x40] ;  /* 0x0000400001f77983 */ /* 0x000ee60000100800 */
[----:B------:R-:W-:Y:S01]  /*b130*/  IMAD.SHL.U32 R14, R14, 0x4, RZ ;  /* 0x000000040e0e7824 */ /* 0x000fe200078e00ff */
[----:B------:R-:W5:Y:S04]  /*b140*/  LDL R246, [R1+0x44] ;  /* 0x0000440001f67983 */ /* 0x000f680000100800 */
[----:B------:R-:W-:-:S13]  /*b150*/  ISETP.GE.AND P2, PT, R14, R10, PT ;  /* 0x0000000a0e00720c */ /* 0x000fda0003f46270 */
        /* <DEDUP_REMOVED lines=14> */
[----:B------:R-:W-:-:S04]  /*b240*/  @!P2 IADD3 R15, P3, PT, R2, R14, RZ ;  /* 0x0000000e020fa210 */ /* 0x000fc80007f7e0ff */
[----:B------:R-:W-:Y:S02]  /*b250*/  @!P2 LEA.HI.X.SX32 R14, R14, R3, 0x1, P3 ;  /* 0x000000030e0ea211 */ /* 0x000fe400018f0eff */
[----:B0-----:R-:W-:-:S04]  /*b260*/  @!P2 LEA R12, P3, R15, R12, 0x2 ;  /* 0x0000000c0f0ca211 */ /* 0x001fc800078610ff */
[----:B------:R-:W-:Y:S01]  /*b270*/  @!P2 LEA.HI.X R13, R15, R13, R14, 0x2, P3 ;  /* 0x0000000d0f0da211 */ /* 0x000fe200018f140e */
[----:B---3--:R-:W-:Y:S01]  /*b280*/  FADD.FTZ R120, R247, R120 ;  /* 0x00000078f7787221 */ /* 0x008fe20000010000 */
[----:B-----5:R-:W-:-:S05]  /*b290*/  FADD.FTZ R121, R246, R121 ;  /* 0x00000079f6797221 */ /* 0x020fca0000010000 */
[----:B------:R3:W-:Y:S02]  /*b2a0*/  @!P2 STG.E.64 desc[UR36][R12.64], R120 ;  /* 0x000000780c00a986 */ /* 0x0007e4000c101b24 */
.L_x_3094:
[----:B------:R-:W-:Y:S05]  /*b2b0*/  BSYNC.RECONVERGENT B2 ;  /* 0x0000000000027941 */ /* 0x000fea0003800200 */
.L_x_3093:
        /* <DEDUP_REMOVED lines=8> */
[----:B0123--:R-:W-:Y:S01]  /*b340*/  @!P2 SHF.R.S32.HI R12, RZ, 0x1f, R14 ;  /* 0x0000001fff0ca819 */ /* 0x00ffe2000001140e */
[----:B------:R-:W-:-:S05]  /*b350*/  @!P2 IMAD.SHL.U32 R8, R8, 0x2, RZ ;  /* 0x000000020808a824 */ /* 0x000fca00078e00ff */
[----:B------:R-:W-:-:S05]  /*b360*/  @!P2 LOP3.LUT R8, R8, 0x2, RZ, 0xc0, !PT ;  /* 0x000000020808a812 */ /* 0x000fca00078ec0ff */
[----:B------:R-:W-:-:S05]  /*b370*/  @!P2 IMAD R9, R0, UR6, R8 ;  /* 0x000000060009ac24 */ /* 0x000fca000f8e0208 */
        /* <DEDUP_REMOVED lines=9> */
[----:B------:R-:W-:-:S04]  /*b410*/  @!P2 IADD3 R15, P3, PT, R2, R14, RZ ;  /* 0x0000000e020fa210 */ /* 0x000fc80007f7e0ff */
[----:B------:R-:W-:Y:S02]  /*b420*/  @!P2 LEA.HI.X.SX32 R14, R14, R3, 0x1, P3 ;  /* 0x000000030e0ea211 */ /* 0x000fe400018f0eff */
[----:B0-----:R-:W-:-:S04]  /*b430*/  @!P2 LEA R12, P3, R15, R12, 0x2 ;  /* 0x0000000c0f0ca211 */ /* 0x001fc800078610ff */
[----:B------:R-:W-:Y:S01]  /*b440*/  @!P2 LEA.HI.X R13, R15, R13, R14, 0x2, P3 ;  /* 0x0000000d0f0da211 */ /* 0x000fe200018f140e */
[----:B-----5:R-:W-:Y:S01]  /*b450*/  FADD.FTZ R8, R247, R8 ;  /* 0x00000008f7087221 */ /* 0x020fe20000010000 */
[----:B----4-:R-:W-:-:S05]  /*b460*/  FADD.FTZ R9, R246, R9 ;  /* 0x00000009f6097221 */ /* 0x010fca0000010000 */
[----:B------:R0:W-:Y:S02]  /*b470*/  @!P2 STG.E.64 desc[UR36][R12.64], R8 ;  /* 0x000000080c00a986 */ /* 0x0001e4000c101b24 */
.L_x_3096:
[----:B------:R-:W-:Y:S05]  /*b480*/  BSYNC.RECONVERGENT B2 ;  /* 0x0000000000027941 */ /* 0x000fea0003800200 */
.L_x_3095:
[----:B------:R-:W-:Y:S04]  /*b490*/  BSSY.RECONVERGENT B2, `(.L_x_3097) ;  /* 0x000001a000027945 */ /* 0x000fe80003800200 */
[----:B------:R-:W-:Y:S05]  /*b4a0*/  @P1 BRA `(.L_x_3098) ;  /* 0x0000000000601947 */ /* 0x000fea0003800000 */
[----:B------:R-:W-:Y:S01]  /*b4b0*/  IMAD.SHL.U32 R14, R11, 0x4, RZ ;  /* 0x000000040b0e7824 */ /* 0x000fe200078e00ff */
[----:B------:R-:W5:Y:S04]  /*b4c0*/  LDL R247, [R1+0x30] ;  /* 0x0000300001f77983 */ /* 0x000f680000100800 */
[----:B------:R-:W-:Y:S01]  /*b4d0*/  ISETP.GE.AND P2, PT, R14, R10, PT ;  /* 0x0000000a0e00720c */ /* 0x000fe20003f46270 */
[----:B------:R-:W4:-:S12]  /*b4e0*/  LDL R246, [R1+0x34] ;  /* 0x0000340001f67983 */ /* 0x000f180000100800 */
        /* <DEDUP_REMOVED lines=12> */
[----:B------:R-:W-:-:S04]  /*b5b0*/  @!P2 IADD3 R15, P3, PT, R2, R14, RZ ;  /* 0x0000000e020fa210 */ /* 0x000fc80007f7e0ff */
[----:B------:R-:W-:Y:S01]  /*b5c0*/  @!P2 LEA.HI.X.SX32 R14, R14, R3, 0x1, P3 ;  /* 0x000000030e0ea211 */ /* 0x000fe200018f0eff */
[----:B0-----:R-:W0:Y:S02]  /*b5d0*/  @!P2 LDC.64 R12, c[0x0][0x3b8] ;  /* 0x0000ee00ff0cab82 */ /* 0x001e240000000a00 */
[----:B0-----:R-:W-:-:S04]  /*b5e0*/  @!P2 LEA R12, P3, R15, R12, 0x2 ;  /* 0x0000000c0f0ca211 */ /* 0x001fc800078610ff */
[----:B------:R-:W-:Y:S01]  /*b5f0*/  @!P2 LEA.HI.X R13, R15, R13, R14, 0x2, P3 ;  /* 0x0000000d0f0da211 */ /* 0x000fe200018f140e */
[----:B-----5:R-:W-:Y:S01]  /*b600*/  FADD.FTZ R122, R247, R122 ;  /* 0x0000007af77a7221 */ /* 0x020fe20000010000 */
[----:B----4-:R-:W-:-:S05]  /*b610*/  FADD.FTZ R123, R246, R123 ;  /* 0x0000007bf67b7221 */ /* 0x010fca0000010000 */
[----:B------:R0:W-:Y:S02]  /*b620*/  @!P2 STG.E.64 desc[UR36][R12.64], R122 ;  /* 0x0000007a0c00a986 */ /* 0x0001e4000c101b24 */
.L_x_3098:
[----:B------:R-:W-:Y:S05]  /*b630*/  BSYNC.RECONVERGENT B2 ;  /* 0x0000000000027941 */ /* 0x000fea0003800200 */
.L_x_3097:
[----:B------:R-:W-:Y:S01]  /*b640*/  BSSY.RECONVERGENT B2, `(.L_x_3099) ;  /* 0x000001b000027945 */ /* 0x000fe20003800200 */
[----:B------:R-:W-:-:S03]  /*b650*/  IMAD.IADD R11, R11, 0x1, R0 ;  /* 0x000000010b0b7824 */ /* 0x000fc600078e0200 */
        /* <DEDUP_REMOVED lines=25> */
.L_x_3100:
[----:B------:R-:W-:Y:S05]  /*b7f0*/  BSYNC.RECONVERGENT B2 ;  /* 0x0000000000027941 */ /* 0x000fea0003800200 */
.L_x_3099:
        /* <DEDUP_REMOVED lines=27> */
.L_x_3102:
[----:B------:R-:W-:Y:S05]  /*b9b0*/  BSYNC.RECONVERGENT B2 ;  /* 0x0000000000027941 */ /* 0x000fea0003800200 */
.L_x_3101:
[----:B------:R-:W-:Y:S01]  /*b9c0*/  BSSY.RECONVERGENT B2, `(.L_x_3103) ;  /* 0x000001c000027945 */ /* 0x000fe20003800200 */
[----:B------:R-:W-:-:S03]  /*b9d0*/  IMAD R11, R0, 0x2, R11 ;  /* 0x00000002000b7824 */ /* 0x000fc600078e020b */
[----:B------:R-:W-:Y:S05]  /*b9e0*/  @P1 BRA `(.L_x_3104) ;  /* 0x0000000000641947 */ /* 0x000fea0003800000 */
[----:B------:R-:W-:Y:S01]  /*b9f0*/  IMAD R14, R0, 0x20, R5 ;  /* 0x00000020000e7824 */ /* 0x000fe200078e0205 */
        /* <DEDUP_REMOVED lines=24> */
.L_x_3104:
[----:B------:R-:W-:Y:S05]  /*bb80*/  BSYNC.RECONVERGENT B2 ;  /* 0x0000000000027941 */ /* 0x000fea0003800200 */
.L_x_3103:
        /* <DEDUP_REMOVED lines=26> */
.L_x_3106:
[----:B------:R-:W-:Y:S05]  /*bd30*/  BSYNC.RECONVERGENT B2 ;  /* 0x0000000000027941 */ /* 0x000fea0003800200 */
.L_x_3105:
        /* <DEDUP_REMOVED lines=27> */
.L_x_3108:
[----:B------:R-:W-:Y:S05]  /*bef0*/  BSYNC.RECONVERGENT B2 ;  /* 0x0000000000027941 */ /* 0x000fea0003800200 */
.L_x_3107:
[----:B------:R-:W-:Y:S01]  /*bf00*/  BSSY.RECONVERGENT B2, `(.L_x_3109) ;  /* 0x000001b000027945 */ /* 0x000fe20003800200 */
[----:B------:R-:W-:-:S03]  /*bf10*/  IMAD.IADD R11, R11, 0x1, R0 ;  /* 0x000000010b0b7824 */ /* 0x000fc600078e0200 */
[----:B------:R-:W-:Y:S05]  /*bf20*/  @P1 BRA `(.L_x_3110) ;  /* 0x0000000000601947 */ /* 0x000fea0003800000 */
[----:B------:R-:W-:Y:S01]  /*bf30*/  IMAD.SHL.U32 R14, R11, 0x4, RZ ;  /* 0x000000040b0e7824 */ /* 0x000fe200078e00ff */
[----:B------:R-:W5:Y:S04]  /*bf40*/  LDL R247, [R1] ;  /* 0x0000000001f77983 */ /* 0x000f680000100800 */
        /* <DEDUP_REMOVED lines=22> */
.L_x_3110:
[----:B------:R-:W-:Y:S05]  /*c0b0*/  BSYNC.RECONVERGENT B2 ;  /* 0x0000000000027941 */ /* 0x000fea0003800200 */
.L_x_3109:
[----:B------:R-:W-:Y:S01]  /*c0c0*/  BSSY.RECONVERGENT B2, `(.L_x_3111) ;  /* 0x0000019000027945 */ /* 0x000fe20003800200 */
[----:B------:R-:W-:-:S03]  /*c0d0*/  IMAD.IADD R11, R11, 0x1, R0 ;  /* 0x000000010b0b7824 */ /* 0x000fc600078e0200 */
[----:B------:R-:W-:Y:S05]  /*c0e0*/  @P1 BRA `(.L_x_3112) ;  /* 0x0000000000581947 */ /* 0x000fea0003800000 */
[----:B------:R-:W-:-:S05]  /*c0f0*/  IMAD.SHL.U32 R14, R11, 0x4, RZ ;  /* 0x000000040b0e7824 */ /* 0x000fca00078e00ff */
        /* <DEDUP_REMOVED lines=19> */
[----:B------:R-:W-:-:S05]  /*c230*/  FADD.FTZ R133, R245, R133 ;  /* 0x00000085f5857221 */ /* 0x000fca0000010000 */
[----:B------:R0:W-:Y:S02]  /*c240*/  @!P2 STG.E.64 desc[UR36][R12.64], R132 ;  /* 0x000000840c00a986 */ /* 0x0001e4000c101b24 */
.L_x_3112:
[----:B------:R-:W-:Y:S05]  /*c250*/  BSYNC.RECONVERGENT B2 ;  /* 0x0000000000027941 */ /* 0x000fea0003800200 */
.L_x_3111:
        /* <DEDUP_REMOVED lines=25> */
.L_x_3114:
[----:B------:R-:W-:Y:S05]  /*c3f0*/  BSYNC.RECONVERGENT B2 ;  /* 0x0000000000027941 */ /* 0x000fea0003800200 */
.L_x_3113:
        /* <DEDUP_REMOVED lines=25> */
.L_x_3116:
[----:B------:R-:W-:Y:S05]  /*c590*/  BSYNC.RECONVERGENT B2 ;  /* 0x0000000000027941 */ /* 0x000fea0003800200 */
.L_x_3115:
        /* <DEDUP_REMOVED lines=25> */
.L_x_3118:
[----:B------:R-:W-:Y:S05]  /*c730*/  BSYNC.RECONVERGENT B2 ;  /* 0x0000000000027941 */ /* 0x000fea0003800200 */
.L_x_3117:
[----:B------:R-:W-:Y:S04]  /*c740*/  BSSY.RECONVERGENT B2, `(.L_x_3119) ;  /* 0x0000019000027945 */ /* 0x000fe80003800200 */
[----:B------:R-:W-:Y:S05]  /*c750*/  @P1 BRA `(.L_x_3120) ;  /* 0x00000000005c1947 */ /* 0x000fea0003800000 */
[----:B------:R-:W-:-:S05]  /*c760*/  IMAD R14, R0, 0x40, R5 ;  /* 0x00000040000e7824 */ /* 0x000fca00078e0205 */
        /* <DEDUP_REMOVED lines=20> */
[----:B------:R-:W-:-:S05]  /*c8b0*/  FADD.FTZ R139, R25, R139 ;  /* 0x0000008b198b7221 */ /* 0x000fca0000010000 */
[----:B------:R0:W-:Y:S02]  /*c8c0*/  @!P2 STG.E.64 desc[UR36][R12.64], R138 ;  /* 0x0000008a0c00a986 */ /* 0x0001e4000c101b24 */
.L_x_3120:
[----:B------:R-:W-:Y:S05]  /*c8d0*/  BSYNC.RECONVERGENT B2 ;  /* 0x0000000000027941 */ /* 0x000fea0003800200 */
.L_x_3119:
[----:B------:R-:W-:Y:S01]  /*c8e0*/  BSSY.RECONVERGENT B2, `(.L_x_3121) ;  /* 0x000001a000027945 */ /* 0x000fe20003800200 */
[C---:B------:R-:W-:Y:S02]  /*c8f0*/  IMAD R14, R0.reuse, 0x80, R5 ;  /* 0x00000080000e7824 */ /* 0x040fe400078e0205 */
[----:B------:R-:W-:Y:S01]  /*c900*/  IMAD R11, R0, 0x2, R11 ;  /* 0x00000002000b7824 */ /* 0x000fe200078e020b */
[----:B------:R-:W-:Y:S06]  /*c910*/  @P1 BRA `(.L_x_3122) ;  /* 0x0000000000581947 */ /* 0x000fec0003800000 */
        /* <DEDUP_REMOVED lines=22> */
.L_x_3122:
[----:B------:R-:W-:Y:S05]  /*ca80*/  BSYNC.RECONVERGENT B2 ;  /* 0x0000000000027941 */ /* 0x000fea0003800200 */
.L_x_3121:
        /* <DEDUP_REMOVED lines=16> */
[----:B------:R0:W4:Y:S01]  /*cb90*/  @!P2 LDG.E.64 R144, desc[UR36][R12.64] ;  /* 0x000000240c90a981 */ /* 0x000122000c1e1b00 */
[----:B------:R-:W-:-:S04]  /*cba0*/  @!P2 IADD3 R15, P3, PT, R2, R5, RZ ;  /* 0x00000005020fa210 */ /* 0x000fc80007f7e0ff */
[----:B------:R-:W-:Y:S01]  /*cbb0*/  @!P2 LEA.HI.X.SX32 R5, R5, R3, 0x1, P3 ;  /* 0x000000030505a211 */ /* 0x000fe200018f0eff */
[----:B0-----:R-:W0:Y:S02]  /*cbc0*/  @!P2 LDC.64 R12, c[0x0][0x3b8] ;  /* 0x0000ee00ff0cab82 */ /* 0x001e240000000a00 */
[----:B0-----:R-:W-:-:S04]  /*cbd0*/  @!P2 LEA R12, P3, R15, R12, 0x2 ;  /* 0x0000000c0f0ca211 */ /* 0x001fc800078610ff */
[----:B------:R-:W-:Y:S01]  /*cbe0*/  @!P2 LEA.HI.X R13, R15, R13, R5, 0x2, P3 ;  /* 0x0000000d0f0da211 */ /* 0x000fe200018f1405 */
[----:B----4-:R-:W-:Y:S01]  /*cbf0*/  FADD.FTZ R144, R28, R144 ;  /* 0x000000901c907221 */ /* 0x010fe20000010000 */
[----:B------:R-:W-:-:S05]  /*cc00*/  FADD.FTZ R145, R29, R145 ;  /* 0x000000911d917221 */ /* 0x000fca0000010000 */
[----:B------:R0:W-:Y:S02]  /*cc10*/  @!P2 STG.E.64 desc[UR36][R12.64], R144 ;  /* 0x000000900c00a986 */ /* 0x0001e4000c101b24 */
.L_x_3124:
[----:B------:R-:W-:Y:S05]  /*cc20*/  BSYNC.RECONVERGENT B2 ;  /* 0x0000000000027941 */ /* 0x000fea0003800200 */
.L_x_3123:
        /* <DEDUP_REMOVED lines=25> */
.L_x_3126:
[----:B------:R-:W-:Y:S05]  /*cdc0*/  BSYNC.RECONVERGENT B2 ;  /* 0x0000000000027941 */ /* 0x000fea0003800200 */
.L_x_3125:
        /* <DEDUP_REMOVED lines=25> */
.L_x_3128:
[----:B------:R-:W-:Y:S05]  /*cf60*/  BSYNC.RECONVERGENT B2 ;  /* 0x0000000000027941 */ /* 0x000fea0003800200 */
.L_x_3127:
        /* <DEDUP_REMOVED lines=25> */
.L_x_3130:
[----:B------:R-:W-:Y:S05]  /*d100*/  BSYNC.RECONVERGENT B2 ;  /* 0x0000000000027941 */ /* 0x000fea0003800200 */
.L_x_3129:
        /* <DEDUP_REMOVED lines=25> */
.L_x_3132:
[----:B------:R-:W-:Y:S05]  /*d2a0*/  BSYNC.RECONVERGENT B2 ;  /* 0x0000000000027941 */ /* 0x000fea0003800200 */
.L_x_3131:
        /* <DEDUP_REMOVED lines=25> */
.L_x_3134:
[----:B------:R-:W-:Y:S05]  /*d440*/  BSYNC.RECONVERGENT B2 ;  /* 0x0000000000027941 */ /* 0x000fea0003800200 */
.L_x_3133:
        /* <DEDUP_REMOVED lines=25> */
.L_x_3136:
[----:B------:R-:W-:Y:S05]  /*d5e0*/  BSYNC.RECONVERGENT B2 ;  /* 0x0000000000027941 */ /* 0x000fea0003800200 */
.L_x_3135:
        /* <DEDUP_REMOVED lines=25> */
.L_x_3138:
[----:B------:R-:W-:Y:S05]  /*d780*/  BSYNC.RECONVERGENT B2 ;  /* 0x0000000000027941 */ /* 0x000fea0003800200 */
.L_x_3137:
        /* <DEDUP_REMOVED lines=25> */
.L_x_3140:
[----:B------:R-:W-:Y:S05]  /*d920*/  BSYNC.RECONVERGENT B2 ;  /* 0x0000000000027941 */ /* 0x000fea0003800200 */
.L_x_3139:
        /* <DEDUP_REMOVED lines=25> */
.L_x_3142:
[----:B------:R-:W-:Y:S05]  /*dac0*/  BSYNC.RECONVERGENT B2 ;  /* 0x0000000000027941 */ /* 0x000fea0003800200 */
.L_x_3141:
        /* <DEDUP_REMOVED lines=25> */
.L_x_3144:
[----:B------:R-:W-:Y:S05]  /*dc60*/  BSYNC.RECONVERGENT B2 ;  /* 0x0000000000027941 */ /* 0x000fea0003800200 */
.L_x_3143:
        /* <DEDUP_REMOVED lines=25> */
.L_x_3146:
[----:B------:R-:W-:Y:S05]  /*de00*/  BSYNC.RECONVERGENT B2 ;  /* 0x0000000000027941 */ /* 0x000fea0003800200 */
.L_x_3145:
        /* <DEDUP_REMOVED lines=25> */
.L_x_3148:
[----:B------:R-:W-:Y:S05]  /*dfa0*/  BSYNC.RECONVERGENT B2 ;  /* 0x0000000000027941 */ /* 0x000fea0003800200 */
.L_x_3147:
        /* <DEDUP_REMOVED lines=25> */
.L_x_3150:
[----:B------:R-:W-:Y:S05]  /*e140*/  BSYNC.RECONVERGENT B2 ;  /* 0x0000000000027941 */ /* 0x000fea0003800200 */
.L_x_3149:
[----:B------:R-:W-:Y:S04]  /*e150*/  BSSY.RECONVERGENT B2, `(.L_x_3151) ;  /* 0x0000017000027945 */ /* 0x000fe80003800200 */
[----:B------:R-:W-:Y:S05]  /*e160*/  @P1 BRA `(.L_x_3152) ;  /* 0x0000000000541947 */ /* 0x000fea0003800000 */
[----:B------:R-:W-:Y:S02]  /*e170*/  ISETP.GE.AND P2, PT, R14, R10, PT ;  /* 0x0000000a0e00720c */ /* 0x000fe40003f46270 */
[----:B------:R-:W-:-:S11]  /*e180*/  CS2R R172, SRZ ;  /* 0x0000000000ac7805 */ /* 0x000fd6000001ff00 */
[----:B------:R-:W5:Y:S01]  /*e190*/  @!P2 S2R R11, SR_TID.X ;  /* 0x00000000000ba919 */ /* 0x000f620000002100 */
[----:B0123--:R-:W-:Y:S01]  /*e1a0*/  @!P2 SHF.R.S32.HI R12, RZ, 0x1f, R14 ;  /* 0x0000001fff0ca819 */ /* 0x00ffe2000001140e */
[----:B-----5:R-:W-:-:S05]  /*e1b0*/  @!P2 IMAD.SHL.U32 R11, R11, 0x2, RZ ;  /* 0x000000020b0ba824 */ /* 0x020fca00078e00ff */
[----:B------:R-:W-:-:S05]  /*e1c0*/  @!P2 LOP3.LUT R11, R11, 0x2, RZ, 0xc0, !PT ;  /* 0x000000020b0ba812 */ /* 0x000fca00078ec0ff */
[----:B------:R-:W-:-:S05]  /*e1d0*/  @!P2 IMAD R15, R0, UR6, R11 ;  /* 0x00000006000fac24 */ /* 0x000fca000f8e020b */
[----:B------:R-:W-:-:S04]  /*e1e0*/  @!P2 IADD3 R11, P3, PT, R15, R14, RZ ;  /* 0x0000000e0f0ba210 */ /* 0x000fc80007f7e0ff */
[----:B------:R-:W-:Y:S02]  /*e1f0*/  @!P2 LEA.HI.X.SX32 R15, R15, R12, 0x1, P3 ;  /* 0x0000000c0f0fa211 */ /* 0x000fe400018f0eff */
[----:B------:R-:W0:Y:S02]  /*e200*/  @!P2 LDC.64 R12, c[0x0][0x3b8] ;  /* 0x0000ee00ff0cab82 */ /* 0x000e240000000a00 */
[----:B0-----:R-:W-:-:S04]  /*e210*/  @!P2 LEA R12, P3, R11, R12, 0x2 ;  /* 0x0000000c0b0ca211 */ /* 0x001fc800078610ff */
[----:B------:R-:W-:-:S05]  /*e220*/  @!P2 LEA.HI.X R13, R11, R13, R15, 0x2, P3 ;  /* 0x0000000d0b0da211 */ /* 0x000fca00018f140f */
        /* <DEDUP_REMOVED lines=9> */
.L_x_3152:
[----:B------:R-:W-:Y:S05]  /*e2c0*/  BSYNC.RECONVERGENT B2 ;  /* 0x0000000000027941 */ /* 0x000fea0003800200 */
.L_x_3151:
[----:B------:R-:W-:Y:S01]  /*e2d0*/  BSSY.RECONVERGENT B2, `(.L_x_3153) ;  /* 0x0000019000027945 */ /* 0x000fe20003800200 */
[----:B------:R-:W-:-:S03]  /*e2e0*/  IMAD R5, R0, 0x2, R5 ;  /* 0x0000000200057824 */ /* 0x000fc600078e0205 */
[----:B------:R-:W-:Y:S05]  /*e2f0*/  @P1 BRA `(.L_x_3154) ;  /* 0x0000000000581947 */ /* 0x000fea0003800000 */
[----:B------:R-:W-:Y:S01]  /*e300*/  IMAD.SHL.U32 R11, R5, 0x4, RZ ;  /* 0x00000004050b7824 */ /* 0x000fe200078e00ff */
[----:B------:R-:W-:-:S04]  /*e310*/  CS2R R188, SRZ ;  /* 0x0000000000bc7805 */ /* 0x000fc8000001ff00 */
        /* <DEDUP_REMOVED lines=20> */
.L_x_3154:
[----:B------:R-:W-:Y:S05]  /*e460*/  BSYNC.RECONVERGENT B2 ;  /* 0x0000000000027941 */ /* 0x000fea0003800200 */
.L_x_3153:
[----:B------:R-:W-:Y:S01]  /*e470*/  BSSY.RECONVERGENT B2, `(.L_x_3155) ;  /* 0x0000019000027945 */ /* 0x000fe20003800200 */
[----:B------:R-:W-:-:S03]  /*e480*/  IMAD.IADD R5, R5, 0x1, R0 ;  /* 0x0000000105057824 */ /* 0x000fc600078e0200 */
        /* <DEDUP_REMOVED lines=23> */
.L_x_3156:
[----:B------:R-:W-:Y:S05]  /*e600*/  BSYNC.RECONVERGENT B2 ;  /* 0x0000000000027941 */ /* 0x000fea0003800200 */
.L_x_3155:
        /* <DEDUP_REMOVED lines=25> */
.L_x_3158:
[----:B------:R-:W-:Y:S05]  /*e7a0*/  BSYNC.RECONVERGENT B2 ;  /* 0x0000000000027941 */ /* 0x000fea0003800200 */
.L_x_3157:
        /* <DEDUP_REMOVED lines=25> */
.L_x_3160:
[----:B------:R-:W-:Y:S05]  /*e940*/  BSYNC.RECONVERGENT B2 ;  /* 0x0000000000027941 */ /* 0x000fea0003800200 */
.L_x_3159:
        /* <DEDUP_REMOVED lines=25> */
.L_x_3162:
[----:B------:R-:W-:Y:S05]  /*eae0*/  BSYNC.RECONVERGENT B2 ;  /* 0x0000000000027941 */ /* 0x000fea0003800200 */
.L_x_3161:
        /* <DEDUP_REMOVED lines=25> */
.L_x_3164:
[----:B------:R-:W-:Y:S05]  /*ec80*/  BSYNC.RECONVERGENT B2 ;  /* 0x0000000000027941 */ /* 0x000fea0003800200 */
.L_x_3163:
        /* <DEDUP_REMOVED lines=25> */
.L_x_3166:
[----:B------:R-:W-:Y:S05]  /*ee20*/  BSYNC.RECONVERGENT B2 ;  /* 0x0000000000027941 */ /* 0x000fea0003800200 */
.L_x_3165:
        /* <DEDUP_REMOVED lines=25> */
.L_x_3168:
[----:B------:R-:W-:Y:S05]  /*efc0*/  BSYNC.RECONVERGENT B2 ;  /* 0x0000000000027941 */ /* 0x000fea0003800200 */
.L_x_3167:
        /* <DEDUP_REMOVED lines=25> */
.L_x_3170:
[----:B------:R-:W-:Y:S05]  /*f160*/  BSYNC.RECONVERGENT B2 ;  /* 0x0000000000027941 */ /* 0x000fea0003800200 */
.L_x_3169:
        /* <DEDUP_REMOVED lines=25> */
.L_x_3172:
[----:B------:R-:W-:Y:S05]  /*f300*/  BSYNC.RECONVERGENT B2 ;  /* 0x0000000000027941 */ /* 0x000fea0003800200 */
.L_x_3171:
        /* <DEDUP_REMOVED lines=25> */
.L_x_3174:
[----:B------:R-:W-:Y:S05]  /*f4a0*/  BSYNC.RECONVERGENT B2 ;  /* 0x0000000000027941 */ /* 0x000fea0003800200 */
.L_x_3173:
        /* <DEDUP_REMOVED lines=25> */
.L_x_3176:
[----:B------:R-:W-:Y:S05]  /*f640*/  BSYNC.RECONVERGENT B2 ;  /* 0x0000000000027941 */ /* 0x000fea0003800200 */
.L_x_3175:
        /* <DEDUP_REMOVED lines=25> */
.L_x_3178:
[----:B------:R-:W-:Y:S05]  /*f7e0*/  BSYNC.RECONVERGENT B2 ;  /* 0x0000000000027941 */ /* 0x000fea0003800200 */
.L_x_3177:
        /* <DEDUP_REMOVED lines=25> */
.L_x_3180:
[----:B------:R-:W-:Y:S05]  /*f980*/  BSYNC.RECONVERGENT B2 ;  /* 0x0000000000027941 */ /* 0x000fea0003800200 */
.L_x_3179:
        /* <DEDUP_REMOVED lines=25> */
.L_x_3182:
[----:B------:R-:W-:Y:S05]  /*fb20*/  BSYNC.RECONVERGENT B2 ;  /* 0x0000000000027941 */ /* 0x000fea0003800200 */
.L_x_3181:
        /* <DEDUP_REMOVED lines=25> */
.L_x_3184:
[----:B------:R-:W-:Y:S05]  /*fcc0*/  BSYNC.RECONVERGENT B2 ;  /* 0x0000000000027941 */ /* 0x000fea0003800200 */
.L_x_3183:
        /* <DEDUP_REMOVED lines=25> */
.L_x_3186:
[----:B------:R-:W-:Y:S05]  /*fe60*/  BSYNC.RECONVERGENT B2 ;  /* 0x0000000000027941 */ /* 0x000fea0003800200 */
.L_x_3185:
        /* <DEDUP_REMOVED lines=25> */
.L_x_3188:
[----:B------:R-:W-:Y:S05]  /*10000*/  BSYNC.RECONVERGENT B2 ;  /* 0x0000000000027941 */ /* 0x000fea0003800200 */
.L_x_3187:
        /* <DEDUP_REMOVED lines=25> */
.L_x_3190:
[----:B------:R-:W-:Y:S05]  /*101a0*/  BSYNC.RECONVERGENT B2 ;  /* 0x0000000000027941 */ /* 0x000fea0003800200 */
.L_x_3189:
        /* <DEDUP_REMOVED lines=25> */
.L_x_3192:
[----:B------:R-:W-:Y:S05]  /*10340*/  BSYNC.RECONVERGENT B2 ;  /* 0x0000000000027941 */ /* 0x000fea0003800200 */
.L_x_3191:
        /* <DEDUP_REMOVED lines=25> */
.L_x_3194:
[----:B------:R-:W-:Y:S05]  /*104e0*/  BSYNC.RECONVERGENT B2 ;  /* 0x0000000000027941 */ /* 0x000fea0003800200 */
.L_x_3193:
        /* <DEDUP_REMOVED lines=25> */
.L_x_3196:
[----:B------:R-:W-:Y:S05]  /*10680*/  BSYNC.RECONVERGENT B2 ;  /* 0x0000000000027941 */ /* 0x000fea0003800200 */
.L_x_3195:
        /* <DEDUP_REMOVED lines=25> */
.L_x_3198:
[----:B------:R-:W-:Y:S05]  /*10820*/  BSYNC.RECONVERGENT B2 ;  /* 0x0000000000027941 */ /* 0x000fea0003800200 */
.L_x_3197:
        /* <DEDUP_REMOVED lines=25> */
.L_x_3200:
[----:B------:R-:W-:Y:S05]  /*109c0*/  BSYNC.RECONVERGENT B2 ;  /* 0x0000000000027941 */ /* 0x000fea0003800200 */
.L_x_3199:
        /* <DEDUP_REMOVED lines=25> */
.L_x_3202:
[----:B------:R-:W-:Y:S05]  /*10b60*/  BSYNC.RECONVERGENT B2 ;  /* 0x0000000000027941 */ /* 0x000fea0003800200 */
.L_x_3201:
        /* <DEDUP_REMOVED lines=25> */
.L_x_3204:
[----:B------:R-:W-:Y:S05]  /*10d00*/  BSYNC.RECONVERGENT B2 ;  /* 0x0000000000027941 */ /* 0x000fea0003800200 */
.L_x_3203:
        /* <DEDUP_REMOVED lines=25> */
.L_x_3206:
[----:B------:R-:W-:Y:S05]  /*10ea0*/  BSYNC.RECONVERGENT B2 ;  /* 0x0000000000027941 */ /* 0x000fea0003800200 */
.L_x_3205:
        /* <DEDUP_REMOVED lines=25> */
.L_x_3208:
[----:B------:R-:W-:Y:S05]  /*11040*/  BSYNC.RECONVERGENT B2 ;  /* 0x0000000000027941 */ /* 0x000fea0003800200 */
.L_x_3207:
        /* <DEDUP_REMOVED lines=25> */
.L_x_3210:
[----:B------:R-:W-:Y:S05]  /*111e0*/  BSYNC.RECONVERGENT B2 ;  /* 0x0000000000027941 */ /* 0x000fea0003800200 */
.L_x_3209:
        /* <DEDUP_REMOVED lines=25> */
.L_x_3212:
[----:B------:R-:W-:Y:S05]  /*11380*/  BSYNC.RECONVERGENT B2 ;  /* 0x0000000000027941 */ /* 0x000fea0003800200 */
.L_x_3211:
[----:B------:R-:W-:Y:S05]  /*11390*/  @P1 BRA `(.L_x_3086) ;  /* 0x0000004400601947 */ /* 0x000fea0003800000 */
[----:B------:R-:W-:Y:S01]  /*113a0*/  IMAD.IADD R5, R5, 0x1, R0 ;  /* 0x0000000105057824 */ /* 0x000fe200078e0200 */
[----:B------:R-:W-:Y:S01]  /*113b0*/  BSSY.RECONVERGENT B2, `(.L_x_3213) ;  /* 0x000000f000027945 */ /* 0x000fe20003800200 */
[----:B------:R-:W-:Y:S02]  /*113c0*/  CS2R R234, SRZ ;  /* 0x0000000000ea7805 */ /* 0x000fe4000001ff00 */
[----:B------:R-:W-:-:S05]  /*113d0*/  IMAD.SHL.U32 R5, R5, 0x4, RZ ;  /* 0x0000000405057824 */ /* 0x000fca00078e00ff */
[----:B------:R-:W-:-:S13]  /*113e0*/  ISETP.GE.AND P2, PT, R5, R10, PT ;  /* 0x0000000a0500720c */ /* 0x000fda0003f46270 */
[----:B------:R-:W-:Y:S05]  /*113f0*/  @P2 BRA `(.L_x_3214) ;  /* 0x0000000000282947 */ /* 0x000fea0003800000 */
[----:B------:R-:W4:Y:S01]  /*11400*/  S2R R11, SR_TID.X ;  /* 0x00000000000b7919 */ /* 0x000f220000002100 */
[----:B0123--:R-:W-:Y:S01]  /*11410*/  SHF.R.S32.HI R12, RZ, 0x1f, R5 ;  /* 0x0000001fff0c7819 */ /* 0x00ffe20000011405 */
[----:B----4-:R-:W-:-:S05]  /*11420*/  IMAD.SHL.U32 R11, R11, 0x2, RZ ;  /* 0x000000020b0b7824 */ /* 0x010fca00078e00ff */
[----:B------:R-:W-:-:S05]  /*11430*/  LOP3.LUT R11, R11, 0x2, RZ, 0xc0, !PT ;  /* 0x000000020b0b7812 */ /* 0x000fca00078ec0ff */
[----:B------:R-:W-:-:S05]  /*11440*/  IMAD R11, R0, UR6, R11 ;  /* 0x00000006000b7c24 */ /* 0x000fca000f8e020b */
[----:B------:R-:W-:-:S04]  /*11450*/  IADD3 R10, P3, PT, R11, R5, RZ ;  /* 0x000000050b0a7210 */ /* 0x000fc80007f7e0ff */
[----:B------:R-:W-:Y:S02]  /*11460*/  LEA.HI.X.SX32 R11, R11, R12, 0x1, P3 ;  /* 0x0000000c0b0b7211 */ /* 0x000fe400018f0eff */
[----:B------:R-:W-:-:S04]  /*11470*/  LEA R234, P3, R10, UR18, 0x2 ;  /* 0x000000120aea7c11 */ /* 0x000fc8000f8610ff */
[----:B------:R-:W-:-:S06]  /*11480*/  LEA.HI.X R235, R10, UR19, R11, 0x2, P3 ;  /* 0x000000130aeb7c11 */ /* 0x000fcc00098f140b */
[----:B------:R-:W5:Y:S03]  /*11490*/  LDG.E.64 R234, desc[UR36][R234.64] ;  /* 0x00000024eaea7981 */ /* 0x000f66000c1e1b00 */
.L_x_3214:
[----:B------:R-:W-:Y:S05]  /*114a0*/  BSYNC.RECONVERGENT B2 ;  /* 0x0000000000027941 */ /* 0x000fea0003800200 */
.L_x_3213:
[----:B-----5:R-:W-:Y:S01]  /*114b0*/  FADD.FTZ R234, R118, R234 ;  /* 0x000000ea76ea7221 */ /* 0x020fe20000010000 */
[----:B------:R-:W-:Y:S01]  /*114c0*/  FADD.FTZ R235, R119, R235 ;  /* 0x000000eb77eb7221 */ /* 0x000fe20000010000 */
[----:B------:R-:W-:Y:S06]  /*114d0*/  @P2 BRA `(.L_x_3086) ;  /* 0x0000004400102947 */ /* 0x000fec0003800000 */
[----:B------:R-:W-:-:S04]  /*114e0*/  IADD3 R11, P2, PT, R2, R5, RZ ;  /* 0x00000005020b7210 */ /* 0x000fc80007f5e0ff */
[----:B------:R-:W-:Y:S02]  /*114f0*/  LEA.HI.X.SX32 R5, R5, R3, 0x1, P2 ;  /* 0x0000000305057211 */ /* 0x000fe400010f0eff */
[----:B------:R-:W-:-:S04]  /*11500*/  LEA R10, P2, R11, UR18, 0x2 ;  /* 0x000000120b0a7c11 */ /* 0x000fc8000f8410ff */
[----:B------:R-:W-:-:S05]  /*11510*/  LEA.HI.X R11, R11, UR19, R5, 0x2, P2 ;  /* 0x000000130b0b7c11 */ /* 0x000fca00090f1405 */
[----:B------:R0:W-:Y:S01]  /*11520*/  STG.E.64 desc[UR36][R10.64], R234 ;  /* 0x000000ea0a007986 */ /* 0x0001e2000c101b24 */
[----:B------:R-:W-:Y:S05]  /*11530*/  BRA `(.L_x_3086) ;  /* 0x0000004000f87947 */ /* 0x000fea0003800000 */
.L_x_2958:
[----:B------:R-:W-:Y:S02]  /*11540*/  IMAD.SHL.U32 R11, R10, 0x4, RZ ;  /* 0x000000040a0b7824 */ /* 0x000fe400078e00ff */
[C---:B------:R-:W-:Y:S02]  /*11550*/  IMAD R5, R0.reuse, 0xc0, RZ ;  /* 0x000000c000057824 */ /* 0x040fe400078e02ff */
[C-C-:B------:R-:W-:Y:S02]  /*11560*/  IMAD R12, R0.reuse, 0x8, R11.reuse ;  /* 0x00000008000c7824 */ /* 0x140fe400078e020b */
[----:B------:R-:W-:-:S03]  /*11570*/  IMAD R247, R0, 0x10, R11 ;  /* 0x0000001000f77824 */ /* 0x000fc600078e020b */
[-C--:B------:R-:W-:Y:S02]  /*11580*/  ISETP.GE.AND P1, PT, R12, R5.reuse, PT ;  /* 0x000000050c00720c */ /* 0x080fe40003f26270 */
[----:B------:R-:W-:Y:S02]  /*11590*/  ISETP.GE.AND P2, PT, R247, R5, PT ;  /* 0x00000005f700720c */ /* 0x000fe40003f46270 */
[C---:B------:R-:W-:Y:S02]  /*115a0*/  ISETP.GE.OR P1, PT, R4.reuse, UR43, P1 ;  /* 0x0000002b04007c0c */ /* 0x040fe40008f26670 */
[----:B------:R-:W-:-:S11]  /*115b0*/  ISETP.GE.OR P2, PT, R4, UR43, P2 ;  /* 0x0000002b04007c0c */ /* 0x000fd60009746670 */
[----:B------:R-:W0:Y:S01]  /*115c0*/  @!P1 S2R R13, SR_TID.X ;  /* 0x00000000000d9919 */ /* 0x000e220000002100 */
[----:B------:R-:W1:Y:S01]  /*115d0*/  @!P1 LDC.64 R14, c[0x0][0x3b8] ;  /* 0x0000ee00ff0e9b82 */ /* 0x000e620000000a00 */
[----:B------:R-:W-:Y:S01]  /*115e0*/  @!P1 SHF.R.S32.HI R246, RZ, 0x1f, R12 ;  /* 0x0000001ffff69819 */ /* 0x000fe2000001140c */
[----:B------:R-:W2:Y:S01]  /*115f0*/  @!P2 S2R R248, SR_TID.X ;  /* 0x0000000000f8a919 */ /* 0x000ea20000002100 */
[----:B------:R-:W-:Y:S01]  /*11600*/  @!P2 SHF.R.S32.HI R251, RZ, 0x1f, R247 ;  /* 0x0000001ffffba819 */ /* 0x000fe200000114f7 */
[----:B0-----:R-:W-:Y:S02]  /*11610*/  @!P1 IMAD.SHL.U32 R13, R13, 0x2, RZ ;  /* 0x000000020d0d9824 */ /* 0x001fe400078e00ff */
[----:B--2---:R-:W-:-:S03]  /*11620*/  @!P2 IMAD.SHL.U32 R248, R248, 0x2, RZ ;  /* 0x00000002f8f8a824 */ /* 0x004fc600078e00ff */
[----:B------:R-:W-:Y:S02]  /*11630*/  @!P1 LOP3.LUT R13, R13, 0x2, RZ, 0xc0, !PT ;  /* 0x000000020d0d9812 */ /* 0x000fe400078ec0ff */
[----:B------:R-:W-:-:S03]  /*11640*/  @!P2 LOP3.LUT R248, R248, 0x2, RZ, 0xc0, !PT ;  /* 0x00000002f8f8a812 */ /* 0x000fc600078ec0ff */
[C---:B------:R-:W-:Y:S02]  /*11650*/  @!P1 IMAD R13, R0.reuse, UR6, R13 ;  /* 0x00000006000d9c24 */ /* 0x040fe4000f8e020d */
[----:B------:R-:W-:-:S03]  /*11660*/  @!P2 IMAD R250, R0, UR6, R248 ;  /* 0x0000000600faac24 */ /* 0x000fc6000f8e02f8 */
[----:B------:R-:W-:-:S04]  /*11670*/  @!P1 IADD3 R12, P3, PT, R13, R12, RZ ;  /* 0x0000000c0d0c9210 */ /* 0x000fc80007f7e0ff */
[----:B------:R-:W-:Y:S01]  /*11680*/  @!P1 LEA.HI.X.SX32 R13, R13, R246, 0x1, P3 ;  /* 0x000000f60d0d9211 */ /* 0x000fe200018f0eff */
[----:B------:R-:W-:Y:S01]  /*11690*/  IMAD R246, R0, 0x20, R11 ;  /* 0x0000002000f67824 */ /* 0x000fe200078e020b */
[----:B-1----:R-:W-:Y:S02]  /*116a0*/  @!P1 LEA R14, P3, R12, R14, 0x2 ;  /* 0x0000000e0c0e9211 */ /* 0x002fe400078610ff */
[----:B------:R-:W-:Y:S02]  /*116b0*/  @!P2 IADD3 R247, P5, PT, R250, R247, RZ ;  /* 0x000000f7faf7a210 */ /* 0x000fe40007fbe0ff */
[----:B------:R-:W-:Y:S02]  /*116c0*/  @!P1 LEA.HI.X R15, R12, R15, R13, 0x2, P3 ;  /* 0x0000000f0c0f9211 */ /* 0x000fe400018f140d */
[----:B------:R-:W-:Y:S01]  /*116d0*/  ISETP.GE.AND P3, PT, R246, R5, PT ;  /* 0x00000005f600720c */ /* 0x000fe20003f66270 */
[----:B------:R-:W0:Y:S01]  /*116e0*/  @!P2 LDC.64 R12, c[0x0][0x3b8] ;  /* 0x0000ee00ff0cab82 */ /* 0x000e220000000a00 */
[----:B------:R-:W-:-:S02]  /*116f0*/  @!P2 LEA.HI.X.SX32 R251, R250, R251, 0x1, P5 ;  /* 0x000000fbfafba211 */ /* 0x000fc400028f0eff */
[----:B------:R-:W-:-:S13]  /*11700*/  ISETP.GE.OR P3, PT, R4, UR43, P3 ;  /* 0x0000002b04007c0c */ /* 0x000fda0009f66670 */
[----:B------:R-:W1:Y:S01]  /*11710*/  @!P3 S2R R248, SR_TID.X ;  /* 0x0000000000f8b919 */ /* 0x000e620000002100 */
[----:B0-----:R-:W-:-:S04]  /*11720*/  @!P2 LEA R12, P5, R247, R12, 0x2 ;  /* 0x0000000cf70ca211 */ /* 0x001fc800078a10ff */
[----:B------:R-:W-:Y:S02]  /*11730*/  @!P2 LEA.HI.X R13, R247, R13, R251, 0x2, P5 ;  /* 0x0000000df70da211 */ /* 0x000fe400028f14fb */
[----:B------:R-:W-:Y:S01]  /*11740*/  ISETP.GE.AND P5, PT, R4, UR43, PT ;  /* 0x0000002b04007c0c */ /* 0x000fe2000bfa6270 */
[----:B------:R-:W-:-:S03]  /*11750*/  IMAD R247, R0, 0x40, R11 ;  /* 0x0000004000f77824 */ /* 0x000fc600078e020b */
[----:B------:R-:W-:Y:S02]  /*11760*/  FSEL R17, R17, RZ, P5 ;  /* 0x000000ff11117208 */ /* 0x000fe40002800000 */
[----:B------:R-:W-:-:S06]  /*11770*/  FSEL R16, R16, RZ, P5 ;  /* 0x000000ff10107208 */ /* 0x000fcc0002800000 */
[----:B------:R0:W5:Y:S01]  /*11780*/  @!P1 LDG.E.64 R16, desc[UR36][R14.64] ;  /* 0x000000240e109981 */ /* 0x000162000c1e1b00 */
[----:B------:R-:W-:Y:S02]  /*11790*/  ISETP.GE.AND P1, PT, R247, R5, PT ;  /* 0x00000005f700720c */ /* 0x000fe40003f26270 */
[----:B------:R-:W-:Y:S02]  /*117a0*/  FSEL R9, R9, RZ, P5 ;  /* 0x000000ff09097208 */ /* 0x000fe40002800000 */
[----:B------:R-:W-:Y:S01]  /*117b0*/  ISETP.GE.OR P1, PT, R4, UR43, P1 ;  /* 0x0000002b04007c0c */ /* 0x000fe20008f26670 */
[----:B-1----:R-:W-:Y:S01]  /*117c0*/  @!P3 IMAD.SHL.U32 R248, R248, 0x2, RZ ;  /* 0x00000002f8f8b824 */ /* 0x002fe200078e00ff */
[----:B------:R-:W-:Y:S02]  /*117d0*/  FSEL R8, R8, RZ, P5 ;  /* 0x000000ff08087208 */ /* 0x000fe40002800000 */
[----:B------:R-:W-:Y:S01]  /*117e0*/  @!P3 SHF.R.S32.HI R251, RZ, 0x1f, R246 ;  /* 0x0000001ffffbb819 */ /* 0x000fe200000114f6 */
[----:B0-----:R-:W0:Y:S01]  /*117f0*/  @!P3 LDC.64 R14, c[0x0][0x3b8] ;  /* 0x0000ee00ff0ebb82 */ /* 0x001e220000000a00 */
[----:B------:R-:W-:-:S02]  /*11800*/  @!P3 LOP3.LUT R248, R248, 0x2, RZ, 0xc0, !PT ;  /* 0x00000002f8f8b812 */ /* 0x000fc400078ec0ff */
[----:B------:R1:W5:Y:S01]  /*11810*/  @!P2 LDG.E.64 R8, desc[UR36][R12.64] ;  /* 0x000000240c08a981 */ /* 0x000362000c1e1b00 */
[----:B------:R-:W-:Y:S02]  /*11820*/  ISETP.GE.AND P2, PT, R11, R5, PT ;  /* 0x000000050b00720c */ /* 0x000fe40003f46270 */
[----:B------:R-:W-:Y:S02]  /*11830*/  @!P3 IMAD R250, R0, UR6, R248 ;  /* 0x0000000600fabc24 */ /* 0x000fe4000f8e02f8 */
[----:B------:R-:W-:Y:S01]  /*11840*/  ISETP.GE.OR P2, PT, R4, UR43, P2 ;  /* 0x0000002b04007c0c */ /* 0x000fe20009746670 */
[----:B------:R-:W2:Y:S02]  /*11850*/  @!P1 S2R R248, SR_TID.X ;  /* 0x0000000000f89919 */ /* 0x000ea40000002100 */
[C---:B------:R-:W-:Y:S01]  /*11860*/  @!P3 IADD3 R246, P6, PT, R250.reuse, R246, RZ ;  /* 0x000000f6faf6b210 */ /* 0x040fe20007fde0ff */
[----:B-1----:R-:W1:Y:S03]  /*11870*/  @!P1 LDC.64 R12, c[0x0][0x3b8] ;  /* 0x0000ee00ff0c9b82 */ /* 0x002e660000000a00 */
[----:B------:R-:W-:-:S02]  /*11880*/  @!P3 LEA.HI.X.SX32 R251, R250, R251, 0x1, P6 ;  /* 0x000000fbfafbb211 */ /* 0x000fc400030f0eff */
[----:B0-----:R-:W-:-:S04]  /*11890*/  @!P3 LEA R14, P6, R246, R14, 0x2 ;  /* 0x0000000ef60eb211 */ /* 0x001fc800078c10ff */
[----:B------:R-:W-:Y:S02]  /*118a0*/  @!P3 LEA.HI.X R15, R246, R15, R251, 0x2, P6 ;  /* 0x0000000ff60fb211 */ /* 0x000fe400030f14fb */
[----:B------:R-:W0:Y:S01]  /*118b0*/  @!P2 S2R R246, SR_TID.X ;  /* 0x0000000000f6a919 */ /* 0x000e220000002100 */
[----:B------:R-:W-:Y:S02]  /*118c0*/  FSEL R243, R243, RZ, P5 ;  /* 0x000000fff3f37208 */ /* 0x000fe40002800000 */
[----:B------:R-:W-:-:S06]  /*118d0*/  FSEL R242, R242, RZ, P5 ;  /* 0x000000fff2f27208 */ /* 0x000fcc0002800000 */
[----:B------:R3:W5:Y:S01]  /*118e0*/  @!P3 LDG.E.64 R242, desc[UR36][R14.64] ;  /* 0x000000240ef2b981 */ /* 0x000762000c1e1b00 */
[----:B--2---:R-:W-:-:S05]  /*118f0*/  @!P1 IMAD.SHL.U32 R248, R248, 0x2, RZ ;  /* 0x00000002f8f89824 */ /* 0x004fca00078e00ff */
[----:B------:R-:W-:Y:S01]  /*11900*/  @!P1 LOP3.LUT R248, R248, 0x2, RZ, 0xc0, !PT ;  /* 0x00000002f8f89812 */ /* 0x000fe200078ec0ff */
[----:B---3--:R-:W2:Y:S04]  /*11910*/  @!P2 LDC.64 R14, c[0x0][0x3b8] ;  /* 0x0000ee00ff0eab82 */ /* 0x008ea80000000a00 */
[----:B------:R-:W-:Y:S01]  /*11920*/  @!P1 IMAD R248, R0, UR6, R248 ;  /* 0x0000000600f89c24 */ /* 0x000fe2000f8e02f8 */
[----:B------:R-:W-:-:S04]  /*11930*/  @!P1 SHF.R.S32.HI R250, RZ, 0x1f, R247 ;  /* 0x0000001ffffa9819 */ /* 0x000fc800000114f7 */
[----:B------:R-:W-:Y:S01]  /*11940*/  @!P1 IADD3 R247, P6, PT, R248, R247, RZ ;  /* 0x000000f7f8f79210 */ /* 0x000fe20007fde0ff */
[----:B0-----:R-:W-:-:S03]  /*11950*/  @!P2 IMAD.SHL.U32 R246, R246, 0x2, RZ ;  /* 0x00000002f6f6a824 */ /* 0x001fc600078e00ff */
[----:B------:R-:W-:Y:S02]  /*11960*/  @!P1 LEA.HI.X.SX32 R250, R248, R250, 0x1, P6 ;  /* 0x000000faf8fa9211 */ /* 0x000fe400030f0eff */
[----:B------:R-:W-:Y:S02]  /*11970*/  @!P2 LOP3.LUT R246, R246, 0x2, RZ, 0xc0, !PT ;  /* 0x00000002f6f6a812 */ /* 0x000fe400078ec0ff */
[----:B-1----:R-:W-:-:S03]  /*11980*/  @!P1 LEA R12, P6, R247, R12, 0x2 ;  /* 0x0000000cf70c9211 */ /* 0x002fc600078c10ff */
[C---:B------:R-:W-:Y:S01]  /*11990*/  @!P2 IMAD R246, R0.reuse, UR6, R246 ;  /* 0x0000000600f6ac24 */ /* 0x040fe2000f8e02f6 */
[----:B------:R-:W-:Y:S01]  /*119a0*/  @!P1 LEA.HI.X R13, R247, R13, R250, 0x2, P6 ;  /* 0x0000000df70d9211 */ /* 0x000fe200030f14fa */
[----:B------:R-:W-:-:S03]  /*119b0*/  IMAD R247, R0, 0x80, R11 ;  /* 0x0000008000f77824 */ /* 0x000fc600078e020b */
[C---:B------:R-:W-:Y:S02]  /*119c0*/  @!P2 IADD3 R11, P6, PT, R246.reuse, R11, RZ ;  /* 0x0000000bf60ba210 */ /* 0x040fe40007fde0ff */
[----:B------:R-:W-:Y:S02]  /*119d0*/  ISETP.GE.AND P3, PT, R247, R5, PT ;  /* 0x00000005f700720c */ /* 0x000fe40003f66270 */
[----:B------:R-:W-:Y:S02]  /*119e0*/  @!P2 LEA.HI.X.SX32 R246, R246, RZ, 0x1, P6 ;  /* 0x000000fff6f6a211 */ /* 0x000fe400030f0eff */
[C---:B--2---:R-:W-:Y:S02]  /*119f0*/  @!P2 LEA R14, P6, R11.reuse, R14, 0x2 ;  /* 0x0000000e0b0ea211 */ /* 0x044fe400078c10ff */
[----:B------:R-:W-:Y:S02]  /*11a00*/  ISETP.GE.OR P3, PT, R4, UR43, P3 ;  /* 0x0000002b04007c0c */ /* 0x000fe40009f66670 */
[----:B------:R-:W-:Y:S01]  /*11a10*/  @!P2 LEA.HI.X R15, R11, R15, R246, 0x2, P6 ;  /* 0x0000000f0b0fa211 */ /* 0x000fe200030f14f6 */
[----:B------:R-:W-:Y:S01]  /*11a20*/  IMAD.IADD R246, R10, 0x1, R0 ;  /* 0x000000010af67824 */ /* 0x000fe200078e0200 */
[----:B------:R-:W-:-:S02]  /*11a30*/  FSEL R139, R139, RZ, P5 ;  /* 0x000000ff8b8b7208 */ /* 0x000fc40002800000 */
[----:B------:R-:W-:Y:S01]  /*11a40*/  FSEL R138, R138, RZ, P5 ;  /* 0x000000ff8a8a7208 */ /* 0x000fe20002800000 */
[----:B------:R-:W-:-:S05]  /*11a50*/  IMAD.SHL.U32 R248, R246, 0x4, RZ ;  /* 0x00000004f6f87824 */ /* 0x000fca00078e00ff */
[----:B------:R0:W5:Y:S01]  /*11a60*/  @!P1 LDG.E.64 R138, desc[UR36][R12.64] ;  /* 0x000000240c8a9981 */ /* 0x000162000c1e1b00 */
[----:B------:R-:W-:Y:S01]  /*11a70*/  ISETP.GE.AND P1, PT, R248, R5, PT ;  /* 0x00000005f800720c */ /* 0x000fe20003f26270 */
[----:B------:R-:W1:Y:S01]  /*11a80*/  @!P3 LDC.64 R10, c[0x0][0x3b8] ;  /* 0x0000ee00ff0abb82 */ /* 0x000e620000000a00 */
[----:B------:R-:W2:Y:S02]  /*11a90*/  @!P3 S2R R250, SR_TID.X ;  /* 0x0000000000fab919 */ /* 0x000ea40000002100 */
[----:B------:R-:W-:Y:S02]  /*11aa0*/  ISETP.GE.OR P1, PT, R4, UR43, P1 ;  /* 0x0000002b04007c0c */ /* 0x000fe40008f26670 */
[----:B------:R-:W-:-:S11]  /*11ab0*/  FSEL R171, R171, RZ, P5 ;  /* 0x000000ffabab7208 */ /* 0x000fd60002800000 */
[----:B0-----:R-:W0:Y:S01]  /*11ac0*/  @!P1 S2R R12, SR_TID.X ;  /* 0x00000000000c9919 */ /* 0x001e220000002100 */
[----:B------:R-:W-:-:S06]  /*11ad0*/  FSEL R170, R170, RZ, P5 ;  /* 0x000000ffaaaa7208 */ /* 0x000fcc0002800000 */
[----:B------:R3:W5:Y:S02]  /*11ae0*/  @!P2 LDG.E.64 R170, desc[UR36][R14.64] ;  /* 0x000000240eaaa981 */ /* 0x000764000c1e1b00 */
[----:B---3--:R-:W-:Y:S02]  /*11af0*/  IMAD R14, R0, 0x2, R246 ;  /* 0x00000002000e7824 */ /* 0x008fe400078e02f6 */
[----:B--2---:R-:W-:Y:S02]  /*11b00*/  @!P3 IMAD.SHL.U32 R250, R250, 0x2, RZ ;  /* 0x00000002fafab824 */ /* 0x004fe400078e00ff */
[----:B------:R-:W-:-:S03]  /*11b10*/  IMAD.SHL.U32 R14, R14, 0x4, RZ ;  /* 0x000000040e0e7824 */ /* 0x000fc600078e00ff */
[----:B------:R-:W-:Y:S02]  /*11b20*/  @!P3 LOP3.LUT R13, R250, 0x2, RZ, 0xc0, !PT ;  /* 0x00000002fa0db812 */ /* 0x000fe400078ec0ff */
[----:B------:R-:W-:-:S03]  /*11b30*/  ISETP.GE.AND P2, PT, R14, R5, PT ;  /* 0x000000050e00720c */ /* 0x000fc60003f46270 */
[----:B------:R-:W-:Y:S01]  /*11b40*/  @!P3 IMAD R13, R0, UR6, R13 ;  /* 0x00000006000dbc24 */ /* 0x000fe2000f8e020d */
[----:B------:R-:W-:Y:S02]  /*11b50*/  ISETP.GE.OR P2, PT, R4, UR43, P2 ;  /* 0x0000002b04007c0c */ /* 0x000fe40009746670 */
[----:B------:R-:W-:Y:S01]  /*11b60*/  @!P3 SHF.R.S32.HI R250, RZ, 0x1f, R247 ;  /* 0x0000001ffffab819 */ /* 0x000fe200000114f7 */
[----:B0-----:R-:W-:Y:S01]  /*11b70*/  @!P1 IMAD.SHL.U32 R15, R12, 0x2, RZ ;  /* 0x000000020c0f9824 */ /* 0x001fe200078e00ff */
[----:B------:R-:W-:-:S04]  /*11b80*/  @!P3 IADD3 R247, P6, PT, R13, R247, RZ ;  /* 0x000000f70df7b210 */ /* 0x000fc80007fde0ff */
[----:B------:R-:W-:Y:S02]  /*11b90*/  @!P3 LEA.HI.X.SX32 R250, R13, R250, 0x1, P6 ;  /* 0x000000fa0dfab211 */ /* 0x000fe400030f0eff */
[----:B-1----:R-:W-:Y:S01]  /*11ba0*/  @!P3 LEA R10, P6, R247, R10, 0x2 ;  /* 0x0000000af70ab211 */ /* 0x002fe200078c10ff */
[----:B------:R-:W0:Y:S01]  /*11bb0*/  @!P1 LDC.64 R12, c[0x0][0x3b8] ;  /* 0x0000ee00ff0c9b82 */ /* 0x000e220000000a00 */
[----:B------:R-:W-:Y:S02]  /*11bc0*/  @!P1 LOP3.LUT R15, R15, 0x2, RZ, 0xc0, !PT ;  /* 0x000000020f0f9812 */ /* 0x000fe400078ec0ff */
[----:B------:R-:W-:-:S03]  /*11bd0*/  @!P3 LEA.HI.X R11, R247, R11, R250, 0x2, P6 ;  /* 0x0000000bf70bb211 */ /* 0x000fc600030f14fa */
[----:B------:R-:W-:Y:S02]  /*11be0*/  @!P1 IMAD R247, R0, UR6, R15 ;  /* 0x0000000600f79c24 */ /* 0x000fe4000f8e020f */
[----:B------:R-:W1:Y:S01]  /*11bf0*/  @!P2 S2R R15, SR_TID.X ;  /* 0x00000000000fa919 */ /* 0x000e620000002100 */
[----:B------:R-:W-:Y:S02]  /*11c00*/  @!P1 SHF.R.S32.HI R250, RZ, 0x1f, R248 ;  /* 0x0000001ffffa9819 */ /* 0x000fe400000114f8 */
[----:B------:R-:W-:-:S04]  /*11c10*/  @!P1 IADD3 R248, P6, PT, R247, R248, RZ ;  /* 0x000000f8f7f89210 */ /* 0x000fc80007fde0ff */
[----:B------:R-:W-:Y:S01]  /*11c20*/  @!P1 LEA.HI.X.SX32 R250, R247, R250, 0x1, P6 ;  /* 0x000000faf7fa9211 */ /* 0x000fe200030f0eff */
[----:B------:R-:W-:Y:S01]  /*11c30*/  IMAD R247, R0, 0x4, R246 ;  /* 0x0000000400f77824 */ /* 0x000fe200078e02f6 */
[----:B------:R-:W-:Y:S02]  /*11c40*/  FSEL R173, R173, RZ, P5 ;  /* 0x000000ffadad7208 */ /* 0x000fe40002800000 */
[----:B------:R-:W-:Y:S01]  /*11c50*/  FSEL R172, R172, RZ, P5 ;  /* 0x000000ffacac7208 */ /* 0x000fe20002800000 */
[----:B------:R-:W-:-:S05]  /*11c60*/  IMAD.SHL.U32 R246, R247, 0x4, RZ ;  /* 0x00000004f7f67824 */ /* 0x000fca00078e00ff */
[----:B------:R2:W5:Y:S01]  /*11c70*/  @!P3 LDG.E.64 R172, desc[UR36][R10.64] ;  /* 0x000000240aacb981 */ /* 0x000562000c1e1b00 */
[----:B------:R-:W-:-:S04]  /*11c80*/  ISETP.GE.AND P3, PT, R246, R5, PT ;  /* 0x00000005f600720c */ /* 0x000fc80003f66270 */
[----:B------:R-:W-:Y:S01]  /*11c90*/  ISETP.GE.OR P3, PT, R4, UR43, P3 ;  /* 0x0000002b04007c0c */ /* 0x000fe20009f66670 */
[----:B--2---:R-:W2:Y:S01]  /*11ca0*/  @!P2 LDC.64 R10, c[0x0][0x3b8] ;  /* 0x0000ee00ff0aab82 */ /* 0x004ea20000000a00 */
[----:B-1----:R-:W-:Y:S01]  /*11cb0*/  @!P2 IMAD.SHL.U32 R15, R15, 0x2, RZ ;  /* 0x000000020f0fa824 */ /* 0x002fe200078e00ff */
[----:B0-----:R-:W-:-:S04]  /*11cc0*/  @!P1 LEA R12, P6, R248, R12, 0x2 ;  /* 0x0000000cf80c9211 */ /* 0x001fc800078c10ff */
[----:B------:R-:W-:Y:S02]  /*11cd0*/  @!P2 LOP3.LUT R15, R15, 0x2, RZ, 0xc0, !PT ;  /* 0x000000020f0fa812 */ /* 0x000fe400078ec0ff */
[----:B------:R-:W-:-:S03]  /*11ce0*/  @!P1 LEA.HI.X R13, R248, R13, R250, 0x2, P6 ;  /* 0x0000000df80d9211 */ /* 0x000fc600030f14fa */
[----:B------:R-:W-:Y:S02]  /*11cf0*/  @!P2 IMAD R248, R0, UR6, R15 ;  /* 0x0000000600f8ac24 */ /* 0x000fe4000f8e020f */
[----:B------:R-:W0:Y:S01]  /*11d00*/  @!P3 S2R R15, SR_TID.X ;  /* 0x00000000000fb919 */ /* 0x000e220000002100 */
[----:B------:R-:W-:Y:S02]  /*11d10*/  @!P2 SHF.R.S32.HI R250, RZ, 0x1f, R14 ;  /* 0x0000001ffffaa819 */ /* 0x000fe4000001140e */
[----:B------:R-:W-:-:S04]  /*11d20*/  @!P2 IADD3 R14, P6, PT, R248, R14, RZ ;  /* 0x0000000ef80ea210 */ /* 0x000fc80007fde0ff */
[----:B------:R-:W-:Y:S01]  /*11d30*/  @!P2 LEA.HI.X.SX32 R250, R248, R250, 0x1, P6 ;  /* 0x000000faf8faa211 */ /* 0x000fe200030f0eff */
[----:B------:R-:W-:Y:S01]  /*11d40*/  IMAD.IADD R248, R247, 0x1, R0 ;  /* 0x00000001f7f87824 */ /* 0x000fe200078e0200 */
[----:B--2---:R-:W-:Y:S02]  /*11d50*/  @!P2 LEA R10, P6, R14, R10, 0x2 ;  /* 0x0000000a0e0aa211 */ /* 0x004fe400078c10ff */
[----:B------:R-:W-:Y:S02]  /*11d60*/  FSEL R129, R129, RZ, P5 ;  /* 0x000000ff81817208 */ /* 0x000fe40002800000 */
[----:B------:R-:W-:Y:S02]  /*11d70*/  FSEL R128, R128, RZ, P5 ;  /* 0x000000ff80807208 */ /* 0x000fe40002800000 */
[----:B------:R-:W-:Y:S01]  /*11d80*/  @!P2 LEA.HI.X R11, R14, R11, R250, 0x2, P6 ;  /* 0x0000000b0e0ba211 */ /* 0x000fe200030f14fa */
[----:B------:R-:W-:-:S03]  /*11d90*/  IMAD.SHL.U32 R14, R248, 0x4, RZ ;  /* 0x00000004f80e7824 */ /* 0x000fc600078e00ff */
[----:B------:R1:W5:Y:S02]  /*11da0*/  @!P1 LDG.E.64 R128, desc[UR36][R12.64] ;  /* 0x000000240c809981 */ /* 0x000364000c1e1b00 */
[----:B------:R-:W-:-:S04]  /*11db0*/  ISETP.GE.AND P1, PT, R14, R5, PT ;  /* 0x000000050e00720c */ /* 0x000fc80003f26270 */
[----:B------:R-:W-:Y:S01]  /*11dc0*/  ISETP.GE.OR P1, PT, R4, UR43, P1 ;  /* 0x0000002b04007c0c */ /* 0x000fe20008f26670 */
[----:B0-----:R-:W-:Y:S01]  /*11dd0*/  @!P3 IMAD.SHL.U32 R15, R15, 0x2, RZ ;  /* 0x000000020f0fb824 */ /* 0x001fe200078e00ff */
[----:B-1----:R-:W0:Y:S04]  /*11de0*/  @!P3 LDC.64 R12, c[0x0][0x3b8] ;  /* 0x0000ee00ff0cbb82 */ /* 0x002e280000000a00 */
[----:B------:R-:W-:-:S07]  /*11df0*/  @!P3 LOP3.LUT R15, R15, 0x2, RZ, 0xc0, !PT ;  /* 0x000000020f0fb812 */ /* 0x000fce00078ec0ff */
[----:B------:R-:W1:Y:S01]  /*11e00*/  @!P1 S2R R247, SR_TID.X ;  /* 0x0000000000f79919 */ /* 0x000e620000002100 */
[----:B------:R-:W-:Y:S01]  /*11e10*/  @!P3 IMAD R15, R0, UR6, R15 ;  /* 0x00000006000fbc24 */ /* 0x000fe2000f8e020f */
[----:B------:R-:W-:Y:S01]  /*11e20*/  @!P3 SHF.R.S32.HI R250, RZ, 0x1f, R246 ;  /* 0x0000001ffffab819 */ /* 0x000fe200000114f6 */
[----:B------:R-:W-:-:S03]  /*11e30*/  IMAD.IADD R248, R248, 0x1, R0 ;  /* 0x00000001f8f87824 */ /* 0x000fc600078e0200 */
[----:B------:R-:W-:Y:S02]  /*11e40*/  @!P3 IADD3 R246, P6, PT, R15, R246, RZ ;  /* 0x000000f60ff6b210 */ /* 0x000fe40007fde0ff */
[----:B------:R-:W-:Y:S02]  /*11e50*/  FSEL R121, R121, RZ, P5 ;  /* 0x000000ff79797208 */ /* 0x000fe40002800000 */
[----:B------:R-:W-:Y:S02]  /*11e60*/  FSEL R120, R120, RZ, P5 ;  /* 0x000000ff78787208 */ /* 0x000fe40002800000 */
[----:B------:R-:W-:Y:S01]  /*11e70*/  @!P3 LEA.HI.X.SX32 R250, R15, R250, 0x1, P6 ;  /* 0x000000fa0ffab211 */ /* 0x000fe200030f0eff */
[----:B------:R-:W-:-:S03]  /*11e80*/  IMAD.SHL.U32 R15, R248, 0x4, RZ ;  /* 0x00000004f80f7824 */ /* 0x000fc600078e00ff */
[----:B------:R2:W5:Y:S02]  /*11e90*/  @!P2 LDG.E.64 R120, desc[UR36][R10.64] ;  /* 0x000000240a78a981 */ /* 0x000564000c1e1b00 */
[----:B------:R-:W-:-:S04]  /*11ea0*/  ISETP.GE.AND P2, PT, R15, R5, PT ;  /* 0x000000050f00720c */ /* 0x000fc80003f46270 */
[----:B------:R-:W-:Y:S01]  /*11eb0*/  ISETP.GE.OR P2, PT, R4, UR43, P2 ;  /* 0x0000002b04007c0c */ /* 0x000fe20009746670 */
[----:B--2---:R-:W2:Y:S01]  /*11ec0*/  @!P1 LDC.64 R10, c[0x0][0x3b8] ;  /* 0x0000ee00ff0a9b82 */ /* 0x004ea20000000a00 */
[----:B0-----:R-:W-:Y:S01]  /*11ed0*/  @!P3 LEA R12, P6, R246, R12, 0x2 ;  /* 0x0000000cf60cb211 */ /* 0x001fe200078c10ff */
[----:B-1----:R-:W-:-:S03]  /*11ee0*/  @!P1 IMAD.SHL.U32 R247, R247, 0x2, RZ ;  /* 0x00000002f7f79824 */ /* 0x002fc600078e00ff */
[----:B------:R-:W-:Y:S02]  /*11ef0*/  @!P3 LEA.HI.X R13, R246, R13, R250, 0x2, P6 ;  /* 0x0000000df60db211 */ /* 0x000fe400030f14fa */
[----:B------:R-:W-:-:S05]  /*11f00*/  @!P1 LOP3.LUT R247, R247, 0x2, RZ, 0xc0, !PT ;  /* 0x00000002f7f79812 */ /* 0x000fca00078ec0ff */
[----:B------:R-:W0:Y:S01]  /*11f10*/  @!P2 S2R R246, SR_TID.X ;  /* 0x0000000000f6a919 */ /* 0x000e220000002100 */
[----:B------:R-:W-:Y:S01]  /*11f20*/  @!P1 IMAD R247, R0, UR6, R247 ;  /* 0x0000000600f79c24 */ /* 0x000fe2000f8e02f7 */
[----:B------:R-:W-:-:S04]  /*11f30*/  @!P1 SHF.R.S32.HI R250, RZ, 0x1f, R14 ;  /* 0x0000001ffffa9819 */ /* 0x000fc8000001140e */
[----:B------:R-:W-:Y:S01]  /*11f40*/  @!P1 IADD3 R14, P6, PT, R247, R14, RZ ;  /* 0x0000000ef70e9210 */ /* 0x000fe20007fde0ff */
[----:B------:R-:W-:-:S03]  /*11f50*/  IMAD R248, R0, 0x2, R248 ;  /* 0x0000000200f87824 */ /* 0x000fc600078e02f8 */
[----:B------:R-:W-:Y:S02]  /*11f60*/  @!P1 LEA.HI.X.SX32 R250, R247, R250, 0x1, P6 ;  /* 0x000000faf7fa9211 */ /* 0x000fe400030f0eff */
        /* <DEDUP_REMOVED lines=10> */
[----:B------:R-:W-:-:S05]  /*12010*/  @!P2 LOP3.LUT R246, R246, 0x2, RZ, 0xc0, !PT ;  /* 0x00000002f6f6a812 */ /* 0x000fca00078ec0ff */
[----:B------:R-:W-:Y:S02]  /*12020*/  @!P2 IMAD R247, R0, UR6, R246 ;  /* 0x0000000600f7ac24 */ /* 0x000fe4000f8e02f6 */
[----:B------:R-:W1:Y:S01]  /*12030*/  @!P3 S2R R246, SR_TID.X ;  /* 0x0000000000f6b919 */ /* 0x000e620000002100 */
[----:B------:R-:W-:Y:S02]  /*12040*/  @!P2 SHF.R.S32.HI R250, RZ, 0x1f, R15 ;  /* 0x0000001ffffaa819 */ /* 0x000fe4000001140f */
[----:B------:R-:W-:Y:S01]  /*12050*/  @!P2 IADD3 R15, P6, PT, R247, R15, RZ ;  /* 0x0000000ff70fa210 */ /* 0x000fe20007fde0ff */
[----:B------:R-:W-:-:S03]  /*12060*/  IMAD.IADD R248, R248, 0x1, R0 ;  /* 0x00000001f8f87824 */ /* 0x000fc600078e0200 */
[----:B------:R-:W-:Y:S02]  /*12070*/  @!P2 LEA.HI.X.SX32 R250, R247, R250, 0x1, P6 ;  /* 0x000000faf7faa211 */ /* 0x000fe400030f0eff */
[----:B------:R-:W-:Y:S02]  /*12080*/  FSEL R135, R135, RZ, P5 ;  /* 0x000000ff87877208 */ /* 0x000fe40002800000 */
[----:B------:R-:W-:Y:S02]  /*12090*/  FSEL R134, R134, RZ, P5 ;  /* 0x000000ff86867208 */ /* 0x000fe40002800000 */
[----:B0-----:R-:W-:-:S04]  /*120a0*/  @!P2 LEA R12, P6, R15, R12, 0x2 ;  /* 0x0000000c0f0ca211 */ /* 0x001fc800078c10ff */
[----:B------:R0:W5:Y:S01]  /*120b0*/  @!P1 LDG.E.64 R134, desc[UR36][R10.64] ;  /* 0x000000240a869981 */ /* 0x000162000c1e1b00 */
[----:B------:R-:W-:Y:S01]  /*120c0*/  @!P2 LEA.HI.X R13, R15, R13, R250, 0x2, P6 ;  /* 0x0000000d0f0da211 */ /* 0x000fe200030f14fa */
[----:B------:R-:W-:-:S05]  /*120d0*/  IMAD.SHL.U32 R15, R248, 0x4, RZ ;  /* 0x00000004f80f7824 */ /* 0x000fca00078e00ff */
[----:B------:R-:W-:Y:S01]  /*120e0*/  ISETP.GE.AND P1, PT, R15, R5, PT ;  /* 0x000000050f00720c */ /* 0x000fe20003f26270 */
[----:B0-----:R-:W0:Y:S03]  /*120f0*/  @!P3 LDC.64 R10, c[0x0][0x3b8] ;  /* 0x0000ee00ff0abb82 */ /* 0x001e260000000a00 */
[----:B------:R-:W-:Y:S01]  /*12100*/  ISETP.GE.OR P1, PT, R4, UR43, P1 ;  /* 0x0000002b04007c0c */ /* 0x000fe20008f26670 */
[----:B-1----:R-:W-:-:S05]  /*12110*/  @!P3 IMAD.SHL.U32 R246, R246, 0x2, RZ ;  /* 0x00000002f6f6b824 */ /* 0x002fca00078e00ff */
[----:B------:R-:W-:-:S05]  /*12120*/  @!P3 LOP3.LUT R246, R246, 0x2, RZ, 0xc0, !PT ;  /* 0x00000002f6f6b812 */ /* 0x000fca00078ec0ff */
[----:B------:R-:W-:Y:S02]  /*12130*/  @!P3 IMAD R247, R0, UR6, R246 ;  /* 0x0000000600f7bc24 */ /* 0x000fe4000f8e02f6 */
[----:B------:R-:W1:Y:S01]  /*12140*/  @!P1 S2R R246, SR_TID.X ;  /* 0x0000000000f69919 */ /* 0x000e620000002100 */
[----:B------:R-:W-:Y:S02]  /*12150*/  @!P3 SHF.R.S32.HI R250, RZ, 0x1f, R14 ;  /* 0x0000001ffffab819 */ /* 0x000fe4000001140e */
[----:B------:R-:W-:Y:S01]  /*12160*/  @!P3 IADD3 R14, P6, PT, R247, R14, RZ ;  /* 0x0000000ef70eb210 */ /* 0x000fe20007fde0ff */
[----:B------:R-:W-:-:S03]  /*12170*/  IMAD.IADD R248, R248, 0x1, R0 ;  /* 0x00000001f8f87824 */ /* 0x000fc600078e0200 */
[----:B------:R-:W-:Y:S02]  /*12180*/  @!P3 LEA.HI.X.SX32 R250, R247, R250, 0x1, P6 ;  /* 0x000000faf7fab211 */ /* 0x000fe400030f0eff */
[----:B0-----:R-:W-:Y:S02]  /*12190*/  @!P3 LEA R10, P6, R14, R10, 0x2 ;  /* 0x0000000a0e0ab211 */ /* 0x001fe400078c10ff */
[----:B------:R-:W-:Y:S02]  /*121a0*/  FSEL R125, R125, RZ, P5 ;  /* 0x000000ff7d7d7208 */ /* 0x000fe40002800000 */
[----:B------:R-:W-:Y:S02]  /*121b0*/  FSEL R124, R124, RZ, P5 ;  /* 0x000000ff7c7c7208 */ /* 0x000fe40002800000 */
[----:B------:R-:W-:Y:S01]  /*121c0*/  @!P3 LEA.HI.X R11, R14, R11, R250, 0x2, P6 ;  /* 0x0000000b0e0bb211 */ /* 0x000fe200030f14fa */
[----:B------:R-:W-:-:S03]  /*121d0*/  IMAD.SHL.U32 R14, R248, 0x4, RZ ;  /* 0x00000004f80e7824 */ /* 0x000fc600078e00ff */
[----:B------:R0:W5:Y:S02]  /*121e0*/  @!P2 LDG.E.64 R124, desc[UR36][R12.64] ;  /* 0x000000240c7ca981 */ /* 0x000164000c1e1b00 */
[----:B------:R-:W-:-:S04]  /*121f0*/  ISETP.GE.AND P2, PT, R14, R5, PT ;  /* 0x000000050e00720c */ /* 0x000fc80003f46270 */
[----:B------:R-:W-:Y:S01]  /*12200*/  ISETP.GE.OR P2, PT, R4, UR43, P2 ;  /* 0x0000002b04007c0c */ /* 0x000fe20009746670 */
[----:B0-----:R-:W0:Y:S01]  /*12210*/  @!P1 LDC.64 R12, c[0x0][0x3b8] ;  /* 0x0000ee00ff0c9b82 */ /* 0x001e220000000a00 */
        /* <DEDUP_REMOVED lines=70> */
[C---:B------:R-:W-:Y:S02]  /*12680*/  @!P2 IMAD R247, R0.reuse, UR6, R246 ;  /* 0x0000000600f7ac24 */ /* 0x040fe4000f8e02f6 */
[----:B------:R-:W1:Y:S01]  /*12690*/  @!P3 S2R R246, SR_TID.X ;  /* 0x0000000000f6b919 */ /* 0x000e620000002100 */
[----:B------:R-:W-:Y:S02]  /*126a0*/  @!P2 SHF.R.S32.HI R250, RZ, 0x1f, R15 ;  /* 0x0000001ffffaa819 */ /* 0x000fe4000001140f */
[----:B------:R-:W-:Y:S01]  /*126b0*/  @!P2 IADD3 R15, P6, PT, R247, R15, RZ ;  /* 0x0000000ff70fa210 */ /* 0x000fe20007fde0ff */
[----:B------:R-:W-:-:S03]  /*126c0*/  IMAD R248, R0, 0x2, R248 ;  /* 0x0000000200f87824 */ /* 0x000fc600078e02f8 */
        /* <DEDUP_REMOVED lines=692> */
[----:B------:R-:W-:Y:S01]  /*15210*/  @!P1 IMAD R246, R0, UR6, R246 ;  /* 0x0000000600f69c24 */ /* 0x000fe2000f8e02f6 */
[----:B------:R-:W-:-:S04]  /*15220*/  @!P1 SHF.R.S32.HI R247, RZ, 0x1f, R14 ;  /* 0x0000001ffff79819 */ /* 0x000fc8000001140e */
[----:B------:R-:W-:-:S04]  /*15230*/  @!P1 IADD3 R14, P6, PT, R246, R14, RZ ;  /* 0x0000000ef60e9210 */ /* 0x000fc80007fde0ff */
[----:B------:R-:W-:Y:S02]  /*15240*/  @!P1 LEA.HI.X.SX32 R246, R246, R247, 0x1, P6 ;  /* 0x000000f7f6f69211 */ /* 0x000fe400030f0eff */
[----:B------:R-:W1:Y:S01]  /*15250*/  @!P2 S2R R247, SR_TID.X ;  /* 0x0000000000f7a919 */ /* 0x000e620000002100 */
[----:B0-----:R-:W-:-:S04]  /*15260*/  @!P1 LEA R10, P6, R14, R10, 0x2 ;  /* 0x0000000a0e0a9211 */ /* 0x001fc800078c10ff */
[----:B------:R-:W-:Y:S01]  /*15270*/  @!P1 LEA.HI.X R11, R14, R11, R246, 0x2, P6 ;  /* 0x0000000b0e0b9211 */ /* 0x000fe200030f14f6 */
[----:B------:R-:W-:Y:S01]  /*15280*/  IMAD.IADD R246, R248, 0x1, R0 ;  /* 0x00000001f8f67824 */ /* 0x000fe200078e0200 */
[----:B------:R-:W-:Y:S02]  /*15290*/  FSEL R229, R229, RZ, P5 ;  /* 0x000000ffe5e57208 */ /* 0x000fe40002800000 */
[----:B------:R-:W-:Y:S01]  /*152a0*/  FSEL R228, R228, RZ, P5 ;  /* 0x000000ffe4e47208 */ /* 0x000fe20002800000 */
[----:B------:R-:W-:-:S05]  /*152b0*/  IMAD.SHL.U32 R14, R246, 0x4, RZ ;  /* 0x00000004f60e7824 */ /* 0x000fca00078e00ff */
[----:B------:R0:W5:Y:S01]  /*152c0*/  @!P3 LDG.E.64 R228, desc[UR36][R12.64] ;  /* 0x000000240ce4b981 */ /* 0x000162000c1e1b00 */
[----:B------:R-:W-:-:S04]  /*152d0*/  ISETP.GE.AND P3, PT, R14, R5, PT ;  /* 0x000000050e00720c */ /* 0x000fc80003f66270 */
[----:B------:R-:W-:Y:S01]  /*152e0*/  ISETP.GE.OR P3, PT, R4, UR43, P3 ;  /* 0x0000002b04007c0c */ /* 0x000fe20009f66670 */
[----:B0-----:R-:W0:Y:S01]  /*152f0*/  @!P2 LDC.64 R12, c[0x0][0x3b8] ;  /* 0x0000ee00ff0cab82 */ /* 0x001e220000000a00 */
[----:B-1----:R-:W-:-:S05]  /*15300*/  @!P2 IMAD.SHL.U32 R247, R247, 0x2, RZ ;  /* 0x00000002f7f7a824 */ /* 0x002fca00078e00ff */
[----:B------:R-:W-:-:S06]  /*15310*/  @!P2 LOP3.LUT R248, R247, 0x2, RZ, 0xc0, !PT ;  /* 0x00000002f7f8a812 */ /* 0x000fcc00078ec0ff */
[----:B------:R-:W1:Y:S01]  /*15320*/  @!P3 S2R R247, SR_TID.X ;  /* 0x0000000000f7b919 */ /* 0x000e620000002100 */
[----:B------:R-:W-:Y:S01]  /*15330*/  @!P2 IMAD R248, R0, UR6, R248 ;  /* 0x0000000600f8ac24 */ /* 0x000fe2000f8e02f8 */
[----:B------:R-:W-:-:S04]  /*15340*/  @!P2 SHF.R.S32.HI R250, RZ, 0x1f, R15 ;  /* 0x0000001ffffaa819 */ /* 0x000fc8000001140f */
[----:B------:R-:W-:Y:S02]  /*15350*/  @!P2 IADD3 R15, P6, PT, R248, R15, RZ ;  /* 0x0000000ff80fa210 */ /* 0x000fe40007fde0ff */
[----:B------:R-:W-:Y:S02]  /*15360*/  FSEL R225, R225, RZ, P5 ;  /* 0x000000ffe1e17208 */ /* 0x000fe40002800000 */
[----:B------:R-:W-:Y:S02]  /*15370*/  FSEL R224, R224, RZ, P5 ;  /* 0x000000ffe0e07208 */ /* 0x000fe40002800000 */
[----:B------:R-:W-:Y:S01]  /*15380*/  @!P2 LEA.HI.X.SX32 R250, R248, R250, 0x1, P6 ;  /* 0x000000faf8faa211 */ /* 0x000fe200030f0eff */
[----:B------:R-:W-:Y:S01]  /*15390*/  IMAD.IADD R246, R246, 0x1, R0 ;  /* 0x00000001f6f67824 */ /* 0x000fe200078e0200 */
[C---:B0-----:R-:W-:Y:S02]  /*153a0*/  @!P2 LEA R12, P6, R15.reuse, R12, 0x2 ;  /* 0x0000000c0f0ca211 */ /* 0x041fe400078c10ff */
[----:B------:R0:W5:Y:S02]  /*153b0*/  @!P1 LDG.E.64 R224, desc[UR36][R10.64] ;  /* 0x000000240ae09981 */ /* 0x000164000c1e1b00 */
[----:B------:R-:W-:Y:S01]  /*153c0*/  @!P2 LEA.HI.X R13, R15, R13, R250, 0x2, P6 ;  /* 0x0000000d0f0da211 */ /* 0x000fe200030f14fa */
[----:B------:R-:W-:Y:S01]  /*153d0*/  IMAD.SHL.U32 R15, R246, 0x4, RZ ;  /* 0x00000004f60f7824 */ /* 0x000fe200078e00ff */
[----:B0-----:R-:W0:Y:S04]  /*153e0*/  @!P3 LDC.64 R10, c[0x0][0x3b8] ;  /* 0x0000ee00ff0abb82 */ /* 0x001e280000000a00 */
[----:B------:R-:W-:Y:S01]  /*153f0*/  ISETP.GE.AND P1, PT, R15, R5, PT ;  /* 0x000000050f00720c */ /* 0x000fe20003f26270 */
[----:B-1----:R-:W-:-:S03]  /*15400*/  @!P3 IMAD.SHL.U32 R247, R247, 0x2, RZ ;  /* 0x00000002f7f7b824 */ /* 0x002fc600078e00ff */
[----:B------:R-:W-:Y:S02]  /*15410*/  ISETP.GE.OR P1, PT, R4, UR43, P1 ;  /* 0x0000002b04007c0c */ /* 0x000fe40008f26670 */
[----:B------:R-:W-:Y:S02]  /*15420*/  @!P3 LOP3.LUT R247, R247, 0x2, RZ, 0xc0, !PT ;  /* 0x00000002f7f7b812 */ /* 0x000fe400078ec0ff */
[----:B------:R-:W-:Y:S02]  /*15430*/  FSEL R233, R233, RZ, P5 ;  /* 0x000000ffe9e97208 */ /* 0x000fe40002800000 */
[----:B------:R-:W-:Y:S01]  /*15440*/  FSEL R232, R232, RZ, P5 ;  /* 0x000000ffe8e87208 */ /* 0x000fe20002800000 */
[----:B------:R-:W-:Y:S01]  /*15450*/  @!P3 IMAD R247, R0, UR6, R247 ;  /* 0x0000000600f7bc24 */ /* 0x000fe2000f8e02f7 */
[----:B------:R-:W-:-:S04]  /*15460*/  @!P3 SHF.R.S32.HI R248, RZ, 0x1f, R14 ;  /* 0x0000001ffff8b819 */ /* 0x000fc8000001140e */
[C---:B------:R-:W-:Y:S01]  /*15470*/  @!P3 IADD3 R14, P6, PT, R247.reuse, R14, RZ ;  /* 0x0000000ef70eb210 */ /* 0x040fe20007fde0ff */
[----:B------:R1:W5:Y:S01]  /*15480*/  @!P2 LDG.E.64 R232, desc[UR36][R12.64] ;  /* 0x000000240ce8a981 */ /* 0x000362000c1e1b00 */
[----:B------:R-:W-:Y:S02]  /*15490*/  IMAD.IADD R246, R246, 0x1, R0 ;  /* 0x00000001f6f67824 */ /* 0x000fe400078e0200 */
[----:B------:R-:W-:Y:S02]  /*154a0*/  @!P3 LEA.HI.X.SX32 R248, R247, R248, 0x1, P6 ;  /* 0x000000f8f7f8b211 */ /* 0x000fe400030f0eff */
[C---:B0-----:R-:W-:Y:S01]  /*154b0*/  @!P3 LEA R10, P6, R14.reuse, R10, 0x2 ;  /* 0x0000000a0e0ab211 */ /* 0x041fe200078c10ff */
[----:B-1----:R-:W0:Y:S03]  /*154c0*/  @!P1 S2R R12, SR_TID.X ;  /* 0x00000000000c9919 */ /* 0x002e260000002100 */
[----:B------:R-:W-:Y:S01]  /*154d0*/  @!P3 LEA.HI.X R11, R14, R11, R248, 0x2, P6 ;  /* 0x0000000b0e0bb211 */ /* 0x000fe200030f14f8 */
[----:B------:R-:W-:-:S05]  /*154e0*/  IMAD.SHL.U32 R14, R246, 0x4, RZ ;  /* 0x00000004f60e7824 */ /* 0x000fca00078e00ff */
[----:B------:R-:W-:-:S04]  /*154f0*/  ISETP.GE.AND P2, PT, R14, R5, PT ;  /* 0x000000050e00720c */ /* 0x000fc80003f46270 */
[----:B------:R-:W-:Y:S02]  /*15500*/  ISETP.GE.OR P2, PT, R4, UR43, P2 ;  /* 0x0000002b04007c0c */ /* 0x000fe40009746670 */
[----:B------:R-:W-:Y:S02]  /*15510*/  FSEL R231, R231, RZ, P5 ;  /* 0x000000ffe7e77208 */ /* 0x000fe40002800000 */
[----:B------:R-:W-:Y:S01]  /*15520*/  FSEL R230, R230, RZ, P5 ;  /* 0x000000ffe6e67208 */ /* 0x000fe20002800000 */
[----:B------:R-:W-:-:S05]  /*15530*/  IMAD.IADD R246, R246, 0x1, R0 ;  /* 0x00000001f6f67824 */ /* 0x000fca00078e0200 */
[----:B------:R1:W5:Y:S03]  /*15540*/  @!P3 LDG.E.64 R230, desc[UR36][R10.64] ;  /* 0x000000240ae6b981 */ /* 0x000366000c1e1b00 */
[----:B------:R-:W2:Y:S01]  /*15550*/  @!P2 S2R R250, SR_TID.X ;  /* 0x0000000000faa919 */ /* 0x000ea20000002100 */
[----:B-1----:R-:W1:Y:S01]  /*15560*/  @!P1 LDC.64 R10, c[0x0][0x3b8] ;  /* 0x0000ee00ff0a9b82 */ /* 0x002e620000000a00 */
[----:B0-----:R-:W-:Y:S02]  /*15570*/  @!P1 IMAD.SHL.U32 R12, R12, 0x2, RZ ;  /* 0x000000020c0c9824 */ /* 0x001fe400078e00ff */
[----:B------:R-:W-:-:S03]  /*15580*/  IMAD.SHL.U32 R247, R246, 0x4, RZ ;  /* 0x00000004f6f77824 */ /* 0x000fc600078e00ff */
[----:B------:R-:W-:Y:S02]  /*15590*/  @!P1 LOP3.LUT R12, R12, 0x2, RZ, 0xc0, !PT ;  /* 0x000000020c0c9812 */ /* 0x000fe400078ec0ff */
[----:B------:R-:W-:-:S03]  /*155a0*/  ISETP.GE.AND P3, PT, R247, R5, PT ;  /* 0x00000005f700720c */ /* 0x000fc60003f66270 */
[----:B------:R-:W-:Y:S01]  /*155b0*/  @!P1 IMAD R12, R0, UR6, R12 ;  /* 0x00000006000c9c24 */ /* 0x000fe2000f8e020c */
[----:B------:R-:W-:Y:S02]  /*155c0*/  ISETP.GE.OR P3, PT, R4, UR43, P3 ;  /* 0x0000002b04007c0c */ /* 0x000fe40009f66670 */
[----:B------:R-:W-:Y:S02]  /*155d0*/  @!P1 SHF.R.S32.HI R13, RZ, 0x1f, R15 ;  /* 0x0000001fff0d9819 */ /* 0x000fe4000001140f */
[----:B------:R-:W-:-:S04]  /*155e0*/  @!P1 IADD3 R15, P6, PT, R12, R15, RZ ;  /* 0x0000000f0c0f9210 */ /* 0x000fc80007fde0ff */
[----:B------:R-:W-:Y:S02]  /*155f0*/  @!P1 LEA.HI.X.SX32 R13, R12, R13, 0x1, P6 ;  /* 0x0000000d0c0d9211 */ /* 0x000fe400030f0eff */
[----:B-1----:R-:W-:-:S03]  /*15600*/  @!P1 LEA R10, P6, R15, R10, 0x2 ;  /* 0x0000000a0f0a9211 */ /* 0x002fc600078c10ff */
[----:B------:R-:W0:Y:S01]  /*15610*/  @!P3 S2R R248, SR_TID.X ;  /* 0x0000000000f8b919 */ /* 0x000e220000002100 */
[----:B------:R-:W-:Y:S02]  /*15620*/  @!P1 LEA.HI.X R11, R15, R11, R13, 0x2, P6 ;  /* 0x0000000b0f0b9211 */ /* 0x000fe400030f140d */
[----:B------:R-:W1:Y:S01]  /*15630*/  @!P2 LDC.64 R12, c[0x0][0x3b8] ;  /* 0x0000ee00ff0cab82 */ /* 0x000e620000000a00 */
[----:B--2---:R-:W-:-:S05]  /*15640*/  @!P2 IMAD.SHL.U32 R250, R250, 0x2, RZ ;  /* 0x00000002fafaa824 */ /* 0x004fca00078e00ff */
[----:B------:R-:W-:-:S05]  /*15650*/  @!P2 LOP3.LUT R15, R250, 0x2, RZ, 0xc0, !PT ;  /* 0x00000002fa0fa812 */ /* 0x000fca00078ec0ff */
[----:B------:R-:W-:Y:S01]  /*15660*/  @!P2 IMAD R15, R0, UR6, R15 ;  /* 0x00000006000fac24 */ /* 0x000fe2000f8e020f */
[----:B------:R-:W-:-:S04]  /*15670*/  @!P2 SHF.R.S32.HI R250, RZ, 0x1f, R14 ;  /* 0x0000001ffffaa819 */ /* 0x000fc8000001140e */
[----:B------:R-:W-:-:S04]  /*15680*/  @!P2 IADD3 R14, P6, PT, R15, R14, RZ ;  /* 0x0000000e0f0ea210 */ /* 0x000fc80007fde0ff */
[----:B------:R-:W-:Y:S02]  /*15690*/  @!P2 LEA.HI.X.SX32 R250, R15, R250, 0x1, P6 ;  /* 0x000000fa0ffaa211 */ /* 0x000fe400030f0eff */
[----:B-1----:R-:W-:-:S04]  /*156a0*/  @!P2 LEA R12, P6, R14, R12, 0x2 ;  /* 0x0000000c0e0ca211 */ /* 0x002fc800078c10ff */
[----:B------:R-:W-:Y:S02]  /*156b0*/  @!P2 LEA.HI.X R13, R14, R13, R250, 0x2, P6 ;  /* 0x0000000d0e0da211 */ /* 0x000fe400030f14fa */
[----:B------:R-:W1:Y:S01]  /*156c0*/  @!P3 LDC.64 R14, c[0x0][0x3b8] ;  /* 0x0000ee00ff0ebb82 */ /* 0x000e620000000a00 */
[----:B0-----:R-:W-:-:S05]  /*156d0*/  @!P3 IMAD.SHL.U32 R248, R248, 0x2, RZ ;  /* 0x00000002f8f8b824 */ /* 0x001fca00078e00ff */
[----:B------:R-:W-:-:S05]  /*156e0*/  @!P3 LOP3.LUT R248, R248, 0x2, RZ, 0xc0, !PT ;  /* 0x00000002f8f8b812 */ /* 0x000fca00078ec0ff */
[----:B------:R-:W-:Y:S01]  /*156f0*/  @!P3 IMAD R248, R0, UR6, R248 ;  /* 0x0000000600f8bc24 */ /* 0x000fe2000f8e02f8 */
[----:B------:R-:W-:-:S04]  /*15700*/  @!P3 SHF.R.S32.HI R250, RZ, 0x1f, R247 ;  /* 0x0000001ffffab819 */ /* 0x000fc800000114f7 */
[----:B------:R-:W-:-:S04]  /*15710*/  @!P3 IADD3 R247, P6, PT, R248, R247, RZ ;  /* 0x000000f7f8f7b210 */ /* 0x000fc80007fde0ff */
[----:B------:R-:W-:Y:S02]  /*15720*/  @!P3 LEA.HI.X.SX32 R250, R248, R250, 0x1, P6 ;  /* 0x000000faf8fab211 */ /* 0x000fe400030f0eff */
[----:B-1----:R-:W-:Y:S02]  /*15730*/  @!P3 LEA R14, P6, R247, R14, 0x2 ;  /* 0x0000000ef70eb211 */ /* 0x002fe400078c10ff */
[----:B------:R-:W-:Y:S02]  /*15740*/  FSEL R241, R241, RZ, P5 ;  /* 0x000000fff1f17208 */ /* 0x000fe40002800000 */
[----:B------:R-:W-:Y:S02]  /*15750*/  FSEL R240, R240, RZ, P5 ;  /* 0x000000fff0f07208 */ /* 0x000fe40002800000 */
[----:B------:R-:W-:Y:S02]  /*15760*/  FSEL R239, R239, RZ, P5 ;  /* 0x000000ffefef7208 */ /* 0x000fe40002800000 */
[----:B------:R-:W-:-:S02]  /*15770*/  FSEL R238, R238, RZ, P5 ;  /* 0x000000ffeeee7208 */ /* 0x000fc40002800000 */
[----:B------:R-:W-:Y:S01]  /*15780*/  @!P3 LEA.HI.X R15, R247, R15, R250, 0x2, P6 ;  /* 0x0000000ff70fb211 */ /* 0x000fe200030f14fa */
[----:B------:R0:W5:Y:S04]  /*15790*/  @!P2 LDG.E.64 R240, desc[UR36][R12.64] ;  /* 0x000000240cf0a981 */ /* 0x000168000c1e1b00 */
[----:B------:R0:W5:Y:S01]  /*157a0*/  @!P3 LDG.E.64 R238, desc[UR36][R14.64] ;  /* 0x000000240eeeb981 */ /* 0x000162000c1e1b00 */
[----:B------:R-:W-:Y:S02]  /*157b0*/  FSEL R237, R237, RZ, P5 ;  /* 0x000000ffeded7208 */ /* 0x000fe40002800000 */
[----:B------:R-:W-:-:S06]  /*157c0*/  FSEL R236, R236, RZ, P5 ;  /* 0x000000ffecec7208 */ /* 0x000fcc0002800000 */
[----:B------:R0:W5:Y:S01]  /*157d0*/  @!P1 LDG.E.64 R236, desc[UR36][R10.64] ;  /* 0x000000240aec9981 */ /* 0x000162000c1e1b00 */
[----:B------:R-:W-:-:S13]  /*157e0*/  ISETP.GE.AND P1, PT, R4, UR43, PT ;  /* 0x0000002b04007c0c */ /* 0x000fda000bf26270 */
[----:B0-----:R-:W-:Y:S05]  /*157f0*/  @P1 BRA `(.L_x_3086) ;  /* 0x0000000000481947 */ /* 0x001fea0003800000 */
        /* <DEDUP_REMOVED lines=8> */
[----:B------:R-:W0:Y:S01]  /*15880*/  S2R R5, SR_TID.X ;  /* 0x0000000000057919 */ /* 0x000e220000002100 */
        /* <DEDUP_REMOVED lines=9> */
.L_x_3086:
[----:B------:R-:W-:Y:S05]  /*15920*/  BSYNC.RECONVERGENT B0 ;  /* 0x0000000000007941 */ /* 0x000fea0003800200 */
.L_x_2957:
        /* <DEDUP_REMOVED lines=9> */
[----:B-123--:R-:W2:Y:S04]  /*159c0*/  LDL R13, [R1+0x234] ;  /* 0x00023400010d7983 */ /* 0x00eea80000100800 */
[----:B------:R-:W3:Y:S04]  /*159d0*/  LDL R12, [R1+0x228] ;  /* 0x00022800010c7983 */ /* 0x000ee80000100800 */
[----:B------:R-:W3:Y:S04]  /*159e0*/  LDL R11, [R1+0x22c] ;  /* 0x00022c00010b7983 */ /* 0x000ee80000100800 */
[----:B----4-:R0:W-:Y:S04]  /*159f0*/  STL [R1+0x2c8], R31 ;  /* 0x0002c81f01007387 */ /* 0x0101e80000100800 */
[----:B0-----:R-:W4:Y:S04]  /*15a00*/  LDL R31, [R1+0x254] ;  /* 0x00025400011f7983 */ /* 0x001f280000100800 */
[----:B------:R0:W-:Y:S04]  /*15a10*/  STL [R1+0x2c4], R30 ;  /* 0x0002c41e01007387 */ /* 0x0001e80000100800 */
[----:B0-----:R-:W2:Y:S04]  /*15a20*/  LDL R30, [R1+0x250] ;  /* 0x00025000011e7983 */ /* 0x001ea80000100800 */
[----:B------:R0:W-:Y:S04]  /*15a30*/  STL [R1+0x2c0], R29 ;  /* 0x0002c01d01007387 */ /* 0x0001e80000100800 */
[----:B0-----:R-:W3:Y:S04]  /*15a40*/  LDL R29, [R1+0x25c] ;  /* 0x00025c00011d7983 */ /* 0x001ee80000100800 */
[----:B------:R0:W-:Y:S04]  /*15a50*/  STL [R1+0x2bc], R28 ;  /* 0x0002bc1c01007387 */ /* 0x0001e80000100800 */
[----:B0-----:R-:W2:Y:S04]  /*15a60*/  LDL R28, [R1+0x258] ;  /* 0x00025800011c7983 */ /* 0x001ea80000100800 */
[----:B------:R0:W-:Y:S04]  /*15a70*/  STL [R1+0x2b8], R27 ;  /* 0x0002b81b01007387 */ /* 0x0001e80000100800 */
        /* <DEDUP_REMOVED lines=19> */
[----:B0-----:R-:W2:Y:S04]  /*15bb0*/  LDL R23, [R1+0x1ec] ;  /* 0x0001ec0001177983 */ /* 0x001ea80000100800 */
        /* <DEDUP_REMOVED lines=11> */
[----:B-----5:R-:W-:Y:S01]  /*15c70*/  FMUL.FTZ R10, R10, R128 ;  /* 0x000000800a0a7220 */ /* 0x020fe20000410000 */
[----:B------:R-:W-:-:S04]  /*15c80*/  FMUL.FTZ R5, R5, R129 ;  /* 0x0000008105057220 */ /* 0x000fc80000410000 */
[----:B---3--:R-:W-:Y:S02]  /*15c90*/  FFMA.FTZ R5, R25, R171, R5 ;  /* 0x000000ab19057223 */ /* 0x008fe40000010005 */
[----:B------:R-:W3:Y:S02]  /*15ca0*/  LDL R25, [R1+0x1f4] ;  /* 0x0001f40001197983 */ /* 0x000ee40000100800 */
[----:B----4-:R-:W-:Y:S02]  /*15cb0*/  FFMA.FTZ R5, R27, R17, R5 ;  /* 0x000000111b057223 */ /* 0x010fe40000010005 */
[----:B------:R-:W4:Y:S02]  /*15cc0*/  LDL R27, [R1+0x1fc] ;  /* 0x0001fc00011b7983 */ /* 0x000f240000100800 */
[----:B------:R-:W-:Y:S02]  /*15cd0*/  FFMA.FTZ R5, R29, R121, R5 ;  /* 0x000000791d057223 */ /* 0x000fe40000010005 */
[----:B------:R-:W3:Y:S02]  /*15ce0*/  LDL R29, [R1+0x210] ;  /* 0x00021000011d7983 */ /* 0x000ee40000100800 */
[----:B------:R-:W-:Y:S01]  /*15cf0*/  FFMA.FTZ R5, R31, R9, R5 ;  /* 0x000000091f057223 */ /* 0x000fe20000010005 */
[----:B--2---:R-:W-:Y:S01]  /*15d00*/  FFMA.FTZ R10, R24, R170, R10 ;  /* 0x000000aa180a7223 */ /* 0x004fe2000001000a */
[----:B------:R-:W2:Y:S02]  /*15d10*/  LDL R31, [R1+0x218] ;  /* 0x00021800011f7983 */ /* 0x000ea40000100800 */
        /* <DEDUP_REMOVED lines=14> */
[----:B------:R-:W4:Y:S03]  /*15e00*/  LDL R251, [R1+0x208] ;  /* 0x0002080001fb7983 */ /* 0x000f260000100800 */
[----:B------:R-:W-:Y:S01]  /*15e10*/  FFMA.FTZ R10, R246, R124, R10 ;  /* 0x0000007cf60a7223 */ /* 0x000fe2000001000a */
[----:B------:R-:W4:Y:S03]  /*15e20*/  LDL R248, [R1+0x200] ;  /* 0x0002000001f87983 */ /* 0x000f260000100800 */
[----:B------:R-:W-:Y:S01]  /*15e30*/  FFMA.FTZ R10, R14, R242, R10 ;  /* 0x000000f20e0a7223 */ /* 0x000fe2000001000a */
[----:B------:R-:W4:Y:S03]  /*15e40*/  LDL R246, [R1+0x1f8] ;  /* 0x0001f80001f67983 */ /* 0x000f260000100800 */
[----:B------:R-:W-:Y:S01]  /*15e50*/  FFMA.FTZ R10, R12, R126, R10 ;  /* 0x0000007e0c0a7223 */ /* 0x000fe2000001000a */
[----:B------:R-:W4:Y:S04]  /*15e60*/  LDL R26, [R1+0x1f0] ;  /* 0x0001f000011a7983 */ /* 0x000f280000100800 */
[----:B------:R-:W4:Y:S04]  /*15e70*/  LDL R24, [R1+0x1e8] ;  /* 0x0001e80001187983 */ /* 0x000f280000100800 */
[----:B------:R-:W4:Y:S04]  /*15e80*/  LDL R15, [R1+0x1d4] ;  /* 0x0001d400010f7983 */ /* 0x000f280000100800 */
[----:B------:R-:W4:Y:S04]  /*15e90*/  LDL R14, [R1+0x1c8] ;  /* 0x0001c800010e7983 */ /* 0x000f280000100800 */
[----:B------:R-:W4:Y:S04]  /*15ea0*/  LDL R13, [R1+0x1cc] ;  /* 0x0001cc00010d7983 */ /* 0x000f280000100800 */
[----:B------:R-:W4:Y:S04]  /*15eb0*/  LDL R12, [R1+0x1c0] ;  /* 0x0001c000010c7983 */ /* 0x000f280000100800 */
[----:B------:R-:W4:Y:S01]  /*15ec0*/  LDL R11, [R1+0x1c4] ;  /* 0x0001c400010b7983 */ /* 0x000f220000100800 */
[----:B------:R-:W-:Y:S01]  /*15ed0*/  FFMA.FTZ R10, R2, R142, R10 ;  /* 0x0000008e020a7223 */ /* 0x000fe2000001000a */
[----:B------:R-:W-:-:S02]  /*15ee0*/  FFMA.FTZ R5, R0, R143, R5 ;  /* 0x0000008f00057223 */ /* 0x000fc40000010005 */
[----:B------:R-:W4:Y:S04]  /*15ef0*/  LDL R2, [R1+0x1a8] ;  /* 0x0001a80001027983 */ /* 0x000f280000100800 */
[----:B------:R-:W4:Y:S01]  /*15f00*/  LDL R0, [R1+0x1ac] ;  /* 0x0001ac0001007983 */ /* 0x000f220000100800 */
[----:B--2---:R-:W-:-:S03]  /*15f10*/  FFMA.FTZ R10, R31, R130, R10 ;  /* 0x000000821f0a7223 */ /* 0x004fc6000001000a */
[----:B------:R0:W5:Y:S01]  /*15f20*/  LDL.LU R31, [R1+0x2c8] ;  /* 0x0002c800011f7983 */ /* 0x0001620000300800 */
[----:B---3--:R-:W-:Y:S01]  /*15f30*/  FFMA.FTZ R10, R29, R132, R10 ;  /* 0x000000841d0a7223 */ /* 0x008fe2000001000a */
[----:B----4-:R-:W-:Y:S02]  /*15f40*/  FFMA.FTZ R5, R30, R131, R5 ;  /* 0x000000831e057223 */ /* 0x010fe40000010005 */
        /* <DEDUP_REMOVED lines=140> */
[----:B------:R-:W-:Y:S01]  /*16810*/  FFMA.FTZ R5, R247, R205, R5 ;  /* 0x000000cdf7057223 */ /* 0x000fe20000010005 */
[----:B------:R-:W-:-:S02]  /*16820*/  FFMA.FTZ R10, R246, R218, R10 ;  /* 0x000000daf60a7223 */ /* 0x000fc4000001000a */
        /* <DEDUP_REMOVED lines=9> */
[----:B------:R-:W4:Y:S01]  /*168c0*/  LDL R15, [R1+0x8c] ;  /* 0x00008c00010f7983 */ /* 0x000f220000100800 */
[----:B--2---:R-:W-:-:S03]  /*168d0*/  FFMA.FTZ R10, R14, R210, R10 ;  /* 0x000000d20e0a7223 */ /* 0x004fc6000001000a */
[----:B------:R-:W2:Y:S01]  /*168e0*/  LDL R14, [R1+0x80] ;  /* 0x00008000010e7983 */ /* 0x000ea20000100800 */
[----:B---3--:R-:W-:Y:S01]  /*168f0*/  FFMA.FTZ R5, R13, R211, R5 ;  /* 0x000000d30d057223 */ /* 0x008fe20000010005 */
[----:B------:R-:W-:Y:S02]  /*16900*/  FFMA.FTZ R10, R12, R222, R10 ;  /* 0x000000de0c0a7223 */ /* 0x000fe4000001000a */
[----:B------:R-:W3:Y:S01]  /*16910*/  LDL R13, [R1+0x84] ;  /* 0x00008400010d7983 */ /* 0x000ee20000100800 */
[----:B----4-:R-:W-:Y:S01]  /*16920*/  FFMA.FTZ R5, R11, R223, R5 ;  /* 0x000000df0b057223 */ /* 0x010fe20000010005 */
[----:B------:R-:W-:Y:S02]  /*16930*/  FFMA.FTZ R10, R7, R214, R10 ;  /* 0x000000d6070a7223 */ /* 0x000fe4000001000a */
[----:B------:R-:W4:Y:S01]  /*16940*/  LDL R12, [R1+0x78] ;  /* 0x00007800010c7983 */ /* 0x000f220000100800 */
[----:B------:R-:W-:-:S03]  /*16950*/  FFMA.FTZ R5, R6, R215, R5 ;  /* 0x000000d706057223 */ /* 0x000fc60000010005 */
[----:B------:R-:W2:Y:S01]  /*16960*/  LDL R7, [R1+0xb0] ;  /* 0x0000b00001077983 */ /* 0x000ea20000100800 */
[----:B------:R-:W-:-:S03]  /*16970*/  FFMA.FTZ R10, R4, R216, R10 ;  /* 0x000000d8040a7223 */ /* 0x000fc6000001000a */
[----:B------:R-:W3:Y:S01]  /*16980*/  LDL R6, [R1+0xb4] ;  /* 0x0000b40001067983 */ /* 0x000ee20000100800 */
        /* <DEDUP_REMOVED lines=8> */
[----:B------:R-:W-:-:S03]  /*16a10*/  FFMA.FTZ R10, R19, R220, R10 ;  /* 0x000000dc130a7223 */ /* 0x000fc6000001000a */
[----:B------:R0:W5:Y:S01]  /*16a20*/  LDL.LU R19, [R1+0x298] ;  /* 0x0002980001137983 */ /* 0x0001620000300800 */
[----:B------:R-:W-:-:S03]  /*16a30*/  FFMA.FTZ R5, R18, R221, R5 ;  /* 0x000000dd12057223 */ /* 0x000fc60000010005 */
[----:B------:R0:W5:Y:S01]  /*16a40*/  LDL.LU R18, [R1+0x294] ;  /* 0x0002940001127983 */ /* 0x0001620000300800 */
[----:B--2---:R-:W-:-:S03]  /*16a50*/  FFMA.FTZ R10, R7, R228, R10 ;  /* 0x000000e4070a7223 */ /* 0x004fc6000001000a */
[----:B------:R0:W5:Y:S01]  /*16a60*/  LDL.LU R7, [R1+0x290] ;  /* 0x0002900001077983 */ /* 0x0001620000300800 */
[----:B---3--:R-:W-:-:S03]  /*16a70*/  FFMA.FTZ R5, R6, R229, R5 ;  /* 0x000000e506057223 */ /* 0x008fc60000010005 */
[----:B------:R0:W5:Y:S01]  /*16a80*/  LDL.LU R6, [R1+0x28c] ;  /* 0x00028c0001067983 */ /* 0x0001620000300800 */
[----:B----4-:R-:W-:-:S03]  /*16a90*/  FFMA.FTZ R10, R4, R224, R10 ;  /* 0x000000e0040a7223 */ /* 0x010fc6000001000a */
        /* <DEDUP_REMOVED lines=8> */
[----:B------:R-:W-:-:S04]  /*16b20*/  FFMA.FTZ R10, R248, R236, R10 ;  /* 0x000000ecf80a7223 */ /* 0x000fc8000001000a */
[----:B------:R-:W-:Y:S02]  /*16b30*/  FFMA.FTZ R10, R246, R240, R10 ;  /* 0x000000f0f60a7223 */ /* 0x000fe4000001000a */
[----:B------:R-:W1:Y:S01]  /*16b40*/  S2R R246, SR_TID.X ;  /* 0x0000000000f67919 */ /* 0x000e620000002100 */
[----:B------:R-:W-:-:S04]  /*16b50*/  FFMA.FTZ R5, R250, R231, R5 ;  /* 0x000000e7fa057223 */ /* 0x000fc80000010005 */
[----:B------:R-:W-:-:S04]  /*16b60*/  FFMA.FTZ R5, R247, R237, R5 ;  /* 0x000000edf7057223 */ /* 0x000fc80000010005 */
        /* <DEDUP_REMOVED lines=10> */
.L_x_3288:
[----:B------:R2:W5:Y:S04]  /*16c10*/  LDL R13, [R1+0x68] ;  /* 0x00006800010d7983 */ /* 0x0005680000100800 */
[----:B------:R2:W5:Y:S01]  /*16c20*/  LDL R12, [R1+0x64] ;  /* 0x00006400010c7983 */ /* 0x0005620000100800 */
[----:B------:R-:W-:Y:S01]  /*16c30*/  ISETP.EQ.U32.OR P1, PT, R247, 0x1, P1 ;  /* 0x00000001f700780c */ /* 0x000fe20000f22470 */
[----:B-1----:R-:W-:Y:S01]  /*16c40*/  FADD.FTZ R10, R5, R14 ;  /* 0x0000000e050a7221 */ /* 0x002fe20000010000 */
[----:B------:R-:W-:Y:S03]  /*16c50*/  BSSY.RECONVERGENT B0, `(.L_x_3216) ;  /* 0x000001b000007945 */ /* 0x000fe60003800200 */
[----:B------:R-:W-:-:S08]  /*16c60*/  FMUL.FTZ R10, R10, UR17 ;  /* 0x000000110a0a7c20 */ /* 0x000fd00008410000 */
[----:B--2---:R-:W-:Y:S05]  /*16c70*/  @P1 BRA `(.L_x_3217) ;  /* 0x0000000000601947 */ /* 0x004fea0003800000 */
[----:B------:R-:W1:Y:S01]  /*16c80*/  LDC R11, c[0x0][0x430] ;  /* 0x00010c00ff0b7b82 */ /* 0x000e620000000800 */
[----:B------:R-:W1:Y:S01]  /*16c90*/  LDCU UR4, c[0x0][0x408] ;  /* 0x00008100ff0477ac */ /* 0x000e620008000800 */
[----:B------:R-:W-:Y:S01]  /*16ca0*/  ISETP.NE.U32.AND P1, PT, RZ, UR10, PT ;  /* 0x0000000aff007c0c */ /* 0x000fe2000bf25070 */
[----:B------:R-:W2:Y:S01]  /*16cb0*/  LDL R15, [R1+0x6c] ;  /* 0x00006c00010f7983 */ /* 0x000ea20000100800 */
[----:B------:R-:W-:Y:S02]  /*16cc0*/  ISETP.NE.U32.AND P2, PT, RZ, UR20, PT ;  /* 0x00000014ff007c0c */ /* 0x000fe4000bf45070 */
[----:B------:R-:W-:Y:S02]  /*16cd0*/  ISETP.NE.AND.EX P1, PT, RZ, UR11, PT, P1 ;  /* 0x0000000bff007c0c */ /* 0x000fe4000bf25310 */
[----:B------:R-:W-:Y:S01]  /*16ce0*/  ISETP.NE.AND.EX P2, PT, RZ, UR21, PT, P2 ;  /* 0x00000015ff007c0c */ /* 0x000fe2000bf45320 */
[----:B-1----:R-:W-:-:S10]  /*16cf0*/  VIADD R11, R11, UR4 ;  /* 0x000000040b0b7c36 */ /* 0x002fd40008000000 */
[----:B-----5:R-:W-:Y:S02]  /*16d00*/  @P1 ISETP.GE.AND P3, PT, R4, R11, PT ;  /* 0x0000000b0400120c */ /* 0x020fe40003f66270 */
[----:B0-----:R-:W0:Y:S02]  /*16d10*/  @P2 LDC.64 R4, c[0x0][0x438] ;  /* 0x00010e00ff042b82 */ /* 0x001e240000000a00 */
[----:B0-----:R-:W-:-:S06]  /*16d20*/  @P2 IMAD.WIDE R4, R12, 0x4, R4 ;  /* 0x000000040c042825 */ /* 0x001fcc00078e0204 */
[----:B------:R-:W3:Y:S01]  /*16d30*/  @P2 LDG.E R4, desc[UR36][R4.64] ;  /* 0x0000002404042981 */ /* 0x000ee2000c1e1900 */
[----:B------:R-:W0:Y:S01]  /*16d40*/  @P1 S2R R11, SR_CTAID.X ;  /* 0x00000000000b1919 */ /* 0x000e220000002500 */
[----:B---3--:R-:W-:Y:S02]  /*16d50*/  @P2 FADD.FTZ R10, R10, R4 ;  /* 0x000000040a0a2221 */ /* 0x008fe40000010000 */
[----:B------:R-:W0:Y:S02]  /*16d60*/  @P1 LDC.64 R4, c[0x0][0x448] ;  /* 0x00011200ff041b82 */ /* 0x000e240000000a00 */
[----:B0-----:R-:W-:-:S06]  /*16d70*/  @P1 IMAD.WIDE.U32 R4, R11, 0x4, R4 ;  /* 0x000000040b041825 */ /* 0x001fcc00078e0004 */
[----:B------:R0:W3:Y:S02]  /*16d80*/  @P1 LDG.E R4, desc[UR36][R4.64] ;  /* 0x0000002404041981 */ /* 0x0000e4000c1e1900 */
[----:B0-----:R-:W-:-:S04]  /*16d90*/  @P1 SEL R5, RZ, UR39, P3 ;  /* 0x00000027ff051c07 */ /* 0x001fc80009800000 */
[----:B------:R-:W-:-:S04]  /*16da0*/  @P1 IADD3 R5, PT, PT, R249, -UR44, R5 ;  /* 0x8000002cf9051c10 */ /* 0x000fc8000fffe005 */
[----:B------:R-:W-:-:S05]  /*16db0*/  @P1 I2FP.F32.S32 R5, R5 ;  /* 0x0000000500051245 */ /* 0x000fca0000201400 */
[----:B---3--:R-:W-:-:S05]  /*16dc0*/  @P1 FFMA.FTZ R10, R5, R4, R10 ;  /* 0x00000004050a1223 */ /* 0x008fca000001000a */
[----:B--2---:R-:W-:Y:S01]  /*16dd0*/  @!P4 FMNMX.FTZ R15, R15, R10, !PT ;  /* 0x0000000a0f0fc209 */ /* 0x004fe20007810000 */
[----:B------:R1:W-:Y:S04]  /*16de0*/  STS [R13], R10 ;  /* 0x0000000a0d007388 */ /* 0x0003e80000000800 */
[----:B------:R1:W-:Y:S02]  /*16df0*/  @!P4 STL [R1+0x6c], R15 ;  /* 0x00006c0f0100c387 */ /* 0x0003e40000100800 */
.L_x_3217:
[----:B------:R-:W-:Y:S05]  /*16e00*/  BSYNC.RECONVERGENT B0 ;  /* 0x0000000000007941 */ /* 0x000fea0003800200 */
.L_x_3216:
[----:B-1----:R-:W2:Y:S04]  /*16e10*/  LDL R10, [R1+0x74] ;  /* 0x00007400010a7983 */ /* 0x002ea80000100800 */
[----:B0-----:R-:W3:Y:S01]  /*16e20*/  LDL.LU R5, [R1+0x60] ;  /* 0x0000600001057983 */ /* 0x001ee20000300800 */
[----:B-----5:R-:W-:Y:S02]  /*16e30*/  VIADD R13, R13, 0x100 ;  /* 0x000001000d0d7836 */ /* 0x020fe40000000000 */
[----:B------:R-:W-:Y:S02]  /*16e40*/  VIADD R12, R12, 0x40 ;  /* 0x000000400c0c7836 */ /* 0x000fe40000000000 */
[C---:B------:R-:W-:Y:S02]  /*16e50*/  VIADD R4, R249.reuse, 0x3f ;  /* 0x0000003ff9047836 */ /* 0x040fe40000000000 */
[----:B------:R-:W-:-:S03]  /*16e60*/  VIADD R249, R249, 0x40 ;  /* 0x00000040f9f97836 */ /* 0x000fc60000000000 */
[----:B--2---:R-:W-:Y:S02]  /*16e70*/  ISETP.GE.AND P1, PT, R4, R10, PT ;  /* 0x0000000a0400720c */ /* 0x004fe40003f26270 */
[----:B---3--:R-:W-:-:S05]  /*16e80*/  IADD3 R5, P2, PT, R5, 0x40, RZ ;  /* 0x0000004005057810 */ /* 0x008fca0007f5e0ff */
[----:B------:R1:W-:Y:S01]  /*16e90*/  STL [R1+0x60], R5 ;  /* 0x0000600501007387 */ /* 0x0003e20000100800 */
[----:B------:R-:W-:-:S03]  /*16ea0*/  IMAD.X R252, RZ, RZ, R252, P2 ;  /* 0x000000fffffc7224 */ /* 0x000fc600010e06fc */
[----:B------:R1:W-:Y:S04]  /*16eb0*/  STL [R1+0x68], R13 ;  /* 0x0000680d01007387 */ /* 0x0003e80000100800 */
[----:B------:R1:W-:Y:S01]  /*16ec0*/  STL [R1+0x64], R12 ;  /* 0x0000640c01007387 */ /* 0x0003e20000100800 */
[----:B------:R-:W-:Y:S05]  /*16ed0*/  @!P1 BRA `(.L_x_3218) ;  /* 0xfffffec400689947 */ /* 0x000fea000383ffff */
.L_x_2956:
[----:B------:R-:W-:Y:S05]  /*16ee0*/  BSYNC B1 ;  /* 0x0000000000017941 */ /* 0x000fea0003800000 */
.L_x_2955:
[----:B------:R-:W-:Y:S01]  /*16ef0*/  UMOV UR4, 0xffffffff ;  /* 0xffffffff00047882 */ /* 0x000fe20000000000 */
[----:B------:R-:W-:Y:S02]  /*16f00*/  LOP3.LUT P0, R24, R246, 0x1f, RZ, 0xc0, !PT ;  /* 0x0000001ff6187812 */ /* 0x000fe4000780c0ff */
[----:B------:R-:W-:Y:S11]  /*16f10*/  BRA.DIV UR4, `(.L_x_3219) ;  /* 0x0000005204c87947 */ /* 0x000ff6000b800000 */
[----:B------:R-:W2:Y:S04]  /*16f20*/  LDL.LU R2, [R1+0x6c] ;  /* 0x00006c0001027983 */ /* 0x000ea80000300800 */
[----:B--2---:R-:W1:Y:S02]  /*16f30*/  SHFL.BFLY PT, R14, R2, 0x10, 0x1f ;  /* 0x0e001f00020e7f89 */ /* 0x004e6400000e0000 */
[----:B-1----:R-:W-:-:S05]  /*16f40*/  FMNMX.FTZ R13, R14, R2, !PT ;  /* 0x000000020e0d7209 */ /* 0x002fca0007810000 */
[----:B------:R-:W0:Y:S02]  /*16f50*/  SHFL.BFLY PT, R14, R13, 0x8, 0x1f ;  /* 0x0d001f000d0e7f89 */ /* 0x000e2400000e0000 */
[----:B0-----:R-:W-:-:S05]  /*16f60*/  FMNMX.FTZ R2, R13, R14, !PT ;  /* 0x0000000e0d027209 */ /* 0x001fca0007810000 */
[----:B------:R-:W0:Y:S02]  /*16f70*/  SHFL.BFLY PT, R14, R2, 0x4, 0x1f ;  /* 0x0c801f00020e7f89 */ /* 0x000e2400000e0000 */
[----:B0-----:R-:W-:-:S05]  /*16f80*/  FMNMX.FTZ R3, R2, R14, !PT ;  /* 0x0000000e02037209 */ /* 0x001fca0007810000 */
[----:B------:R0:W1:Y:S02]  /*16f90*/  SHFL.BFLY PT, R14, R3, 0x2, 0x1f ;  /* 0x0c401f00030e7f89 */ /* 0x00006400000e0000 */
.L_x_3294:
[----:B------:R-:W2:Y:S01]  /*16fa0*/  S2R R11, SR_CgaCtaId ;  /* 0x00000000000b7919 */ /* 0x000ea20000008800 */
[----:B------:R-:W-:Y:S01]  /*16fb0*/  MOV R10, 0x400 ;  /* 0x00000400000a7802 */ /* 0x000fe20000000f00 */
[----:B------:R-:W-:Y:S01]  /*16fc0*/  IMAD.SHL.U32 R2, R246, 0x4, RZ ;  /* 0x00000004f6027824 */ /* 0x000fe200078e00ff */
[----:B-1----:R-:W-:Y:S01]  /*16fd0*/  FMNMX.FTZ R14, R3, R14, !PT ;  /* 0x0000000e030e7209 */ /* 0x002fe20007810000 */
[----:B------:R-:W-:Y:S05]  /*16fe0*/  WARPSYNC.ALL ;  /* 0x0000000000007948 */ /* 0x000fea0003800000 */
[----:B------:R-:W-:Y:S02]  /*16ff0*/  LOP3.LUT R4, R2, 0x7c, RZ, 0xc0, !PT ;  /* 0x0000007c02047812 */ /* 0x000fe400078ec0ff */
[----:B--2---:R-:W-:-:S04]  /*17000*/  LEA R5, R11, R10, 0x18 ;  /* 0x0000000a0b057211 */ /* 0x004fc800078ec0ff */
[----:B0-----:R-:W-:Y:S01]  /*17010*/  @!P0 LEA.HI R3, R246, R5, RZ, 0x1d ;  /* 0x00000005f6038211 */ /* 0x001fe200078fe8ff */
[----:B------:R-:W-:-:S04]  /*17020*/  IMAD.IADD R4, R5, 0x1, R4 ;  /* 0x0000000105047824 */ /* 0x000fc800078e0204 */
[----:B------:R-:W-:Y:S01]  /*17030*/  @!P0 STS [R3], R14 ;  /* 0x0000000e03008388 */ /* 0x000fe20000000800 */
[----:B------:R-:W-:Y:S01]  /*17040*/  BAR.SYNC.DEFER_BLOCKING 0x0 ;  /* 0x0000000000007b1d */ /* 0x000fe20000010000 */
[----:B------:R-:W-:Y:S01]  /*17050*/  ISETP.GT.U32.AND P0, PT, R24, 0x3, PT ;  /* 0x000000031800780c */ /* 0x000fe20003f04070 */
[----:B------:R-:W-:Y:S02]  /*17060*/  IMAD.MOV.U32 R6, RZ, RZ, -0x800001 ;  /* 0xff7fffffff067424 */ /* 0x000fe400078e00ff */
[----:B------:R-:W-:Y:S02]  /*17070*/  IMAD.MOV.U32 R9, RZ, RZ, RZ ;  /* 0x000000ffff097224 */ /* 0x000fe400078e00ff */
[----:B------:R-:W-:Y:S08]  /*17080*/  BSSY.RECONVERGENT B0, `(.L_x_3220) ;  /* 0x0000155000007945 */ /* 0x000ff00003800200 */
[----:B------:R-:W0:Y:S04]  /*17090*/  @!P0 LDS R6, [R4] ;  /* 0x0000000004068984 */ /* 0x000e280000000800 */
[----:B0-----:R-:W0:Y:S02]  /*170a0*/  SHFL.BFLY PT, R3, R6, 0x2, 0x1f ;  /* 0x0c401f0006037f89 */ /* 0x001e2400000e0000 */
        /* <DEDUP_REMOVED lines=30> */
.L_x_3225:
[----:B0-----:R-:W1:Y:S01]  /*17290*/  LDS R8, [R7] ;  /* 0x0000000007087984 */ /* 0x001e620000000800 */
        /* <DEDUP_REMOVED lines=10> */
.L_x_3224:
[----:B------:R-:W-:Y:S05]  /*17340*/  BSYNC.RECONVERGENT B1 ;  /* 0x0000000000017941 */ /* 0x000fea0003800200 */
.L_x_3223:
        /* <DEDUP_REMOVED lines=14> */
.L_x_3228:
[----:B------:R-:W1:Y:S01]  /*17430*/  LDS R7, [R6+-0x400] ;  /* 0xfffc000006077984 */ /* 0x000e620000000800 */
[----:B------:R-:W-:-:S03]  /*17440*/  VIADD R0, R0, 0x800 ;  /* 0x0000080000007836 */ /* 0x000fc60000000000 */
[----:B0-----:R-:W0:Y:S02]  /*17450*/  LDS R8, [R6+-0x200] ;  /* 0xfffe000006087984 */ /* 0x001e240000000800 */
[----:B------:R-:W-:Y:S02]  /*17460*/  ISETP.GE.AND P1, PT, R0, R25, PT ;  /* 0x000000190000720c */ /* 0x000fe40003f26270 */
[----:B------:R-:W2:Y:S04]  /*17470*/  LDS R10, [R6] ;  /* 0x00000000060a7984 */ /* 0x000ea80000000800 */
[----:B------:R-:W3:Y:S04]  /*17480*/  LDS R11, [R6+0x200] ;  /* 0x00020000060b7984 */ /* 0x000ee80000000800 */
[----:B------:R-:W5:Y:S04]  /*17490*/  LDS R12, [R6+0x400] ;  /* 0x00040000060c7984 */ /* 0x000f680000000800 */
        /* <DEDUP_REMOVED lines=10> */
[C---:B--2---:R-:W-:Y:S01]  /*17540*/  FADD.FTZ R10, -R27.reuse, R10 ;  /* 0x0000000a1b0a7221 */ /* 0x044fe20000010100 */
[----:B------:R-:W-:Y:S02]  /*17550*/  FMUL.FTZ R8, R8, 1.4426950216293334961 ;  /* 0x3fb8aa3b08087820 */ /* 0x000fe40000410000 */
[----:B------:R-:W2:Y:S01]  /*17560*/  LDS R20, [R6+0x1400] ;  /* 0x0014000006147984 */ /* 0x000ea20000000800 */
[----:B------:R-:W4:Y:S01]  /*17570*/  MUFU.EX2 R7, R7 ;  /* 0x0000000700077308 */ /* 0x000f220000000800 */
[----:B------:R-:W-:Y:S01]  /*17580*/  FMUL.FTZ R10, R10, 1.4426950216293334961 ;  /* 0x3fb8aa3b0a0a7820 */ /* 0x000fe20000410000 */
[C---:B---3--:R-:W-:Y:S01]  /*17590*/  FADD.FTZ R11, -R27.reuse, R11 ;  /* 0x0000000b1b0b7221 */ /* 0x048fe20000010100 */
[----:B------:R-:W3:Y:S01]  /*175a0*/  LDS R21, [R6+0x1600] ;  /* 0x0016000006157984 */ /* 0x000ee20000000800 */
[----:B-----5:R-:W-:-:S02]  /*175b0*/  FADD.FTZ R12, -R27, R12 ;  /* 0x0000000c1b0c7221 */ /* 0x020fc40000010100 */
[----:B------:R-:W-:Y:S01]  /*175c0*/  FMUL.FTZ R11, R11, 1.4426950216293334961 ;  /* 0x3fb8aa3b0b0b7820 */ /* 0x000fe20000410000 */
[----:B------:R-:W5:Y:S01]  /*175d0*/  LDS R22, [R6+0x1800] ;  /* 0x0018000006167984 */ /* 0x000f620000000800 */
[----:B------:R-:W1:Y:S01]  /*175e0*/  MUFU.EX2 R8, R8 ;  /* 0x0000000800087308 */ /* 0x000e620000000800 */
[----:B------:R-:W-:Y:S01]  /*175f0*/  FMUL.FTZ R12, R12, 1.4426950216293334961 ;  /* 0x3fb8aa3b0c0c7820 */ /* 0x000fe20000410000 */
[C---:B----4-:R-:W-:Y:S01]  /*17600*/  FADD.FTZ R13, -R27.reuse, R13 ;  /* 0x0000000d1b0d7221 */ /* 0x050fe20000010100 */
        /* <DEDUP_REMOVED lines=32> */
[C---:B-----5:R-:W-:Y:S01]  /*17810*/  FADD.FTZ R22, -R27.reuse, R22 ;  /* 0x000000161b167221 */ /* 0x060fe20000010100 */
[----:B----4-:R-:W-:Y:S01]  /*17820*/  FADD.FTZ R23, -R27, R23 ;  /* 0x000000171b177221 */ /* 0x010fe20000010100 */
        /* <DEDUP_REMOVED lines=36> */
.L_x_3227:
[----:B------:R-:W-:Y:S05]  /*17a70*/  BSYNC.RECONVERGENT B1 ;  /* 0x0000000000017941 */ /* 0x000fea0003800200 */
.L_x_3226:
[----:B------:R-:W-:Y:S01]  /*17a80*/  IADD3 R7, PT, PT, -R0, UR44, RZ ;  /* 0x0000002c00077c10 */ /* 0x000fe2000fffe1ff */
[----:B------:R-:W-:Y:S03]  /*17a90*/  BSSY.RECONVERGENT B1, `(.L_x_3229) ;  /* 0x0000036000017945 */ /* 0x000fe60003800200 */
[----:B------:R-:W-:-:S13]  /*17aa0*/  ISETP.GT.AND P1, PT, R7, 0x200, PT ;  /* 0x000002000700780c */ /* 0x000fda0003f24270 */
[----:B------:R-:W-:Y:S05]  /*17ab0*/  @!P1 BRA `(.L_x_3230) ;  /* 0x0000000000cc9947 */ /* 0x000fea0003800000 */
[----:B------:R-:W1:Y:S01]  /*17ac0*/  LDS R7, [R6+-0x400] ;  /* 0xfffc000006077984 */ /* 0x000e620000000800 */
[----:B------:R-:W-:Y:S01]  /*17ad0*/  PLOP3.LUT P0, PT, PT, PT, PT, 0x8, 0x80 ;  /* 0x000000000080781c */ /* 0x000fe20003f0e170 */
[----:B------:R-:W-:Y:S02]  /*17ae0*/  VIADD R0, R0, 0x400 ;  /* 0x0000040000007836 */ /* 0x000fe40000000000 */
[----:B0-----:R-:W0:Y:S04]  /*17af0*/  LDS R8, [R6+-0x200] ;  /* 0xfffe000006087984 */ /* 0x001e280000000800 */
        /* <DEDUP_REMOVED lines=16> */
[----:B------:R-:W1:Y:S01]  /*17c00*/  MUFU.EX2 R8, R8 ;  /* 0x0000000800087308 */ /* 0x000e620000000800 */
[----:B------:R-:W-:Y:S01]  /*17c10*/  FMUL.FTZ R12, R12, 1.4426950216293334961 ;  /* 0x3fb8aa3b0c0c7820 */ /* 0x000fe20000410000 */
[C---:B----4-:R-:W-:Y:S01]  /*17c20*/  FADD.FTZ R13, -R27.reuse, R13 ;  /* 0x0000000d1b0d7221 */ /* 0x050fe20000010100 */
        /* <DEDUP_REMOVED lines=28> */
.L_x_3230:
[----:B------:R-:W-:Y:S05]  /*17df0*/  BSYNC.RECONVERGENT B1 ;  /* 0x0000000000017941 */ /* 0x000fea0003800200 */
.L_x_3229:
[----:B------:R-:W-:-:S13]  /*17e00*/  ISETP.LT.OR P0, PT, R0, UR44, P0 ;  /* 0x0000002c00007c0c */ /* 0x000fda0008701670 */
[----:B------:R-:W-:Y:S05]  /*17e10*/  @!P0 BRA `(.L_x_3221) ;  /* 0x0000000400ec8947 */ /* 0x000fea0003800000 */
[----:B------:R-:W1:Y:S04]  /*17e20*/  LDS R0, [R6+-0x400] ;  /* 0xfffc000006007984 */ /* 0x000e680000000800 */
[----:B------:R-:W2:Y:S04]  /*17e30*/  LDS R7, [R6+-0x200] ;  /* 0xfffe000006077984 */ /* 0x000ea80000000800 */
[----:B0-----:R-:W0:Y:S04]  /*17e40*/  LDS R8, [R6] ;  /* 0x0000000006087984 */ /* 0x001e280000000800 */
[----:B------:R-:W3:Y:S01]  /*17e50*/  LDS R10, [R6+0x200] ;  /* 0x00020000060a7984 */ /* 0x000ee20000000800 */
[C---:B-1----:R-:W-:Y:S01]  /*17e60*/  FADD.FTZ R0, -R27.reuse, R0 ;  /* 0x000000001b007221 */ /* 0x042fe20000010100 */
[----:B--2---:R-:W-:-:S03]  /*17e70*/  FADD.FTZ R7, -R27, R7 ;  /* 0x000000071b077221 */ /* 0x004fc60000010100 */
[----:B------:R-:W-:Y:S01]  /*17e80*/  FMUL.FTZ R0, R0, 1.4426950216293334961 ;  /* 0x3fb8aa3b00007820 */ /* 0x000fe20000410000 */
[----:B0-----:R-:W-:Y:S01]  /*17e90*/  FADD.FTZ R8, -R27, R8 ;  /* 0x000000081b087221 */ /* 0x001fe20000010100 */
        /* <DEDUP_REMOVED lines=17> */
.L_x_3222:
[----:B0-----:R-:W-:Y:S01]  /*17fb0*/  IMAD.MOV.U32 R8, RZ, RZ, 0x80 ;  /* 0x00000080ff087424 */ /* 0x001fe200078e00ff */
[----:B------:R-:W0:Y:S01]  /*17fc0*/  S2UR UR4, SR_CTAID.Y ;  /* 0x00000000000479c3 */ /* 0x000e220000002600 */
        /* <DEDUP_REMOVED lines=8> */
[----:B0-----:R-:W-:Y:S02]  /*18050*/  IMAD R15, R0, UR4, RZ ;  /* 0x00000004000f7c24 */ /* 0x001fe4000f8e02ff */
[----:B------:R-:W-:-:S03]  /*18060*/  IMAD.MOV.U32 R0, RZ, RZ, R3 ;  /* 0x000000ffff007224 */ /* 0x000fc600078e0003 */
[----:B------:R-:W-:-:S05]  /*18070*/  SHF.R.S32.HI R14, RZ, 0x1f, R15 ;  /* 0x0000001fff0e7819 */ /* 0x000fca000001140f */
[----:B------:R-:W-:Y:S05]  /*18080*/  @!P0 BRA `(.L_x_3232) ;  /* 0x00000000006c8947 */ /* 0x000fea0003800000 */
[----:B------:R-:W-:Y:S01]  /*18090*/  VIADD R10, R10, 0x820 ;  /* 0x000008200a0a7836 */ /* 0x000fe20000000000 */
[----:B------:R-:W-:Y:S01]  /*180a0*/  LEA.HI R0, R8, 0x1, RZ, 0x19 ;  /* 0x0000000108007811 */ /* 0x000fe200078fc8ff */
[----:B------:R-:W-:Y:S01]  /*180b0*/  IMAD.MOV.U32 R9, RZ, RZ, RZ ;  /* 0x000000ffff097224 */ /* 0x000fe200078e00ff */
[--C-:B------:R-:W-:Y:S02]  /*180c0*/  IADD3 R13, P0, P2, R15, R6, R3.reuse ;  /* 0x000000060f0d7210 */ /* 0x100fe40007a1e003 */
[----:B------:R-:W-:Y:S02]  /*180d0*/  LEA R11, R11, R10, 0x18 ;  /* 0x0000000a0b0b7211 */ /* 0x000fe400078ec0ff */
[----:B------:R-:W-:Y:S01]  /*180e0*/  LOP3.LUT R6, R0, 0x3, RZ, 0xc0, !PT ;  /* 0x0000000300067812 */ /* 0x000fe200078ec0ff */
[----:B------:R-:W-:Y:S01]  /*180f0*/  IMAD.MOV.U32 R0, RZ, RZ, R3 ;  /* 0x000000ffff007224 */ /* 0x000fe200078e0003 */
[----:B------:R-:W-:Y:S01]  /*18100*/  IADD3.X R7, PT, PT, R14, R7, RZ, P0, P2 ;  /* 0x000000070e077210 */ /* 0x000fe200007e44ff */
[----:B------:R-:W-:-:S02]  /*18110*/  IMAD.IADD R8, R2, 0x1, R11 ;  /* 0x0000000102087824 */ /* 0x000fc400078e020b */
[----:B------:R-:W-:-:S07]  /*18120*/  IMAD.MOV R10, RZ, RZ, -R6 ;  /* 0x000000ffff0a7224 */ /* 0x000fce00078e0a06 */
.L_x_3233:
        /* <DEDUP_REMOVED lines=17> */
.L_x_3232:
[----:B------:R-:W-:Y:S05]  /*18240*/  BSYNC.RECONVERGENT B1 ;  /* 0x0000000000017941 */ /* 0x000fea0003800200 */
.L_x_3231:
        /* <DEDUP_REMOVED lines=13> */
.L_x_3234:
[----:B------:R-:W-:-:S05]  /*18320*/  IMAD.MOV.U32 R6, RZ, RZ, R11 ;  /* 0x000000ffff067224 */ /* 0x000fca00078e000b */
[----:B------:R-:W2:Y:S04]  /*18330*/  LDG.E.U8 R12, desc[UR36][R6.64+-0x100] ;  /* 0xffff0024060c7981 */ /* 0x000ea8000c1e1100 */
[----:B------:R-:W3:Y:S04]  /*18340*/  LDG.E.U8 R10, desc[UR36][R6.64+-0x80] ;  /* 0xffff8024060a7981 */ /* 0x000ee8000c1e1100 */
[----:B------:R-:W5:Y:S04]  /*18350*/  LDG.E.U8 R11, desc[UR36][R6.64] ;  /* 0x00000024060b7981 */ /* 0x000f68000c1e1100 */
[----:B------:R-:W4:Y:S01]  /*18360*/  LDG.E.U8 R13, desc[UR36][R6.64+0x80] ;  /* 0x00008024060d7981 */ /* 0x000f22000c1e1100 */
[----:B------:R-:W-:-:S02]  /*18370*/  IMAD.MOV.U32 R15, RZ, RZ, RZ ;  /* 0x000000ffff0f7224 */ /* 0x000fc400078e00ff */
[----:B------:R-:W-:Y:S02]  /*18380*/  IMAD.MOV.U32 R17, RZ, RZ, RZ ;  /* 0x000000ffff117224 */ /* 0x000fe400078e00ff */
[----:B------:R-:W-:Y:S01]  /*18390*/  VIADD R0, R0, 0x200 ;  /* 0x0000020000007836 */ /* 0x000fe20000000000 */
[----:B--2---:R-:W-:Y:S02]  /*183a0*/  ISETP.NE.AND P0, PT, R12, RZ, PT ;  /* 0x000000ff0c00720c */ /* 0x004fe40003f05270 */
[----:B---3--:R-:W-:Y:S02]  /*183b0*/  ISETP.NE.AND P1, PT, R10, RZ, PT ;  /* 0x000000ff0a00720c */ /* 0x008fe40003f25270 */
[----:B-----5:R-:W-:Y:S02]  /*183c0*/  ISETP.NE.AND P2, PT, R11, RZ, PT ;  /* 0x000000ff0b00720c */ /* 0x020fe40003f45270 */
[----:B----4-:R-:W-:-:S07]  /*183d0*/  ISETP.NE.AND P3, PT, R13, RZ, PT ;  /* 0x000000ff0d00720c */ /* 0x010fce0003f65270 */
        /* <DEDUP_REMOVED lines=11> */
[C---:B--2---:R-:W-:Y:S01]  /*18490*/  @!P2 FADD.FTZ R14, -R27.reuse, R14 ;  /* 0x0000000e1b0ea221 */ /* 0x044fe20000010100 */
        /* <DEDUP_REMOVED lines=19> */
.L_x_3221:
[----:B------:R-:W-:Y:S05]  /*185d0*/  BSYNC.RECONVERGENT B0 ;  /* 0x0000000000007941 */ /* 0x000fea0003800200 */
.L_x_3220:
[----:B---3--:R-:W2:Y:S01]  /*185e0*/  SHFL.BFLY PT, R0, R9, 0x10, 0x1f ;  /* 0x0e001f0009007f89 */ /* 0x008ea200000e0000 */
[C---:B------:R-:W-:Y:S01]  /*185f0*/  ISETP.NE.AND P0, PT, R24.reuse, RZ, PT ;  /* 0x000000ff1800720c */ /* 0x040fe20003f05270 */
[----:B------:R-:W3:Y:S01]  /*18600*/  LDCU.U8 UR11, c[0x0][0x48c] ;  /* 0x00009180ff0b77ac */ /* 0x000ee20008000000 */
[----:B------:R-:W-:Y:S01]  /*18610*/  ISETP.GT.U32.AND P1, PT, R24, 0x3, PT ;  /* 0x000000031800780c */ /* 0x000fe20003f24070 */
[----:B------:R-:W0:Y:S01]  /*18620*/  S2UR UR10, SR_CTAID.X ;  /* 0x00000000000a79c3 */ /* 0x000e220000002500 */
[----:B------:R-:W-:Y:S01]  /*18630*/  UMOV UR4, URZ ;  /* 0x000000ff00047c82 */ /* 0x000fe20008000000 */
[----:B------:R-:W-:-:S08]  /*18640*/  UMOV UR5, URZ ;  /* 0x000000ff00057c82 */ /* 0x000fd00008000000 */
[----:B------:R-:W-:-:S04]  /*18650*/  @!P0 SHF.R.U32.HI R10, RZ, 0x3, R246 ;  /* 0x00000003ff0a8819 */ /* 0x000fc800000116f6 */
[----:B------:R-:W-:Y:S01]  /*18660*/  @!P0 LOP3.LUT R10, R10, 0x7c, RZ, 0xc0, !PT ;  /* 0x0000007c0a0a8812 */ /* 0x000fe200078ec0ff */
[----:B---3--:R-:W-:Y:S01]  /*18670*/  UISETP.NE.AND UP0, UPT, UR11, URZ, UPT ;  /* 0x000000ff0b00728c */ /* 0x008fe2000bf05270 */
[----:B--2---:R-:W-:-:S03]  /*18680*/  FADD.FTZ R0, R0, R9 ;  /* 0x0000000900007221 */ /* 0x004fc60000010000 */
[----:B------:R-:W-:Y:S02]  /*18690*/  @!P0 IMAD.IADD R9, R10, 0x1, R5 ;  /* 0x000000010a098824 */ /* 0x000fe400078e0205 */
[----:B------:R-:W2:Y:S02]  /*186a0*/  SHFL.BFLY PT, R7, R0, 0x8, 0x1f ;  /* 0x0d001f0000077f89 */ /* 0x000ea400000e0000 */
[----:B--2---:R-:W-:-:S05]  /*186b0*/  FADD.FTZ R7, R0, R7 ;  /* 0x0000000700077221 */ /* 0x004fca0000010000 */
[----:B------:R-:W2:Y:S02]  /*186c0*/  SHFL.BFLY PT, R6, R7, 0x4, 0x1f ;  /* 0x0c801f0007067f89 */ /* 0x000ea400000e0000 */
[----:B--2---:R-:W-:-:S05]  /*186d0*/  FADD.FTZ R6, R7, R6 ;  /* 0x0000000607067221 */ /* 0x004fca0000010000 */
[----:B------:R-:W2:Y:S02]  /*186e0*/  SHFL.BFLY PT, R11, R6, 0x2, 0x1f ;  /* 0x0c401f00060b7f89 */ /* 0x000ea400000e0000 */
[----:B--2---:R-:W-:-:S05]  /*186f0*/  FADD.FTZ R11, R6, R11 ;  /* 0x0000000b060b7221 */ /* 0x004fca0000010000 */
[----:B0-----:R-:W0:Y:S02]  /*18700*/  SHFL.BFLY PT, R8, R11, 0x1, 0x1f ;  /* 0x0c201f000b087f89 */ /* 0x001e2400000e0000 */
        /* <DEDUP_REMOVED lines=11> */
[----:B----4-:R0:W2:Y:S01]  /*187c0*/  MUFU.RCP R29, R6 ;  /* 0x00000006001d7308 */ /* 0x0100a20000001000 */
[----:B------:R-:W-:Y:S05]  /*187d0*/  BRA.U !UP0, `(.L_x_3235) ;  /* 0x0000000108247547 */ /* 0x000fea000b800000 */
[----:B------:R-:W3:Y:S01]  /*187e0*/  S2UR UR5, SR_CTAID.Y ;  /* 0x00000000000579c3 */ /* 0x000ee20000002600 */
        /* <DEDUP_REMOVED lines=8> */
.L_x_3235:
        /* <DEDUP_REMOVED lines=22> */
[----:B---3--:R-:W-:-:S06]  /*189d0*/  ULEA UR7, UR8, UR7, 0x18 ;  /* 0x0000000708077291 */ /* 0x008fcc000f8ec0ff */
[----:B------:R-:W-:-:S07]  /*189e0*/  VIADD R0, R2, UR7 ;  /* 0x0000000702007c36 */ /* 0x000fce0008000000 */
.L_x_3241:
[----:B------:R-:W2:Y:S01]  /*189f0*/  LDS R4, [R0] ;  /* 0x0000000000047984 */ /* 0x000ea20000000800 */
[----:B------:R-:W-:-:S05]  /*18a00*/  VIADD R5, R5, 0x1 ;  /* 0x0000000105057836 */ /* 0x000fca0000000000 */
[----:B------:R-:W-:Y:S01]  /*18a10*/  ISETP.NE.AND P0, PT, R5, RZ, PT ;  /* 0x000000ff0500720c */ /* 0x000fe20003f05270 */
[----:B--2---:R-:W-:-:S05]  /*18a20*/  FMUL.FTZ R7, R4, R29 ;  /* 0x0000001d04077220 */ /* 0x004fca0000410000 */
[----:B------:R2:W-:Y:S02]  /*18a30*/  STS [R0], R7 ;  /* 0x0000000700007388 */ /* 0x0005e40000000800 */
[----:B--2---:R-:W-:-:S05]  /*18a40*/  VIADD R0, R0, 0x200 ;  /* 0x0000020000007836 */ /* 0x004fca0000000000 */
[----:B------:R-:W-:Y:S05]  /*18a50*/  @P0 BRA `(.L_x_3241) ;  /* 0xfffffffc00e40947 */ /* 0x000fea000383ffff */
.L_x_3240:
[----:B------:R-:W-:Y:S05]  /*18a60*/  BSYNC.RECONVERGENT B1 ;  /* 0x0000000000017941 */ /* 0x000fea0003800200 */
.L_x_3239:
[----:B------:R-:W-:Y:S05]  /*18a70*/  @!P1 BRA `(.L_x_3237) ;  /* 0x0000001000dc9947 */ /* 0x000fea0003800000 */
[----:B------:R-:W3:Y:S01]  /*18a80*/  S2R R5, SR_CgaCtaId ;  /* 0x0000000000057919 */ /* 0x000ee20000008800 */
        /* <DEDUP_REMOVED lines=8> */
[----:B---3--:R-:W-:-:S04]  /*18b10*/  LEA R5, R5, R4, 0x18 ;  /* 0x0000000405057211 */ /* 0x008fc800078ec0ff */
[----:B------:R-:W-:Y:S01]  /*18b20*/  IADD3 R0, PT, PT, R0, 0x400, R5 ;  /* 0x0000040000007810 */ /* 0x000fe20007ffe005 */
[----:B------:R-:W-:Y:S06]  /*18b30*/  @!P1 BRA `(.L_x_3243) ;  /* 0x0000000000dc9947 */ /* 0x000fec0003800000 */
[----:B------:R-:W-:Y:S01]  /*18b40*/  IMAD.U32 R30, RZ, RZ, UR44 ;  /* 0x0000002cff1e7e24 */ /* 0x000fe2000f8e00ff */
[----:B------:R-:W-:-:S03]  /*18b50*/  PLOP3.LUT P0, PT, PT, PT, PT, 0x8, 0x80 ;  /* 0x000000000080781c */ /* 0x000fc60003f0e170 */
[----:B------:R-:W-:-:S10]  /*18b60*/  VIADD R30, R30, 0xfffffa00 ;  /* 0xfffffa001e1e7836 */ /* 0x000fd40000000000 */
.L_x_3244:
[----:B------:R-:W2:Y:S01]  /*18b70*/  LDS R4, [R0+-0x400] ;  /* 0xfffc000000047984 */ /* 0x000ea20000000800 */
[----:B------:R-:W-:-:S03]  /*18b80*/  VIADD R3, R3, 0x800 ;  /* 0x0000080003037836 */ /* 0x000fc60000000000 */
[----:B0-----:R-:W0:Y:S02]  /*18b90*/  LDS R6, [R0+-0x200] ;  /* 0xfffe000000067984 */ /* 0x001e240000000800 */
[----:B------:R-:W-:Y:S02]  /*18ba0*/  ISETP.GE.AND P1, PT, R3, R30, PT ;  /* 0x0000001e0300720c */ /* 0x000fe40003f26270 */
[----:B------:R-:W3:Y:S04]  /*18bb0*/  LDS R8, [R0] ;  /* 0x0000000000087984 */ /* 0x000ee80000000800 */
[----:B------:R-:W4:Y:S04]  /*18bc0*/  LDS R10, [R0+0x200] ;  /* 0x00020000000a7984 */ /* 0x000f280000000800 */
[----:B------:R-:W5:Y:S04]  /*18bd0*/  LDS R12, [R0+0x400] ;  /* 0x00040000000c7984 */ /* 0x000f680000000800 */
[----:B------:R-:W5:Y:S04]  /*18be0*/  LDS R14, [R0+0x600] ;  /* 0x00060000000e7984 */ /* 0x000f680000000800 */
[----:B------:R-:W-:Y:S04]  /*18bf0*/  LDS R16, [R0+0x800] ;  /* 0x0008000000107984 */ /* 0x000fe80000000800 */
[----:B------:R-:W5:Y:S04]  /*18c00*/  LDS R17, [R0+0xa00] ;  /* 0x000a000000117984 */ /* 0x000f680000000800 */
[----:B------:R-:W5:Y:S04]  /*18c10*/  LDS R18, [R0+0xc00] ;  /* 0x000c000000127984 */ /* 0x000f680000000800 */
[----:B------:R-:W5:Y:S04]  /*18c20*/  LDS R20, [R0+0xe00] ;  /* 0x000e000000147984 */ /* 0x000f680000000800 */
[----:B------:R-:W5:Y:S01]  /*18c30*/  LDS R22, [R0+0x1000] ;  /* 0x0010000000167984 */ /* 0x000f620000000800 */
[----:B--2---:R-:W-:-:S03]  /*18c40*/  FMUL.FTZ R5, R29, R4 ;  /* 0x000000041d057220 */ /* 0x004fc60000410000 */
[----:B------:R-:W2:Y:S01]  /*18c50*/  LDS R24, [R0+0x1200] ;  /* 0x0012000000187984 */ /* 0x000ea20000000800 */
[----:B0-----:R-:W-:-:S03]  /*18c60*/  FMUL.FTZ R7, R29, R6 ;  /* 0x000000061d077220 */ /* 0x001fc60000410000 */
[----:B------:R-:W0:Y:S01]  /*18c70*/  LDS R25, [R0+0x1400] ;  /* 0x0014000000197984 */ /* 0x000e220000000800 */
[----:B---3--:R-:W-:-:S03]  /*18c80*/  FMUL.FTZ R9, R29, R8 ;  /* 0x000000081d097220 */ /* 0x008fc60000410000 */
[----:B------:R-:W3:Y:S01]  /*18c90*/  LDS R26, [R0+0x1600] ;  /* 0x00160000001a7984 */ /* 0x000ee20000000800 */
[----:B----4-:R-:W-:-:S03]  /*18ca0*/  FMUL.FTZ R11, R29, R10 ;  /* 0x0000000a1d0b7220 */ /* 0x010fc60000410000 */
[----:B-1----:R-:W1:Y:S01]  /*18cb0*/  LDS R27, [R0+0x1800] ;  /* 0x00180000001b7984 */ /* 0x002e620000000800 */
        /* <DEDUP_REMOVED lines=31> */
.L_x_3243:
[----:B------:R-:W-:Y:S05]  /*18eb0*/  BSYNC.RECONVERGENT B1 ;  /* 0x0000000000017941 */ /* 0x000fea0003800200 */
.L_x_3242:
[----:B------:R-:W-:Y:S01]  /*18ec0*/  IADD3 R4, PT, PT, -R3, UR44, RZ ;  /* 0x0000002c03047c10 */ /* 0x000fe2000fffe1ff */
[----:B------:R-:W-:Y:S03]  /*18ed0*/  BSSY.RECONVERGENT B1, `(.L_x_3245) ;  /* 0x000001e000017945 */ /* 0x000fe60003800200 */
[----:B------:R-:W-:-:S13]  /*18ee0*/  ISETP.GT.AND P1, PT, R4, 0x200, PT ;  /* 0x000002000400780c */ /* 0x000fda0003f24270 */
[----:B------:R-:W-:Y:S05]  /*18ef0*/  @!P1 BRA `(.L_x_3246) ;  /* 0x00000000006c9947 */ /* 0x000fea0003800000 */
[----:B------:R-:W2:Y:S01]  /*18f00*/  LDS R4, [R0+-0x400] ;  /* 0xfffc000000047984 */ /* 0x000ea20000000800 */
[----:B------:R-:W-:Y:S01]  /*18f10*/  PLOP3.LUT P0, PT, PT, PT, PT, 0x8, 0x80 ;  /* 0x000000000080781c */ /* 0x000fe20003f0e170 */
[----:B------:R-:W-:Y:S02]  /*18f20*/  VIADD R3, R3, 0x400 ;  /* 0x0000040003037836 */ /* 0x000fe40000000000 */
[----:B0-----:R-:W0:Y:S04]  /*18f30*/  LDS R6, [R0+-0x200] ;  /* 0xfffe000000067984 */ /* 0x001e280000000800 */
        /* <DEDUP_REMOVED lines=23> */
.L_x_3246:
[----:B------:R-:W-:Y:S05]  /*190b0*/  BSYNC.RECONVERGENT B1 ;  /* 0x0000000000017941 */ /* 0x000fea0003800200 */
.L_x_3245:
[----:B------:R-:W-:-:S13]  /*190c0*/  ISETP.LT.OR P0, PT, R3, UR44, P0 ;  /* 0x0000002c03007c0c */ /* 0x000fda0008701670 */
[----:B------:R-:W-:Y:S05]  /*190d0*/  @!P0 BRA `(.L_x_3237) ;  /* 0x0000000c00448947 */ /* 0x000fea0003800000 */
[----:B------:R-:W2:Y:S04]  /*190e0*/  LDS R3, [R0+-0x400] ;  /* 0xfffc000000037984 */ /* 0x000ea80000000800 */
[----:B------:R-:W3:Y:S04]  /*190f0*/  LDS R4, [R0+-0x200] ;  /* 0xfffe000000047984 */ /* 0x000ee80000000800 */
[----:B0-----:R-:W0:Y:S04]  /*19100*/  LDS R6, [R0] ;  /* 0x0000000000067984 */ /* 0x001e280000000800 */
[----:B------:R-:W4:Y:S01]  /*19110*/  LDS R8, [R0+0x200] ;  /* 0x0002000000087984 */ /* 0x000f220000000800 */
[-C--:B--2---:R-:W-:Y:S01]  /*19120*/  FMUL.FTZ R3, R3, R29.reuse ;  /* 0x0000001d03037220 */ /* 0x084fe20000410000 */
[----:B---3--:R-:W-:-:S04]  /*19130*/  FMUL.FTZ R5, R4, R29 ;  /* 0x0000001d04057220 */ /* 0x008fc80000410000 */
[----:B------:R3:W-:Y:S01]  /*19140*/  STS [R0+-0x400], R3 ;  /* 0xfffc000300007388 */ /* 0x0007e20000000800 */
[----:B0-----:R-:W-:-:S03]  /*19150*/  FMUL.FTZ R7, R6, R29 ;  /* 0x0000001d06077220 */ /* 0x001fc60000410000 */
[----:B------:R3:W-:Y:S01]  /*19160*/  STS [R0+-0x200], R5 ;  /* 0xfffe000500007388 */ /* 0x0007e20000000800 */
[----:B----4-:R-:W-:-:S03]  /*19170*/  FMUL.FTZ R9, R8, R29 ;  /* 0x0000001d08097220 */ /* 0x010fc60000410000 */
[----:B------:R3:W-:Y:S04]  /*19180*/  STS [R0], R7 ;  /* 0x0000000700007388 */ /* 0x0007e80000000800 */
[----:B------:R3:W-:Y:S01]  /*19190*/  STS [R0+0x200], R9 ;  /* 0x0002000900007388 */ /* 0x0007e20000000800 */
[----:B------:R-:W-:Y:S05]  /*191a0*/  BRA `(.L_x_3237) ;  /* 0x0000000c00107947 */ /* 0x000fea0003800000 */
.L_x_3238:
        /* <DEDUP_REMOVED lines=10> */
[----:B------:R-:W4:Y:S01]  /*19250*/  LDCU.64 UR14, c[0x0][0x480] ;  /* 0x00009000ff0e77ac */ /* 0x000f220008000a00 */
[----:B------:R-:W-:Y:S02]  /*19260*/  LEA.HI R0, R0, 0x1, RZ, 0x19 ;  /* 0x0000000100007811 */ /* 0x000fe400078fc8ff */
[----:B------:R-:W-:Y:S01]  /*19270*/  IADD3 R9, P0, PT, R3, UR4, RZ ;  /* 0x0000000403097c10 */ /* 0x000fe2000ff1e0ff */
[----:B------:R-:W-:Y:S02]  /*19280*/  UMOV UR7, 0x400 ;  /* 0x0000040000077882 */ /* 0x000fe40000000000 */
[----:B------:R-:W-:Y:S01]  /*19290*/  UIADD3 UR7, UPT, UPT, UR7, 0x820, URZ ;  /* 0x0000082007077890 */ /* 0x000fe2000fffe0ff */
[C---:B------:R-:W-:Y:S01]  /*192a0*/  IMAD.SHL.U32 R4, R0.reuse, 0x80, RZ ;  /* 0x0000008000047824 */ /* 0x040fe200078e00ff */
[----:B------:R-:W-:Y:S01]  /*192b0*/  LOP3.LUT R0, R0, 0x3, RZ, 0xc0, !PT ;  /* 0x0000000300007812 */ /* 0x000fe200078ec0ff */
[----:B0-----:R-:W-:-:S03]  /*192c0*/  IMAD.X R6, RZ, RZ, UR5, P0 ;  /* 0x00000005ff067e24 */ /* 0x001fc600080e06ff */
[----:B------:R-:W-:-:S05]  /*192d0*/  LOP3.LUT R4, R4, 0x180, RZ, 0xc0, !PT ;  /* 0x0000018004047812 */ /* 0x000fca00078ec0ff */
[----:B------:R-:W-:Y:S01]  /*192e0*/  IMAD.IADD R3, R3, 0x1, R4 ;  /* 0x0000000103037824 */ /* 0x000fe200078e0204 */
[----:B----4-:R-:W-:-:S04]  /*192f0*/  LEA R8, P0, R9, UR14, 0x2 ;  /* 0x0000000e09087c11 */ /* 0x010fc8000f8010ff */
[----:B------:R-:W-:Y:S01]  /*19300*/  LEA.HI.X R9, R9, UR15, R6, 0x2, P0 ;  /* 0x0000000f09097c11 */ /* 0x000fe200080f1406 */
[----:B---3--:R-:W-:Y:S01]  /*19310*/  ULEA UR7, UR8, UR7, 0x18 ;  /* 0x0000000708077291 */ /* 0x008fe2000f8ec0ff */
[----:B------:R-:W-:-:S05]  /*19320*/  IMAD.MOV R6, RZ, RZ, -R0 ;  /* 0x000000ffff067224 */ /* 0x000fca00078e0a00 */
[----:B------:R-:W-:-:S07]  /*19330*/  VIADD R0, R2, UR7 ;  /* 0x0000000702007c36 */ /* 0x000fce0008000000 */
.L_x_3249:
[----:B---3--:R-:W2:Y:S01]  /*19340*/  LDS R4, [R0] ;  /* 0x0000000000047984 */ /* 0x008ea20000000800 */
        /* <DEDUP_REMOVED lines=11> */
.L_x_3248:
[----:B------:R-:W-:Y:S05]  /*19400*/  BSYNC.RECONVERGENT B1 ;  /* 0x0000000000017941 */ /* 0x000fea0003800200 */
.L_x_3247:
[----:B------:R-:W-:Y:S05]  /*19410*/  @!P1 BRA `(.L_x_3237) ;  /* 0x0000000800749947 */ /* 0x000fea0003800000 */
[----:B---3--:R-:W3:Y:S01]  /*19420*/  S2R R5, SR_CgaCtaId ;  /* 0x0000000000057919 */ /* 0x008ee20000008800 */
[----:B------:R-:W0:Y:S01]  /*19430*/  LDCU.64 UR8, c[0x0][0x480] ;  /* 0x00009000ff0877ac */ /* 0x000e220008000a00 */
        /* <DEDUP_REMOVED lines=8> */
[----:B0-----:R-:W-:-:S04]  /*194c0*/  LEA R6, P0, R4, UR8, 0x2 ;  /* 0x0000000804067c11 */ /* 0x001fc8000f8010ff */
[----:B------:R-:W-:Y:S02]  /*194d0*/  LEA.HI.X R8, R4, UR9, R7, 0x2, P0 ;  /* 0x0000000904087c11 */ /* 0x000fe400080f1407 */
[----:B------:R-:W-:Y:S02]  /*194e0*/  IADD3 R4, P0, PT, R6, 0x400, RZ ;  /* 0x0000040006047810 */ /* 0x000fe40007f1e0ff */
[----:B---3--:R-:W-:-:S03]  /*194f0*/  LEA R7, R5, R0, 0x18 ;  /* 0x0000000005077211 */ /* 0x008fc600078ec0ff */
[----:B------:R-:W-:Y:S01]  /*19500*/  IMAD.X R5, RZ, RZ, R8, P0 ;  /* 0x000000ffff057224 */ /* 0x000fe200000e0608 */
[----:B------:R-:W-:Y:S02]  /*19510*/  LEA R0, R3, -UR7, 0x2 ;  /* 0x8000000703007c11 */ /* 0x000fe4000f8e10ff */
[----:B------:R-:W-:Y:S02]  /*19520*/  PLOP3.LUT P0, PT, PT, PT, PT, 0x80, 0x8 ;  /* 0x000000000008781c */ /* 0x000fe40003f0f070 */
[----:B------:R-:W-:Y:S01]  /*19530*/  IADD3 R0, PT, PT, R0, 0x400, R7 ;  /* 0x0000040000007810 */ /* 0x000fe20007ffe007 */
[----:B------:R-:W-:Y:S10]  /*19540*/  @!P1 BRA `(.L_x_3251) ;  /* 0x00000004002c9947 */ /* 0x000ff40003800000 */
[----:B------:R-:W-:Y:S01]  /*19550*/  IMAD.U32 R28, RZ, RZ, UR44 ;  /* 0x0000002cff1c7e24 */ /* 0x000fe2000f8e00ff */
[----:B------:R-:W-:-:S03]  /*19560*/  PLOP3.LUT P0, PT, PT, PT, PT, 0x8, 0x80 ;  /* 0x000000000080781c */ /* 0x000fc60003f0e170 */
[----:B------:R-:W-:-:S10]  /*19570*/  VIADD R28, R28, 0xfffffa00 ;  /* 0xfffffa001c1c7836 */ /* 0x000fd40000000000 */
.L_x_3252:
[----:B------:R-:W2:Y:S01]  /*19580*/  LDS R6, [R0+-0x400] ;  /* 0xfffc000000067984 */ /* 0x000ea20000000800 */
[----:B------:R-:W-:-:S03]  /*19590*/  VIADD R3, R3, 0x800 ;  /* 0x0000080003037836 */ /* 0x000fc60000000000 */
[----:B------:R-:W0:Y:S02]  /*195a0*/  LDS R8, [R0+-0x200] ;  /* 0xfffe000000087984 */ /* 0x000e240000000800 */
[----:B------:R-:W-:Y:S02]  /*195b0*/  ISETP.GE.AND P2, PT, R3, R28, PT ;  /* 0x0000001c0300720c */ /* 0x000fe40003f46270 */
[----:B------:R-:W3:Y:S04]  /*195c0*/  LDS R12, [R0+0x200] ;  /* 0x00020000000c7984 */ /* 0x000ee80000000800 */
[----:B------:R-:W4:Y:S04]  /*195d0*/  LDS R10, [R0] ;  /* 0x00000000000a7984 */ /* 0x000f280000000800 */
[----:B------:R-:W-:Y:S04]  /*195e0*/  LDS R20, [R0+0xa00] ;  /* 0x000a000000147984 */ /* 0x000fe80000000800 */
        /* <DEDUP_REMOVED lines=8> */
[----:B------:R-:W-:Y:S01]  /*19670*/  LDS R6, [R0+0x1a00] ;  /* 0x001a000000067984 */ /* 0x000fe20000000800 */
[----:B---3--:R-:W-:-:S03]  /*19680*/  FMUL.FTZ R13, R29, R12 ;  /* 0x0000000c1d0d7220 */ /* 0x008fc60000410000 */
[----:B------:R-:W-:Y:S01]  /*19690*/  LDS R24, [R0+0x1200] ;  /* 0x0012000000187984 */ /* 0x000fe20000000800 */
[----:B----4-:R-:W-:-:S03]  /*196a0*/  FMUL.FTZ R11, R29, R10 ;  /* 0x0000000a1d0b7220 */ /* 0x010fc60000410000 */
[----:B------:R-:W0:Y:S04]  /*196b0*/  LDS R25, [R0+0x1400] ;  /* 0x0014000000197984 */ /* 0x000e280000000800 */
[----:B------:R-:W-:Y:S04]  /*196c0*/  LDS R26, [R0+0x1600] ;  /* 0x00160000001a7984 */ /* 0x000fe80000000800 */
[----:B-1----:R-:W1:Y:S01]  /*196d0*/  LDS R27, [R0+0x1800] ;  /* 0x00180000001b7984 */ /* 0x002e620000000800 */
        /* <DEDUP_REMOVED lines=8> */
[----:B---3--:R-:W-:-:S03]  /*19760*/  FMUL.FTZ R7, R29, R20 ;  /* 0x000000141d077220 */ /* 0x008fc60000410000 */
[----:B------:R-:W-:Y:S01]  /*19770*/  STG.E desc[UR36][R4.64+0x200], R13 ;  /* 0x0002000d04007986 */ /* 0x000fe2000c101924 */
[----:B--2---:R-:W-:-:S03]  /*19780*/  FMUL.FTZ R23, R29, R23 ;  /* 0x000000171d177220 */ /* 0x004fc60000410000 */
        /* <DEDUP_REMOVED lines=39> */
.L_x_3251:
[----:B------:R-:W-:Y:S05]  /*19a00*/  BSYNC.RECONVERGENT B1 ;  /* 0x0000000000017941 */ /* 0x000fea0003800200 */
.L_x_3250:
        /* <DEDUP_REMOVED lines=15> */
[----:B------:R-:W-:Y:S01]  /*19b00*/  IADD3 R6, P1, PT, R4, 0x1000, RZ ;  /* 0x0000100004067810 */ /* 0x000fe20007f3e0ff */
[----:B0-----:R-:W-:-:S03]  /*19b10*/  FMUL.FTZ R9, R29, R8 ;  /* 0x000000081d097220 */ /* 0x001fc60000410000 */
[----:B------:R-:W-:Y:S01]  /*19b20*/  STG.E desc[UR36][R4.64+-0x400], R7 ;  /* 0xfffc000704007986 */ /* 0x000fe2000c101924 */
[----:B---3--:R-:W-:-:S03]  /*19b30*/  FMUL.FTZ R11, R29, R10 ;  /* 0x0000000a1d0b7220 */ /* 0x008fc60000410000 */
        /* <DEDUP_REMOVED lines=9> */
[----:B0-----:R-:W-:Y:S02]  /*19bd0*/  IMAD.X R9, RZ, RZ, R5, P1 ;  /* 0x000000ffff097224 */ /* 0x001fe400008e0605 */
        /* <DEDUP_REMOVED lines=14> */
.L_x_3254:
[----:B------:R-:W-:Y:S05]  /*19cc0*/  BSYNC.RECONVERGENT B1 ;  /* 0x0000000000017941 */ /* 0x000fea0003800200 */
.L_x_3253:
[----:B------:R-:W-:-:S13]  /*19cd0*/  ISETP.LT.OR P0, PT, R3, UR44, P0 ;  /* 0x0000002c03007c0c */ /* 0x000fda0008701670 */
        /* <DEDUP_REMOVED lines=17> */
.L_x_3237:
[----:B------:R-:W-:Y:S05]  /*19df0*/  BSYNC.RECONVERGENT B0 ;  /* 0x0000000000007941 */ /* 0x000fea0003800200 */
.L_x_3236:
[----:B------:R-:W-:Y:S01]  /*19e00*/  ULEA.HI UR4, UR43, UR43, URZ, 0x1 ;  /* 0x0000002b2b047291 */ /* 0x000fe2000f8f08ff */
[----:B------:R-:W4:Y:S01]  /*19e10*/  S2UR UR5, SR_CTAID.Y ;  /* 0x00000000000579c3 */ /* 0x000f220000002600 */
[----:B------:R-:W5:Y:S01]  /*19e20*/  LDCU UR12, c[0x0][0x40c] ;  /* 0x00008180ff0c77ac */ /* 0x000f620008000800 */
[----:B------:R-:W-:Y:S01]  /*19e30*/  SHF.R.U32.HI R14, RZ, 0x6, R246 ;  /* 0x00000006ff0e7819 */ /* 0x000fe200000116f6 */
[----:B------:R-:W-:Y:S01]  /*19e40*/  IMAD.SHL.U32 R15, R246, 0x10, RZ ;  /* 0x00000010f60f7824 */ /* 0x000fe200078e00ff */
[----:B0--3--:R-:W-:Y:S01]  /*19e50*/  LOP3.LUT R0, R2, 0xfc, RZ, 0xc0, !PT ;  /* 0x000000fc02007812 */ /* 0x009fe200078ec0ff */
[----:B------:R-:W-:Y:S01]  /*19e60*/  ULOP3.LUT UR4, UR4, 0xfffffffe, URZ, 0xc0, !UPT ;  /* 0xfffffffe04047892 */ /* 0x000fe2000f8ec0ff */
[----:B------:R-:W-:Y:S01]  /*19e70*/  BSSY.RECONVERGENT B0, `(.L_x_3255) ;  /* 0x000001f000007945 */ /* 0x000fe20003800200 */
[----:B------:R-:W4:Y:S01]  /*19e80*/  LDCU UR11, c[0x0][0x3f8] ;  /* 0x00007f00ff0b77ac */ /* 0x000f220008000800 */
[----:B------:R-:W0:Y:S01]  /*19e90*/  S2UR UR17, SR_CgaCtaId ;  /* 0x00000000001179c3 */ /* 0x000e220000008800 */
[----:B------:R-:W-:-:S02]  /*19ea0*/  CS2R R6, SRZ ;  /* 0x0000000000067805 */ /* 0x000fc4000001ff00 */
[----:B------:R-:W-:Y:S01]  /*19eb0*/  CS2R R4, SRZ ;  /* 0x0000000000047805 */ /* 0x000fe2000001ff00 */
[----:B------:R-:W-:Y:S01]  /*19ec0*/  UIADD3 UR4, UPT, UPT, UR43, -UR4, URZ ;  /* 0x800000042b047290 */ /* 0x000fe2000fffe0ff */
[----:B------:R-:W-:Y:S01]  /*19ed0*/  LOP3.LUT R15, R15, 0x3f0, RZ, 0xc0, !PT ;  /* 0x000003f00f0f7812 */ /* 0x000fe200078ec0ff */
[----:B------:R-:W3:Y:S04]  /*19ee0*/  LDCU UR9, c[0x0][0x3f4] ;  /* 0x00007e80ff0977ac */ /* 0x000ee80008000800 */
[----:B------:R-:W-:Y:S01]  /*19ef0*/  ISETP.NE.AND P0, PT, R14, UR4, PT ;  /* 0x000000040e007c0c */ /* 0x000fe2000bf05270 */
[----:B------:R-:W-:Y:S02]  /*19f00*/  UMOV UR16, 0x400 ;  /* 0x0000040000107882 */ /* 0x000fe40000000000 */
[----:B------:R-:W-:Y:S01]  /*19f10*/  UIADD3 UR8, UPT, UPT, UR16, 0x420, URZ ;  /* 0x0000042010087890 */ /* 0x000fe2000fffe0ff */
[----:B-----5:R-:W-:-:S04]  /*19f20*/  ISETP.NE.OR P0, PT, RZ, UR12, P0 ;  /* 0x0000000cff007c0c */ /* 0x020fc80008705670 */
[----:B------:R-:W-:Y:S01]  /*19f30*/  ISETP.GT.U32.OR P0, PT, R0, 0xbf, P0 ;  /* 0x000000bf0000780c */ /* 0x000fe20000704470 */
[----:B----4-:R-:W-:-:S04]  /*19f40*/  UIMAD UR5, UR5, UR11, UR10 ;  /* 0x0000000b050572a4 */ /* 0x010fc8000f8e020a */
[----:B------:R-:W-:Y:S01]  /*19f50*/  UIMAD UR7, UR5, 0xc0, URZ ;  /* 0x000000c0050778a4 */ /* 0x000fe2000f8e02ff */
[----:B---3--:R-:W-:Y:S01]  /*19f60*/  IMAD.U32 R17, RZ, RZ, UR9 ;  /* 0x00000009ff117e24 */ /* 0x008fe2000f8e00ff */
[----:B0-----:R-:W-:-:S03]  /*19f70*/  ULEA UR8, UR17, UR8, 0x18 ;  /* 0x0000000811087291 */ /* 0x001fc6000f8ec0ff */
[C-C-:B------:R-:W-:Y:S02]  /*19f80*/  IMAD R21, R17.reuse, UR6, R0.reuse ;  /* 0x0000000611157c24 */ /* 0x140fe4000f8e0200 */
[----:B------:R-:W-:Y:S01]  /*19f90*/  IMAD R19, R17, UR7, R0 ;  /* 0x0000000711137c24 */ /* 0x000fe2000f8e0200 */
[----:B------:R-:W-:Y:S06]  /*19fa0*/  @P0 BRA `(.L_x_3256) ;  /* 0x00000000002c0947 */ /* 0x000fec0003800000 */
        /* <DEDUP_REMOVED lines=10> */
.L_x_3257:
[----:B-----5:R0:W-:Y:S02]  /*1a050*/  STS.128 [R15+UR8], R4 ;  /* 0x000000040f007988 */ /* 0x0201e40008000c08 */
.L_x_3256:
[----:B------:R-:W-:Y:S05]  /*1a060*/  BSYNC.RECONVERGENT B0 ;  /* 0x0000000000007941 */ /* 0x000fea0003800200 */
.L_x_3255:
[----:B------:R-:W-:Y:S01]  /*1a070*/  BAR.SYNC.DEFER_BLOCKING 0x0 ;  /* 0x0000000000007b1d */ /* 0x000fe20000010000 */
[----:B------:R-:W-:Y:S02]  /*1a080*/  ISETP.GT.U32.AND P0, PT, R0, 0xbf, PT ;  /* 0x000000bf0000780c */ /* 0x000fe40003f04070 */
[----:B------:R-:W-:Y:S02]  /*1a090*/  CS2R R10, SRZ ;  /* 0x00000000000a7805 */ /* 0x000fe4000001ff00 */
[----:B------:R-:W-:Y:S01]  /*1a0a0*/  CS2R R8, SRZ ;  /* 0x0000000000087805 */ /* 0x000fe2000001ff00 */
[----:B------:R-:W3:Y:S01]  /*1a0b0*/  LDCU UR18, c[0x0][0x40c] ;  /* 0x00008180ff1277ac */ /* 0x000ee20008000800 */
[----:B------:R-:W-:Y:S07]  /*1a0c0*/  BSSY.RECONVERGENT B0, `(.L_x_3258) ;  /* 0x00001d2000007945 */ /* 0x000fee0003800200 */
[----:B------:R-:W-:Y:S05]  /*1a0d0*/  @P0 BRA `(.L_x_3259) ;  /* 0x0000001c00400947 */ /* 0x000fea0003800000 */
[----:B------:R-:W4:Y:S01]  /*1a0e0*/  LDC.64 R12, c[0x0][0x3c0] ;  /* 0x0000f000ff0c7b82 */ /* 0x000f220000000a00 */
[----:B------:R-:W-:Y:S01]  /*1a0f0*/  VIADD R25, R14, UR13 ;  /* 0x0000000d0e197c36 */ /* 0x000fe20008000000 */
[----:B------:R-:W-:Y:S01]  /*1a100*/  VIMNMX R24, PT, PT, R17, UR43, PT ;  /* 0x0000002b11187c48 */ /* 0x000fe2000bfe0100 */
        /* <DEDUP_REMOVED lines=8> */
[----:B------:R-:W4:Y:S01]  /*1a190*/  LDC.64 R8, c[0x0][0x458] ;  /* 0x00011600ff087b82 */ /* 0x000f220000000a00 */
[----:B------:R-:W-:Y:S01]  /*1a1a0*/  UIMAD UR6, UR38, UR11, UR10 ;  /* 0x0000000b260672a4 */ /* 0x000fe2000f8e020a */
[----:B------:R-:W-:Y:S01]  /*1a1b0*/  BSSY.RECONVERGENT B2, `(.L_x_3262) ;  /* 0x0000042000027945 */ /* 0x000fe20003800200 */
[----:B-1----:R-:W-:Y:S01]  /*1a1c0*/  IMAD.MOV.U32 R27, RZ, RZ, R25 ;  /* 0x000000ffff1b7224 */ /* 0x002fe200078e0019 */
[----:B------:R-:W-:-:S03]  /*1a1d0*/  IADD3 R20, PT, PT, -R14, UR5, R11 ;  /* 0x000000050e147c10 */ /* 0x000fc6000fffe10b */
[----:B------:R-:W-:Y:S01]  /*1a1e0*/  IMAD.U32 R23, RZ, RZ, UR6 ;  /* 0x00000006ff177e24 */ /* 0x000fe2000f8e00ff */
[----:B------:R-:W-:-:S03]  /*1a1f0*/  LOP3.LUT R10, R20, 0x6, RZ, 0xc0, !PT ;  /* 0x00000006140a7812 */ /* 0x000fc600078ec0ff */
[----:B------:R-:W-:Y:S01]  /*1a200*/  IMAD R23, R23, 0xc0, R0 ;  /* 0x000000c017177824 */ /* 0x000fe200078e0200 */
[----:B------:R-:W-:Y:S02]  /*1a210*/  ISETP.NE.AND P0, PT, R10, 0x6, PT ;  /* 0x000000060a00780c */ /* 0x000fe40003f05270 */
[----:B------:R-:W-:Y:S01]  /*1a220*/  CS2R R10, SRZ ;  /* 0x00000000000a7805 */ /* 0x000fe2000001ff00 */
[----:B----4-:R-:W-:Y:S01]  /*1a230*/  IMAD.WIDE R22, R23, 0x4, R8 ;  /* 0x0000000417167825 */ /* 0x010fe200078e0208 */
[----:B------:R-:W-:-:S09]  /*1a240*/  CS2R R8, SRZ ;  /* 0x0000000000087805 */ /* 0x000fd2000001ff00 */
[----:B------:R-:W-:Y:S05]  /*1a250*/  @!P0 BRA `(.L_x_3263) ;  /* 0x0000000000dc8947 */ /* 0x000fea0003800000 */
[----:B------:R-:W1:Y:S01]  /*1a260*/  LDCU.64 UR14, c[0x0][0x3c0] ;  /* 0x00007800ff0e77ac */ /* 0x000e620008000a00 */
[----:B------:R-:W-:Y:S01]  /*1a270*/  IMAD R16, R25, 0xc0, RZ ;  /* 0x000000c019107824 */ /* 0x000fe200078e02ff */
[----:B------:R-:W-:Y:S01]  /*1a280*/  LEA.HI R8, R20, 0x1, RZ, 0x1f ;  /* 0x0000000114087811 */ /* 0x000fe200078ff8ff */
[----:B------:R-:W-:Y:S01]  /*1a290*/  IMAD.MOV.U32 R27, RZ, RZ, R25 ;  /* 0x000000ffff1b7224 */ /* 0x000fe200078e0019 */
[----:B------:R-:W-:Y:S01]  /*1a2a0*/  UIADD3 UR5, UPT, UPT, UR16, 0x820, URZ ;  /* 0x0000082010057890 */ /* 0x000fe2000fffe0ff */
[----:B------:R-:W-:-:S03]  /*1a2b0*/  IMAD.WIDE.U32 R16, R16, 0x4, RZ ;  /* 0x0000000410107825 */ /* 0x000fc600078e00ff */
[----:B------:R-:W-:Y:S01]  /*1a2c0*/  ULEA UR5, UR17, UR5, 0x18 ;  /* 0x0000000511057291 */ /* 0x000fe2000f8ec0ff */
[----:B------:R-:W-:-:S04]  /*1a2d0*/  IMAD.WIDE R18, R19, 0x4, R16 ;  /* 0x0000000413127825 */ /* 0x000fc800078e0210 */
[----:B------:R-:W-:Y:S01]  /*1a2e0*/  IMAD.WIDE R16, R21, 0x4, R16 ;  /* 0x0000000415107825 */ /* 0x000fe200078e0210 */
[----:B-1----:R-:W-:Y:S02]  /*1a2f0*/  IADD3 R40, P0, PT, R18, UR14, RZ ;  /* 0x0000000e12287c10 */ /* 0x002fe4000ff1e0ff */
[----:B------:R-:W-:Y:S02]  /*1a300*/  IADD3 R26, P1, PT, R16, UR14, RZ ;  /* 0x0000000e101a7c10 */ /* 0x000fe4000ff3e0ff */
[----:B------:R-:W-:Y:S01]  /*1a310*/  LOP3.LUT R16, R8, 0x3, RZ, 0xc0, !PT ;  /* 0x0000000308107812 */ /* 0x000fe200078ec0ff */
[----:B------:R-:W-:Y:S01]  /*1a320*/  IMAD.MOV.U32 R8, RZ, RZ, RZ ;  /* 0x000000ffff087224 */ /* 0x000fe200078e00ff */
[----:B------:R-:W-:Y:S02]  /*1a330*/  IADD3.X R43, PT, PT, R19, UR15, RZ, P0, !PT ;  /* 0x0000000f132b7c10 */ /* 0x000fe400087fe4ff */
[----:B------:R-:W-:Y:S01]  /*1a340*/  IADD3.X R41, PT, PT, R17, UR15, RZ, P1, !PT ;  /* 0x0000000f11297c10 */ /* 0x000fe20008ffe4ff */
[----:B------:R-:W-:Y:S01]  /*1a350*/  IMAD.MOV R19, RZ, RZ, -R16 ;  /* 0x000000ffff137224 */ /* 0x000fe200078e0a10 */
[----:B------:R-:W-:-:S07]  /*1a360*/  LEA R18, R14, UR5, 0x2 ;  /* 0x000000050e127c11 */ /* 0x000fce000f8e10ff */
.L_x_3265:
[----:B-1----:R-:W-:Y:S01]  /*1a370*/  IMAD.MOV.U32 R16, RZ, RZ, R26 ;  /* 0x000000ffff107224 */ /* 0x002fe200078e001a */
[----:B------:R1:W4:Y:S01]  /*1a380*/  LDS R21, [R18] ;  /* 0x0000000012157984 */ /* 0x0003220000000800 */
[----:B------:R-:W-:-:S05]  /*1a390*/  IMAD.MOV.U32 R17, RZ, RZ, R41 ;  /* 0x000000ffff117224 */ /* 0x000fca00078e0029 */
[----:B--2---:R1:W5:Y:S01]  /*1a3a0*/  LDG.E.128 R28, desc[UR36][R16.64] ;  /* 0x00000024101c7981 */ /* 0x004362000c1e1d00 */
[----:B------:R-:W-:Y:S01]  /*1a3b0*/  UISETP.NE.AND UP0, UPT, UR12, URZ, UPT ;  /* 0x000000ff0c00728c */ /* 0x000fe2000bf05270 */
[----:B------:R-:W-:-:S08]  /*1a3c0*/  VIADD R19, R19, 0x1 ;  /* 0x0000000113137836 */ /* 0x000fd00000000000 */
[----:B-1----:R-:W-:Y:S05]  /*1a3d0*/  BRA.U UP0, `(.L_x_3264) ;  /* 0x00000001004c7547 */ /* 0x002fea000b800000 */
[----:B------:R-:W-:Y:S01]  /*1a3e0*/  UISETP.NE.AND UP0, UPT, UR42, URZ, UPT ;  /* 0x000000ff2a00728c */ /* 0x000fe2000bf05270 */
[----:B------:R-:W1:Y:S05]  /*1a3f0*/  LDS.128 R32, [R15+UR8] ;  /* 0x000000080f207984 */ /* 0x000e6a0008000c00 */
[----:B------:R-:W-:-:S13]  /*1a400*/  PLOP3.LUT P0, PT, PT, PT, UP0, 0x80, 0x8 ;  /* 0x000000000008781c */ /* 0x000fda0003f0f008 */
[----:B------:R-:W2:Y:S01]  /*1a410*/  @P0 LDG.E.128 R36, desc[UR36][R22.64] ;  /* 0x0000002416240981 */ /* 0x000ea2000c1e1d00 */
[----:B------:R-:W-:Y:S01]  /*1a420*/  PLOP3.LUT P0, PT, PT, PT, UP0, 0x80, 0x8 ;  /* 0x000000000008781c */ /* 0x000fe20003f0f008 */
[----:B------:R-:W-:Y:S01]  /*1a430*/  IMAD.MOV.U32 R16, RZ, RZ, R40 ;  /* 0x000000ffff107224 */ /* 0x000fe200078e0028 */
[----:B------:R-:W-:Y:S01]  /*1a440*/  PLOP3.LUT P1, PT, PT, PT, UP0, 0x80, 0x8 ;  /* 0x000000000008781c */ /* 0x000fe20003f2f008 */
[----:B------:R-:W-:Y:S01]  /*1a450*/  IMAD.MOV.U32 R17, RZ, RZ, R43 ;  /* 0x000000ffff117224 */ /* 0x000fe200078e002b */
        /* <DEDUP_REMOVED lines=11> */
.L_x_3264:
[----:B------:R-:W-:Y:S01]  /*1a510*/  ISETP.NE.AND P0, PT, R19, RZ, PT ;  /* 0x000000ff1300720c */ /* 0x000fe20003f05270 */
[C---:B----45:R-:W-:Y:S01]  /*1a520*/  FFMA.FTZ R8, R21.reuse, R28, R8 ;  /* 0x0000001c15087223 */ /* 0x070fe20000010008 */
        /* <DEDUP_REMOVED lines=10> */
.L_x_3263:
[----:B---3--:R-:W-:Y:S05]  /*1a5d0*/  BSYNC.RECONVERGENT B2 ;  /* 0x0000000000027941 */ /* 0x008fea0003800200 */
.L_x_3262:
[----:B------:R-:W-:-:S13]  /*1a5e0*/  ISETP.GE.U32.AND P0, PT, R20, 0x6, PT ;  /* 0x000000061400780c */ /* 0x000fda0003f06070 */
[----:B------:R-:W-:Y:S05]  /*1a5f0*/  @!P0 BRA `(.L_x_3261) ;  /* 0x0000000400f08947 */ /* 0x000fea0003800000 */
[----:B------:R-:W3:Y:S02]  /*1a600*/  LDCU UR5, c[0x0][0x40c] ;  /* 0x00008180ff0577ac */ /* 0x000ee40008000800 */
[----:B---3--:R-:W-:-:S06]  /*1a610*/  UISETP.NE.AND UP0, UPT, UR5, URZ, UPT ;  /* 0x000000ff0500728c */ /* 0x008fcc000bf05270 */
[----:B------:R-:W-:-:S13]  /*1a620*/  PLOP3.LUT P0, PT, PT, PT, UP0, 0x80, 0x8 ;  /* 0x000000000008781c */ /* 0x000fda0003f0f008 */
.L_x_3271:
[----:B------:R-:W-:-:S04]  /*1a630*/  IMAD R21, R27, 0xc0, RZ ;  /* 0x000000c01b157824 */ /* 0x000fc800078e02ff */
[----:B-1----:R-:W-:-:S05]  /*1a640*/  IMAD.WIDE.U32 R16, R21, 0x4, R12 ;  /* 0x0000000415107825 */ /* 0x002fca00078e000c */
[----:B--2---:R1:W5:Y:S01]  /*1a650*/  LDG.E.128 R28, desc[UR36][R16.64] ;  /* 0x00000024101c7981 */ /* 0x004362000c1e1d00 */
[----:B------:R-:W-:Y:S04]  /*1a660*/  BSSY.RECONVERGENT B2, `(.L_x_3266) ;  /* 0x0000014000027945 */ /* 0x000fe80003800200 */
[----:B------:R-:W-:Y:S05]  /*1a670*/  @P0 BRA `(.L_x_3267) ;  /* 0x0000000000480947 */ /* 0x000fea0003800000 */
[----:B------:R-:W-:Y:S01]  /*1a680*/  UISETP.NE.AND UP0, UPT, UR42, URZ, UPT ;  /* 0x000000ff2a00728c */ /* 0x000fe2000bf05270 */
[----:B-1----:R-:W1:Y:S05]  /*1a690*/  LDS.128 R16, [R15+UR8] ;  /* 0x000000080f107984 */ /* 0x002e6a0008000c00 */
        /* <DEDUP_REMOVED lines=16> */
.L_x_3267:
[----:B------:R-:W-:Y:S05]  /*1a7a0*/  BSYNC.RECONVERGENT B2 ;  /* 0x0000000000027941 */ /* 0x000fea0003800200 */
.L_x_3266:
[----:B------:R-:W-:Y:S01]  /*1a7b0*/  VIADD R41, R21, 0x180 ;  /* 0x0000018015297836 */ /* 0x000fe20000000000 */
        /* <DEDUP_REMOVED lines=15> */
[----:B------:R-:W-:Y:S01]  /*1a8b0*/  UISETP.NE.AND UP0, UPT, UR42, URZ, UPT ;  /* 0x000000ff2a00728c */ /* 0x000fe2000bf05270 */
[----:B------:R-:W1:Y:S05]  /*1a8c0*/  LDS.128 R48, [R15+UR8] ;  /* 0x000000080f307984 */ /* 0x000e6a0008000c00 */
[----:B------:R-:W-:-:S13]  /*1a8d0*/  PLOP3.LUT P1, PT, PT, PT, UP0, 0x80, 0x8 ;  /* 0x000000000008781c */ /* 0x000fda0003f2f008 */
        /* <DEDUP_REMOVED lines=15> */
.L_x_3268:
[----:B------:R2:W5:Y:S01]  /*1a9d0*/  LDG.E.128 R36, desc[UR36][R18.64] ;  /* 0x0000002412247981 */ /* 0x000562000c1e1d00 */
[----:B------:R-:W-:Y:S05]  /*1a9e0*/  @P0 BRA `(.L_x_3269) ;  /* 0x0000000000480947 */ /* 0x000fea0003800000 */
[----:B------:R-:W-:Y:S01]  /*1a9f0*/  UISETP.NE.AND UP0, UPT, UR42, URZ, UPT ;  /* 0x000000ff2a00728c */ /* 0x000fe2000bf05270 */
[----:B------:R-:W3:Y:S05]  /*1aa00*/  LDS.128 R48, [R15+UR8] ;  /* 0x000000080f307984 */ /* 0x000eea0008000c00 */
[----:B------:R-:W-:-:S13]  /*1aa10*/  PLOP3.LUT P1, PT, PT, PT, UP0, 0x80, 0x8 ;  /* 0x000000000008781c */ /* 0x000fda0003f2f008 */
[----:B-12---:R-:W2:Y:S01]  /*1aa20*/  @P1 LDG.E.128 R16, desc[UR36][R22.64] ;  /* 0x0000002416101981 */ /* 0x006ea2000c1e1d00 */
[----:B------:R-:W-:Y:S02]  /*1aa30*/  PLOP3.LUT P1, PT, PT, PT, UP0, 0x80, 0x8 ;  /* 0x000000000008781c */ /* 0x000fe40003f2f008 */
[----:B------:R-:W-:Y:S02]  /*1aa40*/  PLOP3.LUT P2, PT, PT, PT, UP0, 0x80, 0x8 ;  /* 0x000000000008781c */ /* 0x000fe40003f4f008 */
[----:B------:R-:W-:Y:S02]  /*1aa50*/  PLOP3.LUT P3, PT, PT, PT, UP0, 0x80, 0x8 ;  /* 0x000000000008781c */ /* 0x000fe40003f6f008 */
[----:B------:R-:W-:Y:S01]  /*1aa60*/  PLOP3.LUT P4, PT, PT, PT, UP0, 0x80, 0x8 ;  /* 0x000000000008781c */ /* 0x000fe20003f8f008 */
[----:B---3-5:R-:W-:Y:S01]  /*1aa70*/  FADD.FTZ R36, R48, R36 ;  /* 0x0000002430247221 */ /* 0x028fe20000010000 */
        /* <DEDUP_REMOVED lines=9> */
.L_x_3269:
        /* <DEDUP_REMOVED lines=17> */
[----:B------:R-:W-:Y:S01]  /*1ac20*/  UISETP.NE.AND UP0, UPT, UR42, URZ, UPT ;  /* 0x000000ff2a00728c */ /* 0x000fe2000bf05270 */
[----:B------:R-:W1:Y:S05]  /*1ac30*/  LDS.128 R28, [R15+UR8] ;  /* 0x000000080f1c7984 */ /* 0x000e6a0008000c00 */
[----:B------:R-:W-:-:S13]  /*1ac40*/  PLOP3.LUT P1, PT, PT, PT, UP0, 0x80, 0x8 ;  /* 0x000000000008781c */ /* 0x000fda0003f2f008 */
        /* <DEDUP_REMOVED lines=15> */
.L_x_3270:
        /* <DEDUP_REMOVED lines=8> */
.L_x_3261:
[----:B---3--:R-:W-:Y:S05]  /*1adc0*/  BSYNC.RECONVERGENT B1 ;  /* 0x0000000000017941 */ /* 0x008fea0003800200 */
.L_x_3260:
[----:B------:R-:W-:Y:S01]  /*1add0*/  ISETP.GE.AND P0, PT, R25, UR43, PT ;  /* 0x0000002b19007c0c */ /* 0x000fe2000bf06270 */
[----:B------:R-:W-:-:S12]  /*1ade0*/  BSSY.RECONVERGENT B1, `(.L_x_3272) ;  /* 0x00000d1000017945 */ /* 0x000fd80003800200 */
[----:B------:R-:W-:Y:S05]  /*1adf0*/  @P0 BRA `(.L_x_3273) ;  /* 0x0000000c003c0947 */ /* 0x000fea0003800000 */
[----:B------:R-:W3:Y:S01]  /*1ae00*/  LDCU UR5, c[0x0][0x3f8] ;  /* 0x00007f00ff0577ac */ /* 0x000ee20008000800 */
        /* <DEDUP_REMOVED lines=8> */
[----:B---3--:R-:W-:-:S06]  /*1ae90*/  UIMAD UR5, UR38, UR5, UR10 ;  /* 0x00000005260572a4 */ /* 0x008fcc000f8e020a */
[----:B------:R-:W-:-:S04]  /*1aea0*/  IMAD.U32 R19, RZ, RZ, UR5 ;  /* 0x00000005ff137e24 */ /* 0x000fc8000f8e00ff */
        /* <DEDUP_REMOVED lines=31> */
[----:B--2---:R1:W5:Y:S01]  /*1b0a0*/  LDG.E.128 R28, desc[UR36][R16.64] ;  /* 0x00000024101c7981 */ /* 0x004362000c1e1d00 */
        /* <DEDUP_REMOVED lines=9> */
[----:B------:R-:W-:Y:S01]  /*1b140*/  UISETP.NE.AND UP0, UPT, UR42, URZ, UPT ;  /* 0x000000ff2a00728c */ /* 0x000fe2000bf05270 */
[----:B------:R-:W1:Y:S05]  /*1b150*/  LDS.128 R36, [R15+UR8] ;  /* 0x000000080f247984 */ /* 0x000e6a0008000c00 */
        /* <DEDUP_REMOVED lines=17> */
.L_x_3276:
[C---:B---3-5:R-:W-:Y:S01]  /*1b270*/  FFMA.FTZ R8, R23.reuse, R28, R8 ;  /* 0x0000001c17087223 */ /* 0x068fe20000010008 */
[C---:B------:R-:W-:Y:S01]  /*1b280*/  FFMA.FTZ R9, R23.reuse, R29, R9 ;  /* 0x0000001d17097223 */ /* 0x040fe20000010009 */
[C---:B------:R-:W-:Y:S01]  /*1b290*/  FFMA.FTZ R10, R23.reuse, R30, R10 ;  /* 0x0000001e170a7223 */ /* 0x040fe2000001000a */
[----:B------:R-:W-:Y:S01]  /*1b2a0*/  FFMA.FTZ R11, R23, R31, R11 ;  /* 0x0000001f170b7223 */ /* 0x000fe2000001000b */
[----:B------:R-:W-:-:S07]  /*1b2b0*/  IMAD.MOV.U32 R22, RZ, RZ, R20 ;  /* 0x000000ffff167224 */ /* 0x000fce00078e0014 */
.L_x_3275:
[----:B------:R-:W-:Y:S05]  /*1b2c0*/  BSYNC.RECONVERGENT B2 ;  /* 0x0000000000027941 */ /* 0x000fea0003800200 */
.L_x_3274:
[----:B------:R-:W-:-:S13]  /*1b2d0*/  ISETP.GE.U32.AND P0, PT, R21, 0x2, PT ;  /* 0x000000021500780c */ /* 0x000fda0003f06070 */
[----:B------:R-:W-:Y:S05]  /*1b2e0*/  @!P0 BRA `(.L_x_3273) ;  /* 0x0000000800008947 */ /* 0x000fea0003800000 */
[----:B------:R-:W3:Y:S01]  /*1b2f0*/  S2R R20, SR_CgaCtaId ;  /* 0x0000000000147919 */ /* 0x000ee20000008800 */
[----:B-1----:R-:W-:Y:S01]  /*1b300*/  MOV R16, 0x400 ;  /* 0x0000040000107802 */ /* 0x002fe20000000f00 */
[----:B------:R-:W-:Y:S01]  /*1b310*/  USHF.L.U32 UR5, UR13, 0x2, URZ ;  /* 0x000000020d057899 */ /* 0x000fe200080006ff */
[----:B------:R-:W-:-:S03]  /*1b320*/  IMAD R21, R22, 0xc0, RZ ;  /* 0x000000c016157824 */ /* 0x000fc600078e02ff */
[----:B------:R-:W-:Y:S02]  /*1b330*/  VIADD R17, R16, 0x820 ;  /* 0x0000082010117836 */ /* 0x000fe40000000000 */
[----:B------:R-:W-:-:S03]  /*1b340*/  LEA R16, R22, -UR5, 0x2 ;  /* 0x8000000516107c11 */ /* 0x000fc6000f8e10ff */
[----:B---3--:R-:W-:Y:S01]  /*1b350*/  LEA R17, R20, R17, 0x18 ;  /* 0x0000001114117211 */ /* 0x008fe200078ec0ff */
[----:B------:R-:W-:-:S03]  /*1b360*/  VIADD R20, R22, 0x2 ;  /* 0x0000000216147836 */ /* 0x000fc60000000000 */
[----:B------:R-:W-:-:S07]  /*1b370*/  IADD3 R22, PT, PT, R16, 0x8, R17 ;  /* 0x0000000810167810 */ /* 0x000fce0007ffe011 */
.L_x_3283:
        /* <DEDUP_REMOVED lines=8> */
[----:B------:R-:W3:Y:S01]  /*1b400*/  I2F.RP R24, R25 ;  /* 0x0000001900187306 */ /* 0x000ee20000209400 */
[----:B------:R-:W-:Y:S02]  /*1b410*/  ISETP.GE.AND P1, PT, R23, RZ, PT ;  /* 0x000000ff1700720c */ /* 0x000fe40003f26270 */
[----:B------:R-:W-:Y:S01]  /*1b420*/  ISETP.NE.AND P2, PT, R36, RZ, PT ;  /* 0x000000ff2400720c */ /* 0x000fe20003f45270 */
[----:B------:R4:W0:Y:S04]  /*1b430*/  LDS R23, [R22+-0x8] ;  /* 0xfffff80016177984 */ /* 0x0008280000000800 */
[----:B---3--:R-:W3:Y:S02]  /*1b440*/  MUFU.RCP R24, R24 ;  /* 0x0000001800187308 */ /* 0x008ee40000001000 */
[----:B---3--:R-:W-:-:S06]  /*1b450*/  VIADD R26, R24, 0xffffffe ;  /* 0x0ffffffe181a7836 */ /* 0x008fcc0000000000 */
[----:B------:R-:W3:Y:S02]  /*1b460*/  F2I.FTZ.U32.TRUNC.NTZ R17, R26 ;  /* 0x0000001a00117305 */ /* 0x000ee4000021f000 */
[----:B---3--:R-:W-:-:S04]  /*1b470*/  IMAD.MOV R16, RZ, RZ, -R17 ;  /* 0x000000ffff107224 */ /* 0x008fc800078e0a11 */
        /* <DEDUP_REMOVED lines=18> */
[----:B------:R-:W-:Y:S01]  /*1b5a0*/  UISETP.NE.AND UP0, UPT, UR42, URZ, UPT ;  /* 0x000000ff2a00728c */ /* 0x000fe2000bf05270 */
[----:B--2---:R-:W0:Y:S05]  /*1b5b0*/  LDS.128 R28, [R15+UR8] ;  /* 0x000000080f1c7984 */ /* 0x004e2a0008000c00 */
        /* <DEDUP_REMOVED lines=16> */
.L_x_3279:
[C---:B-----5:R-:W-:Y:S01]  /*1b6c0*/  FFMA.FTZ R8, R23.reuse, R24, R8 ;  /* 0x0000001817087223 */ /* 0x060fe20000010008 */
[C---:B------:R-:W-:Y:S01]  /*1b6d0*/  FFMA.FTZ R9, R23.reuse, R25, R9 ;  /* 0x0000001917097223 */ /* 0x040fe20000010009 */
[C---:B------:R-:W-:Y:S01]  /*1b6e0*/  FFMA.FTZ R10, R23.reuse, R26, R10 ;  /* 0x0000001a170a7223 */ /* 0x040fe2000001000a */
[----:B------:R-:W-:-:S07]  /*1b6f0*/  FFMA.FTZ R11, R23, R27, R11 ;  /* 0x0000001b170b7223 */ /* 0x000fce000001000b */
.L_x_3278:
[----:B------:R-:W-:Y:S05]  /*1b700*/  BSYNC.RECONVERGENT B2 ;  /* 0x0000000000027941 */ /* 0x000fea0003800200 */
.L_x_3277:
        /* <DEDUP_REMOVED lines=24> */
[----:B------:R0:W3:Y:S02]  /*1b890*/  LDS R23, [R22] ;  /* 0x0000000016177984 */ /* 0x0000e40000000800 */
[----:B------:R-:W-:Y:S01]  /*1b8a0*/  @!P1 IMAD.MOV R16, RZ, RZ, -R16 ;  /* 0x000000ffff109224 */ /* 0x000fe200078e0a10 */
[----:B------:R-:W-:-:S05]  /*1b8b0*/  @!P2 LOP3.LUT R16, RZ, R36, RZ, 0x33, !PT ;  /* 0x00000024ff10a212 */ /* 0x000fca00078e33ff */
[----:B------:R-:W-:-:S04]  /*1b8c0*/  IMAD R17, R16, 0xc0, RZ ;  /* 0x000000c010117824 */ /* 0x000fc800078e02ff */
[----:B------:R-:W-:-:S05]  /*1b8d0*/  IMAD.WIDE.U32 R16, R17, 0x4, R12 ;  /* 0x0000000411107825 */ /* 0x000fca00078e000c */
[----:B------:R0:W5:Y:S01]  /*1b8e0*/  LDG.E.128 R24, desc[UR36][R16.64] ;  /* 0x0000002410187981 */ /* 0x000162000c1e1d00 */
[----:B-1----:R-:W-:-:S09]  /*1b8f0*/  UISETP.NE.AND UP0, UPT, UR5, URZ, UPT ;  /* 0x000000ff0500728c */ /* 0x002fd2000bf05270 */
[----:B0-----:R-:W-:Y:S05]  /*1b900*/  BRA.U UP0, `(.L_x_3282) ;  /* 0x00000001004c7547 */ /* 0x001fea000b800000 */
[----:B------:R-:W-:Y:S01]  /*1b910*/  UISETP.NE.AND UP0, UPT, UR42, URZ, UPT ;  /* 0x000000ff2a00728c */ /* 0x000fe2000bf05270 */
[----:B------:R-:W0:Y:S05]  /*1b920*/  LDS.128 R32, [R15+UR8] ;  /* 0x000000080f207984 */ /* 0x000e2a0008000c00 */
[----:B------:R-:W-:-:S13]  /*1b930*/  PLOP3.LUT P0, PT, PT, PT, UP0, 0x80, 0x8 ;  /* 0x000000000008781c */ /* 0x000fda0003f0f008 */
[----:B--2---:R-:W2:Y:S01]  /*1b940*/  @P0 LDG.E.128 R28, desc[UR36][R18.64] ;  /* 0x00000024121c0981 */ /* 0x004ea2000c1e1d00 */
        /* <DEDUP_REMOVED lines=15> */
.L_x_3282:
[C---:B---3-5:R-:W-:Y:S01]  /*1ba40*/  FFMA.FTZ R8, R23.reuse, R24, R8 ;  /* 0x0000001817087223 */ /* 0x068fe20000010008 */
[C---:B------:R-:W-:Y:S01]  /*1ba50*/  FFMA.FTZ R9, R23.reuse, R25, R9 ;  /* 0x0000001917097223 */ /* 0x040fe20000010009 */
[C---:B------:R-:W-:Y:S01]  /*1ba60*/  FFMA.FTZ R10, R23.reuse, R26, R10 ;  /* 0x0000001a170a7223 */ /* 0x040fe2000001000a */
[----:B------:R-:W-:-:S07]  /*1ba70*/  FFMA.FTZ R11, R23, R27, R11 ;  /* 0x0000001b170b7223 */ /* 0x000fce000001000b */
.L_x_3281:
[----:B------:R-:W-:Y:S05]  /*1ba80*/  BSYNC.RECONVERGENT B2 ;  /* 0x0000000000027941 */ /* 0x000fea0003800200 */
.L_x_3280:
[C---:B0-----:R-:W-:Y:S02]  /*1ba90*/  VIADD R16, R20.reuse, 0x2 ;  /* 0x0000000214107836 */ /* 0x041fe40000000000 */
[----:B------:R-:W-:Y:S02]  /*1baa0*/  VIADD R20, R20, 0x4 ;  /* 0x0000000414147836 */ /* 0x000fe40000000000 */
[----:B------:R-:W-:Y:S01]  /*1bab0*/  VIADD R21, R21, 0x300 ;  /* 0x0000030015157836 */ /* 0x000fe20000000000 */
[----:B------:R-:W-:Y:S01]  /*1bac0*/  ISETP.GE.AND P0, PT, R16, UR43, PT ;  /* 0x0000002b10007c0c */ /* 0x000fe2000bf06270 */
[----:B------:R-:W-:-:S12]  /*1bad0*/  VIADD R22, R22, 0x10 ;  /* 0x0000001016167836 */ /* 0x000fd80000000000 */
[----:B------:R-:W-:Y:S05]  /*1bae0*/  @!P0 BRA `(.L_x_3283) ;  /* 0xfffffff800248947 */ /* 0x000fea000383ffff */
.L_x_3273:
[----:B------:R-:W-:Y:S05]  /*1baf0*/  BSYNC.RECONVERGENT B1 ;  /* 0x0000000000017941 */ /* 0x000fea0003800200 */
.L_x_3272:
[----:B------:R-:W-:-:S13]  /*1bb00*/  ISETP.NE.AND P0, PT, R14, UR4, PT ;  /* 0x000000040e007c0c */ /* 0x000fda000bf05270 */
[----:B------:R-:W-:Y:S05]  /*1bb10*/  @P0 BRA `(.L_x_3259) ;  /* 0x0000000000b00947 */ /* 0x000fea0003800000 */
[----:B------:R-:W-:Y:S02]  /*1bb20*/  UMOV UR5, 0xc0 ;  /* 0x000000c000057882 */ /* 0x000fe40000000000 */
[----:B------:R-:W-:-:S06]  /*1bb30*/  UIMAD UR5, UR44, UR5, -0xc0 ;  /* 0xffffff402c0574a4 */ /* 0x000fcc000f8e0205 */
[----:B------:R-:W-:-:S04]  /*1bb40*/  IMAD.U32 R13, RZ, RZ, UR5 ;  /* 0x00000005ff0d7e24 */ /* 0x000fc8000f8e00ff */
[----:B------:R-:W-:-:S05]  /*1bb50*/  IMAD.WIDE R12, R13, 0x4, R2 ;  /* 0x000000040d0c7825 */ /* 0x000fca00078e0202 */
[----:B-1----:R1:W5:Y:S01]  /*1bb60*/  LDG.E.128 R16, desc[UR36][R12.64] ;  /* 0x000000240c107981 */ /* 0x002362000c1e1d00 */
[----:B------:R-:W3:Y:S01]  /*1bb70*/  S2UR UR6, SR_CgaCtaId ;  /* 0x00000000000679c3 */ /* 0x000ee20000008800 */
[----:B------:R-:W-:Y:S02]  /*1bb80*/  UMOV UR5, 0x400 ;  /* 0x0000040000057882 */ /* 0x000fe40000000000 */
[----:B------:R-:W-:Y:S02]  /*1bb90*/  UIADD3 UR9, UPT, UPT, UR5, 0x820, URZ ;  /* 0x0000082005097890 */ /* 0x000fe4000fffe0ff */
[----:B------:R-:W-:Y:S02]  /*1bba0*/  UIADD3 UR5, UPT, UPT, UR44, -UR13, URZ ;  /* 0x8000000d2c057290 */ /* 0x000fe4000fffe0ff */
[----:B---3--:R-:W-:-:S04]  /*1bbb0*/  ULEA UR6, UR6, UR9, 0x18 ;  /* 0x0000000906067291 */ /* 0x008fc8000f8ec0ff */
[----:B------:R-:W-:-:S09]  /*1bbc0*/  ULEA UR5, UR5, UR6, 0x2 ;  /* 0x0000000605057291 */ /* 0x000fd2000f8e10ff */
[----:B------:R-:W3:Y:S02]  /*1bbd0*/  LDS R21, [UR5+-0x4] ;  /* 0xfffffc05ff157984 */ /* 0x000ee40008000800 */
[----:B------:R-:W4:Y:S02]  /*1bbe0*/  LDCU UR5, c[0x0][0x40c] ;  /* 0x00008180ff0577ac */ /* 0x000f240008000800 */
[----:B----4-:R-:W-:-:S09]  /*1bbf0*/  UISETP.NE.AND UP0, UPT, UR5, URZ, UPT ;  /* 0x000000ff0500728c */ /* 0x010fd2000bf05270 */
[----:B-1----:R-:W-:Y:S05]  /*1bc00*/  BRA.U UP0, `(.L_x_3284) ;  /* 0x0000000100647547 */ /* 0x002fea000b800000 */
[----:B------:R-:W1:Y:S02]  /*1bc10*/  LDCU.64 UR14, c[0x0][0x460] ;  /* 0x00008c00ff0e77ac */ /* 0x000e640008000a00 */
[----:B-1----:R-:W-:-:S04]  /*1bc20*/  UISETP.NE.U32.AND UP0, UPT, UR14, URZ, UPT ;  /* 0x000000ff0e00728c */ /* 0x002fc8000bf05070 */
[----:B------:R-:W-:-:S06]  /*1bc30*/  UISETP.NE.AND.EX UP0, UPT, UR15, URZ, UPT, UP0 ;  /* 0x000000ff0f00728c */ /* 0x000fcc000bf05300 */
[----:B------:R-:W-:-:S05]  /*1bc40*/  PLOP3.LUT P0, PT, PT, PT, UP0, 0x80, 0x8 ;  /* 0x000000000008781c */ /* 0x000fca0003f0f008 */
[----:B------:R-:W1:Y:S01]  /*1bc50*/  @UP0 LDCU UR5, c[0x0][0x3f8] ;  /* 0x00007f00ff0507ac */ /* 0x000e620008000800 */
[----:B------:R-:W4:Y:S01]  /*1bc60*/  @UP0 LDCU.64 UR14, c[0x0][0x458] ;  /* 0x00008b00ff0e07ac */ /* 0x000f220008000a00 */
[----:B-1----:R-:W-:Y:S01]  /*1bc70*/  @UP0 UIMAD UR5, UR38, UR5, UR10 ;  /* 0x00000005260502a4 */ /* 0x002fe2000f8e020a */
[----:B----4-:R-:W-:-:S05]  /*1bc80*/  IMAD.U32 R12, RZ, RZ, UR14 ;  /* 0x0000000eff0c7e24 */ /* 0x010fca000f8e00ff */
[----:B0-----:R-:W-:Y:S02]  /*1bc90*/  IMAD.U32 R15, RZ, RZ, UR5 ;  /* 0x00000005ff0f7e24 */ /* 0x001fe4000f8e00ff */
[----:B------:R-:W-:Y:S02]  /*1bca0*/  IMAD.U32 R13, RZ, RZ, UR15 ;  /* 0x0000000fff0d7e24 */ /* 0x000fe4000f8e00ff */
[----:B------:R-:W-:-:S04]  /*1bcb0*/  @P0 IMAD R15, R15, 0xc0, R0 ;  /* 0x000000c00f0f0824 */ /* 0x000fc800078e0200 */
[----:B------:R-:W-:-:S06]  /*1bcc0*/  @P0 IMAD.WIDE R12, R15, 0x4, R12 ;  /* 0x000000040f0c0825 */ /* 0x000fcc00078e020c */
[----:B------:R-:W4:Y:S01]  /*1bcd0*/  @P0 LDG.E.128 R12, desc[UR36][R12.64] ;  /* 0x000000240c0c0981 */ /* 0x000f22000c1e1d00 */
[----:B------:R-:W-:Y:S01]  /*1bce0*/  UIMAD UR5, UR40, 0xc0, URZ ;  /* 0x000000c0280578a4 */ /* 0x000fe2000f8e02ff */
[----:B-----5:R-:W-:Y:S01]  /*1bcf0*/  FADD.FTZ R16, R16, R4 ;  /* 0x0000000410107221 */ /* 0x020fe20000010000 */
[----:B------:R-:W-:Y:S01]  /*1bd00*/  FADD.FTZ R17, R17, R5 ;  /* 0x0000000511117221 */ /* 0x000fe20000010000 */
[----:B------:R-:W-:Y:S01]  /*1bd10*/  FADD.FTZ R18, R18, R6 ;  /* 0x0000000612127221 */ /* 0x000fe20000010000 */
[----:B------:R-:W-:Y:S02]  /*1bd20*/  FADD.FTZ R19, R19, R7 ;  /* 0x0000000713137221 */ /* 0x000fe40000010000 */
[----:B------:R-:W-:-:S04]  /*1bd30*/  IMAD.U32 R23, RZ, RZ, UR5 ;  /* 0x00000005ff177e24 */ /* 0x000fc8000f8e00ff */
[----:B------:R-:W-:-:S04]  /*1bd40*/  IMAD.WIDE R2, R23, 0x4, R2 ;  /* 0x0000000417027825 */ /* 0x000fc800078e0202 */
[----:B----4-:R-:W-:Y:S01]  /*1bd50*/  @P0 FMUL.FTZ R16, R16, R12 ;  /* 0x0000000c10100220 */ /* 0x010fe20000410000 */
[----:B------:R-:W-:Y:S01]  /*1bd60*/  @P0 FMUL.FTZ R17, R17, R13 ;  /* 0x0000000d11110220 */ /* 0x000fe20000410000 */
[----:B------:R-:W-:Y:S01]  /*1bd70*/  @P0 FMUL.FTZ R18, R18, R14 ;  /* 0x0000000e12120220 */ /* 0x000fe20000410000 */
[----:B------:R-:W-:-:S05]  /*1bd80*/  @P0 FMUL.FTZ R19, R19, R15 ;  /* 0x0000000f13130220 */ /* 0x000fca0000410000 */
[----:B------:R1:W-:Y:S02]  /*1bd90*/  STG.E.128 desc[UR36][R2.64], R16 ;  /* 0x0000001002007986 */ /* 0x0003e4000c101d24 */
.L_x_3284:
[C---:B---3-5:R-:W-:Y:S01]  /*1bda0*/  FFMA.FTZ R8, R21.reuse, R16, R8 ;  /* 0x0000001015087223 */ /* 0x068fe20000010008 */
[C---:B------:R-:W-:Y:S01]  /*1bdb0*/  FFMA.FTZ R9, R21.reuse, R17, R9 ;  /* 0x0000001115097223 */ /* 0x040fe20000010009 */
[C---:B------:R-:W-:Y:S01]  /*1bdc0*/  FFMA.FTZ R10, R21.reuse, R18, R10 ;  /* 0x00000012150a7223 */ /* 0x040fe2000001000a */
[----:B------:R-:W-:-:S07]  /*1bdd0*/  FFMA.FTZ R11, R21, R19, R11 ;  /* 0x00000013150b7223 */ /* 0x000fce000001000b */
.L_x_3259:
[----:B---3--:R-:W-:Y:S05]  /*1bde0*/  BSYNC.RECONVERGENT B0 ;  /* 0x0000000000007941 */ /* 0x008fea0003800200 */
.L_x_3258:
[----:B------:R-:W-:Y:S01]  /*1bdf0*/  BAR.SYNC.DEFER_BLOCKING 0x0 ;  /* 0x0000000000007b1d */ /* 0x000fe20000010000 */
[----:B------:R-:W-:-:S13]  /*1be00*/  ISETP.GT.U32.AND P0, PT, R0, 0xbf, PT ;  /* 0x000000bf0000780c */ /* 0x000fda0003f04070 */
[----:B------:R-:W-:Y:S05]  /*1be10*/  @P0 EXIT ;  /* 0x000000000000094d */ /* 0x000fea0003800000 */
[----:B------:R-:W3:Y:S01]  /*1be20*/  S2UR UR5, SR_CgaCtaId ;  /* 0x00000000000579c3 */ /* 0x000ee20000008800 */
[----:B------:R-:W-:Y:S01]  /*1be30*/  UMOV UR4, 0x400 ;  /* 0x0000040000047882 */ /* 0x000fe20000000000 */
[C---:B-1----:R-:W-:Y:S01]  /*1be40*/  LOP3.LUT R2, R246.reuse, 0x3c0, RZ, 0xc0, !PT ;  /* 0x000003c0f6027812 */ /* 0x042fe200078ec0ff */
[----:B------:R-:W-:Y:S01]  /*1be50*/  UIADD3 UR4, UPT, UPT, UR4, 0x820, URZ ;  /* 0x0000082004047890 */ /* 0x000fe2000fffe0ff */
[----:B------:R-:W-:Y:S02]  /*1be60*/  ISETP.GT.U32.AND P1, PT, R246, 0x3f, PT ;  /* 0x0000003ff600780c */ /* 0x000fe40003f24070 */
[----:B------:R-:W-:Y:S01]  /*1be70*/  ISETP.NE.AND P0, PT, R2, 0x40, PT ;  /* 0x000000400200780c */ /* 0x000fe20003f05270 */
[----:B---3--:R-:W-:-:S06]  /*1be80*/  ULEA UR4, UR5, UR4, 0x18 ;  /* 0x0000000405047291 */ /* 0x008fcc000f8ec0ff */
[----:B------:R-:W-:-:S06]  /*1be90*/  LEA R2, R0, UR4, 0x2 ;  /* 0x0000000400027c11 */ /* 0x000fcc000f8e10ff */
[----:B------:R1:W-:Y:S01]  /*1bea0*/  @!P0 STS.128 [R2], R8 ;  /* 0x0000000802008388 */ /* 0x0003e20000000c00 */
[----:B------:R-:W-:Y:S06]  /*1beb0*/  BAR.SYNC.DEFER_BLOCKING 0x0 ;  /* 0x0000000000007b1d */ /* 0x000fec0000010000 */
[----:B0-----:R1:W0:Y:S02]  /*1bec0*/  @!P1 LDS.128 R4, [R2] ;  /* 0x0000000002049984 */ /* 0x0012240000000c00 */
[----:B------:R-:W-:Y:S06]  /*1bed0*/  BAR.SYNC.DEFER_BLOCKING 0x0 ;  /* 0x0000000000007b1d */ /* 0x000fec0000010000 */
[----:B------:R-:W-:Y:S05]  /*1bee0*/  @P1 EXIT ;  /* 0x000000000000194d */ /* 0x000fea0003800000 */
[----:B------:R-:W3:Y:S01]  /*1bef0*/  LDCU UR4, c[0x0][0x478] ;  /* 0x00008f00ff0477ac */ /* 0x000ee20008000800 */
[----:B01----:R-:W-:Y:S01]  /*1bf00*/  @!P1 FADD.FTZ R8, R8, R4 ;  /* 0x0000000408089221 */ /* 0x003fe20000010000 */
[----:B------:R-:W-:Y:S01]  /*1bf10*/  @!P1 FADD.FTZ R9, R9, R5 ;  /* 0x0000000509099221 */ /* 0x000fe20000010000 */
[----:B------:R-:W-:Y:S01]  /*1bf20*/  @!P1 FADD.FTZ R10, R10, R6 ;  /* 0x000000060a0a9221 */ /* 0x000fe20000010000 */
[----:B------:R-:W-:Y:S01]  /*1bf30*/  @!P1 FADD.FTZ R11, R11, R7 ;  /* 0x000000070b0b9221 */ /* 0x000fe20000010000 */
[----:B---3--:R-:W-:-:S09]  /*1bf40*/  UISETP.NE.AND UP0, UPT, UR4, 0x2, UPT ;  /* 0x000000020400788c */ /* 0x008fd2000bf05270 */
[----:B------:R-:W-:Y:S05]  /*1bf50*/  BRA.U UP0, `(.L_x_3285) ;  /* 0x00000001007c7547 */ /* 0x000fea000b800000 */
[----:B------:R-:W0:Y:S01]  /*1bf60*/  LDC.64 R2, c[0x0][0x470] ;  /* 0x00011c00ff027b82 */ /* 0x000e220000000a00 */
[----:B------:R-:W1:Y:S01]  /*1bf70*/  LDCU.64 UR4, c[0x0][0x380] ;  /* 0x00007000ff0477ac */ /* 0x000e620008000a00 */
[----:B0-----:R-:W3:Y:S01]  /*1bf80*/  LDG.E R2, desc[UR36][R2.64] ;  /* 0x0000002402027981 */ /* 0x001ee2000c1e1900 */
[----:B------:R-:W-:Y:S02]  /*1bf90*/  VIADD R6, R0, UR7 ;  /* 0x0000000700067c36 */ /* 0x000fe40008000000 */
[C---:B---3--:R-:W-:Y:S01]  /*1bfa0*/  FMUL.FTZ R10, R2.reuse, R10 ;  /* 0x0000000a020a7220 */ /* 0x048fe20000410000 */
[C---:B------:R-:W-:Y:S01]  /*1bfb0*/  FMUL.FTZ R11, R2.reuse, R11 ;  /* 0x0000000b020b7220 */ /* 0x040fe20000410000 */
[C---:B------:R-:W-:Y:S01]  /*1bfc0*/  FMUL.FTZ R9, R2.reuse, R9 ;  /* 0x0000000902097220 */ /* 0x040fe20000410000 */
[----:B------:R-:W-:-:S03]  /*1bfd0*/  FMUL.FTZ R8, R2, R8 ;  /* 0x0000000802087220 */ /* 0x000fc60000410000 */
[----:B------:R-:W0:Y:S08]  /*1bfe0*/  F2I.S8.NTZ R10, R10 ;  /* 0x0000000a000a7305 */ /* 0x000e300000202100 */
[----:B------:R-:W3:Y:S01]  /*1bff0*/  F2I.S8.NTZ R11, R11 ;  /* 0x0000000b000b7305 */ /* 0x000ee20000202100 */
[----:B0-----:R-:W-:-:S07]  /*1c000*/  PRMT R4, R10, 0x8880, RZ ;  /* 0x000088800a047816 */ /* 0x001fce00000000ff */
[----:B------:R-:W0:Y:S01]  /*1c010*/  F2I.S8.NTZ R9, R9 ;  /* 0x0000000900097305 */ /* 0x000e220000202100 */
[----:B------:R-:W-:Y:S02]  /*1c020*/  PRMT R2, R4, 0x7710, RZ ;  /* 0x0000771004027816 */ /* 0x000fe400000000ff */
[----:B---3--:R-:W-:-:S05]  /*1c030*/  PRMT R3, R11, 0x8880, RZ ;  /* 0x000088800b037816 */ /* 0x008fca00000000ff */
[----:B------:R-:W3:Y:S01]  /*1c040*/  F2I.S8.NTZ R8, R8 ;  /* 0x0000000800087305 */ /* 0x000ee20000202100 */
[----:B------:R-:W-:Y:S01]  /*1c050*/  IMAD.U32 R2, R2, 0x10000, RZ ;  /* 0x0001000002027824 */ /* 0x000fe200078e00ff */
[----:B------:R-:W-:-:S04]  /*1c060*/  PRMT R3, R3, 0x7710, RZ ;  /* 0x0000771003037816 */ /* 0x000fc800000000ff */
[----:B------:R-:W-:Y:S02]  /*1c070*/  LOP3.LUT R4, R2, 0xff0000, RZ, 0xc0, !PT ;  /* 0x00ff000002047812 */ /* 0x000fe400078ec0ff */
[----:B0-----:R-:W-:-:S03]  /*1c080*/  PRMT R9, R9, 0x8880, RZ ;  /* 0x0000888009097816 */ /* 0x001fc600000000ff */
[----:B------:R-:W-:Y:S01]  /*1c090*/  IMAD R3, R3, 0x1000000, R4 ;  /* 0x0100000003037824 */ /* 0x000fe200078e0204 */
[----:B------:R-:W-:Y:S02]  /*1c0a0*/  PRMT R2, R9, 0x7710, RZ ;  /* 0x0000771009027816 */ /* 0x000fe400000000ff */
[----:B---3--:R-:W-:Y:S02]  /*1c0b0*/  PRMT R5, R8, 0x8880, RZ ;  /* 0x0000888008057816 */ /* 0x008fe400000000ff */
[----:B------:R-:W-:Y:S02]  /*1c0c0*/  LOP3.LUT R4, R2, 0xff, RZ, 0xc0, !PT ;  /* 0x000000ff02047812 */ /* 0x000fe400078ec0ff */
[----:B------:R-:W-:Y:S02]  /*1c0d0*/  PRMT R0, R5, 0x7710, RZ ;  /* 0x0000771005007816 */ /* 0x000fe400000000ff */
[----:B-1----:R-:W-:Y:S01]  /*1c0e0*/  IADD3 R2, P0, PT, R6, UR4, RZ ;  /* 0x0000000406027c10 */ /* 0x002fe2000ff1e0ff */
[----:B------:R-:W-:Y:S01]  /*1c0f0*/  IMAD R4, R4, 0x100, R3 ;  /* 0x0000010004047824 */ /* 0x000fe200078e0203 */
[----:B------:R-:W-:-:S02]  /*1c100*/  LOP3.LUT R5, R0, 0xff, RZ, 0xc0, !PT ;  /* 0x000000ff00057812 */ /* 0x000fc400078ec0ff */
[----:B------:R-:W-:-:S03]  /*1c110*/  LEA.HI.X.SX32 R3, R6, UR5, 0x1, P0 ;  /* 0x0000000506037c11 */ /* 0x000fc600080f0eff */
[----:B------:R-:W-:-:S05]  /*1c120*/  IMAD.IADD R5, R4, 0x1, R5 ;  /* 0x0000000104057824 */ /* 0x000fca00078e0205 */
[----:B------:R-:W-:Y:S01]  /*1c130*/  STG.E desc[UR36][R2.64], R5 ;  /* 0x0000000502007986 */ /* 0x000fe2000c101924 */
[----:B------:R-:W-:Y:S05]  /*1c140*/  EXIT ;  /* 0x000000000000794d */ /* 0x000fea0003800000 */
.L_x_3285:
[----:B------:R-:W0:Y:S01]  /*1c150*/  LDC.64 R2, c[0x0][0x380] ;  /* 0x0000e000ff027b82 */ /* 0x000e220000000a00 */
[----:B------:R-:W-:-:S04]  /*1c160*/  VIADD R5, R0, UR7 ;  /* 0x0000000700057c36 */ /* 0x000fc80008000000 */
[----:B0-----:R-:W-:-:S05]  /*1c170*/  IMAD.WIDE R2, R5, 0x4, R2 ;  /* 0x0000000405027825 */ /* 0x001fca00078e0202 */
[----:B------:R-:W-:Y:S01]  /*1c180*/  STG.E.128 desc[UR36][R2.64], R8 ;  /* 0x0000000802007986 */ /* 0x000fe2000c101d24 */
[----:B------:R-:W-:Y:S05]  /*1c190*/  EXIT ;  /* 0x000000000000794d */ /* 0x000fea0003800000 */
.L_x_3215:
        /* <DEDUP_REMOVED lines=8> */
.L_x_3287:
[----:B------:R-:W-:Y:S05]  /*1c220*/  BSYNC B0 ;  /* 0x0000000000007941 */ /* 0x000fea0003800000 */
.L_x_3286:
[----:B------:R-:W-:Y:S05]  /*1c230*/  BRA `(.L_x_3288) ;  /* 0xffffffa800747947 */ /* 0x000fea000383ffff */
.L_x_3219:
[----:B------:R-:W2:Y:S01]  /*1c240*/  LDL R4, [R1+0x6c] ;  /* 0x00006c0001047983 */ /* 0x000ea20000100800 */
[----:B------:R-:W-:Y:S01]  /*1c250*/  BSSY B0, `(.L_x_3289) ;  /* 0x0000008000007945 */ /* 0x000fe20003800000 */
[----:B-1----:R-:W-:Y:S02]  /*1c260*/  IMAD.MOV.U32 R12, RZ, RZ, 0x10 ;  /* 0x00000010ff0c7424 */ /* 0x002fe400078e00ff */
[----:B------:R-:W-:Y:S02]  /*1c270*/  IMAD.MOV.U32 R11, RZ, RZ, 0x1f ;  /* 0x0000001fff0b7424 */ /* 0x000fe400078e00ff */
[----:B------:R-:W-:Y:S02]  /*1c280*/  IMAD.MOV.U32 R15, RZ, RZ, -0x1 ;  /* 0xffffffffff0f7424 */ /* 0x000fe400078e00ff */
[----:B--2---:R-:W-:-:S07]  /*1c290*/  IMAD.MOV.U32 R13, RZ, RZ, R4 ;  /* 0x000000ffff0d7224 */ /* 0x004fce00078e0004 */
[----:B----4-:R-:W-:Y:S05]  /*1c2a0*/  WARPSYNC.COLLECTIVE R15, `(.L_x_3290) ;  /* 0x000000000f087348 */ /* 0x010fea0003c00000 */
[----:B------:R0:W1:Y:S02]  /*1c2b0*/  SHFL.BFLY P6, R14, R13, R12, R11 ;  /* 0x0c00000c0d0e7389 */ /* 0x00006400000c000b */
[----:B01--4-:R-:W-:Y:S05]  /*1c2c0*/  ENDCOLLECTIVE ;  /* 0x000000000000791b */ /* 0x013fea0003800000 */
.L_x_3290:
[----:B------:R-:W-:Y:S05]  /*1c2d0*/  BSYNC B0 ;  /* 0x0000000000007941 */ /* 0x000fea0003800000 */
.L_x_3289:
[----:B------:R-:W-:Y:S01]  /*1c2e0*/  FMNMX.FTZ R13, R14, R4, !PT ;  /* 0x000000040e0d7209 */ /* 0x000fe20007810000 */
[----:B------:R-:W-:Y:S02]  /*1c2f0*/  IMAD.MOV.U32 R12, RZ, RZ, 0x8 ;  /* 0x00000008ff0c7424 */ /* 0x000fe400078e00ff */
[----:B------:R-:W-:Y:S02]  /*1c300*/  IMAD.MOV.U32 R11, RZ, RZ, 0x1f ;  /* 0x0000001fff0b7424 */ /* 0x000fe400078e00ff */
[----:B------:R-:W-:-:S07]  /*1c310*/  IMAD.MOV.U32 R15, RZ, RZ, -0x1 ;  /* 0xffffffffff0f7424 */ /* 0x000fce00078e00ff */
[----:B------:R-:W-:Y:S05]  /*1c320*/  WARPSYNC.COLLECTIVE R15, `(.L_x_3291) ;  /* 0x000000000f087348 */ /* 0x000fea0003c00000 */
[----:B------:R0:W1:Y:S02]  /*1c330*/  SHFL.BFLY P6, R14, R13, R12, R11 ;  /* 0x0c00000c0d0e7389 */ /* 0x00006400000c000b */
[----:B01----:R-:W-:Y:S05]  /*1c340*/  ENDCOLLECTIVE ;  /* 0x000000000000791b */ /* 0x003fea0003800000 */
.L_x_3291:
[----:B------:R-:W-:Y:S01]  /*1c350*/  IMAD.MOV.U32 R12, RZ, RZ, 0x4 ;  /* 0x00000004ff0c7424 */ /* 0x000fe200078e00ff */
[----:B------:R-:W-:-:S05]  /*1c360*/  FMNMX.FTZ R2, R13, R14, !PT ;  /* 0x0000000e0d027209 */ /* 0x000fca0007810000 */
[----:B------:R-:W-:-:S07]  /*1c370*/  IMAD.MOV.U32 R13, RZ, RZ, R2 ;  /* 0x000000ffff0d7224 */ /* 0x000fce00078e0002 */
[----:B------:R-:W-:Y:S05]  /*1c380*/  WARPSYNC.COLLECTIVE R15, `(.L_x_3292) ;  /* 0x000000000f087348 */ /* 0x000fea0003c00000 */
[----:B------:R0:W1:Y:S02]  /*1c390*/  SHFL.BFLY P6, R14, R13, R12, R11 ;  /* 0x0c00000c0d0e7389 */ /* 0x00006400000c000b */
[----:B01----:R-:W-:Y:S05]  /*1c3a0*/  ENDCOLLECTIVE ;  /* 0x000000000000791b */ /* 0x003fea0003800000 */
.L_x_3292:
[----:B------:R-:W-:Y:S01]  /*1c3b0*/  IMAD.MOV.U32 R12, RZ, RZ, 0x2 ;  /* 0x00000002ff0c7424 */ /* 0x000fe200078e00ff */
[----:B------:R-:W-:-:S05]  /*1c3c0*/  FMNMX.FTZ R3, R2, R14, !PT ;  /* 0x0000000e02037209 */ /* 0x000fca0007810000 */
[----:B------:R-:W-:-:S07]  /*1c3d0*/  IMAD.MOV.U32 R13, RZ, RZ, R3 ;  /* 0x000000ffff0d7224 */ /* 0x000fce00078e0003 */
[----:B------:R-:W-:Y:S05]  /*1c3e0*/  WARPSYNC.COLLECTIVE R15, `(.L_x_3293) ;  /* 0x000000000f087348 */ /* 0x000fea0003c00000 */
[----:B------:R0:W1:Y:S02]  /*1c3f0*/  SHFL.BFLY P6, R14, R13, R12, R11 ;  /* 0x0c00000c0d0e7389 */ /* 0x00006400000c000b */
[----:B01----:R-:W-:Y:S05]  /*1c400*/  ENDCOLLECTIVE ;  /* 0x000000000000791b */ /* 0x003fea0003800000 */
.L_x_3293:
[----:B------:R-:W-:Y:S05]  /*1c410*/  BRA `(.L_x_3294) ;  /* 0xffffffa800e07947 */ /* 0x000fea000383ffff */
.L_x_3295:
        /* <DEDUP_REMOVED lines=14> */
.L_x_5599:


//--------------------- .text._ZN4mmha33masked_multihead_attention_kernelIfLi192ELi256ELi4ELi64ELi64ELb1ELb0EEEv26Multihead_attention_paramsIT_XT5_EE --------------------------
	.section	.text._ZN4mmha33masked_multihead_attention_kernelIfLi192ELi256ELi4ELi64ELi64ELb1ELb0EEEv26Multihead_attention_paramsIT_XT5_EE,"ax",@progbits
	.align	128
        .global         _ZN4mmha33masked_multihead_attention_kernelIfLi192ELi256ELi4ELi64ELi64ELb1ELb0EEEv26Multihead_attention_paramsIT_XT5_EE
        .type           _ZN4mmha33masked_multihead_attention_kernelIfLi192ELi256ELi4ELi64ELi64ELb1ELb0EEEv26Multihead_attention_paramsIT_XT5_EE,@function
        .size           _ZN4mmha33masked_multihead_attention_kernelIfLi192ELi256ELi4ELi64ELi64ELb1ELb0EEEv26Multihead_attention_paramsIT_XT5_EE,(.L_x_5600 - _ZN4mmha33masked_multihead_attention_kernelIfLi192ELi256ELi4ELi64ELi64ELb1ELb0EEEv26Multihead_attention_paramsIT_XT5_EE)
        .other          _ZN4mmha33masked_multihead_attention_kernelIfLi192ELi256ELi4ELi64ELi64ELb1ELb0EEEv26Multihead_attention_paramsIT_XT5_EE,@"STO_CUDA_ENTRY STV_DEFAULT"
_ZN4mmha33masked_multihead_attention_kernelIfLi192ELi256ELi4ELi64ELi64ELb1ELb0EEEv26Multihead_attention_paramsIT_XT5_EE:
.text._ZN4mmha33masked_multihead_attention_kernelIfLi192ELi256ELi4ELi64ELi64ELb1ELb0EEEv26Multihead_attention_paramsIT_XT5_EE:
        /* <DEDUP_REMOVED lines=12> */
.L_x_3296:
[----:B------:R-:W1:Y:S08]  /*00c0*/  LDC R6, c[0x0][0x3f0] ;  /* 0x0000fc00ff067b82 */ /* 0x000e700000000800 */
[----:B------:R-:W3:Y:S08]  /*00d0*/  LDC.64 R8, c[0x0][0x460] ;  /* 0x00011800ff087b82 */ /* 0x000ef00000000a00 */
[----:B------:R-:W4:Y:S01]  /*00e0*/  LDC R48, c[0x0][0x40c] ;  /* 0x00010300ff307b82 */ /* 0x000f220000000800 */
[----:B-1----:R-:W-:-:S07]  /*00f0*/  IABS R5, R6 ;  /* 0x0000000600057213 */ /* 0x002fce0000000000 */
[----:B------:R-:W2:Y:S01]  /*0100*/  LDC.64 R16, c[0x0][0x498] ;  /* 0x00012600ff107b82 */ /* 0x000ea20000000a00 */
[----:B------:R-:W1:Y:S01]  /*0110*/  I2F.RP R0, R5 ;  /* 0x0000000500007306 */ /* 0x000e620000209400 */
[----:B---3--:R-:W-:Y:S01]  /*0120*/  ISETP.NE.U32.AND P0, PT, R8, RZ, PT ;  /* 0x000000ff0800720c */ /* 0x008fe20003f05070 */
[----:B------:R-:W3:Y:S05]  /*0130*/  S2R R37, SR_TID.X ;  /* 0x0000000000257919 */ /* 0x000eea0000002100 */
[----:B------:R-:W0:Y:S01]  /*0140*/  LDC R14, c[0x0][0x3f8] ;  /* 0x0000fe00ff0e7b82 */ /* 0x000e220000000800 */
[----:B------:R-:W-:-:S04]  /*0150*/  ISETP.NE.AND.EX P0, PT, R9, RZ, PT, P0 ;  /* 0x000000ff0900720c */ /* 0x000fc80003f05300 */
[----:B----4-:R-:W-:Y:S01]  /*0160*/  ISETP.EQ.AND P3, PT, R48, RZ, P0 ;  /* 0x000000ff3000720c */ /* 0x010fe20000762270 */
[----:B-1----:R-:W1:Y:S01]  /*0170*/  MUFU.RCP R0, R0 ;  /* 0x0000000000007308 */ /* 0x002e620000001000 */
[----:B------:R-:W0:Y:S01]  /*0180*/  S2R R23, SR_CTAID.X ;  /* 0x0000000000177919 */ /* 0x000e220000002500 */
[----:B------:R-:W-:Y:S01]  /*0190*/  BSSY.RECONVERGENT B0, `(.L_x_3297) ;  /* 0x000003b000007945 */ /* 0x000fe20003800200 */
[----:B------:R-:W-:Y:S01]  /*01a0*/  P2R R19, PR, RZ, 0x8 ;  /* 0x00000008ff137803 */ /* 0x000fe20000000000 */
[----:B--2---:R-:W-:-:S06]  /*01b0*/  IMAD.WIDE.U32 R16, R21, 0x4, R16 ;  /* 0x0000000415107825 */ /* 0x004fcc00078e0010 */
[----:B------:R2:W5:Y:S01]  /*01c0*/  LDG.E R16, desc[UR36][R16.64] ;  /* 0x0000002410107981 */ /* 0x000562000c1e1900 */
[----:B-1----:R-:W-:-:S04]  /*01d0*/  VIADD R2, R0, 0xffffffe ;  /* 0x0ffffffe00027836 */ /* 0x002fc80000000000 */
[----:B------:R1:W4:Y:S02]  /*01e0*/  F2I.FTZ.U32.TRUNC.NTZ R3, R2 ;  /* 0x0000000200037305 */ /* 0x000324000021f000 */
[----:B-1----:R-:W-:Y:S02]  /*01f0*/  IMAD.MOV.U32 R2, RZ, RZ, RZ ;  /* 0x000000ffff027224 */ /* 0x002fe400078e00ff */
[----:B----4-:R-:W-:-:S04]  /*0200*/  IMAD.MOV R4, RZ, RZ, -R3 ;  /* 0x000000ffff047224 */ /* 0x010fc800078e0a03 */
[----:B------:R-:W-:Y:S01]  /*0210*/  IMAD R7, R4, R5, RZ ;  /* 0x0000000504077224 */ /* 0x000fe200078e02ff */
[----:B------:R-:W-:-:S03]  /*0220*/  IABS R4, R21 ;  /* 0x0000001500047213 */ /* 0x000fc60000000000 */
[----:B------:R-:W-:-:S06]  /*0230*/  IMAD.HI.U32 R3, R3, R7, R2 ;  /* 0x0000000703037227 */ /* 0x000fcc00078e0002 */
        /* <DEDUP_REMOVED lines=8> */
[----:B------:R-:W1:Y:S01]  /*02c0*/  @P3 LDC.64 R4, c[0x0][0x460] ;  /* 0x00011800ff043b82 */ /* 0x000e620000000a00 */
[----:B------:R-:W-:-:S04]  /*02d0*/  LOP3.LUT R0, R21, R6, RZ, 0x3c, !PT ;  /* 0x0000000615007212 */ /* 0x000fc800078e3cff */
[----:B------:R-:W-:-:S03]  /*02e0*/  ISETP.GE.AND P2, PT, R0, RZ, PT ;  /* 0x000000ff0000720c */ /* 0x000fc60003f46270 */
[----:B------:R-:W4:Y:S03]  /*02f0*/  LDC R0, c[0x0][0x3e8] ;  /* 0x0000fa00ff007b82 */ /* 0x000f260000000800 */
[----:B------:R-:W-:-:S04]  /*0300*/  @P0 VIADD R3, R3, 0x1 ;  /* 0x0000000103030836 */ /* 0x000fc80000000000 */
[----:B------:R-:W-:-:S04]  /*0310*/  IMAD.MOV.U32 R51, RZ, RZ, R3 ;  /* 0x000000ffff337224 */ /* 0x000fc800078e0003 */
[----:B------:R-:W-:Y:S01]  /*0320*/  @!P2 IMAD.MOV R51, RZ, RZ, -R51 ;  /* 0x000000ffff33a224 */ /* 0x000fe200078e0a33 */
[----:B------:R-:W-:-:S05]  /*0330*/  @!P1 LOP3.LUT R51, RZ, R6, RZ, 0x33, !PT ;  /* 0x00000006ff339212 */ /* 0x000fca00078e33ff */
[----:B-1----:R-:W-:-:S05]  /*0340*/  @P3 IMAD.WIDE R4, R51, 0x4, R4 ;  /* 0x0000000433043825 */ /* 0x002fca00078e0204 */
[----:B------:R2:W5:Y:S01]  /*0350*/  @P3 LDG.E R2, desc[UR36][R4.64] ;  /* 0x0000002404023981 */ /* 0x000562000c1e1900 */
[----:B----4-:R-:W-:Y:S02]  /*0360*/  ISETP.NE.AND P0, PT, R0, RZ, PT ;  /* 0x000000ff0000720c */ /* 0x010fe40003f05270 */
[----:B---3--:R-:W-:Y:S01]  /*0370*/  ISETP.GT.U32.AND P2, PT, R37, 0x2f, PT ;  /* 0x0000002f2500780c */ /* 0x008fe20003f44070 */
[----:B0-----:R-:W-:Y:S01]  /*0380*/  IMAD R38, R21, R14, R23 ;  /* 0x0000000e15267224 */ /* 0x001fe200078e0217 */
[----:B------:R-:W-:Y:S02]  /*0390*/  CS2R R34, SRZ ;  /* 0x0000000000227805 */ /* 0x000fe4000001ff00 */
        /* <DEDUP_REMOVED lines=26> */
.L_x_3298:
[----:B------:R-:W-:Y:S05]  /*0540*/  BSYNC.RECONVERGENT B0 ;  /* 0x0000000000007941 */ /* 0x000fea0003800200 */
.L_x_3297:
        /* <DEDUP_REMOVED lines=22> */
[----:B----4-:R-:W-:Y:S01]  /*06b0*/  @!P2 IMAD R0, R37, R20, R36 ;  /* 0x000000142500a224 */ /* 0x010fe200078e0224 */
[----:B--2---:R-:W-:Y:S01]  /*06c0*/  ISETP.NE.U32.AND P1, PT, R10, RZ, PT ;  /* 0x000000ff0a00720c */ /* 0x004fe20003f25070 */
[----:B------:R-:W-:Y:S01]  /*06d0*/  IMAD.MOV.U32 R17, RZ, RZ, RZ ;  /* 0x000000ffff117224 */ /* 0x000fe200078e00ff */
[----:B------:R-:W-:Y:S01]  /*06e0*/  IABS R18, R36 ;  /* 0x0000002400127213 */ /* 0x000fe20000000000 */
[----:B------:R-:W-:Y:S01]  /*06f0*/  @!P2 IMAD.SHL.U32 R13, R0, 0x4, RZ ;  /* 0x00000004000da824 */ /* 0x000fe200078e00ff */
[----:B------:R-:W-:Y:S01]  /*0700*/  ISETP.NE.AND.EX P1, PT, R11, RZ, PT, P1 ;  /* 0x000000ff0b00720c */ /* 0x000fe20003f25310 */
[----:B------:R-:W-:Y:S01]  /*0710*/  @!P3 IMAD R0, R2, R14, RZ ;  /* 0x0000000e0200b224 */ /* 0x000fe200078e02ff */
[----:B------:R-:W1:Y:S01]  /*0720*/  @!P3 LDC.64 R10, c[0x0][0x450] ;  /* 0x00011400ff0abb82 */ /* 0x000e620000000a00 */
[----:B------:R-:W-:Y:S01]  /*0730*/  @!P2 IMAD R13, R38, R20, R13 ;  /* 0x00000014260da224 */ /* 0x000fe200078e020d */
[----:B------:R-:W2:Y:S01]  /*0740*/  LDCU.U8 UR4, c[0x0][0x404] ;  /* 0x00008080ff0477ac */ /* 0x000ea20008000000 */
[----:B------:R-:W-:-:S02]  /*0750*/  @!P3 IMAD R15, R0, 0xc0, R3 ;  /* 0x000000c0000fb824 */ /* 0x000fc400078e0203 */
[----:B0-----:R-:W-:-:S03]  /*0760*/  @!P2 IMAD.WIDE R4, R13, 0x4, R4 ;  /* 0x000000040d04a825 */ /* 0x001fc600078e0204 */
[----:B------:R-:W0:Y:S02]  /*0770*/  @!P4 LDC.64 R8, c[0x0][0x3a0] ;  /* 0x0000e800ff08cb82 */ /* 0x000e240000000a00 */
[----:B------:R-:W3:Y:S06]  /*0780*/  @!P2 LDG.E.128 R28, desc[UR36][R4.64] ;  /* 0x00000024041ca981 */ /* 0x000eec000c1e1d00 */
[----:B------:R-:W4:Y:S01]  /*0790*/  @!P0 LDC.64 R6, c[0x0][0x390] ;  /* 0x0000e400ff068b82 */ /* 0x000f220000000a00 */
[----:B-1----:R-:W-:-:S07]  /*07a0*/  @!P3 IMAD.WIDE R10, R15, 0x4, R10 ;  /* 0x000000040f0ab825 */ /* 0x002fce00078e020a */
[----:B------:R-:W1:Y:S01]  /*07b0*/  @P1 LDC.64 R12, c[0x0][0x418] ;  /* 0x00010600ff0c1b82 */ /* 0x000e620000000a00 */
[----:B------:R-:W3:Y:S01]  /*07c0*/  @!P3 LDG.E.128 R44, desc[UR36][R10.64] ;  /* 0x000000240a2cb981 */ /* 0x000ee2000c1e1d00 */
[----:B0-----:R-:W-:-:S05]  /*07d0*/  @!P4 IMAD.WIDE.U32 R8, R3, 0x4, R8 ;  /* 0x000000040308c825 */ /* 0x001fca00078e0008 */
[----:B------:R-:W3:Y:S01]  /*07e0*/  @!P4 LDG.E.128 R24, desc[UR36][R8.64] ;  /* 0x000000240818c981 */ /* 0x000ee2000c1e1d00 */
[----:B----4-:R-:W-:-:S05]  /*07f0*/  @!P0 IMAD.WIDE.U32 R6, R3, 0x4, R6 ;  /* 0x0000000403068825 */ /* 0x010fca00078e0006 */
[----:B------:R1:W4:Y:S02]  /*0800*/  @!P0 LDG.E.128 R40, desc[UR36][R6.64] ;  /* 0x0000002406288981 */ /* 0x000324000c1e1d00 */
[----:B-1----:R-:W-:Y:S01]  /*0810*/  @P1 IMAD.WIDE.U32 R6, R21, 0x4, R12 ;  /* 0x0000000415061825 */ /* 0x002fe200078e000c */
[----:B------:R-:W-:-:S04]  /*0820*/  IABS R13, R20 ;  /* 0x00000014000d7213 */ /* 0x000fc80000000000 */
[----:B------:R-:W0:Y:S01]  /*0830*/  I2F.RP R0, R13 ;  /* 0x0000000d00007306 */ /* 0x000e220000209400 */
[----:B------:R1:W5:Y:S07]  /*0840*/  @P1 LDG.E R17, desc[UR36][R6.64] ;  /* 0x0000002406111981 */ /* 0x00036e000c1e1900 */
[----:B0-----:R-:W0:Y:S02]  /*0850*/  MUFU.RCP R0, R0 ;  /* 0x0000000000007308 */ /* 0x001e240000001000 */
[----:B0-----:R-:W-:-:S06]  /*0860*/  VIADD R3, R0, 0xffffffe ;  /* 0x0ffffffe00037836 */ /* 0x001fcc0000000000 */
[----:B------:R0:W2:Y:S01]  /*0870*/  F2I.FTZ.U32.TRUNC.NTZ R5, R3 ;  /* 0x0000000300057305 */ /* 0x0000a2000021f000 */
[----:B------:R-:W-:Y:S01]  /*0880*/  ISETP.GE.AND P2, PT, R36, RZ, PT ;  /* 0x000000ff2400720c */ /* 0x000fe20003f46270 */
[----:B0-----:R-:W0:Y:S01]  /*0890*/  LDC R3, c[0x0][0x400] ;  /* 0x00010000ff037b82 */ /* 0x001e220000000800 */
[----:B--2---:R-:W-:-:S04]  /*08a0*/  IMAD.MOV R4, RZ, RZ, -R5 ;  /* 0x000000ffff047224 */ /* 0x004fc800078e0a05 */
[----:B------:R-:W-:Y:S02]  /*08b0*/  IMAD R9, R4, R13, RZ ;  /* 0x0000000d04097224 */ /* 0x000fe400078e02ff */
[----:B------:R-:W-:-:S04]  /*08c0*/  IMAD.MOV.U32 R4, RZ, RZ, RZ ;  /* 0x000000ffff047224 */ /* 0x000fc800078e00ff */
        /* <DEDUP_REMOVED lines=10> */
[----:B------:R-:W-:Y:S02]  /*0970*/  @!P0 LOP3.LUT R18, RZ, R20, RZ, 0x33, !PT ;  /* 0x00000014ff128212 */ /* 0x000fe400078e33ff */
[----:B------:R-:W-:Y:S02]  /*0980*/  ISETP.NE.AND P0, PT, RZ, UR4, PT ;  /* 0x00000004ff007c0c */ /* 0x000fe4000bf05270 */
[----:B------:R-:W-:Y:S02]  /*0990*/  ISETP.NE.AND P1, PT, R48, RZ, PT ;  /* 0x000000ff3000720c */ /* 0x000fe40003f25270 */
[----:B0-----:R-:W-:Y:S01]  /*09a0*/  ISETP.LT.OR P0, PT, R3, 0x1, P0 ;  /* 0x000000010300780c */ /* 0x001fe20000701670 */
[----:B------:R-:W-:Y:S01]  /*09b0*/  BSSY.RECONVERGENT B6, `(.L_x_3299) ;  /* 0x000011f000067945 */ /* 0x000fe20003800200 */
[----:B------:R-:W-:-:S09]  /*09c0*/  IMAD R51, R51, R14, RZ ;  /* 0x0000000e33337224 */ /* 0x000fd200078e02ff */
        /* <DEDUP_REMOVED lines=12> */
[----:B-1----:R-:W-:Y:S06]  /*0a90*/  @P0 BRA `(.L_x_3300) ;  /* 0x00000004002c0947 */ /* 0x002fec0003800000 */
        /* <DEDUP_REMOVED lines=43> */
.L_x_3301:
        /* <DEDUP_REMOVED lines=11> */
[----:B------:R-:W-:Y:S02]  /*0e00*/  FMUL.FTZ R0, R0, R3 ;  /* 0x0000000300007220 */ /* 0x000fe40000410000 */
[----:B------:R-:W0:Y:S02]  /*0e10*/  MUFU.EX2 R7, -R4 ;  /* 0x8000000400077308 */ /* 0x000e240000000800 */
[----:B------:R-:W-:-:S06]  /*0e20*/  FMUL.FTZ R0, R0, 13.28771209716796875 ;  /* 0x41549a7800007820 */ /* 0x000fcc0000410000 */
        /* <DEDUP_REMOVED lines=18> */
.L_x_3300:
        /* <DEDUP_REMOVED lines=54> */
.L_x_3303:
        /* <DEDUP_REMOVED lines=15> */
.L_x_3304:
        /* <DEDUP_REMOVED lines=71> */
.L_x_3310:
[----:B------:R-:W-:Y:S05]  /*1810*/  BSYNC.RECONVERGENT B2 ;  /* 0x0000000000027941 */ /* 0x000fea0003800200 */
.L_x_3309:
[----:B-1----:R0:W-:Y:S04]  /*1820*/  STS [R43], R28 ;  /* 0x0000001c2b007388 */ /* 0x0021e80000000800 */
[----:B--2---:R0:W-:Y:S04]  /*1830*/  STS [R43+0x4], R30 ;  /* 0x0000041e2b007388 */ /* 0x0041e80000000800 */
[----:B---3--:R0:W-:Y:S04]  /*1840*/  STS [R42], R29 ;  /* 0x0000001d2a007388 */ /* 0x0081e80000000800 */
[----:B----4-:R0:W-:Y:S01]  /*1850*/  STS [R42+0x4], R31 ;  /* 0x0000041f2a007388 */ /* 0x0101e20000000800 */
[----:B------:R-:W-:Y:S05]  /*1860*/  BRA `(.L_x_3311) ;  /* 0x0000000000847947 */ /* 0x000fea0003800000 */
.L_x_3308:
        /* <DEDUP_REMOVED lines=33> */
.L_x_3311:
[----:B------:R-:W-:Y:S05]  /*1a80*/  BSYNC.RECONVERGENT B1 ;  /* 0x0000000000017941 */ /* 0x000fea0003800200 */
.L_x_3307:
[----:B------:R1:W-:Y:S04]  /*1a90*/  STS [R21], R32 ;  /* 0x0000002015007388 */ /* 0x0003e80000000800 */
[----:B------:R1:W-:Y:S04]  /*1aa0*/  STS [R21+0x4], R34 ;  /* 0x0000042215007388 */ /* 0x0003e80000000800 */
[----:B------:R1:W-:Y:S04]  /*1ab0*/  STS [R20], R33 ;  /* 0x0000002114007388 */ /* 0x0003e80000000800 */
[----:B------:R1:W-:Y:S02]  /*1ac0*/  STS [R20+0x4], R35 ;  /* 0x0000042314007388 */ /* 0x0003e40000000800 */
.L_x_3306:
[----:B------:R-:W-:Y:S05]  /*1ad0*/  BSYNC.RECONVERGENT B0 ;  /* 0x0000000000007941 */ /* 0x000fea0003800200 */
.L_x_3305:
        /* <DEDUP_REMOVED lines=10> */
.L_x_3313:
[----:B------:R-:W-:Y:S05]  /*1b80*/  BSYNC.RECONVERGENT B0 ;  /* 0x0000000000007941 */ /* 0x000fea0003800200 */
.L_x_3312:
[----:B------:R-:W-:Y:S06]  /*1b90*/  BAR.SYNC.DEFER_BLOCKING 0x0 ;  /* 0x0000000000007b1d */ /* 0x000fec0000010000 */
.L_x_3302:
[----:B------:R-:W-:Y:S05]  /*1ba0*/  BSYNC.RECONVERGENT B6 ;  /* 0x0000000000067941 */ /* 0x000fea0003800200 */
.L_x_3299:
        /* <DEDUP_REMOVED lines=9> */
[----:B------:R-:W-:-:S04]  /*1c40*/  ISETP.GT.U32.OR P0, PT, R37, 0x2f, P1 ;  /* 0x0000002f2500780c */ /* 0x000fc80000f04470 */
[----:B0-----:R-:W-:-:S05]  /*1c50*/  LEA R0, R8, R0, 0x18 ;  /* 0x0000000008007211 */ /* 0x001fca00078ec0ff */
[----:B------:R-:W-:-:S04]  /*1c60*/  @!P1 VIADD R3, R3, 0x410 ;  /* 0x0000041003039836 */ /* 0x000fc80000000000 */
[----:B------:R-:W0:Y:S08]  /*1c70*/  @!P0 LDC R9, c[0x0][0x3f4] ;  /* 0x0000fd00ff098b82 */ /* 0x000e300000000800 */
[----:B-1----:R-:W1:Y:S01]  /*1c80*/  @!P0 LDC.64 R4, c[0x0][0x3b8] ;  /* 0x0000ee00ff048b82 */ /* 0x002e620000000a00 */
[----:B0-----:R-:W-:-:S04]  /*1c90*/  @!P0 IMAD R6, R37, R9, R18 ;  /* 0x0000000925068224 */ /* 0x001fc800078e0212 */
[----:B------:R-:W-:Y:S01]  /*1ca0*/  @!P0 IMAD.SHL.U32 R7, R6, 0x4, RZ ;  /* 0x0000000406078824 */ /* 0x000fe200078e00ff */
[----:B------:R-:W-:Y:S01]  /*1cb0*/  @!P1 LEA R6, R8, R3, 0x18 ;  /* 0x0000000308069211 */ /* 0x000fe200078ec0ff */
[C---:B------:R-:W-:Y:S02]  /*1cc0*/  IMAD R3, R37.reuse, 0x10, R0 ;  /* 0x0000001025037824 */ /* 0x040fe400078e0200 */
[----:B--2-4-:R-:W-:Y:S01]  /*1cd0*/  FMUL.FTZ R0, R32, R28 ;  /* 0x0000001c20007220 */ /* 0x014fe20000410000 */
[----:B------:R-:W-:Y:S02]  /*1ce0*/  @!P0 IMAD R7, R38, R9, R7 ;  /* 0x0000000926078224 */ /* 0x000fe400078e0207 */
[----:B------:R-:W-:Y:S01]  /*1cf0*/  @!P1 IMAD R6, R37, 0x10, R6 ;  /* 0x0000001025069824 */ /* 0x000fe200078e0206 */
[----:B------:R3:W-:Y:S01]  /*1d00*/  STS.128 [R3], R32 ;  /* 0x0000002003007388 */ /* 0x0007e20000000c00 */
[----:B-1----:R-:W-:-:S04]  /*1d10*/  @!P0 IMAD.WIDE R4, R7, 0x4, R4 ;  /* 0x0000000407048825 */ /* 0x002fc800078e0204 */
[----:B------:R-:W-:Y:S01]  /*1d20*/  FFMA.FTZ R7, R33, R29, R0 ;  /* 0x0000001d21077223 */ /* 0x000fe20000010000 */
[----:B------:R3:W-:Y:S03]  /*1d30*/  @!P1 STS.128 [R6], R24 ;  /* 0x0000001806009388 */ /* 0x0007e60000000c00 */
[----:B------:R-:W-:Y:S01]  /*1d40*/  FFMA.FTZ R0, R34, R30, R7 ;  /* 0x0000001e22007223 */ /* 0x000fe20000010007 */
[----:B------:R3:W-:Y:S03]  /*1d50*/  @!P0 STG.E.128 desc[UR36][R4.64], R28 ;  /* 0x0000001c04008986 */ /* 0x0007e6000c101d24 */
[----:B------:R-:W-:-:S07]  /*1d60*/  FFMA.FTZ R0, R35, R31, R0 ;  /* 0x0000001f23007223 */ /* 0x000fce0000010000 */
.L_x_3315:
[----:B------:R-:W-:Y:S05]  /*1d70*/  BSYNC.RECONVERGENT B0 ;  /* 0x0000000000007941 */ /* 0x000fea0003800200 */
.L_x_3314:
[----:B---3--:R-:W1:Y:S01]  /*1d80*/  SHFL.BFLY PT, R3, R0, 0x10, 0x1f ;  /* 0x0e001f0000037f89 */ /* 0x008e6200000e0000 */
[----:B------:R-:W3:Y:S01]  /*1d90*/  S2UR UR5, SR_CgaCtaId ;  /* 0x00000000000579c3 */ /* 0x000ee20000008800 */
[----:B------:R-:W-:Y:S01]  /*1da0*/  UMOV UR4, 0x400 ;  /* 0x0000040000047882 */ /* 0x000fe20000000000 */
[----:B------:R-:W-:Y:S01]  /*1db0*/  BSSY.RECONVERGENT B0, `(.L_x_3316) ;  /* 0x000002f000007945 */ /* 0x000fe20003800200 */
[----:B------:R-:W-:Y:S02]  /*1dc0*/  IMAD.MOV.U32 R159, RZ, RZ, -0x800001 ;  /* 0xff7fffffff9f7424 */ /* 0x000fe400078e00ff */
[----:B-1----:R-:W-:Y:S01]  /*1dd0*/  FADD.FTZ R4, R3, R0 ;  /* 0x0000000003047221 */ /* 0x002fe20000010000 */
[----:B------:R-:W-:Y:S01]  /*1de0*/  SHF.R.U32.HI R0, RZ, 0x3, R37 ;  /* 0x00000003ff007819 */ /* 0x000fe20000011625 */
[----:B---3--:R-:W-:-:S03]  /*1df0*/  ULEA UR6, UR5, UR4, 0x18 ;  /* 0x0000000405067291 */ /* 0x008fc6000f8ec0ff */
[----:B------:R-:W1:Y:S01]  /*1e00*/  SHFL.BFLY PT, R3, R4, 0x8, 0x1f ;  /* 0x0d001f0004037f89 */ /* 0x000e6200000e0000 */
[----:B------:R-:W-:Y:S01]  /*1e10*/  LOP3.LUT R0, R0, 0x7c, RZ, 0xc0, !PT ;  /* 0x0000007c00007812 */ /* 0x000fe200078ec0ff */
        /* <DEDUP_REMOVED lines=15> */
[----:B------:R-:W-:-:S04]  /*1f10*/  UIADD3 UR6, UPT, UPT, UR4, 0x810, URZ ;  /* 0x0000081004067890 */ /* 0x000fc8000fffe0ff */
[C---:B------:R-:W-:Y:S01]  /*1f20*/  VIADDMNMX R5, R16.reuse, -R3, RZ, !PT ;  /* 0x8000000310057246 */ /* 0x040fe200078001ff */
[----:B------:R-:W-:Y:S01]  /*1f30*/  ULEA UR6, UR5, UR6, 0x18 ;  /* 0x0000000605067291 */ /* 0x000fe2000f8ec0ff */
[----:B------:R-:W1:Y:S03]  /*1f40*/  @!P1 LDS R9, [R4+0x8] ;  /* 0x0000080004099984 */ /* 0x000e660000000800 */
[----:B------:R-:W-:-:S05]  /*1f50*/  IMAD.IADD R160, R16, 0x1, -R5 ;  /* 0x0000000110a07824 */ /* 0x000fca00078e0a05 */
[----:B------:R-:W-:Y:S01]  /*1f60*/  LEA R160, R160, UR6, 0x2 ;  /* 0x00000006a0a07c11 */ /* 0x000fe2000f8e10ff */
        /* <DEDUP_REMOVED lines=11> */
[----:B------:R-:W3:Y:S01]  /*2020*/  LDC.64 R6, c[0x0][0x438] ;  /* 0x00010e00ff067b82 */ /* 0x000ee20000000a00 */
[----:B-----5:R-:W-:-:S04]  /*2030*/  IMAD.IADD R36, R36, 0x1, -R17 ;  /* 0x0000000124247824 */ /* 0x020fc800078e0a11 */
[----:B-1----:R-:W-:-:S04]  /*2040*/  IMAD R23, R23, UR7, R36 ;  /* 0x0000000717177c24 */ /* 0x002fc8000f8e0224 */
[----:B------:R-:W-:-:S04]  /*2050*/  IMAD R23, R23, UR7, R36 ;  /* 0x0000000717177c24 */ /* 0x000fc8000f8e0224 */
[----:B---3--:R-:W-:-:S06]  /*2060*/  IMAD.WIDE R6, R23, 0x4, R6 ;  /* 0x0000000417067825 */ /* 0x008fcc00078e0206 */
[----:B------:R-:W3:Y:S02]  /*2070*/  LDG.E R6, desc[UR36][R6.64] ;  /* 0x0000002406067981 */ /* 0x000ee4000c1e1900 */
[----:B---3--:R-:W-:-:S07]  /*2080*/  FADD.FTZ R159, R159, R6 ;  /* 0x000000069f9f7221 */ /* 0x008fce0000010000 */
.L_x_3318:
[----:B------:R3:W-:Y:S02]  /*2090*/  STS [R160+-0x4], R159 ;  /* 0xfffffc9fa0007388 */ /* 0x0007e40000000800 */
.L_x_3317:
[----:B------:R-:W-:Y:S05]  /*20a0*/  BSYNC.RECONVERGENT B0 ;  /* 0x0000000000007941 */ /* 0x000fea0003800200 */
.L_x_3316:
[----:B------:R-:W-:Y:S01]  /*20b0*/  BAR.SYNC.DEFER_BLOCKING 0x0 ;  /* 0x0000000000007b1d */ /* 0x000fe20000010000 */
[----:B------:R-:W-:Y:S01]  /*20c0*/  UIADD3 UR7, UPT, UPT, UR4, 0x10, URZ ;  /* 0x0000001004077890 */ /* 0x000fe2000fffe0ff */
[----:B------:R-:W-:Y:S02]  /*20d0*/  LOP3.LUT R11, R22, 0xc, RZ, 0xc0, !PT ;  /* 0x0000000c160b7812 */ /* 0x000fe400078ec0ff */
[----:B------:R-:W-:Y:S01]  /*20e0*/  LOP3.LUT R13, RZ, R5, RZ, 0x33, !PT ;  /* 0x00000005ff0d7212 */ /* 0x000fe200078e33ff */
[----:B------:R-:W-:-:S03]  /*20f0*/  ULEA UR7, UR5, UR7, 0x18 ;  /* 0x0000000705077291 */ /* 0x000fc6000f8ec0ff */
[----:B------:R-:W0:Y:S01]  /*2100*/  S2UR UR12, SR_CTAID.X ;  /* 0x00000000000c79c3 */ /* 0x000e220000002500 */
[----:B------:R-:W0:Y:S01]  /*2110*/  LDCU UR13, c[0x0][0x40c] ;  /* 0x00008180ff0d77ac */ /* 0x000e220008000800 */
[----:B------:R-:W2:Y:S01]  /*2120*/  S2R R130, SR_TID.X ;  /* 0x0000000000827919 */ /* 0x000ea20000002100 */
[----:B------:R-:W-:Y:S01]  /*2130*/  IADD3 R13, PT, PT, R13, 0x7, R16 ;  /* 0x000000070d0d7810 */ /* 0x000fe20007ffe010 */
[----:B------:R-:W0:Y:S03]  /*2140*/  LDCU UR17, c[0x0][0x3f4] ;  /* 0x00007e80ff1177ac */ /* 0x000e260008000800 */
[----:B------:R-:W-:Y:S01]  /*2150*/  SHF.R.S32.HI R12, RZ, 0x1f, R13 ;  /* 0x0000001fff0c7819 */ /* 0x000fe2000001140d */
[----:B------:R-:W0:Y:S01]  /*2160*/  LDC R116, c[0x0][0x3f0] ;  /* 0x0000fc00ff747b82 */ /* 0x000e220000000800 */
[----:B------:R-:W0:Y:S02]  /*2170*/  LDCU UR16, c[0x0][0x410] ;  /* 0x00008200ff1077ac */ /* 0x000e240008000800 */
[----:B------:R-:W-:Y:S01]  /*2180*/  LEA.HI R12, R12, R13, RZ, 0x3 ;  /* 0x0000000d0c0c7211 */ /* 0x000fe200078f18ff */
[----:B------:R-:W0:Y:S03]  /*2190*/  LDCU.64 UR14, c[0x0][0x3b8] ;  /* 0x00007700ff0e77ac */ /* 0x000e260008000a00 */
[----:B------:R-:W-:Y:S01]  /*21a0*/  LOP3.LUT R122, R12, 0xfffffff8, RZ, 0xc0, !PT ;  /* 0xfffffff80c7a7812 */ /* 0x000fe200078ec0ff */
[----:B------:R-:W0:Y:S01]  /*21b0*/  LDCU.64 UR18, c[0x0][0x438] ;  /* 0x00008700ff1277ac */ /* 0x000e220008000a00 */
[----:B------:R0:W1:Y:S01]  /*21c0*/  LDS R158, [R11+UR7] ;  /* 0x000000070b9e7984 */ /* 0x0000620008000800 */
[----:B------:R-:W0:Y:S03]  /*21d0*/  LDCU.64 UR10, c[0x0][0x448] ;  /* 0x00008900ff0a77ac */ /* 0x000e260008000a00 */
[----:B------:R0:W1:Y:S04]  /*21e0*/  LDS R157, [R11+UR7+0x10] ;  /* 0x000010070b9d7984 */ /* 0x0000680008000800 */
[----:B------:R0:W1:Y:S04]  /*21f0*/  LDS R156, [R11+UR7+0x20] ;  /* 0x000020070b9c7984 */ /* 0x0000680008000800 */
[----:B------:R0:W1:Y:S02]  /*2200*/  LDS R155, [R11+UR7+0x30] ;  /* 0x000030070b9b7984 */ /* 0x0000640008000800 */
[----:B0-----:R-:W-:-:S02]  /*2210*/  IMAD R116, R51, R116, UR12 ;  /* 0x0000000c33747e24 */ /* 0x001fc4000f8e0274 */
[----:B------:R0:W0:Y:S01]  /*2220*/  LDS R154, [R11+UR7+0x40] ;  /* 0x000040070b9a7984 */ /* 0x0000220008000800 */
[----:B--2---:R-:W-:-:S03]  /*2230*/  SHF.R.U32.HI R13, RZ, 0x2, R130 ;  /* 0x00000002ff0d7819 */ /* 0x004fc60000011682 */
[----:B------:R2:W0:Y:S01]  /*2240*/  LDS R153, [R11+UR7+0x50] ;  /* 0x000050070b997984 */ /* 0x0004220008000800 */
[----:B------:R-:W-:-:S03]  /*2250*/  ISETP.GE.AND P0, PT, R13, R122, PT ;  /* 0x0000007a0d00720c */ /* 0x000fc60003f06270 */
        /* <DEDUP_REMOVED lines=22> */
[----:B-1----:R2:W1:Y:S04]  /*23c0*/  LDS R6, [R11+UR7+0x1c0] ;  /* 0x0001c0070b067984 */ /* 0x0024680008000800 */
        /* <DEDUP_REMOVED lines=39> */
[----:B------:R-:W-:-:S09]  /*2640*/  ULEA UR4, UR5, UR4, 0x18 ;  /* 0x0000000405047291 */ /* 0x000fd2000f8ec0ff */
[----:B------:R1:W2:Y:S04]  /*2650*/  LDS R51, [R11+UR4] ;  /* 0x000000040b337984 */ /* 0x0002a80008000800 */
[----:B------:R1:W3:Y:S04]  /*2660*/  LDS R52, [R11+UR4+0x10] ;  /* 0x000010040b347984 */ /* 0x0002e80008000800 */
[----:B------:R1:W4:Y:S04]  /*2670*/  LDS R53, [R11+UR4+0x20] ;  /* 0x000020040b357984 */ /* 0x0003280008000800 */
        /* <DEDUP_REMOVED lines=60> */
[----:B--234-:R1:W0:Y:S02]  /*2a40*/  LDS R114, [R11+UR4+0x3f0] ;  /* 0x0003f0040b727984 */ /* 0x01c2240008000800 */
.L_x_3319:
[----:B------:R-:W-:Y:S01]  /*2a50*/  BSSY B1, `(.L_x_3320) ;  /* 0x00010e8000017945 */ /* 0x000fe20003800000 */
[----:B------:R-:W-:-:S03]  /*2a60*/  IMAD R116, R116, 0xc0, RZ ;  /* 0x000000c074747824 */ /* 0x000fc600078e02ff */
[----:B------:R-:W-:Y:S05]  /*2a70*/  @P0 BRA `(.L_x_3321) ;  /* 0x0000010c00940947 */ /* 0x000fea0003800000 */
[----:B------:R-:W-:Y:S01]  /*2a80*/  IABS R115, R3 ;  /* 0x0000000300737213 */ /* 0x000fe20000000000 */
[----:B------:R-:W2:Y:S01]  /*2a90*/  S2R R124, SR_CTAID.Y ;  /* 0x00000000007c7919 */ /* 0x000ea20000002600 */
[----:B------:R-:W2:Y:S01]  /*2aa0*/  LDC R15, c[0x0][0x3f8] ;  /* 0x0000fe00ff0f7b82 */ /* 0x000ea20000000800 */
[----:B------:R-:W3:Y:S01]  /*2ab0*/  LDCU.64 UR8, c[0x0][0x420] ;  /* 0x00008400ff0877ac */ /* 0x000ee20008000a00 */
[----:B01----:R-:W0:Y:S01]  /*2ac0*/  I2F.RP R11, R115 ;  /* 0x00000073000b7306 */ /* 0x003e220000209400 */
[----:B------:R-:W-:Y:S01]  /*2ad0*/  LEA.HI R123, R130, R5, RZ, 0x1e ;  /* 0x00000005827b7211 */ /* 0x000fe200078ff0ff */
[----:B------:R-:W-:Y:S01]  /*2ae0*/  IMAD.IADD R122, R122, 0x1, R5 ;  /* 0x000000017a7a7824 */ /* 0x000fe200078e0205 */
[----:B------:R-:W1:Y:S03]  /*2af0*/  LDCU UR4, c[0x0][0x408] ;  /* 0x00008100ff0477ac */ /* 0x000e660008000800 */
[----:B------:R-:W4:Y:S08]  /*2b00*/  LDC R119, c[0x0][0x440] ;  /* 0x00011000ff777b82 */ /* 0x000f300000000800 */
[----:B------:R-:W1:Y:S01]  /*2b10*/  LDC.64 R228, c[0x0][0x450] ;  /* 0x00011400ffe47b82 */ /* 0x000e620000000a00 */
[----:B0-----:R-:W0:Y:S01]  /*2b20*/  MUFU.RCP R11, R11 ;  /* 0x0000000b000b7308 */ /* 0x001e220000001000 */
[----:B---3--:R-:W-:-:S04]  /*2b30*/  ISETP.NE.U32.AND P0, PT, RZ, UR8, PT ;  /* 0x00000008ff007c0c */ /* 0x008fc8000bf05070 */
[----:B------:R-:W-:Y:S02]  /*2b40*/  ISETP.NE.AND.EX P0, PT, RZ, UR9, PT, P0 ;  /* 0x00000009ff007c0c */ /* 0x000fe4000bf05300 */
[----:B------:R-:W1:Y:S01]  /*2b50*/  LDC R125, c[0x0][0x430] ;  /* 0x00010c00ff7d7b82 */ /* 0x000e620000000800 */
[C---:B--2---:R-:W-:Y:S02]  /*2b60*/  IMAD R118, R124.reuse, R15, UR12 ;  /* 0x0000000c7c767e24 */ /* 0x044fe4000f8e020f */
[-C--:B------:R-:W-:Y:S02]  /*2b70*/  IMAD R124, R124, R3.reuse, RZ ;  /* 0x000000037c7c7224 */ /* 0x080fe400078e02ff */
[----:B0-----:R-:W-:Y:S02]  /*2b80*/  VIADD R12, R11, 0xffffffe ;  /* 0x0ffffffe0b0c7836 */ /* 0x001fe40000000000 */
[----:B----4-:R-:W-:Y:S01]  /*2b90*/  IMAD R11, R119, UR12, R16 ;  /* 0x0000000c770b7c24 */ /* 0x010fe2000f8e0210 */
[----:B------:R-:W-:Y:S01]  /*2ba0*/  SHF.R.S32.HI R121, RZ, 0x1f, R124 ;  /* 0x0000001fff797819 */ /* 0x000fe2000001147c */
[----:B------:R0:W2:Y:S01]  /*2bb0*/  F2I.FTZ.U32.TRUNC.NTZ R13, R12 ;  /* 0x0000000c000d7305 */ /* 0x0000a2000021f000 */
[----:B------:R-:W-:Y:S01]  /*2bc0*/  IMAD R118, R118, R3, RZ ;  /* 0x0000000376767224 */ /* 0x000fe200078e02ff */
[----:B------:R-:W-:Y:S01]  /*2bd0*/  LOP3.LUT R3, R130, 0x3, RZ, 0xc0, !PT ;  /* 0x0000000382037812 */ /* 0x000fe200078ec0ff */
[----:B------:R-:W-:-:S04]  /*2be0*/  VIADD R120, R11, 0xffffffff ;  /* 0xffffffff0b787836 */ /* 0x000fc80000000000 */
[--C-:B------:R-:W-:Y:S01]  /*2bf0*/  IMAD R119, R120, R119, R123.reuse ;  /* 0x0000007778777224 */ /* 0x100fe200078e027b */
[----:B------:R-:W-:Y:S01]  /*2c00*/  IADD3 R120, P1, P2, R124, UR8, R123 ;  /* 0x000000087c787c10 */ /* 0x000fe2000fa3e07b */
[----:B------:R-:W-:Y:S01]  /*2c10*/  IMAD R118, R118, 0xc0, R3 ;  /* 0x000000c076767824 */ /* 0x000fe200078e0203 */
[----:B------:R-:W-:Y:S01]  /*2c20*/  LOP3.LUT R124, R130, 0x3fc, RZ, 0xc0, !PT ;  /* 0x000003fc827c7812 */ /* 0x000fe200078ec0ff */
[----:B0-----:R-:W-:Y:S01]  /*2c30*/  IMAD.MOV.U32 R12, RZ, RZ, RZ ;  /* 0x000000ffff0c7224 */ /* 0x001fe200078e00ff */
[----:B------:R-:W-:Y:S01]  /*2c40*/  IADD3.X R121, PT, PT, R121, UR9, RZ, P1, P2 ;  /* 0x0000000979797c10 */ /* 0x000fe20008fe44ff */
[----:B------:R-:W-:Y:S01]  /*2c50*/  VIADD R123, R123, 0x1 ;  /* 0x000000017b7b7836 */ /* 0x000fe20000000000 */
[----:B------:R-:W-:Y:S01]  /*2c60*/  SHF.R.S32.HI R126, RZ, 0x1f, R118 ;  /* 0x0000001fff7e7819 */ /* 0x000fe20000011476 */
[----:B--2---:R-:W-:Y:S02]  /*2c70*/  IMAD.MOV R14, RZ, RZ, -R13 ;  /* 0x000000ffff0e7224 */ /* 0x004fe400078e0a0d */
[----:B------:R-:W-:-:S02]  /*2c80*/  VIADD R124, R124, UR6 ;  /* 0x000000067c7c7c36 */ /* 0x000fc40008000000 */
[----:B------:R-:W-:Y:S02]  /*2c90*/  IMAD R117, R14, R115, RZ ;  /* 0x000000730e757224 */ /* 0x000fe400078e02ff */
[----:B------:R-:W-:Y:S02]  /*2ca0*/  IMAD R14, R2, R15, UR12 ;  /* 0x0000000c020e7e24 */ /* 0x000fe4000f8e020f */
[----:B------:R-:W-:-:S04]  /*2cb0*/  IMAD.HI.U32 R117, R13, R117, R12 ;  /* 0x000000750d757227 */ /* 0x000fc800078e000c */
[----:B------:R-:W-:Y:S02]  /*2cc0*/  IMAD R11, R14, 0xc0, R3 ;  /* 0x000000c00e0b7824 */ /* 0x000fe400078e0203 */
[----:B-1----:R-:W-:Y:S02]  /*2cd0*/  VIADD R125, R125, UR4 ;  /* 0x000000047d7d7c36 */ /* 0x002fe40008000000 */
[----:B------:R-:W-:-:S07]  /*2ce0*/  IMAD.WIDE R228, R11, 0x4, R228 ;  /* 0x000000040be47825 */ /* 0x000fce00078e02e4 */
.L_x_3583:
[----:B------:R-:W2:Y:S01]  /*2cf0*/  @P0 LDG.E.U8 R14, desc[UR36][R120.64] ;  /* 0x00000024780e0981 */ /* 0x000ea2000c1e1100 */
[----:B------:R-:W-:Y:S01]  /*2d00*/  VIADD R128, R123, 0xffffffff ;  /* 0xffffffff7b807836 */ /* 0x000fe20000000000 */
[----:B------:R-:W-:Y:S01]  /*2d10*/  UISETP.NE.AND UP0, UPT, UR13, URZ, UPT ;  /* 0x000000ff0d00728c */ /* 0x000fe2000bf05270 */
[----:B------:R-:W-:Y:S01]  /*2d20*/  IMAD.U32 R3, RZ, RZ, UR17 ;  /* 0x00000011ff037e24 */ /* 0x000fe2000f8e00ff */
[----:B------:R-:W-:Y:S02]  /*2d30*/  BSSY.RECONVERGENT B0, `(.L_x_3322) ;  /* 0x0001051000007945 */ /* 0x000fe40003800200 */
        /* <DEDUP_REMOVED lines=8> */
[----:B------:R-:W-:-:S05]  /*2dc0*/  @!P1 IMAD.IADD R12, R12, 0x1, -R13 ;  /* 0x000000010c0c9824 */ /* 0x000fca00078e0a0d */
[----:B------:R-:W-:-:S13]  /*2dd0*/  ISETP.GT.U32.AND P1, PT, R115, R12, PT ;  /* 0x0000000c7300720c */ /* 0x000fda0003f24070 */
[----:B------:R-:W-:-:S04]  /*2de0*/  @!P1 IMAD.IADD R12, R12, 0x1, -R13 ;  /* 0x000000010c0c9824 */ /* 0x000fc800078e0a0d */
[----:B------:R-:W-:Y:S01]  /*2df0*/  @!P2 IMAD.MOV R12, RZ, RZ, -R12 ;  /* 0x000000ffff0ca224 */ /* 0x000fe200078e0a0c */
[----:B------:R-:W-:Y:S02]  /*2e00*/  @!P3 LOP3.LUT R12, RZ, R3, RZ, 0x33, !PT ;  /* 0x00000003ff0cb212 */ /* 0x000fe400078e33ff */
[----:B--2---:R-:W-:Y:S01]  /*2e10*/  ISETP.NE.AND P4, PT, R14, RZ, P0 ;  /* 0x000000ff0e00720c */ /* 0x004fe20000785270 */
[----:B------:R-:W-:-:S12]  /*2e20*/  BRA.U UP0, `(.L_x_3323) ;  /* 0x000000c900107547 */ /* 0x000fd8000b800000 */
[----:B------:R-:W-:-:S13]  /*2e30*/  ISETP.NE.AND P5, PT, R19, RZ, PT ;  /* 0x000000ff1300720c */ /* 0x000fda0003fa5270 */
[----:B------:R-:W-:Y:S05]  /*2e40*/  @!P5 BRA `(.L_x_3324) ;  /* 0x000000680000d947 */ /* 0x000fea0003800000 */
[--C-:B------:R-:W-:Y:S01]  /*2e50*/  IMAD.IADD R224, R12, 0x1, R3.reuse ;  /* 0x000000010ce07824 */ /* 0x100fe200078e0203 */
[----:B------:R-:W-:Y:S01]  /*2e60*/  BSSY.RECONVERGENT B2, `(.L_x_3325) ;  /* 0x0000028000027945 */ /* 0x000fe20003800200 */
[----:B------:R-:W-:Y:S02]  /*2e70*/  VIADD R127, R16, 0xffffffff ;  /* 0xffffffff107f7836 */ /* 0x000fe40000000000 */
[C---:B------:R-:W-:Y:S02]  /*2e80*/  IMAD R234, R3.reuse, 0x4, R224 ;  /* 0x0000000403ea7824 */ /* 0x040fe400078e02e0 */
[----:B------:R-:W-:Y:S01]  /*2e90*/  IMAD.SHL.U32 R12, R12, 0x4, RZ ;  /* 0x000000040c0c7824 */ /* 0x000fe200078e00ff */
[----:B------:R-:W-:Y:S01]  /*2ea0*/  ISETP.GE.AND P1, PT, R128, R127, PT ;  /* 0x0000007f8000720c */ /* 0x000fe20003f26270 */
[----:B------:R-:W-:Y:S02]  /*2eb0*/  IMAD.IADD R232, R234, 0x1, R3 ;  /* 0x00000001eae87824 */ /* 0x000fe400078e0203 */
[----:B------:R-:W-:-:S02]  /*2ec0*/  IMAD R11, R3, 0xc0, RZ ;  /* 0x000000c0030b7824 */ /* 0x000fc400078e02ff */
[----:B------:R-:W-:-:S04]  /*2ed0*/  IMAD.IADD R230, R232, 0x1, R3 ;  /* 0x00000001e8e67824 */ /* 0x000fc800078e0203 */
        /* <DEDUP_REMOVED lines=8> */
[----:B------:R-:W-:-:S04]  /*2f60*/  IMAD.IADD R222, R226, 0x1, R3 ;  /* 0x00000001e2de7824 */ /* 0x000fc800078e0203 */
[----:B------:R-:W-:-:S04]  /*2f70*/  IMAD.IADD R132, R222, 0x1, R3 ;  /* 0x00000001de847824 */ /* 0x000fc800078e0203 */
[----:B------:R-:W-:Y:S01]  /*2f80*/  IMAD.IADD R130, R132, 0x1, R3 ;  /* 0x0000000184827824 */ /* 0x000fe200078e0203 */
[----:B------:R-:W-:Y:S06]  /*2f90*/  @P1 BRA `(.L_x_3326) ;  /* 0x0000000000501947 */ /* 0x000fec0003800000 */
[----:B------:R-:W-:Y:S01]  /*2fa0*/  ISETP.GE.AND P2, PT, R12, R11, PT ;  /* 0x0000000b0c00720c */ /* 0x000fe20003f46270 */
[----:B------:R-:W2:-:S12]  /*2fb0*/  LDG.E R227, desc[UR36][R228.64] ;  /* 0x00000024e4e37981 */ /* 0x000e98000c1e1900 */
[----:B------:R-:W0:Y:S01]  /*2fc0*/  @!P2 S2R R13, SR_TID.X ;  /* 0x00000000000da919 */ /* 0x000e220000002100 */
[----:B------:R-:W1:Y:S01]  /*2fd0*/  @!P2 LDC.64 R14, c[0x0][0x3b8] ;  /* 0x0000ee00ff0eab82 */ /* 0x000e620000000a00 */
[----:B0-----:R-:W-:-:S05]  /*2fe0*/  @!P2 LOP3.LUT R13, R13, 0x3, RZ, 0xc0, !PT ;  /* 0x000000030d0da812 */ /* 0x001fca00078ec0ff */
[----:B------:R-:W-:-:S05]  /*2ff0*/  @!P2 IMAD R13, R116, R3, R13 ;  /* 0x00000003740da224 */ /* 0x000fca00078e020d */
[----:B------:R-:W-:-:S04]  /*3000*/  @!P2 IADD3 R131, P3, PT, R12, R13, RZ ;  /* 0x0000000d0c83a210 */ /* 0x000fc80007f7e0ff */
[----:B------:R-:W-:Y:S02]  /*3010*/  @!P2 LEA.HI.X.SX32 R252, R13, RZ, 0x1, P3 ;  /* 0x000000ff0dfca211 */ /* 0x000fe400018f0eff */
[----:B-1----:R-:W-:-:S04]  /*3020*/  @!P2 LEA R250, P3, R131, R14, 0x2 ;  /* 0x0000000e83faa211 */ /* 0x002fc800078610ff */
[----:B------:R-:W-:Y:S01]  /*3030*/  @!P2 LEA.HI.X R251, R131, R15, R252, 0x2, P3 ;  /* 0x0000000f83fba211 */ /* 0x000fe200018f14fc */
[----:B------:R-:W-:Y:S01]  /*3040*/  IMAD.MOV.U32 R252, RZ, RZ, RZ ;  /* 0x000000fffffc7224 */ /* 0x000fe200078e00ff */
[----:B------:R-:W0:Y:S05]  /*3050*/  @!P2 LDC.64 R14, c[0x0][0x3b8] ;  /* 0x0000ee00ff0eab82 */ /* 0x000e2a0000000a00 */
        /* <DEDUP_REMOVED lines=8> */
.L_x_3326:
[----:B------:R-:W-:Y:S05]  /*30e0*/  BSYNC.RECONVERGENT B2 ;  /* 0x0000000000027941 */ /* 0x000fea0003800200 */
.L_x_3325:
[----:B------:R-:W-:Y:S04]  /*30f0*/  BSSY.RECONVERGENT B2, `(.L_x_3327) ;  /* 0x0000018000027945 */ /* 0x000fe80003800200 */
[----:B------:R-:W-:Y:S05]  /*3100*/  @P1 BRA `(.L_x_3328) ;  /* 0x0000000000581947 */ /* 0x000fea0003800000 */
[----:B------:R-:W-:-:S05]  /*3110*/  IMAD.SHL.U32 R13, R224, 0x4, RZ ;  /* 0x00000004e00d7824 */ /* 0x000fca00078e00ff */
[----:B------:R-:W-:-:S13]  /*3120*/  ISETP.GE.AND P2, PT, R13, R11, PT ;  /* 0x0000000b0d00720c */ /* 0x000fda0003f46270 */
[----:B------:R-:W1:Y:S01]  /*3130*/  @!P2 S2R R131, SR_TID.X ;  /* 0x000000000083a919 */ /* 0x000e620000002100 */
[----:B0-----:R-:W0:Y:S01]  /*3140*/  @!P2 LDC.64 R14, c[0x0][0x3b8] ;  /* 0x0000ee00ff0eab82 */ /* 0x001e220000000a00 */
[----:B-1----:R-:W-:-:S05]  /*3150*/  @!P2 LOP3.LUT R131, R131, 0x3, RZ, 0xc0, !PT ;  /* 0x000000038383a812 */ /* 0x002fca00078ec0ff */
[----:B------:R-:W-:Y:S01]  /*3160*/  @!P2 IMAD R220, R116, R3, R131 ;  /* 0x0000000374dca224 */ /* 0x000fe200078e0283 */
[----:B------:R-:W-:-:S04]  /*3170*/  @!P2 SHF.R.S32.HI R131, RZ, 0x1f, R13 ;  /* 0x0000001fff83a819 */ /* 0x000fc8000001140d */
        /* <DEDUP_REMOVED lines=15> */
.L_x_3328:
[----:B------:R-:W-:Y:S05]  /*3270*/  BSYNC.RECONVERGENT B2 ;  /* 0x0000000000027941 */ /* 0x000fea0003800200 */
.L_x_3327:
[----:B------:R-:W-:Y:S04]  /*3280*/  BSSY.RECONVERGENT B2, `(.L_x_3329) ;  /* 0x0000019000027945 */ /* 0x000fe80003800200 */
[----:B------:R-:W-:Y:S05]  /*3290*/  @P1 BRA `(.L_x_3330) ;  /* 0x00000000005c1947 */ /* 0x000fea0003800000 */
[----:B------:R-:W-:Y:S01]  /*32a0*/  IMAD R133, R3, 0x8, R12 ;  /* 0x0000000803857824 */ /* 0x000fe200078e020c */
[----:B------:R-:W2:Y:S04]  /*32b0*/  LDG.E R225, desc[UR36][R228.64+0x20] ;  /* 0x00002024e4e17981 */ /* 0x000ea8000c1e1900 */
[----:B------:R-:W-:-:S13]  /*32c0*/  ISETP.GE.AND P2, PT, R133, R11, PT ;  /* 0x0000000b8500720c */ /* 0x000fda0003f46270 */
[----:B------:R-:W3:Y:S01]  /*32d0*/  @!P2 S2R R13, SR_TID.X ;  /* 0x00000000000da919 */ /* 0x000ee20000002100 */
[----:B01----:R-:W0:Y:S01]  /*32e0*/  @!P2 LDC.64 R14, c[0x0][0x3b8] ;  /* 0x0000ee00ff0eab82 */ /* 0x003e220000000a00 */
[----:B---3--:R-:W-:-:S05]  /*32f0*/  @!P2 LOP3.LUT R13, R13, 0x3, RZ, 0xc0, !PT ;  /* 0x000000030d0da812 */ /* 0x008fca00078ec0ff */
[----:B------:R-:W-:Y:S01]  /*3300*/  @!P2 IMAD R252, R116, R3, R13 ;  /* 0x0000000374fca224 */ /* 0x000fe200078e020d */
[----:B------:R-:W-:-:S04]  /*3310*/  @!P2 SHF.R.S32.HI R13, RZ, 0x1f, R133 ;  /* 0x0000001fff0da819 */ /* 0x000fc80000011485 */
[----:B------:R-:W-:-:S04]  /*3320*/  @!P2 IADD3 R131, P3, PT, R252, R133, RZ ;  /* 0x00000085fc83a210 */ /* 0x000fc80007f7e0ff */
[----:B------:R-:W-:Y:S02]  /*3330*/  @!P2 LEA.HI.X.SX32 R252, R252, R13, 0x1, P3 ;  /* 0x0000000dfcfca211 */ /* 0x000fe400018f0eff */
[----:B0-----:R-:W-:-:S04]  /*3340*/  @!P2 LEA R250, P3, R131, R14, 0x2 ;  /* 0x0000000e83faa211 */ /* 0x001fc800078610ff */
[----:B------:R-:W-:Y:S01]  /*3350*/  @!P2 LEA.HI.X R251, R131, R15, R252, 0x2, P3 ;  /* 0x0000000f83fba211 */ /* 0x000fe200018f14fc */
[----:B------:R-:W-:-:S06]  /*3360*/  IMAD.MOV.U32 R252, RZ, RZ, RZ ;  /* 0x000000fffffc7224 */ /* 0x000fcc00078e00ff */
[----:B------:R-:W3:Y:S01]  /*3370*/  @!P2 LDG.E R252, desc[UR36][R250.64] ;  /* 0x00000024fafca981 */ /* 0x000ee2000c1e1900 */
[----:B------:R-:W-:-:S13]  /*3380*/  ISETP.GE.AND P2, PT, R133, R11, PT ;  /* 0x0000000b8500720c */ /* 0x000fda0003f46270 */
[----:B------:R-:W0:Y:S01]  /*3390*/  @!P2 LDC.64 R14, c[0x0][0x3b8] ;  /* 0x0000ee00ff0eab82 */ /* 0x000e220000000a00 */
[----:B------:R-:W-:-:S04]  /*33a0*/  @!P2 IADD3 R13, P3, PT, R118, R133, RZ ;  /* 0x00000085760da210 */ /* 0x000fc80007f7e0ff */
[----:B------:R-:W-:Y:S02]  /*33b0*/  @!P2 LEA.HI.X.SX32 R131, R133, R126, 0x1, P3 ;  /* 0x0000007e8583a211 */ /* 0x000fe400018f0eff */
[----:B0-----:R-:W-:-:S04]  /*33c0*/  @!P2 LEA R14, P3, R13, R14, 0x2 ;  /* 0x0000000e0d0ea211 */ /* 0x001fc800078610ff */
[----:B------:R-:W-:Y:S01]  /*33d0*/  @!P2 LEA.HI.X R15, R13, R15, R131, 0x2, P3 ;  /* 0x0000000f0d0fa211 */ /* 0x000fe200018f1483 */
[----:B---3--:R-:W-:-:S04]  /*33e0*/  FADD.FTZ R252, R53, R252 ;  /* 0x000000fc35fc7221 */ /* 0x008fc80000010000 */
[----:B--2---:R-:W-:-:S05]  /*33f0*/  FMUL.FTZ R225, R252, R225 ;  /* 0x000000e1fce17220 */ /* 0x004fca0000410000 */
[----:B------:R2:W-:Y:S02]  /*3400*/  @!P2 STG.E desc[UR36][R14.64], R225 ;  /* 0x000000e10e00a986 */ /* 0x0005e4000c101924 */
.L_x_3330:
[----:B------:R-:W-:Y:S05]  /*3410*/  BSYNC.RECONVERGENT B2 ;  /* 0x0000000000027941 */ /* 0x000fea0003800200 */
.L_x_3329:
[----:B------:R-:W-:Y:S04]  /*3420*/  BSSY.RECONVERGENT B2, `(.L_x_3331) ;  /* 0x000001a000027945 */ /* 0x000fe80003800200 */
[----:B------:R-:W-:Y:S05]  /*3430*/  @P1 BRA `(.L_x_3332) ;  /* 0x0000000000601947 */ /* 0x000fea0003800000 */
[----:B------:R-:W-:-:S04]  /*3440*/  IMAD R224, R3, 0x2, R224 ;  /* 0x0000000203e07824 */ /* 0x000fc800078e02e0 */
[----:B------:R-:W-:-:S05]  /*3450*/  IMAD.SHL.U32 R224, R224, 0x4, RZ ;  /* 0x00000004e0e07824 */ /* 0x000fca00078e00ff */
[----:B------:R-:W-:-:S13]  /*3460*/  ISETP.GE.AND P2, PT, R224, R11, PT ;  /* 0x0000000be000720c */ /* 0x000fda0003f46270 */
[----:B------:R-:W3:Y:S01]  /*3470*/  @!P2 S2R R13, SR_TID.X ;  /* 0x00000000000da919 */ /* 0x000ee20000002100 */
[----:B012---:R-:W0:Y:S01]  /*3480*/  @!P2 LDC.64 R14, c[0x0][0x3b8] ;  /* 0x0000ee00ff0eab82 */ /* 0x007e220000000a00 */
[----:B---3--:R-:W-:-:S05]  /*3490*/  @!P2 LOP3.LUT R13, R13, 0x3, RZ, 0xc0, !PT ;  /* 0x000000030d0da812 */ /* 0x008fca00078ec0ff */
[----:B------:R-:W-:Y:S01]  /*34a0*/  @!P2 IMAD R218, R116, R3, R13 ;  /* 0x0000000374daa224 */ /* 0x000fe200078e020d */
[----:B------:R-:W-:-:S04]  /*34b0*/  @!P2 SHF.R.S32.HI R13, RZ, 0x1f, R224 ;  /* 0x0000001fff0da819 */ /* 0x000fc800000114e0 */
[----:B------:R-:W-:-:S04]  /*34c0*/  @!P2 IADD3 R131, P3, PT, R218, R224, RZ ;  /* 0x000000e0da83a210 */ /* 0x000fc80007f7e0ff */
[----:B------:R-:W-:Y:S01]  /*34d0*/  @!P2 LEA.HI.X.SX32 R218, R218, R13, 0x1, P3 ;  /* 0x0000000ddadaa211 */ /* 0x000fe200018f0eff */
[----:B------:R-:W-:Y:S01]  /*34e0*/  IMAD.MOV.U32 R13, RZ, RZ, RZ ;  /* 0x000000ffff0d7224 */ /* 0x000fe200078e00ff */
[----:B0-----:R-:W-:-:S04]  /*34f0*/  @!P2 LEA R250, P3, R131, R14, 0x2 ;  /* 0x0000000e83faa211 */ /* 0x001fc800078610ff */
[----:B------:R-:W-:Y:S02]  /*3500*/  @!P2 LEA.HI.X R251, R131, R15, R218, 0x2, P3 ;  /* 0x0000000f83fba211 */ /* 0x000fe400018f14da */
[----:B------:R-:W2:Y:S04]  /*3510*/  LDG.E R218, desc[UR36][R228.64+0x30] ;  /* 0x00003024e4da7981 */ /* 0x000ea8000c1e1900 */
        /* <DEDUP_REMOVED lines=10> */
.L_x_3332:
[----:B------:R-:W-:Y:S05]  /*35c0*/  BSYNC.RECONVERGENT B2 ;  /* 0x0000000000027941 */ /* 0x000fea0003800200 */
.L_x_3331:
[----:B------:R-:W-:Y:S01]  /*35d0*/  BSSY.RECONVERGENT B2, `(.L_x_3333) ;  /* 0x000001a000027945 */ /* 0x000fe20003800200 */
[----:B------:R-:W-:-:S03]  /*35e0*/  IMAD.IADD R224, R130, 0x1, R3 ;  /* 0x0000000182e07824 */ /* 0x000fc600078e0203 */
[----:B------:R-:W-:Y:S05]  /*35f0*/  @P1 BRA `(.L_x_3334) ;  /* 0x00000000005c1947 */ /* 0x000fea0003800000 */
[----:B------:R-:W-:Y:S01]  /*3600*/  IMAD R133, R3, 0x10, R12 ;  /* 0x0000001003857824 */ /* 0x000fe200078e020c */
[----:B------:R-:W4:Y:S04]  /*3610*/  LDG.E R223, desc[UR36][R228.64+0x40] ;  /* 0x00004024e4df7981 */ /* 0x000f28000c1e1900 */
[----:B------:R-:W-:-:S13]  /*3620*/  ISETP.GE.AND P2, PT, R133, R11, PT ;  /* 0x0000000b8500720c */ /* 0x000fda0003f46270 */
[----:B------:R-:W0:Y:S02]  /*3630*/  @!P2 S2R R13, SR_TID.X ;  /* 0x00000000000da919 */ /* 0x000e240000002100 */
[----:B0123--:R-:W0:Y:S01]  /*3640*/  @!P2 LDC.64 R14, c[0x0][0x3b8] ;  /* 0x0000ee00ff0eab82 */ /* 0x00fe220000000a00 */
[----:B------:R-:W-:-:S05]  /*3650*/  @!P2 LOP3.LUT R13, R13, 0x3, RZ, 0xc0, !PT ;  /* 0x000000030d0da812 */ /* 0x000fca00078ec0ff */
[----:B------:R-:W-:Y:S01]  /*3660*/  @!P2 IMAD R252, R116, R3, R13 ;  /* 0x0000000374fca224 */ /* 0x000fe200078e020d */
[----:B------:R-:W-:-:S04]  /*3670*/  @!P2 SHF.R.S32.HI R13, RZ, 0x1f, R133 ;  /* 0x0000001fff0da819 */ /* 0x000fc80000011485 */
[----:B------:R-:W-:-:S04]  /*3680*/  @!P2 IADD3 R131, P3, PT, R252, R133, RZ ;  /* 0x00000085fc83a210 */ /* 0x000fc80007f7e0ff */
[----:B------:R-:W-:Y:S02]  /*3690*/  @!P2 LEA.HI.X.SX32 R252, R252, R13, 0x1, P3 ;  /* 0x0000000dfcfca211 */ /* 0x000fe400018f0eff */
[----:B0-----:R-:W-:-:S04]  /*36a0*/  @!P2 LEA R250, P3, R131, R14, 0x2 ;  /* 0x0000000e83faa211 */ /* 0x001fc800078610ff */
[----:B------:R-:W-:Y:S01]  /*36b0*/  @!P2 LEA.HI.X R251, R131, R15, R252, 0x2, P3 ;  /* 0x0000000f83fba211 */ /* 0x000fe200018f14fc */
[----:B------:R-:W-:-:S06]  /*36c0*/  IMAD.MOV.U32 R252, RZ, RZ, RZ ;  /* 0x000000fffffc7224 */ /* 0x000fcc00078e00ff */
[----:B------:R-:W2:Y:S01]  /*36d0*/  @!P2 LDG.E R252, desc[UR36][R250.64] ;  /* 0x00000024fafca981 */ /* 0x000ea2000c1e1900 */
[----:B------:R-:W-:-:S13]  /*36e0*/  ISETP.GE.AND P2, PT, R133, R11, PT ;  /* 0x0000000b8500720c */ /* 0x000fda0003f46270 */
[----:B------:R-:W0:Y:S01]  /*36f0*/  @!P2 LDC.64 R14, c[0x0][0x3b8] ;  /* 0x0000ee00ff0eab82 */ /* 0x000e220000000a00 */
[----:B------:R-:W-:-:S04]  /*3700*/  @!P2 IADD3 R13, P3, PT, R118, R133, RZ ;  /* 0x00000085760da210 */ /* 0x000fc80007f7e0ff */
[----:B------:R-:W-:Y:S02]  /*3710*/  @!P2 LEA.HI.X.SX32 R131, R133, R126, 0x1, P3 ;  /* 0x0000007e8583a211 */ /* 0x000fe400018f0eff */
[----:B0-----:R-:W-:-:S04]  /*3720*/  @!P2 LEA R14, P3, R13, R14, 0x2 ;  /* 0x0000000e0d0ea211 */ /* 0x001fc800078610ff */
[----:B------:R-:W-:Y:S01]  /*3730*/  @!P2 LEA.HI.X R15, R13, R15, R131, 0x2, P3 ;  /* 0x0000000f0d0fa211 */ /* 0x000fe200018f1483 */
[----:B--2---:R-:W-:-:S04]  /*3740*/  FADD.FTZ R252, R55, R252 ;  /* 0x000000fc37fc7221 */ /* 0x004fc80000010000 */
[----:B----4-:R-:W-:-:S05]  /*3750*/  FMUL.FTZ R223, R252, R223 ;  /* 0x000000dffcdf7220 */ /* 0x010fca0000410000 */
[----:B------:R4:W-:Y:S02]  /*3760*/  @!P2 STG.E desc[UR36][R14.64], R223 ;  /* 0x000000df0e00a986 */ /* 0x0009e4000c101924 */
.L_x_3334:
[----:B------:R-:W-:Y:S05]  /*3770*/  BSYNC.RECONVERGENT B2 ;  /* 0x0000000000027941 */ /* 0x000fea0003800200 */
.L_x_3333:
[----:B------:R-:W-:Y:S04]  /*3780*/  BSSY.RECONVERGENT B2, `(.L_x_3335) ;  /* 0x0000018000027945 */ /* 0x000fe80003800200 */
[----:B------:R-:W-:Y:S05]  /*3790*/  @P1 BRA `(.L_x_3336) ;  /* 0x0000000000581947 */ /* 0x000fea0003800000 */
[----:B------:R-:W-:-:S05]  /*37a0*/  IMAD.SHL.U32 R13, R234, 0x4, RZ ;  /* 0x00000004ea0d7824 */ /* 0x000fca00078e00ff */
[----:B------:R-:W-:-:S13]  /*37b0*/  ISETP.GE.AND P2, PT, R13, R11, PT ;  /* 0x0000000b0d00720c */ /* 0x000fda0003f46270 */
[----:B------:R-:W0:Y:S02]  /*37c0*/  @!P2 S2R R131, SR_TID.X ;  /* 0x000000000083a919 */ /* 0x000e240000002100 */
[----:B01234-:R-:W0:Y:S01]  /*37d0*/  @!P2 LDC.64 R14, c[0x0][0x3b8] ;  /* 0x0000ee00ff0eab82 */ /* 0x01fe220000000a00 */
[----:B------:R-:W-:-:S05]  /*37e0*/  @!P2 LOP3.LUT R131, R131, 0x3, RZ, 0xc0, !PT ;  /* 0x000000038383a812 */ /* 0x000fca00078ec0ff */
        /* <DEDUP_REMOVED lines=17> */
.L_x_3336:
[----:B------:R-:W-:Y:S05]  /*3900*/  BSYNC.RECONVERGENT B2 ;  /* 0x0000000000027941 */ /* 0x000fea0003800200 */
.L_x_3335:
[----:B------:R-:W-:Y:S01]  /*3910*/  BSSY.RECONVERGENT B2, `(.L_x_3337) ;  /* 0x0000019000027945 */ /* 0x000fe20003800200 */
[----:B------:R-:W-:-:S03]  /*3920*/  IMAD.IADD R234, R224, 0x1, R3 ;  /* 0x00000001e0ea7824 */ /* 0x000fc600078e0203 */
[----:B------:R-:W-:Y:S05]  /*3930*/  @P1 BRA `(.L_x_3338) ;  /* 0x0000000000581947 */ /* 0x000fea0003800000 */
[----:B------:R-:W-:Y:S01]  /*3940*/  IMAD.SHL.U32 R13, R232, 0x4, RZ ;  /* 0x00000004e80d7824 */ /* 0x000fe200078e00ff */
[----:B------:R-:W2:Y:S04]  /*3950*/  LDG.E R221, desc[UR36][R228.64+0x60] ;  /* 0x00006024e4dd7981 */ /* 0x000ea8000c1e1900 */
[----:B------:R-:W-:-:S13]  /*3960*/  ISETP.GE.AND P2, PT, R13, R11, PT ;  /* 0x0000000b0d00720c */ /* 0x000fda0003f46270 */
[----:B------:R-:W0:Y:S02]  /*3970*/  @!P2 S2R R131, SR_TID.X ;  /* 0x000000000083a919 */ /* 0x000e240000002100 */
[----:B01234-:R-:W0:Y:S01]  /*3980*/  @!P2 LDC.64 R14, c[0x0][0x3b8] ;  /* 0x0000ee00ff0eab82 */ /* 0x01fe220000000a00 */
[----:B------:R-:W-:-:S05]  /*3990*/  @!P2 LOP3.LUT R131, R131, 0x3, RZ, 0xc0, !PT ;  /* 0x000000038383a812 */ /* 0x000fca00078ec0ff */
[----:B------:R-:W-:Y:S01]  /*39a0*/  @!P2 IMAD R250, R116, R3, R131 ;  /* 0x0000000374faa224 */ /* 0x000fe200078e0283 */
[----:B------:R-:W-:-:S04]  /*39b0*/  @!P2 SHF.R.S32.HI R131, RZ, 0x1f, R13 ;  /* 0x0000001fff83a819 */ /* 0x000fc8000001140d */
        /* <DEDUP_REMOVED lines=11> */
[----:B--2---:R-:W-:-:S04]  /*3a70*/  FADD.FTZ R250, R57, R250 ;  /* 0x000000fa39fa7221 */ /* 0x004fc80000010000 */
[----:B------:R-:W-:-:S05]  /*3a80*/  FMUL.FTZ R221, R250, R221 ;  /* 0x000000ddfadd7220 */ /* 0x000fca0000410000 */
[----:B------:R0:W-:Y:S02]  /*3a90*/  @!P2 STG.E desc[UR36][R14.64], R221 ;  /* 0x000000dd0e00a986 */ /* 0x0001e4000c101924 */
.L_x_3338:
[----:B------:R-:W-:Y:S05]  /*3aa0*/  BSYNC.RECONVERGENT B2 ;  /* 0x0000000000027941 */ /* 0x000fea0003800200 */
.L_x_3337:
[----:B------:R-:W-:Y:S01]  /*3ab0*/  BSSY.RECONVERGENT B2, `(.L_x_3339) ;  /* 0x0000019000027945 */ /* 0x000fe20003800200 */
[----:B------:R-:W-:-:S03]  /*3ac0*/  IMAD.IADD R232, R234, 0x1, R3 ;  /* 0x00000001eae87824 */ /* 0x000fc600078e0203 */
        /* <DEDUP_REMOVED lines=23> */
.L_x_3340:
[----:B------:R-:W-:Y:S05]  /*3c40*/  BSYNC.RECONVERGENT B2 ;  /* 0x0000000000027941 */ /* 0x000fea0003800200 */
.L_x_3339:
[----:B------:R-:W-:Y:S01]  /*3c50*/  BSSY.RECONVERGENT B2, `(.L_x_3341) ;  /* 0x000001a000027945 */ /* 0x000fe20003800200 */
[----:B------:R-:W-:-:S03]  /*3c60*/  IMAD.IADD R230, R232, 0x1, R3 ;  /* 0x00000001e8e67824 */ /* 0x000fc600078e0203 */
[----:B------:R-:W-:Y:S05]  /*3c70*/  @P1 BRA `(.L_x_3342) ;  /* 0x00000000005c1947 */ /* 0x000fea0003800000 */
[----:B------:R-:W-:Y:S01]  /*3c80*/  IMAD R133, R3, 0x20, R12 ;  /* 0x0000002003857824 */ /* 0x000fe200078e020c */
        /* <DEDUP_REMOVED lines=20> */
[----:B------:R-:W-:-:S05]  /*3dd0*/  FMUL.FTZ R219, R252, R219 ;  /* 0x000000dbfcdb7220 */ /* 0x000fca0000410000 */
[----:B------:R0:W-:Y:S02]  /*3de0*/  @!P2 STG.E desc[UR36][R14.64], R219 ;  /* 0x000000db0e00a986 */ /* 0x0001e4000c101924 */
.L_x_3342:
[----:B------:R-:W-:Y:S05]  /*3df0*/  BSYNC.RECONVERGENT B2 ;  /* 0x0000000000027941 */ /* 0x000fea0003800200 */
.L_x_3341:
        /* <DEDUP_REMOVED lines=24> */
.L_x_3344:
[----:B------:R-:W-:Y:S05]  /*3f80*/  BSYNC.RECONVERGENT B2 ;  /* 0x0000000000027941 */ /* 0x000fea0003800200 */
.L_x_3343:
        /* <DEDUP_REMOVED lines=25> */
.L_x_3346:
[----:B------:R-:W-:Y:S05]  /*4120*/  BSYNC.RECONVERGENT B2 ;  /* 0x0000000000027941 */ /* 0x000fea0003800200 */
.L_x_3345:
        /* <DEDUP_REMOVED lines=25> */
.L_x_3348:
[----:B------:R-:W-:Y:S05]  /*42c0*/  BSYNC.RECONVERGENT B2 ;  /* 0x0000000000027941 */ /* 0x000fea0003800200 */
.L_x_3347:
        /* <DEDUP_REMOVED lines=25> */
.L_x_3350:
[----:B------:R-:W-:Y:S05]  /*4460*/  BSYNC.RECONVERGENT B2 ;  /* 0x0000000000027941 */ /* 0x000fea0003800200 */
.L_x_3349:
        /* <DEDUP_REMOVED lines=25> */
.L_x_3352:
[----:B------:R-:W-:Y:S05]  /*4600*/  BSYNC.RECONVERGENT B2 ;  /* 0x0000000000027941 */ /* 0x000fea0003800200 */
.L_x_3351:
        /* <DEDUP_REMOVED lines=25> */
.L_x_3354:
[----:B------:R-:W-:Y:S05]  /*47a0*/  BSYNC.RECONVERGENT B2 ;  /* 0x0000000000027941 */ /* 0x000fea0003800200 */
.L_x_3353:
        /* <DEDUP_REMOVED lines=25> */
.L_x_3356:
[----:B------:R-:W-:Y:S05]  /*4940*/  BSYNC.RECONVERGENT B2 ;  /* 0x0000000000027941 */ /* 0x000fea0003800200 */
.L_x_3355:
        /* <DEDUP_REMOVED lines=26> */
.L_x_3358:
[----:B------:R-:W-:Y:S05]  /*4af0*/  BSYNC.RECONVERGENT B2 ;  /* 0x0000000000027941 */ /* 0x000fea0003800200 */
.L_x_3357:
        /* <DEDUP_REMOVED lines=24> */
.L_x_3360:
[----:B------:R-:W-:Y:S05]  /*4c80*/  BSYNC.RECONVERGENT B2 ;  /* 0x0000000000027941 */ /* 0x000fea0003800200 */
.L_x_3359:
[----:B------:R-:W-:Y:S01]  /*4c90*/  BSSY.RECONVERGENT B2, `(.L_x_3361) ;  /* 0x0000019000027945 */ /* 0x000fe20003800200 */
[----:B------:R-:W-:-:S03]  /*4ca0*/  IMAD R226, R3, 0x2, R236 ;  /* 0x0000000203e27824 */ /* 0x000fc600078e02ec */
        /* <DEDUP_REMOVED lines=23> */
.L_x_3362:
[----:B------:R-:W-:Y:S05]  /*4e20*/  BSYNC.RECONVERGENT B2 ;  /* 0x0000000000027941 */ /* 0x000fea0003800200 */
.L_x_3361:
        /* <DEDUP_REMOVED lines=25> */
.L_x_3364:
[----:B------:R-:W-:Y:S05]  /*4fc0*/  BSYNC.RECONVERGENT B2 ;  /* 0x0000000000027941 */ /* 0x000fea0003800200 */
.L_x_3363:
        /* <DEDUP_REMOVED lines=25> */
.L_x_3366:
[----:B------:R-:W-:Y:S05]  /*5160*/  BSYNC.RECONVERGENT B2 ;  /* 0x0000000000027941 */ /* 0x000fea0003800200 */
.L_x_3365:
        /* <DEDUP_REMOVED lines=25> */
.L_x_3368:
[----:B------:R-:W-:Y:S05]  /*5300*/  BSYNC.RECONVERGENT B2 ;  /* 0x0000000000027941 */ /* 0x000fea0003800200 */
.L_x_3367:
        /* <DEDUP_REMOVED lines=25> */
.L_x_3370:
[----:B------:R-:W-:Y:S05]  /*54a0*/  BSYNC.RECONVERGENT B2 ;  /* 0x0000000000027941 */ /* 0x000fea0003800200 */
.L_x_3369:
        /* <DEDUP_REMOVED lines=25> */
.L_x_3372:
[----:B------:R-:W-:Y:S05]  /*5640*/  BSYNC.RECONVERGENT B2 ;  /* 0x0000000000027941 */ /* 0x000fea0003800200 */
.L_x_3371:
        /* <DEDUP_REMOVED lines=25> */
.L_x_3374:
[----:B------:R-:W-:Y:S05]  /*57e0*/  BSYNC.RECONVERGENT B2 ;  /* 0x0000000000027941 */ /* 0x000fea0003800200 */
.L_x_3373:
        /* <DEDUP_REMOVED lines=25> */
.L_x_3376:
[----:B------:R-:W-:Y:S05]  /*5980*/  BSYNC.RECONVERGENT B2 ;  /* 0x0000000000027941 */ /* 0x000fea0003800200 */
.L_x_3375:
        /* <DEDUP_REMOVED lines=25> */
.L_x_3378:
[----:B------:R-:W-:Y:S05]  /*5b20*/  BSYNC.RECONVERGENT B2 ;  /* 0x0000000000027941 */ /* 0x000fea0003800200 */
.L_x_3377:
        /* <DEDUP_REMOVED lines=25> */
.L_x_3380:
[----:B------:R-:W-:Y:S05]  /*5cc0*/  BSYNC.RECONVERGENT B2 ;  /* 0x0000000000027941 */ /* 0x000fea0003800200 */
.L_x_3379:
        /* <DEDUP_REMOVED lines=25> */
.L_x_3382:
[----:B------:R-:W-:Y:S05]  /*5e60*/  BSYNC.RECONVERGENT B2 ;  /* 0x0000000000027941 */ /* 0x000fea0003800200 */
.L_x_3381:
        /* <DEDUP_REMOVED lines=25> */
.L_x_3384:
[----:B------:R-:W-:Y:S05]  /*6000*/  BSYNC.RECONVERGENT B2 ;  /* 0x0000000000027941 */ /* 0x000fea0003800200 */
.L_x_3383:
        /* <DEDUP_REMOVED lines=25> */
.L_x_3386:
[----:B------:R-:W-:Y:S05]  /*61a0*/  BSYNC.RECONVERGENT B2 ;  /* 0x0000000000027941 */ /* 0x000fea0003800200 */
.L_x_3385:
        /* <DEDUP_REMOVED lines=25> */
.L_x_3388:
[----:B------:R-:W-:Y:S05]  /*6340*/  BSYNC.RECONVERGENT B2 ;  /* 0x0000000000027941 */ /* 0x000fea0003800200 */
.L_x_3387:
[----:B------:R-:W-:Y:S01]  /*6350*/  BSSY.RECONVERGENT B2, `(.L_x_3389) ;  /* 0x0000019000027945 */ /* 0x000fe20003800200 */
[----:B------:R-:W-:Y:S02]  /*6360*/  IMAD.IADD R236, R238, 0x1, R3 ;  /* 0x00000001eeec7824 */ /* 0x000fe400078e0203 */
[----:B------:R-:W-:Y:S01]  /*6370*/  IMAD R133, R3, 0x80, R12 ;  /* 0x0000008003857824 */ /* 0x000fe200078e020c */
[----:B------:R-:W-:Y:S06]  /*6380*/  @P1 BRA `(.L_x_3390) ;  /* 0x0000000000541947 */ /* 0x000fec0003800000 */
[----:B------:R-:W-:Y:S01]  /*6390*/  ISETP.GE.AND P2, PT, R133, R11, PT ;  /* 0x0000000b8500720c */ /* 0x000fe20003f46270 */
[----:B------:R-:W2:-:S12]  /*63a0*/  LDG.E R193, desc[UR36][R228.64+0x200] ;  /* 0x00020024e4c17981 */ /* 0x000e98000c1e1900 */
        /* <DEDUP_REMOVED lines=19> */
.L_x_3390:
[----:B------:R-:W-:Y:S05]  /*64e0*/  BSYNC.RECONVERGENT B2 ;  /* 0x0000000000027941 */ /* 0x000fea0003800200 */
.L_x_3389:
        /* <DEDUP_REMOVED lines=25> */
.L_x_3392:
[----:B------:R-:W-:Y:S05]  /*6680*/  BSYNC.RECONVERGENT B2 ;  /* 0x0000000000027941 */ /* 0x000fea0003800200 */
.L_x_3391:
        /* <DEDUP_REMOVED lines=25> */
.L_x_3394:
[----:B------:R-:W-:Y:S05]  /*6820*/  BSYNC.RECONVERGENT B2 ;  /* 0x0000000000027941 */ /* 0x000fea0003800200 */
.L_x_3393:
        /* <DEDUP_REMOVED lines=25> */
.L_x_3396:
[----:B------:R-:W-:Y:S05]  /*69c0*/  BSYNC.RECONVERGENT B2 ;  /* 0x0000000000027941 */ /* 0x000fea0003800200 */
.L_x_3395:
        /* <DEDUP_REMOVED lines=25> */
.L_x_3398:
[----:B------:R-:W-:Y:S05]  /*6b60*/  BSYNC.RECONVERGENT B2 ;  /* 0x0000000000027941 */ /* 0x000fea0003800200 */
.L_x_3397:
        /* <DEDUP_REMOVED lines=25> */
.L_x_3400:
[----:B------:R-:W-:Y:S05]  /*6d00*/  BSYNC.RECONVERGENT B2 ;  /* 0x0000000000027941 */ /* 0x000fea0003800200 */
.L_x_3399:
        /* <DEDUP_REMOVED lines=25> */
.L_x_3402:
[----:B------:R-:W-:Y:S05]  /*6ea0*/  BSYNC.RECONVERGENT B2 ;  /* 0x0000000000027941 */ /* 0x000fea0003800200 */
.L_x_3401:
        /* <DEDUP_REMOVED lines=25> */
.L_x_3404:
[----:B------:R-:W-:Y:S05]  /*7040*/  BSYNC.RECONVERGENT B2 ;  /* 0x0000000000027941 */ /* 0x000fea0003800200 */
.L_x_3403:
        /* <DEDUP_REMOVED lines=25> */
.L_x_3406:
[----:B------:R-:W-:Y:S05]  /*71e0*/  BSYNC.RECONVERGENT B2 ;  /* 0x0000000000027941 */ /* 0x000fea0003800200 */
.L_x_3405:
        /* <DEDUP_REMOVED lines=25> */
.L_x_3408:
[----:B------:R-:W-:Y:S05]  /*7380*/  BSYNC.RECONVERGENT B2 ;  /* 0x0000000000027941 */ /* 0x000fea0003800200 */
.L_x_3407:
        /* <DEDUP_REMOVED lines=25> */
.L_x_3410:
[----:B------:R-:W-:Y:S05]  /*7520*/  BSYNC.RECONVERGENT B2 ;  /* 0x0000000000027941 */ /* 0x000fea0003800200 */
.L_x_3409:
        /* <DEDUP_REMOVED lines=25> */
.L_x_3412:
[----:B------:R-:W-:Y:S05]  /*76c0*/  BSYNC.RECONVERGENT B2 ;  /* 0x0000000000027941 */ /* 0x000fea0003800200 */
.L_x_3411:
        /* <DEDUP_REMOVED lines=25> */
.L_x_3414:
[----:B------:R-:W-:Y:S05]  /*7860*/  BSYNC.RECONVERGENT B2 ;  /* 0x0000000000027941 */ /* 0x000fea0003800200 */
.L_x_3413:
        /* <DEDUP_REMOVED lines=25> */
.L_x_3416:
[----:B------:R-:W-:Y:S05]  /*7a00*/  BSYNC.RECONVERGENT B2 ;  /* 0x0000000000027941 */ /* 0x000fea0003800200 */
.L_x_3415:
        /* <DEDUP_REMOVED lines=25> */
.L_x_3418:
[----:B------:R-:W-:Y:S05]  /*7ba0*/  BSYNC.RECONVERGENT B2 ;  /* 0x0000000000027941 */ /* 0x000fea0003800200 */
.L_x_3417:
        /* <DEDUP_REMOVED lines=25> */
.L_x_3420:
[----:B------:R-:W-:Y:S05]  /*7d40*/  BSYNC.RECONVERGENT B2 ;  /* 0x0000000000027941 */ /* 0x000fea0003800200 */
.L_x_3419:
[----:B------:R-:W-:Y:S04]  /*7d50*/  BSSY.RECONVERGENT B2, `(.L_x_3421) ;  /* 0x0000018000027945 */ /* 0x000fe80003800200 */
        /* <DEDUP_REMOVED lines=23> */
.L_x_3422:
[----:B------:R-:W-:Y:S05]  /*7ed0*/  BSYNC.RECONVERGENT B2 ;  /* 0x0000000000027941 */ /* 0x000fea0003800200 */
.L_x_3421:
[----:B------:R-:W-:Y:S04]  /*7ee0*/  BSSY.RECONVERGENT B2, `(.L_x_3423) ;  /* 0x0000018000027945 */ /* 0x000fe80003800200 */
[----:B------:R-:W-:Y:S05]  /*7ef0*/  @P1 BRA `(.L_x_3424) ;  /* 0x0000000000581947 */ /* 0x000fea0003800000 */
[----:B------:R-:W-:Y:S02]  /*7f00*/  IMAD.SHL.U32 R131, R226, 0x4, RZ ;  /* 0x00000004e2837824 */ /* 0x000fe400078e00ff */
[----:B------:R-:W-:-:S03]  /*7f10*/  IMAD.MOV.U32 R133, RZ, RZ, RZ ;  /* 0x000000ffff857224 */ /* 0x000fc600078e00ff */
        /* <DEDUP_REMOVED lines=20> */
.L_x_3424:
[----:B------:R-:W-:Y:S05]  /*8060*/  BSYNC.RECONVERGENT B2 ;  /* 0x0000000000027941 */ /* 0x000fea0003800200 */
.L_x_3423:
        /* <DEDUP_REMOVED lines=24> */
.L_x_3426:
[----:B------:R-:W-:Y:S05]  /*81f0*/  BSYNC.RECONVERGENT B2 ;  /* 0x0000000000027941 */ /* 0x000fea0003800200 */
.L_x_3425:
        /* <DEDUP_REMOVED lines=24> */
.L_x_3428:
[----:B------:R-:W-:Y:S05]  /*8380*/  BSYNC.RECONVERGENT B2 ;  /* 0x0000000000027941 */ /* 0x000fea0003800200 */
.L_x_3427:
        /* <DEDUP_REMOVED lines=24> */
.L_x_3430:
[----:B------:R-:W-:Y:S05]  /*8510*/  BSYNC.RECONVERGENT B2 ;  /* 0x0000000000027941 */ /* 0x000fea0003800200 */
.L_x_3429:
        /* <DEDUP_REMOVED lines=24> */
.L_x_3432:
[----:B------:R-:W-:Y:S05]  /*86a0*/  BSYNC.RECONVERGENT B2 ;  /* 0x0000000000027941 */ /* 0x000fea0003800200 */
.L_x_3431:
        /* <DEDUP_REMOVED lines=24> */
.L_x_3434:
[----:B------:R-:W-:Y:S05]  /*8830*/  BSYNC.RECONVERGENT B2 ;  /* 0x0000000000027941 */ /* 0x000fea0003800200 */
.L_x_3433:
        /* <DEDUP_REMOVED lines=24> */
.L_x_3436:
[----:B------:R-:W-:Y:S05]  /*89c0*/  BSYNC.RECONVERGENT B2 ;  /* 0x0000000000027941 */ /* 0x000fea0003800200 */
.L_x_3435:
        /* <DEDUP_REMOVED lines=24> */
.L_x_3438:
[----:B------:R-:W-:Y:S05]  /*8b50*/  BSYNC.RECONVERGENT B2 ;  /* 0x0000000000027941 */ /* 0x000fea0003800200 */
.L_x_3437:
        /* <DEDUP_REMOVED lines=24> */
.L_x_3440:
[----:B------:R-:W-:Y:S05]  /*8ce0*/  BSYNC.RECONVERGENT B2 ;  /* 0x0000000000027941 */ /* 0x000fea0003800200 */
.L_x_3439:
        /* <DEDUP_REMOVED lines=24> */
.L_x_3442:
[----:B------:R-:W-:Y:S05]  /*8e70*/  BSYNC.RECONVERGENT B2 ;  /* 0x0000000000027941 */ /* 0x000fea0003800200 */
.L_x_3441:
        /* <DEDUP_REMOVED lines=24> */
.L_x_3444:
[----:B------:R-:W-:Y:S05]  /*9000*/  BSYNC.RECONVERGENT B2 ;  /* 0x0000000000027941 */ /* 0x000fea0003800200 */
.L_x_3443:
        /* <DEDUP_REMOVED lines=24> */
.L_x_3446:
[----:B------:R-:W-:Y:S05]  /*9190*/  BSYNC.RECONVERGENT B2 ;  /* 0x0000000000027941 */ /* 0x000fea0003800200 */
.L_x_3445:
        /* <DEDUP_REMOVED lines=24> */
.L_x_3448:
[----:B------:R-:W-:Y:S05]  /*9320*/  BSYNC.RECONVERGENT B2 ;  /* 0x0000000000027941 */ /* 0x000fea0003800200 */
.L_x_3447:
        /* <DEDUP_REMOVED lines=24> */
.L_x_3450:
[----:B------:R-:W-:Y:S05]  /*94b0*/  BSYNC.RECONVERGENT B2 ;  /* 0x0000000000027941 */ /* 0x000fea0003800200 */
.L_x_3449:
[----:B------:R-:W-:Y:S05]  /*94c0*/  @P1 BRA `(.L_x_3451) ;  /* 0x0000009c005c1947 */ /* 0x000fea0003800000 */
[----:B------:R-:W-:-:S04]  /*94d0*/  IMAD.IADD R238, R238, 0x1, R3 ;  /* 0x00000001eeee7824 */ /* 0x000fc800078e0203 */
        /* <DEDUP_REMOVED lines=23> */
.L_x_3324:
        /* <DEDUP_REMOVED lines=21> */
[----:B------:R-:W-:-:S13]  /*97a0*/  ISETP.GE.AND P2, PT, R12, R11, PT ;  /* 0x0000000b0c00720c */ /* 0x000fda0003f46270 */
        /* <DEDUP_REMOVED lines=17> */
.L_x_3453:
[----:B------:R-:W-:Y:S05]  /*98c0*/  BSYNC.RECONVERGENT B2 ;  /* 0x0000000000027941 */ /* 0x000fea0003800200 */
.L_x_3452:
        /* <DEDUP_REMOVED lines=14> */
[----:B------:R-:W0:Y:S03]  /*99b0*/  @!P2 LDC.64 R14, c[0x0][0x3b8] ;  /* 0x0000ee00ff0eab82 */ /* 0x000e260000000a00 */
[----:B------:R-:W2:Y:S01]  /*99c0*/  @!P2 LDG.E R131, desc[UR36][R250.64] ;  /* 0x00000024fa83a981 */ /* 0x000ea2000c1e1900 */
[----:B------:R-:W-:-:S04]  /*99d0*/  @!P2 IADD3 R133, P3, PT, R118, R13, RZ ;  /* 0x0000000d7685a210 */ /* 0x000fc80007f7e0ff */
[----:B------:R-:W-:Y:S02]  /*99e0*/  @!P2 LEA.HI.X.SX32 R220, R13, R126, 0x1, P3 ;  /* 0x0000007e0ddca211 */ /* 0x000fe400018f0eff */
[----:B0-----:R-:W-:-:S04]  /*99f0*/  @!P2 LEA R14, P3, R133, R14, 0x2 ;  /* 0x0000000e850ea211 */ /* 0x001fc800078610ff */
[----:B------:R-:W-:Y:S01]  /*9a00*/  @!P2 LEA.HI.X R15, R133, R15, R220, 0x2, P3 ;  /* 0x0000000f850fa211 */ /* 0x000fe200018f14dc */
[----:B--2---:R-:W-:-:S05]  /*9a10*/  FADD.FTZ R220, R52, R131 ;  /* 0x0000008334dc7221 */ /* 0x004fca0000010000 */
[----:B------:R1:W-:Y:S03]  /*9a20*/  @!P2 STG.E desc[UR36][R14.64], R220 ;  /* 0x000000dc0e00a986 */ /* 0x0003e6000c101924 */
.L_x_3455:
[----:B------:R-:W-:Y:S05]  /*9a30*/  BSYNC.RECONVERGENT B2 ;  /* 0x0000000000027941 */ /* 0x000fea0003800200 */
.L_x_3454:
[----:B------:R-:W-:Y:S04]  /*9a40*/  BSSY.RECONVERGENT B2, `(.L_x_3456) ;  /* 0x0000017000027945 */ /* 0x000fe80003800200 */
[----:B------:R-:W-:Y:S05]  /*9a50*/  @P1 BRA `(.L_x_3457) ;  /* 0x0000000000541947 */ /* 0x000fea0003800000 */
[----:B------:R-:W-:-:S05]  /*9a60*/  IMAD R133, R3, 0x8, R12 ;  /* 0x0000000803857824 */ /* 0x000fca00078e020c */
[----:B------:R-:W-:-:S13]  /*9a70*/  ISETP.GE.AND P2, PT, R133, R11, PT ;  /* 0x0000000b8500720c */ /* 0x000fda0003f46270 */
[----:B------:R-:W2:Y:S01]  /*9a80*/  @!P2 S2R R13, SR_TID.X ;  /* 0x00000000000da919 */ /* 0x000ea20000002100 */
[----:B01----:R-:W0:Y:S01]  /*9a90*/  @!P2 LDC.64 R14, c[0x0][0x3b8] ;  /* 0x0000ee00ff0eab82 */ /* 0x003e220000000a00 */
[----:B--2---:R-:W-:-:S05]  /*9aa0*/  @!P2 LOP3.LUT R13, R13, 0x3, RZ, 0xc0, !PT ;  /* 0x000000030d0da812 */ /* 0x004fca00078ec0ff */
        /* <DEDUP_REMOVED lines=14> */
[----:B--2---:R-:W-:-:S05]  /*9b90*/  FADD.FTZ R225, R53, R252 ;  /* 0x000000fc35e17221 */ /* 0x004fca0000010000 */
[----:B------:R2:W-:Y:S03]  /*9ba0*/  @!P2 STG.E desc[UR36][R14.64], R225 ;  /* 0x000000e10e00a986 */ /* 0x0005e6000c101924 */
.L_x_3457:
[----:B------:R-:W-:Y:S05]  /*9bb0*/  BSYNC.RECONVERGENT B2 ;  /* 0x0000000000027941 */ /* 0x000fea0003800200 */
.L_x_3456:
        /* <DEDUP_REMOVED lines=14> */
[----:B------:R-:W-:-:S05]  /*9ca0*/  @!P2 LEA.HI.X R251, R131, R15, R218, 0x2, P3 ;  /* 0x0000000f83fba211 */ /* 0x000fca00018f14da */
        /* <DEDUP_REMOVED lines=9> */
.L_x_3459:
[----:B------:R-:W-:Y:S05]  /*9d40*/  BSYNC.RECONVERGENT B2 ;  /* 0x0000000000027941 */ /* 0x000fea0003800200 */
.L_x_3458:
[----:B------:R-:W-:Y:S01]  /*9d50*/  BSSY.RECONVERGENT B2, `(.L_x_3460) ;  /* 0x0000018000027945 */ /* 0x000fe20003800200 */
[----:B------:R-:W-:-:S03]  /*9d60*/  IMAD.IADD R224, R130, 0x1, R3 ;  /* 0x0000000182e07824 */ /* 0x000fc600078e0203 */
[----:B------:R-:W-:Y:S05]  /*9d70*/  @P1 BRA `(.L_x_3461) ;  /* 0x0000000000541947 */ /* 0x000fea0003800000 */
[----:B------:R-:W-:-:S05]  /*9d80*/  IMAD R133, R3, 0x10, R12 ;  /* 0x0000001003857824 */ /* 0x000fca00078e020c */
[----:B------:R-:W-:-:S13]  /*9d90*/  ISETP.GE.AND P2, PT, R133, R11, PT ;  /* 0x0000000b8500720c */ /* 0x000fda0003f46270 */
[----:B------:R-:W4:Y:S01]  /*9da0*/  @!P2 S2R R13, SR_TID.X ;  /* 0x00000000000da919 */ /* 0x000f220000002100 */
[----:B0123--:R-:W0:Y:S01]  /*9db0*/  @!P2 LDC.64 R14, c[0x0][0x3b8] ;  /* 0x0000ee00ff0eab82 */ /* 0x00fe220000000a00 */
[----:B----4-:R-:W-:-:S05]  /*9dc0*/  @!P2 LOP3.LUT R13, R13, 0x3, RZ, 0xc0, !PT ;  /* 0x000000030d0da812 */ /* 0x010fca00078ec0ff */
        /* <DEDUP_REMOVED lines=16> */
.L_x_3461:
[----:B------:R-:W-:Y:S05]  /*9ed0*/  BSYNC.RECONVERGENT B2 ;  /* 0x0000000000027941 */ /* 0x000fea0003800200 */
.L_x_3460:
        /* <DEDUP_REMOVED lines=22> */
.L_x_3463:
[----:B------:R-:W-:Y:S05]  /*a040*/  BSYNC.RECONVERGENT B2 ;  /* 0x0000000000027941 */ /* 0x000fea0003800200 */
.L_x_3462:
        /* <DEDUP_REMOVED lines=23> */
.L_x_3465:
[----:B------:R-:W-:Y:S05]  /*a1c0*/  BSYNC.RECONVERGENT B2 ;  /* 0x0000000000027941 */ /* 0x000fea0003800200 */
.L_x_3464:
        /* <DEDUP_REMOVED lines=23> */
.L_x_3467:
[----:B------:R-:W-:Y:S05]  /*a340*/  BSYNC.RECONVERGENT B2 ;  /* 0x0000000000027941 */ /* 0x000fea0003800200 */
.L_x_3466:
[----:B------:R-:W-:Y:S01]  /*a350*/  BSSY.RECONVERGENT B2, `(.L_x_3468) ;  /* 0x0000018000027945 */ /* 0x000fe20003800200 */
[----:B------:R-:W-:-:S03]  /*a360*/  IMAD.IADD R230, R232, 0x1, R3 ;  /* 0x00000001e8e67824 */ /* 0x000fc600078e0203 */
[----:B------:R-:W-:Y:S05]  /*a370*/  @P1 BRA `(.L_x_3469) ;  /* 0x0000000000541947 */ /* 0x000fea0003800000 */
[----:B------:R-:W-:-:S05]  /*a380*/  IMAD R133, R3, 0x20, R12 ;  /* 0x0000002003857824 */ /* 0x000fca00078e020c */
        /* <DEDUP_REMOVED lines=20> */
.L_x_3469:
[----:B------:R-:W-:Y:S05]  /*a4d0*/  BSYNC.RECONVERGENT B2 ;  /* 0x0000000000027941 */ /* 0x000fea0003800200 */
.L_x_3468:
        /* <DEDUP_REMOVED lines=22> */
.L_x_3471:
[----:B------:R-:W-:Y:S05]  /*a640*/  BSYNC.RECONVERGENT B2 ;  /* 0x0000000000027941 */ /* 0x000fea0003800200 */
.L_x_3470:
        /* <DEDUP_REMOVED lines=23> */
.L_x_3473:
[----:B------:R-:W-:Y:S05]  /*a7c0*/  BSYNC.RECONVERGENT B2 ;  /* 0x0000000000027941 */ /* 0x000fea0003800200 */
.L_x_3472:
        /* <DEDUP_REMOVED lines=23> */
.L_x_3475:
[----:B------:R-:W-:Y:S05]  /*a940*/  BSYNC.RECONVERGENT B2 ;  /* 0x0000000000027941 */ /* 0x000fea0003800200 */
.L_x_3474:
        /* <DEDUP_REMOVED lines=23> */
.L_x_3477:
[----:B------:R-:W-:Y:S05]  /*aac0*/  BSYNC.RECONVERGENT B2 ;  /* 0x0000000000027941 */ /* 0x000fea0003800200 */
.L_x_3476:
        /* <DEDUP_REMOVED lines=23> */
.L_x_3479:
[----:B------:R-:W-:Y:S05]  /*ac40*/  BSYNC.RECONVERGENT B2 ;  /* 0x0000000000027941 */ /* 0x000fea0003800200 */
.L_x_3478:
        /* <DEDUP_REMOVED lines=23> */
.L_x_3481:
[----:B------:R-:W-:Y:S05]  /*adc0*/  BSYNC.RECONVERGENT B2 ;  /* 0x0000000000027941 */ /* 0x000fea0003800200 */
.L_x_3480:
        /* <DEDUP_REMOVED lines=23> */
.L_x_3483:
[----:B------:R-:W-:Y:S05]  /*af40*/  BSYNC.RECONVERGENT B2 ;  /* 0x0000000000027941 */ /* 0x000fea0003800200 */
.L_x_3482:
        /* <DEDUP_REMOVED lines=24> */
.L_x_3485:
[----:B------:R-:W-:Y:S05]  /*b0d0*/  BSYNC.RECONVERGENT B2 ;  /* 0x0000000000027941 */ /* 0x000fea0003800200 */
.L_x_3484:
        /* <DEDUP_REMOVED lines=22> */
.L_x_3487:
[----:B------:R-:W-:Y:S05]  /*b240*/  BSYNC.RECONVERGENT B2 ;  /* 0x0000000000027941 */ /* 0x000fea0003800200 */
.L_x_3486:
[----:B------:R-:W-:Y:S01]  /*b250*/  BSSY.RECONVERGENT B2, `(.L_x_3488) ;  /* 0x0000017000027945 */ /* 0x000fe20003800200 */
[----:B------:R-:W-:-:S03]  /*b260*/  IMAD R226, R3, 0x2, R236 ;  /* 0x0000000203e27824 */ /* 0x000fc600078e02ec */
        /* <DEDUP_REMOVED lines=21> */
.L_x_3489:
[----:B------:R-:W-:Y:S05]  /*b3c0*/  BSYNC.RECONVERGENT B2 ;  /* 0x0000000000027941 */ /* 0x000fea0003800200 */
.L_x_3488:
        /* <DEDUP_REMOVED lines=23> */
.L_x_3491:
[----:B------:R-:W-:Y:S05]  /*b540*/  BSYNC.RECONVERGENT B2 ;  /* 0x0000000000027941 */ /* 0x000fea0003800200 */
.L_x_3490:
        /* <DEDUP_REMOVED lines=23> */
.L_x_3493:
[----:B------:R-:W-:Y:S05]  /*b6c0*/  BSYNC.RECONVERGENT B2 ;  /* 0x0000000000027941 */ /* 0x000fea0003800200 */
.L_x_3492:
        /* <DEDUP_REMOVED lines=23> */
.L_x_3495:
[----:B------:R-:W-:Y:S05]  /*b840*/  BSYNC.RECONVERGENT B2 ;  /* 0x0000000000027941 */ /* 0x000fea0003800200 */
.L_x_3494:
        /* <DEDUP_REMOVED lines=23> */
.L_x_3497:
[----:B------:R-:W-:Y:S05]  /*b9c0*/  BSYNC.RECONVERGENT B2 ;  /* 0x0000000000027941 */ /* 0x000fea0003800200 */
.L_x_3496:
        /* <DEDUP_REMOVED lines=23> */
.L_x_3499:
[----:B------:R-:W-:Y:S05]  /*bb40*/  BSYNC.RECONVERGENT B2 ;  /* 0x0000000000027941 */ /* 0x000fea0003800200 */
.L_x_3498:
        /* <DEDUP_REMOVED lines=23> */
.L_x_3501:
[----:B------:R-:W-:Y:S05]  /*bcc0*/  BSYNC.RECONVERGENT B2 ;  /* 0x0000000000027941 */ /* 0x000fea0003800200 */
.L_x_3500:
        /* <DEDUP_REMOVED lines=23> */
.L_x_3503:
[----:B------:R-:W-:Y:S05]  /*be40*/  BSYNC.RECONVERGENT B2 ;  /* 0x0000000000027941 */ /* 0x000fea0003800200 */
.L_x_3502:
        /* <DEDUP_REMOVED lines=23> */
.L_x_3505:
[----:B------:R-:W-:Y:S05]  /*bfc0*/  BSYNC.RECONVERGENT B2 ;  /* 0x0000000000027941 */ /* 0x000fea0003800200 */
.L_x_3504:
[----:B------:R-:W-:Y:S01]  /*bfd0*/  BSSY.RECONVERGENT B2, `(.L_x_3506) ;  /* 0x0000017000027945 */ /* 0x000fe20003800200 */
[----:B------:R-:W-:-:S03]  /*bfe0*/  IMAD.IADD R246, R248, 0x1, R3 ;  /* 0x00000001f8f67824 */ /* 0x000fc600078e0203 */
        /* <DEDUP_REMOVED lines=21> */
.L_x_3507:
[----:B------:R-:W-:Y:S05]  /*c140*/  BSYNC.RECONVERGENT B2 ;  /* 0x0000000000027941 */ /* 0x000fea0003800200 */
.L_x_3506:
        /* <DEDUP_REMOVED lines=23> */
.L_x_3509:
[----:B------:R-:W-:Y:S05]  /*c2c0*/  BSYNC.RECONVERGENT B2 ;  /* 0x0000000000027941 */ /* 0x000fea0003800200 */
.L_x_3508:
        /* <DEDUP_REMOVED lines=23> */
.L_x_3511:
[----:B------:R-:W-:Y:S05]  /*c440*/  BSYNC.RECONVERGENT B2 ;  /* 0x0000000000027941 */ /* 0x000fea0003800200 */
.L_x_3510:
        /* <DEDUP_REMOVED lines=23> */
.L_x_3513:
[----:B------:R-:W-:Y:S05]  /*c5c0*/  BSYNC.RECONVERGENT B2 ;  /* 0x0000000000027941 */ /* 0x000fea0003800200 */
.L_x_3512:
        /* <DEDUP_REMOVED lines=23> */
.L_x_3515:
[----:B------:R-:W-:Y:S05]  /*c740*/  BSYNC.RECONVERGENT B2 ;  /* 0x0000000000027941 */ /* 0x000fea0003800200 */
.L_x_3514:
[----:B------:R-:W-:Y:S01]  /*c750*/  BSSY.RECONVERGENT B2, `(.L_x_3516) ;  /* 0x0000017000027945 */ /* 0x000fe20003800200 */
[----:B------:R-:W-:Y:S02]  /*c760*/  IMAD.IADD R236, R238, 0x1, R3 ;  /* 0x00000001eeec7824 */ /* 0x000fe400078e0203 */
[----:B------:R-:W-:Y:S01]  /*c770*/  IMAD R133, R3, 0x80, R12 ;  /* 0x0000008003857824 */ /* 0x000fe200078e020c */
[----:B------:R-:W-:Y:S06]  /*c780*/  @P1 BRA `(.L_x_3517) ;  /* 0x00000000004c1947 */ /* 0x000fec0003800000 */
        /* <DEDUP_REMOVED lines=19> */
.L_x_3517:
[----:B------:R-:W-:Y:S05]  /*c8c0*/  BSYNC.RECONVERGENT B2 ;  /* 0x0000000000027941 */ /* 0x000fea0003800200 */
.L_x_3516:
        /* <DEDUP_REMOVED lines=23> */
.L_x_3519:
[----:B------:R-:W-:Y:S05]  /*ca40*/  BSYNC.RECONVERGENT B2 ;  /* 0x0000000000027941 */ /* 0x000fea0003800200 */
.L_x_3518:
        /* <DEDUP_REMOVED lines=23> */
.L_x_3521:
[----:B------:R-:W-:Y:S05]  /*cbc0*/  BSYNC.RECONVERGENT B2 ;  /* 0x0000000000027941 */ /* 0x000fea0003800200 */
.L_x_3520:
        /* <DEDUP_REMOVED lines=23> */
.L_x_3523:
[----:B------:R-:W-:Y:S05]  /*cd40*/  BSYNC.RECONVERGENT B2 ;  /* 0x0000000000027941 */ /* 0x000fea0003800200 */
.L_x_3522:
        /* <DEDUP_REMOVED lines=23> */
.L_x_3525:
[----:B------:R-:W-:Y:S05]  /*cec0*/  BSYNC.RECONVERGENT B2 ;  /* 0x0000000000027941 */ /* 0x000fea0003800200 */
.L_x_3524:
        /* <DEDUP_REMOVED lines=23> */
.L_x_3527:
[----:B------:R-:W-:Y:S05]  /*d040*/  BSYNC.RECONVERGENT B2 ;  /* 0x0000000000027941 */ /* 0x000fea0003800200 */
.L_x_3526:
        /* <DEDUP_REMOVED lines=23> */
.L_x_3529:
[----:B------:R-:W-:Y:S05]  /*d1c0*/  BSYNC.RECONVERGENT B2 ;  /* 0x0000000000027941 */ /* 0x000fea0003800200 */
.L_x_3528:
        /* <DEDUP_REMOVED lines=23> */
.L_x_3531:
[----:B------:R-:W-:Y:S05]  /*d340*/  BSYNC.RECONVERGENT B2 ;  /* 0x0000000000027941 */ /* 0x000fea0003800200 */
.L_x_3530:
        /* <DEDUP_REMOVED lines=23> */
.L_x_3533:
[----:B------:R-:W-:Y:S05]  /*d4c0*/  BSYNC.RECONVERGENT B2 ;  /* 0x0000000000027941 */ /* 0x000fea0003800200 */
.L_x_3532:
        /* <DEDUP_REMOVED lines=23> */
.L_x_3535:
[----:B------:R-:W-:Y:S05]  /*d640*/  BSYNC.RECONVERGENT B2 ;  /* 0x0000000000027941 */ /* 0x000fea0003800200 */
.L_x_3534:
        /* <DEDUP_REMOVED lines=23> */
.L_x_3537:
[----:B------:R-:W-:Y:S05]  /*d7c0*/  BSYNC.RECONVERGENT B2 ;  /* 0x0000000000027941 */ /* 0x000fea0003800200 */
.L_x_3536:
        /* <DEDUP_REMOVED lines=23> */
.L_x_3539:
[----:B------:R-:W-:Y:S05]  /*d940*/  BSYNC.RECONVERGENT B2 ;  /* 0x0000000000027941 */ /* 0x000fea0003800200 */
.L_x_3538:
        /* <DEDUP_REMOVED lines=23> */
.L_x_3541:
[----:B------:R-:W-:Y:S05]  /*dac0*/  BSYNC.RECONVERGENT B2 ;  /* 0x0000000000027941 */ /* 0x000fea0003800200 */
.L_x_3540:
        /* <DEDUP_REMOVED lines=23> */
.L_x_3543:
[----:B------:R-:W-:Y:S05]  /*dc40*/  BSYNC.RECONVERGENT B2 ;  /* 0x0000000000027941 */ /* 0x000fea0003800200 */
.L_x_3542:
        /* <DEDUP_REMOVED lines=23> */
.L_x_3545:
[----:B------:R-:W-:Y:S05]  /*ddc0*/  BSYNC.RECONVERGENT B2 ;  /* 0x0000000000027941 */ /* 0x000fea0003800200 */
.L_x_3544:
        /* <DEDUP_REMOVED lines=23> */
.L_x_3547:
[----:B------:R-:W-:Y:S05]  /*df40*/  BSYNC.RECONVERGENT B2 ;  /* 0x0000000000027941 */ /* 0x000fea0003800200 */
.L_x_3546:
        /* <DEDUP_REMOVED lines=22> */
.L_x_3549:
[----:B------:R-:W-:Y:S05]  /*e0b0*/  BSYNC.RECONVERGENT B2 ;  /* 0x0000000000027941 */ /* 0x000fea0003800200 */
.L_x_3548:
        /* <DEDUP_REMOVED lines=22> */
.L_x_3551:
[----:B------:R-:W-:Y:S05]  /*e220*/  BSYNC.RECONVERGENT B2 ;  /* 0x0000000000027941 */ /* 0x000fea0003800200 */
.L_x_3550:
        /* <DEDUP_REMOVED lines=22> */
.L_x_3553:
[----:B------:R-:W-:Y:S05]  /*e390*/  BSYNC.RECONVERGENT B2 ;  /* 0x0000000000027941 */ /* 0x000fea0003800200 */
.L_x_3552:
        /* <DEDUP_REMOVED lines=22> */
.L_x_3555:
[----:B------:R-:W-:Y:S05]  /*e500*/  BSYNC.RECONVERGENT B2 ;  /* 0x0000000000027941 */ /* 0x000fea0003800200 */
.L_x_3554:
        /* <DEDUP_REMOVED lines=22> */
.L_x_3557:
[----:B------:R-:W-:Y:S05]  /*e670*/  BSYNC.RECONVERGENT B2 ;  /* 0x0000000000027941 */ /* 0x000fea0003800200 */
.L_x_3556:
        /* <DEDUP_REMOVED lines=22> */
.L_x_3559:
[----:B------:R-:W-:Y:S05]  /*e7e0*/  BSYNC.RECONVERGENT B2 ;  /* 0x0000000000027941 */ /* 0x000fea0003800200 */
.L_x_3558:
        /* <DEDUP_REMOVED lines=22> */
.L_x_3561:
[----:B------:R-:W-:Y:S05]  /*e950*/  BSYNC.RECONVERGENT B2 ;  /* 0x0000000000027941 */ /* 0x000fea0003800200 */
.L_x_3560:
        /* <DEDUP_REMOVED lines=22> */
.L_x_3563:
[----:B------:R-:W-:Y:S05]  /*eac0*/  BSYNC.RECONVERGENT B2 ;  /* 0x0000000000027941 */ /* 0x000fea0003800200 */
.L_x_3562:
        /* <DEDUP_REMOVED lines=22> */
.L_x_3565:
[----:B------:R-:W-:Y:S05]  /*ec30*/  BSYNC.RECONVERGENT B2 ;  /* 0x0000000000027941 */ /* 0x000fea0003800200 */
.L_x_3564:
        /* <DEDUP_REMOVED lines=22> */
.L_x_3567:
[----:B------:R-:W-:Y:S05]  /*eda0*/  BSYNC.RECONVERGENT B2 ;  /* 0x0000000000027941 */ /* 0x000fea0003800200 */
.L_x_3566:
        /* <DEDUP_REMOVED lines=22> */
.L_x_3569:
[----:B------:R-:W-:Y:S05]  /*ef10*/  BSYNC.RECONVERGENT B2 ;  /* 0x0000000000027941 */ /* 0x000fea0003800200 */
.L_x_3568:
        /* <DEDUP_REMOVED lines=22> */
.L_x_3571:
[----:B------:R-:W-:Y:S05]  /*f080*/  BSYNC.RECONVERGENT B2 ;  /* 0x0000000000027941 */ /* 0x000fea0003800200 */
.L_x_3570:
        /* <DEDUP_REMOVED lines=22> */
.L_x_3573:
[----:B------:R-:W-:Y:S05]  /*f1f0*/  BSYNC.RECONVERGENT B2 ;  /* 0x0000000000027941 */ /* 0x000fea0003800200 */
.L_x_3572:
        /* <DEDUP_REMOVED lines=22> */
.L_x_3575:
[----:B------:R-:W-:Y:S05]  /*f360*/  BSYNC.RECONVERGENT B2 ;  /* 0x0000000000027941 */ /* 0x000fea0003800200 */
.L_x_3574:
        /* <DEDUP_REMOVED lines=22> */
.L_x_3577:
[----:B------:R-:W-:Y:S05]  /*f4d0*/  BSYNC.RECONVERGENT B2 ;  /* 0x0000000000027941 */ /* 0x000fea0003800200 */
.L_x_3576:
[----:B------:R-:W-:Y:S05]  /*f4e0*/  @P1 BRA `(.L_x_3451) ;  /* 0x0000003c00541947 */ /* 0x000fea0003800000 */
[----:B------:R-:W-:Y:S01]  /*f4f0*/  IMAD.IADD R238, R238, 0x1, R3 ;  /* 0x00000001eeee7824 */ /* 0x000fe200078e0203 */
[----:B------:R-:W-:Y:S01]  /*f500*/  BSSY.RECONVERGENT B2, `(.L_x_3578) ;  /* 0x000000e000027945 */ /* 0x000fe20003800200 */
[----:B------:R-:W-:Y:S02]  /*f510*/  IMAD.MOV.U32 R13, RZ, RZ, RZ ;  /* 0x000000ffff0d7224 */ /* 0x000fe400078e00ff */
[----:B01234-:R-:W-:-:S05]  /*f520*/  IMAD.SHL.U32 R15, R238, 0x4, RZ ;  /* 0x00000004ee0f7824 */ /* 0x01ffca00078e00ff */
[----:B------:R-:W-:-:S13]  /*f530*/  ISETP.GE.AND P1, PT, R15, R11, PT ;  /* 0x0000000b0f00720c */ /* 0x000fda0003f26270 */
[----:B------:R-:W-:Y:S05]  /*f540*/  @P1 BRA `(.L_x_3579) ;  /* 0x0000000000241947 */ /* 0x000fea0003800000 */
[----:B------:R-:W0:Y:S02]  /*f550*/  S2R R11, SR_TID.X ;  /* 0x00000000000b7919 */ /* 0x000e240000002100 */
[----:B0-----:R-:W-:-:S05]  /*f560*/  LOP3.LUT R11, R11, 0x3, RZ, 0xc0, !PT ;  /* 0x000000030b0b7812 */ /* 0x001fca00078ec0ff */
[----:B------:R-:W-:Y:S01]  /*f570*/  IMAD R14, R116, R3, R11 ;  /* 0x00000003740e7224 */ /* 0x000fe200078e020b */
[----:B------:R-:W-:-:S04]  /*f580*/  SHF.R.S32.HI R11, RZ, 0x1f, R15 ;  /* 0x0000001fff0b7819 */ /* 0x000fc8000001140f */
[----:B------:R-:W-:-:S04]  /*f590*/  IADD3 R13, P2, PT, R14, R15, RZ ;  /* 0x0000000f0e0d7210 */ /* 0x000fc80007f5e0ff */
[----:B------:R-:W-:Y:S02]  /*f5a0*/  LEA.HI.X.SX32 R14, R14, R11, 0x1, P2 ;  /* 0x0000000b0e0e7211 */ /* 0x000fe400010f0eff */
[----:B------:R-:W-:-:S04]  /*f5b0*/  LEA R12, P2, R13, UR14, 0x2 ;  /* 0x0000000e0d0c7c11 */ /* 0x000fc8000f8410ff */
[----:B------:R-:W-:-:S06]  /*f5c0*/  LEA.HI.X R13, R13, UR15, R14, 0x2, P2 ;  /* 0x0000000f0d0d7c11 */ /* 0x000fcc00090f140e */
[----:B------:R0:W5:Y:S03]  /*f5d0*/  LDG.E R13, desc[UR36][R12.64] ;  /* 0x000000240c0d7981 */ /* 0x000166000c1e1900 */
.L_x_3579:
[----:B------:R-:W-:Y:S05]  /*f5e0*/  BSYNC.RECONVERGENT B2 ;  /* 0x0000000000027941 */ /* 0x000fea0003800200 */
.L_x_3578:
[----:B-----5:R-:W-:Y:S01]  /*f5f0*/  FADD.FTZ R161, R114, R13 ;  /* 0x0000000d72a17221 */ /* 0x020fe20000010000 */
[----:B------:R-:W-:Y:S06]  /*f600*/  @P1 BRA `(.L_x_3451) ;  /* 0x0000003c000c1947 */ /* 0x000fec0003800000 */
[----:B------:R-:W-:-:S04]  /*f610*/  IADD3 R11, P1, PT, R118, R15, RZ ;  /* 0x0000000f760b7210 */ /* 0x000fc80007f3e0ff */
[----:B------:R-:W-:Y:S02]  /*f620*/  LEA.HI.X.SX32 R14, R15, R126, 0x1, P1 ;  /* 0x0000007e0f0e7211 */ /* 0x000fe400008f0eff */
[----:B0-----:R-:W-:-:S04]  /*f630*/  LEA R12, P1, R11, UR14, 0x2 ;  /* 0x0000000e0b0c7c11 */ /* 0x001fc8000f8210ff */
[----:B------:R-:W-:-:S05]  /*f640*/  LEA.HI.X R13, R11, UR15, R14, 0x2, P1 ;  /* 0x0000000f0b0d7c11 */ /* 0x000fca00088f140e */
[----:B------:R0:W-:Y:S01]  /*f650*/  STG.E desc[UR36][R12.64], R161 ;  /* 0x000000a10c007986 */ /* 0x0001e2000c101924 */
[----:B------:R-:W-:Y:S05]  /*f660*/  BRA `(.L_x_3451) ;  /* 0x0000003800f47947 */ /* 0x000fea0003800000 */
.L_x_3323:
[----:B------:R-:W-:Y:S02]  /*f670*/  IMAD.SHL.U32 R222, R12, 0x4, RZ ;  /* 0x000000040cde7824 */ /* 0x000fe400078e00ff */
[C---:B------:R-:W-:Y:S02]  /*f680*/  IMAD R11, R3.reuse, 0xc0, RZ ;  /* 0x000000c0030b7824 */ /* 0x040fe400078e02ff */
[C-C-:B------:R-:W-:Y:S02]  /*f690*/  IMAD R14, R3.reuse, 0x8, R222.reuse ;  /* 0x00000008030e7824 */ /* 0x140fe400078e02de */
[----:B------:R-:W-:Y:S02]  /*f6a0*/  VIADD R127, R16, 0xffffffff ;  /* 0xffffffff107f7836 */ /* 0x000fe40000000000 */
[C-C-:B------:R-:W-:Y:S01]  /*f6b0*/  IMAD R226, R3.reuse, 0x10, R222.reuse ;  /* 0x0000001003e27824 */ /* 0x140fe200078e02de */
[----:B------:R-:W-:Y:S01]  /*f6c0*/  ISETP.GE.AND P2, PT, R14, R11, PT ;  /* 0x0000000b0e00720c */ /* 0x000fe20003f46270 */
[----:B------:R-:W-:-:S03]  /*f6d0*/  IMAD R232, R3, 0x20, R222 ;  /* 0x0000002003e87824 */ /* 0x000fc600078e02de */
[----:B------:R-:W-:Y:S02]  /*f6e0*/  ISETP.GE.OR P2, PT, R128, R127, P2 ;  /* 0x0000007f8000720c */ /* 0x000fe40001746670 */
[-C--:B------:R-:W-:Y:S02]  /*f6f0*/  ISETP.GE.AND P1, PT, R226, R11.reuse, PT ;  /* 0x0000000be200720c */ /* 0x080fe40003f26270 */
[----:B------:R-:W-:Y:S02]  /*f700*/  ISETP.GE.AND P3, PT, R232, R11, PT ;  /* 0x0000000be800720c */ /* 0x000fe40003f66270 */
[CC--:B------:R-:W-:Y:S02]  /*f710*/  ISETP.GE.OR P1, PT, R128.reuse, R127.reuse, P1 ;  /* 0x0000007f8000720c */ /* 0x0c0fe40000f26670 */
[----:B------:R-:W-:-:S05]  /*f720*/  ISETP.GE.OR P3, PT, R128, R127, P3 ;  /* 0x0000007f8000720c */ /* 0x000fca0001f66670 */
[----:B------:R-:W0:Y:S01]  /*f730*/  @!P2 S2R R13, SR_TID.X ;  /* 0x00000000000da919 */ /* 0x000e220000002100 */
[----:B------:R-:W1:Y:S05]  /*f740*/  @!P2 LDC.64 R130, c[0x0][0x3b8] ;  /* 0x0000ee00ff82ab82 */ /* 0x000e6a0000000a00 */
[----:B------:R-:W2:Y:S02]  /*f750*/  @!P1 S2R R230, SR_TID.X ;  /* 0x0000000000e69919 */ /* 0x000ea40000002100 */
[----:B------:R-:W3:Y:S01]  /*f760*/  @!P3 S2R R233, SR_TID.X ;  /* 0x0000000000e9b919 */ /* 0x000ee20000002100 */
[----:B0-----:R-:W-:-:S05]  /*f770*/  @!P2 LOP3.LUT R13, R13, 0x3, RZ, 0xc0, !PT ;  /* 0x000000030d0da812 */ /* 0x001fca00078ec0ff */
[-C--:B------:R-:W-:Y:S01]  /*f780*/  @!P2 IMAD R224, R116, R3.reuse, R13 ;  /* 0x0000000374e0a224 */ /* 0x080fe200078e020d */
[----:B------:R-:W-:Y:S02]  /*f790*/  @!P2 SHF.R.S32.HI R13, RZ, 0x1f, R14 ;  /* 0x0000001fff0da819 */ /* 0x000fe4000001140e */
[----:B--2---:R-:W-:Y:S02]  /*f7a0*/  @!P1 LOP3.LUT R230, R230, 0x3, RZ, 0xc0, !PT ;  /* 0x00000003e6e69812 */ /* 0x004fe400078ec0ff */
[----:B------:R-:W-:Y:S02]  /*f7b0*/  @!P2 IADD3 R133, P5, PT, R224, R14, RZ ;  /* 0x0000000ee085a210 */ /* 0x000fe40007fbe0ff */
[----:B------:R-:W0:Y:S01]  /*f7c0*/  @!P1 LDC.64 R14, c[0x0][0x3b8] ;  /* 0x0000ee00ff0e9b82 */ /* 0x000e220000000a00 */
[----:B------:R-:W-:Y:S01]  /*f7d0*/  @!P1 IMAD R230, R116, R3, R230 ;  /* 0x0000000374e69224 */ /* 0x000fe200078e02e6 */
[----:B------:R-:W-:Y:S02]  /*f7e0*/  @!P2 LEA.HI.X.SX32 R224, R224, R13, 0x1, P5 ;  /* 0x0000000de0e0a211 */ /* 0x000fe400028f0eff */
[----:B-1----:R-:W-:-:S04]  /*f7f0*/  @!P2 LEA R132, P5, R133, R130, 0x2 ;  /* 0x000000828584a211 */ /* 0x002fc800078a10ff */
[----:B------:R-:W-:Y:S02]  /*f800*/  @!P2 LEA.HI.X R133, R133, R131, R224, 0x2, P5 ;  /* 0x000000838585a211 */ /* 0x000fe400028f14e0 */
[----:B------:R-:W-:Y:S01]  /*f810*/  ISETP.GE.AND P5, PT, R128, R127, PT ;  /* 0x0000007f8000720c */ /* 0x000fe20003fa6270 */
[----:B------:R-:W1:Y:S03]  /*f820*/  @!P3 LDC.64 R130, c[0x0][0x3b8] ;  /* 0x0000ee00ff82bb82 */ /* 0x000e660000000a00 */
[----:B------:R-:W-:Y:S02]  /*f830*/  FSEL R225, R225, RZ, P5 ;  /* 0x000000ffe1e17208 */ /* 0x000fe40002800000 */
[----:B------:R-:W-:-:S04]  /*f840*/  @!P1 SHF.R.S32.HI R13, RZ, 0x1f, R226 ;  /* 0x0000001fff0d9819 */ /* 0x000fc800000114e2 */
[----:B------:R1:W5:Y:S01]  /*f850*/  @!P2 LDG.E R225, desc[UR36][R132.64] ;  /* 0x0000002484e1a981 */ /* 0x000362000c1e1900 */
[C---:B------:R-:W-:Y:S01]  /*f860*/  @!P1 IADD3 R224, P2, PT, R230.reuse, R226, RZ ;  /* 0x000000e2e6e09210 */ /* 0x040fe20007f5e0ff */
[----:B------:R-:W-:Y:S01]  /*f870*/  IMAD R226, R3, 0x40, R222 ;  /* 0x0000004003e27824 */ /* 0x000fe200078e02de */
[----:B---3--:R-:W-:Y:S02]  /*f880*/  @!P3 LOP3.LUT R233, R233, 0x3, RZ, 0xc0, !PT ;  /* 0x00000003e9e9b812 */ /* 0x008fe400078ec0ff */
[----:B------:R-:W-:Y:S02]  /*f890*/  @!P1 LEA.HI.X.SX32 R13, R230, R13, 0x1, P2 ;  /* 0x0000000de60d9211 */ /* 0x000fe400010f0eff */
[----:B0-----:R-:W-:Y:S01]  /*f8a0*/  @!P1 LEA R230, P2, R224, R14, 0x2 ;  /* 0x0000000ee0e69211 */ /* 0x001fe200078410ff */
[----:B------:R-:W-:Y:S01]  /*f8b0*/  @!P3 IMAD R233, R116, R3, R233 ;  /* 0x0000000374e9b224 */ /* 0x000fe200078e02e9 */
[----:B------:R-:W-:Y:S02]  /*f8c0*/  FSEL R223, R223, RZ, P5 ;  /* 0x000000ffdfdf7208 */ /* 0x000fe40002800000 */
[----:B------:R-:W-:-:S02]  /*f8d0*/  @!P1 LEA.HI.X R231, R224, R15, R13, 0x2, P2 ;  /* 0x0000000fe0e79211 */ /* 0x000fc400010f140d */
[----:B------:R-:W-:Y:S02]  /*f8e0*/  ISETP.GE.AND P2, PT, R226, R11, PT ;  /* 0x0000000be200720c */ /* 0x000fe40003f46270 */
[----:B------:R-:W-:Y:S01]  /*f8f0*/  @!P3 SHF.R.S32.HI R13, RZ, 0x1f, R232 ;  /* 0x0000001fff0db819 */ /* 0x000fe200000114e8 */
[----:B------:R0:W5:Y:S01]  /*f900*/  @!P1 LDG.E R223, desc[UR36][R230.64] ;  /* 0x00000024e6df9981 */ /* 0x000162000c1e1900 */
[----:B------:R-:W-:Y:S02]  /*f910*/  ISETP.GE.OR P2, PT, R128, R127, P2 ;  /* 0x0000007f8000720c */ /* 0x000fe40001746670 */
[----:B------:R-:W-:-:S04]  /*f920*/  @!P3 IADD3 R14, P1, PT, R233, R232, RZ ;  /* 0x000000e8e90eb210 */ /* 0x000fc80007f3e0ff */
[----:B------:R-:W-:Y:S02]  /*f930*/  @!P3 LEA.HI.X.SX32 R13, R233, R13, 0x1, P1 ;  /* 0x0000000de90db211 */ /* 0x000fe400008f0eff */
[----:B-1----:R-:W-:-:S04]  /*f940*/  @!P3 LEA R132, P1, R14, R130, 0x2 ;  /* 0x000000820e84b211 */ /* 0x002fc800078210ff */
[----:B------:R-:W-:Y:S02]  /*f950*/  @!P3 LEA.HI.X R133, R14, R131, R13, 0x2, P1 ;  /* 0x000000830e85b211 */ /* 0x000fe400008f140d */
[----:B------:R-:W-:Y:S01]  /*f960*/  ISETP.GE.AND P1, PT, R222, R11, PT ;  /* 0x0000000bde00720c */ /* 0x000fe20003f26270 */
[----:B------:R-:W1:Y:S01]  /*f970*/  @!P2 S2R R130, SR_TID.X ;  /* 0x000000000082a919 */ /* 0x000e620000002100 */
[----:B------:R-:W2:Y:S02]  /*f980*/  @!P2 LDC.64 R14, c[0x0][0x3b8] ;  /* 0x0000ee00ff0eab82 */ /* 0x000ea40000000a00 */
[----:B------:R-:W-:-:S13]  /*f990*/  ISETP.GE.OR P1, PT, R128, R127, P1 ;  /* 0x0000007f8000720c */ /* 0x000fda0000f26670 */
[----:B------:R-:W3:Y:S01]  /*f9a0*/  @!P1 S2R R232, SR_TID.X ;  /* 0x0000000000e89919 */ /* 0x000ee20000002100 */
[----:B------:R-:W-:Y:S02]  /*f9b0*/  FSEL R219, R219, RZ, P5 ;  /* 0x000000ffdbdb7208 */ /* 0x000fe40002800000 */
[----:B------:R-:W-:-:S04]  /*f9c0*/  @!P2 SHF.R.S32.HI R13, RZ, 0x1f, R226 ;  /* 0x0000001fff0da819 */ /* 0x000fc800000114e2 */
[----:B------:R4:W5:Y:S01]  /*f9d0*/  @!P3 LDG.E R219, desc[UR36][R132.64] ;  /* 0x0000002484dbb981 */ /* 0x000962000c1e1900 */
[----:B-1----:R-:W-:-:S05]  /*f9e0*/  @!P2 LOP3.LUT R130, R130, 0x3, RZ, 0xc0, !PT ;  /* 0x000000038282a812 */ /* 0x002fca00078ec0ff */
[----:B0-----:R-:W-:Y:S02]  /*f9f0*/  @!P2 IMAD R230, R116, R3, R130 ;  /* 0x0000000374e6a224 */ /* 0x001fe400078e0282 */
[----:B------:R-:W0:Y:S03]  /*fa00*/  @!P1 LDC.64 R130, c[0x0][0x3b8] ;  /* 0x0000ee00ff829b82 */ /* 0x000e260000000a00 */
[----:B------:R-:W-:Y:S01]  /*fa10*/  @!P2 IADD3 R224, P3, PT, R230, R226, RZ ;  /* 0x000000e2e6e0a210 */ /* 0x000fe20007f7e0ff */
[----:B------:R-:W-:-:S03]  /*fa20*/  IMAD R226, R3, 0x80, R222 ;  /* 0x0000008003e27824 */ /* 0x000fc600078e02de */
[----:B------:R-:W-:Y:S02]  /*fa30*/  @!P2 LEA.HI.X.SX32 R13, R230, R13, 0x1, P3 ;  /* 0x0000000de60da211 */ /* 0x000fe400018f0eff */
[----:B--2---:R-:W-:Y:S02]  /*fa40*/  @!P2 LEA R14, P3, R224, R14, 0x2 ;  /* 0x0000000ee00ea211 */ /* 0x004fe400078610ff */
[----:B---3--:R-:W-:Y:S02]  /*fa50*/  @!P1 LOP3.LUT R232, R232, 0x3, RZ, 0xc0, !PT ;  /* 0x00000003e8e89812 */ /* 0x008fe400078ec0ff */
[----:B------:R-:W-:Y:S02]  /*fa60*/  FSEL R211, R211, RZ, P5 ;  /* 0x000000ffd3d37208 */ /* 0x000fe40002800000 */
[----:B------:R-:W-:Y:S01]  /*fa70*/  @!P2 LEA.HI.X R15, R224, R15, R13, 0x2, P3 ;  /* 0x0000000fe00fa211 */ /* 0x000fe200018f140d */
[----:B------:R-:W-:Y:S01]  /*fa80*/  @!P1 IMAD R13, R116, R3, R232 ;  /* 0x00000003740d9224 */ /* 0x000fe200078e02e8 */
[----:B------:R-:W-:Y:S01]  /*fa90*/  ISETP.GE.AND P3, PT, R226, R11, PT ;  /* 0x0000000be200720c */ /* 0x000fe20003f66270 */
[----:B------:R-:W-:-:S02]  /*faa0*/  IMAD.IADD R230, R12, 0x1, R3 ;  /* 0x000000010ce67824 */ /* 0x000fc400078e0203 */
[----:B------:R1:W5:Y:S01]  /*fab0*/  @!P2 LDG.E R211, desc[UR36][R14.64] ;  /* 0x000000240ed3a981 */ /* 0x000362000c1e1900 */
[----:B------:R-:W-:Y:S02]  /*fac0*/  ISETP.GE.OR P3, PT, R128, R127, P3 ;  /* 0x0000007f8000720c */ /* 0x000fe40001f66670 */
[----:B------:R-:W-:Y:S01]  /*fad0*/  @!P1 IADD3 R222, P2, PT, R13, R222, RZ ;  /* 0x000000de0dde9210 */ /* 0x000fe20007f5e0ff */
[----:B----4-:R-:W-:-:S03]  /*fae0*/  IMAD.SHL.U32 R132, R230, 0x4, RZ ;  /* 0x00000004e6847824 */ /* 0x010fc600078e00ff */
[----:B------:R-:W-:Y:S02]  /*faf0*/  @!P1 LEA.HI.X.SX32 R13, R13, RZ, 0x1, P2 ;  /* 0x000000ff0d0d9211 */ /* 0x000fe400010f0eff */
[----:B0-----:R-:W-:-:S04]  /*fb00*/  @!P1 LEA R12, P2, R222, R130, 0x2 ;  /* 0x00000082de0c9211 */ /* 0x001fc800078410ff */
[----:B------:R-:W-:Y:S01]  /*fb10*/  @!P1 LEA.HI.X R13, R222, R131, R13, 0x2, P2 ;  /* 0x00000083de0d9211 */ /* 0x000fe200010f140d */
[----:B-1----:R-:W0:Y:S01]  /*fb20*/  @!P3 LDC.64 R14, c[0x0][0x3b8] ;  /* 0x0000ee00ff0ebb82 */ /* 0x002e220000000a00 */
[----:B------:R-:W-:Y:S01]  /*fb30*/  ISETP.GE.AND P2, PT, R132, R11, PT ;  /* 0x0000000b8400720c */ /* 0x000fe20003f46270 */
[----:B------:R-:W1:Y:S03]  /*fb40*/  @!P3 S2R R130, SR_TID.X ;  /* 0x000000000082b919 */ /* 0x000e660000002100 */
[----:B------:R-:W-:-:S13]  /*fb50*/  ISETP.GE.OR P2, PT, R128, R127, P2 ;  /* 0x0000007f8000720c */ /* 0x000fda0001746670 */
[----:B------:R-:W2:Y:S01]  /*fb60*/  @!P2 S2R R231, SR_TID.X ;  /* 0x0000000000e7a919 */ /* 0x000ea20000002100 */
[----:B------:R-:W-:Y:S01]  /*fb70*/  FSEL R227, R227, RZ, P5 ;  /* 0x000000ffe3e37208 */ /* 0x000fe20002800000 */
[----:B------:R-:W-:Y:S01]  /*fb80*/  IMAD R133, R3, 0x2, R230 ;  /* 0x0000000203857824 */ /* 0x000fe200078e02e6 */
[----:B------:R-:W-:-:S04]  /*fb90*/  @!P3 SHF.R.S32.HI R222, RZ, 0x1f, R226 ;  /* 0x0000001fffdeb819 */ /* 0x000fc800000114e2 */
[----:B------:R3:W5:Y:S01]  /*fba0*/  @!P1 LDG.E R227, desc[UR36][R12.64] ;  /* 0x000000240ce39981 */ /* 0x000762000c1e1900 */
[----:B-1----:R-:W-:-:S05]  /*fbb0*/  @!P3 LOP3.LUT R130, R130, 0x3, RZ, 0xc0, !PT ;  /* 0x000000038282b812 */ /* 0x002fca00078ec0ff */
[----:B------:R-:W-:Y:S02]  /*fbc0*/  @!P3 IMAD R233, R116, R3, R130 ;  /* 0x0000000374e9b224 */ /* 0x000fe400078e0282 */
[----:B------:R-:W1:Y:S03]  /*fbd0*/  @!P2 LDC.64 R130, c[0x0][0x3b8] ;  /* 0x0000ee00ff82ab82 */ /* 0x000e660000000a00 */
[----:B------:R-:W-:Y:S01]  /*fbe0*/  @!P3 IADD3 R224, P1, PT, R233, R226, RZ ;  /* 0x000000e2e9e0b210 */ /* 0x000fe20007f3e0ff */
[----:B------:R-:W-:-:S03]  /*fbf0*/  IMAD.SHL.U32 R226, R133, 0x4, RZ ;  /* 0x0000000485e27824 */ /* 0x000fc600078e00ff */
[----:B------:R-:W-:Y:S02]  /*fc00*/  @!P3 LEA.HI.X.SX32 R222, R233, R222, 0x1, P1 ;  /* 0x000000dee9deb211 */ /* 0x000fe400008f0eff */
[C---:B0-----:R-:W-:Y:S02]  /*fc10*/  @!P3 LEA R14, P1, R224.reuse, R14, 0x2 ;  /* 0x0000000ee00eb211 */ /* 0x041fe400078210ff */
[----:B--2---:R-:W-:Y:S02]  /*fc20*/  @!P2 LOP3.LUT R231, R231, 0x3, RZ, 0xc0, !PT ;  /* 0x00000003e7e7a812 */ /* 0x004fe400078ec0ff */
[----:B------:R-:W-:Y:S02]  /*fc30*/  FSEL R193, R193, RZ, P5 ;  /* 0x000000ffc1c17208 */ /* 0x000fe40002800000 */
[----:B------:R-:W-:Y:S01]  /*fc40*/  @!P3 LEA.HI.X R15, R224, R15, R222, 0x2, P1 ;  /* 0x0000000fe00fb211 */ /* 0x000fe200008f14de */
[----:B------:R-:W-:Y:S01]  /*fc50*/  @!P2 IMAD R231, R116, R3, R231 ;  /* 0x0000000374e7a224 */ /* 0x000fe200078e02e7 */
[----:B------:R-:W-:Y:S01]  /*fc60*/  ISETP.GE.AND P1, PT, R226, R11, PT ;  /* 0x0000000be200720c */ /* 0x000fe20003f26270 */
[----:B------:R-:W-:Y:S01]  /*fc70*/  IMAD R230, R3, 0x4, R230 ;  /* 0x0000000403e67824 */ /* 0x000fe200078e02e6 */
[----:B---3--:R-:W-:Y:S01]  /*fc80*/  @!P2 SHF.R.S32.HI R12, RZ, 0x1f, R132 ;  /* 0x0000001fff0ca819 */ /* 0x008fe20000011484 */
[----:B------:R0:W5:Y:S01]  /*fc90*/  @!P3 LDG.E R193, desc[UR36][R14.64] ;  /* 0x000000240ec1b981 */ /* 0x000162000c1e1900 */
[----:B------:R-:W-:-:S02]  /*fca0*/  ISETP.GE.OR P1, PT, R128, R127, P1 ;  /* 0x0000007f8000720c */ /* 0x000fc40000f26670 */
[----:B------:R-:W-:Y:S01]  /*fcb0*/  @!P2 IADD3 R13, P3, PT, R231, R132, RZ ;  /* 0x00000084e70da210 */ /* 0x000fe20007f7e0ff */
[----:B------:R-:W-:-:S03]  /*fcc0*/  IMAD.SHL.U32 R132, R230, 0x4, RZ ;  /* 0x00000004e6847824 */ /* 0x000fc600078e00ff */
[----:B------:R-:W-:Y:S02]  /*fcd0*/  @!P2 LEA.HI.X.SX32 R222, R231, R12, 0x1, P3 ;  /* 0x0000000ce7dea211 */ /* 0x000fe400018f0eff */
[----:B-1----:R-:W-:-:S04]  /*fce0*/  @!P2 LEA R12, P3, R13, R130, 0x2 ;  /* 0x000000820d0ca211 */ /* 0x002fc800078610ff */
[----:B------:R-:W-:Y:S01]  /*fcf0*/  @!P2 LEA.HI.X R13, R13, R131, R222, 0x2, P3 ;  /* 0x000000830d0da211 */ /* 0x000fe200018f14de */
[----:B0-----:R-:W0:Y:S01]  /*fd00*/  @!P1 LDC.64 R14, c[0x0][0x3b8] ;  /* 0x0000ee00ff0e9b82 */ /* 0x001e220000000a00 */
[----:B------:R-:W-:Y:S01]  /*fd10*/  ISETP.GE.AND P3, PT, R132, R11, PT ;  /* 0x0000000b8400720c */ /* 0x000fe20003f66270 */
[----:B------:R-:W1:Y:S03]  /*fd20*/  @!P1 S2R R130, SR_TID.X ;  /* 0x0000000000829919 */ /* 0x000e660000002100 */
[----:B------:R-:W-:-:S13]  /*fd30*/  ISETP.GE.OR P3, PT, R128, R127, P3 ;  /* 0x0000007f8000720c */ /* 0x000fda0001f66670 */
[----:B------:R-:W2:Y:S01]  /*fd40*/  @!P3 S2R R231, SR_TID.X ;  /* 0x0000000000e7b919 */ /* 0x000ea20000002100 */
[----:B------:R-:W-:Y:S01]  /*fd50*/  FSEL R220, R220, RZ, P5 ;  /* 0x000000ffdcdc7208 */ /* 0x000fe20002800000 */
[----:B------:R-:W-:Y:S01]  /*fd60*/  IMAD.IADD R230, R230, 0x1, R3 ;  /* 0x00000001e6e67824 */ /* 0x000fe200078e0203 */
[----:B------:R-:W-:-:S04]  /*fd70*/  @!P1 SHF.R.S32.HI R133, RZ, 0x1f, R226 ;  /* 0x0000001fff859819 */ /* 0x000fc800000114e2 */
[----:B------:R3:W5:Y:S01]  /*fd80*/  @!P2 LDG.E R220, desc[UR36][R12.64] ;  /* 0x000000240cdca981 */ /* 0x000762000c1e1900 */
[----:B-1----:R-:W-:-:S05]  /*fd90*/  @!P1 LOP3.LUT R130, R130, 0x3, RZ, 0xc0, !PT ;  /* 0x0000000382829812 */ /* 0x002fca00078ec0ff */
[----:B------:R-:W-:Y:S02]  /*fda0*/  @!P1 IMAD R222, R116, R3, R130 ;  /* 0x0000000374de9224 */ /* 0x000fe400078e0282 */
[----:B------:R-:W1:Y:S03]  /*fdb0*/  @!P3 LDC.64 R130, c[0x0][0x3b8] ;  /* 0x0000ee00ff82bb82 */ /* 0x000e660000000a00 */
[----:B------:R-:W-:-:S04]  /*fdc0*/  @!P1 IADD3 R224, P2, PT, R222, R226, RZ ;  /* 0x000000e2dee09210 */ /* 0x000fc80007f5e0ff */
[----:B------:R-:W-:Y:S01]  /*fdd0*/  @!P1 LEA.HI.X.SX32 R133, R222, R133, 0x1, P2 ;  /* 0x00000085de859211 */ /* 0x000fe200010f0eff */
[----:B------:R-:W-:Y:S01]  /*fde0*/  IMAD.SHL.U32 R222, R230, 0x4, RZ ;  /* 0x00000004e6de7824 */ /* 0x000fe200078e00ff */
[----:B0-----:R-:W-:Y:S02]  /*fdf0*/  @!P1 LEA R14, P2, R224, R14, 0x2 ;  /* 0x0000000ee00e9211 */ /* 0x001fe400078410ff */
[----:B--2---:R-:W-:Y:S02]  /*fe00*/  @!P3 LOP3.LUT R231, R231, 0x3, RZ, 0xc0, !PT ;  /* 0x00000003e7e7b812 */ /* 0x004fe400078ec0ff */
[----:B------:R-:W-:Y:S02]  /*fe10*/  FSEL R218, R218, RZ, P5 ;  /* 0x000000ffdada7208 */ /* 0x000fe40002800000 */
[----:B------:R-:W-:Y:S01]  /*fe20*/  @!P1 LEA.HI.X R15, R224, R15, R133, 0x2, P2 ;  /* 0x0000000fe00f9211 */ /* 0x000fe200010f1485 */
[----:B------:R-:W-:Y:S01]  /*fe30*/  @!P3 IMAD R231, R116, R3, R231 ;  /* 0x0000000374e7b224 */ /* 0x000fe200078e02e7 */
[----:B------:R-:W-:Y:S01]  /*fe40*/  ISETP.GE.AND P2, PT, R222, R11, PT ;  /* 0x0000000bde00720c */ /* 0x000fe20003f46270 */
[----:B------:R-:W-:Y:S01]  /*fe50*/  IMAD.IADD R230, R230, 0x1, R3 ;  /* 0x00000001e6e67824 */ /* 0x000fe200078e0203 */
        /* <DEDUP_REMOVED lines=703> */
[----:B------:R-:W-:Y:S01]  /*12a50*/  IMAD.IADD R230, R230, 0x1, R3 ;  /* 0x00000001e6e67824 */ /* 0x000fe200078e0203 */
[----:B------:R-:W-:-:S03]  /*12a60*/  FSEL R170, R170, RZ, P5 ;  /* 0x000000ffaaaa7208 */ /* 0x000fc60002800000 */
[----:B------:R-:W-:-:S03]  /*12a70*/  IMAD.SHL.U32 R12, R230, 0x4, RZ ;  /* 0x00000004e60c7824 */ /* 0x000fc600078e00ff */
[----:B------:R3:W5:Y:S01]  /*12a80*/  @!P2 LDG.E R170, desc[UR36][R130.64] ;  /* 0x0000002482aaa981 */ /* 0x000762000c1e1900 */
[----:B-1----:R-:W-:Y:S01]  /*12a90*/  @!P1 LOP3.LUT R133, R133, 0x3, RZ, 0xc0, !PT ;  /* 0x0000000385859812 */ /* 0x002fe200078ec0ff */
[----:B---3--:R-:W1:Y:S01]  /*12aa0*/  @!P3 LDC.64 R130, c[0x0][0x3b8] ;  /* 0x0000ee00ff82bb82 */ /* 0x008e620000000a00 */
[----:B------:R-:W-:-:S03]  /*12ab0*/  ISETP.GE.AND P2, PT, R12, R11, PT ;  /* 0x0000000b0c00720c */ /* 0x000fc60003f46270 */
[----:B------:R-:W-:Y:S01]  /*12ac0*/  @!P1 IMAD R224, R116, R3, R133 ;  /* 0x0000000374e09224 */ /* 0x000fe200078e0285 */
        /* <DEDUP_REMOVED lines=8> */
[----:B------:R-:W-:Y:S02]  /*12b50*/  @!P1 SHF.R.S32.HI R13, RZ, 0x1f, R222 ;  /* 0x0000001fff0d9819 */ /* 0x000fe400000114de */
[----:B------:R-:W-:Y:S01]  /*12b60*/  @!P1 IADD3 R133, P5, PT, R224, R222, RZ ;  /* 0x000000dee0859210 */ /* 0x000fe20007fbe0ff */
[----:B------:R-:W-:Y:S01]  /*12b70*/  IMAD.IADD R230, R230, 0x1, R3 ;  /* 0x00000001e6e67824 */ /* 0x000fe200078e0203 */
[----:B------:R-:W-:Y:S02]  /*12b80*/  ISETP.GE.OR P2, PT, R128, R127, P2 ;  /* 0x0000007f8000720c */ /* 0x000fe40001746670 */
[----:B------:R-:W-:Y:S01]  /*12b90*/  @!P1 LEA.HI.X.SX32 R224, R224, R13, 0x1, P5 ;  /* 0x0000000de0e09211 */ /* 0x000fe200028f0eff */
[----:B------:R-:W-:Y:S01]  /*12ba0*/  IMAD.SHL.U32 R222, R230, 0x4, RZ ;  /* 0x00000004e6de7824 */ /* 0x000fe200078e00ff */
[----:B0-----:R-:W-:-:S02]  /*12bb0*/  @!P1 LEA R14, P5, R133, R14, 0x2 ;  /* 0x0000000e850e9211 */ /* 0x001fc400078a10ff */
[----:B--2---:R-:W-:Y:S02]  /*12bc0*/  @!P3 LOP3.LUT R226, R226, 0x3, RZ, 0xc0, !PT ;  /* 0x00000003e2e2b812 */ /* 0x004fe400078ec0ff */
[----:B------:R-:W-:Y:S02]  /*12bd0*/  @!P1 LEA.HI.X R15, R133, R15, R224, 0x2, P5 ;  /* 0x0000000f850f9211 */ /* 0x000fe400028f14e0 */
[----:B------:R-:W-:Y:S01]  /*12be0*/  ISETP.GE.AND P5, PT, R222, R11, PT ;  /* 0x0000000bde00720c */ /* 0x000fe20003fa6270 */
[----:B------:R-:W-:Y:S01]  /*12bf0*/  @!P3 IMAD R226, R116, R3, R226 ;  /* 0x0000000374e2b224 */ /* 0x000fe200078e02e2 */
[----:B------:R-:W-:Y:S01]  /*12c00*/  @!P3 SHF.R.S32.HI R13, RZ, 0x1f, R132 ;  /* 0x0000001fff0db819 */ /* 0x000fe20000011484 */
[----:B------:R0:W5:Y:S01]  /*12c10*/  @!P1 LDG.E R169, desc[UR36][R14.64] ;  /* 0x000000240ea99981 */ /* 0x000162000c1e1900 */
[----:B------:R-:W-:Y:S01]  /*12c20*/  ISETP.GE.OR P5, PT, R128, R127, P5 ;  /* 0x0000007f8000720c */ /* 0x000fe20002fa6670 */
[----:B------:R-:W-:Y:S01]  /*12c30*/  IMAD.IADD R230, R230, 0x1, R3 ;  /* 0x00000001e6e67824 */ /* 0x000fe200078e0203 */
[----:B------:R-:W-:Y:S01]  /*12c40*/  @!P3 IADD3 R133, P1, PT, R226, R132, RZ ;  /* 0x00000084e285b210 */ /* 0x000fe20007f3e0ff */
[----:B------:R-:W2:Y:S02]  /*12c50*/  @!P2 S2R R231, SR_TID.X ;  /* 0x0000000000e7a919 */ /* 0x000ea40000002100 */
[----:B------:R-:W-:Y:S01]  /*12c60*/  IMAD.SHL.U32 R224, R230, 0x4, RZ ;  /* 0x00000004e6e07824 */ /* 0x000fe200078e00ff */
[----:B------:R-:W-:-:S02]  /*12c70*/  @!P3 LEA.HI.X.SX32 R226, R226, R13, 0x1, P1 ;  /* 0x0000000de2e2b211 */ /* 0x000fc400008f0eff */
[----:B-1----:R-:W-:-:S04]  /*12c80*/  @!P3 LEA R132, P1, R133, R130, 0x2 ;  /* 0x000000828584b211 */ /* 0x002fc800078210ff */
[----:B------:R-:W-:Y:S01]  /*12c90*/  @!P3 LEA.HI.X R133, R133, R131, R226, 0x2, P1 ;  /* 0x000000838585b211 */ /* 0x000fe200008f14e2 */
[----:B0-----:R-:W0:Y:S01]  /*12ca0*/  @!P5 LDC.64 R14, c[0x0][0x3b8] ;  /* 0x0000ee00ff0edb82 */ /* 0x001e220000000a00 */
[----:B------:R-:W-:Y:S01]  /*12cb0*/  ISETP.GE.AND P1, PT, R224, R11, PT ;  /* 0x0000000be000720c */ /* 0x000fe20003f26270 */
[----:B------:R-:W1:Y:S03]  /*12cc0*/  @!P5 S2R R232, SR_TID.X ;  /* 0x0000000000e8d919 */ /* 0x000e660000002100 */
[----:B------:R-:W-:Y:S01]  /*12cd0*/  ISETP.GE.OR P1, PT, R128, R127, P1 ;  /* 0x0000007f8000720c */ /* 0x000fe20000f26670 */
[----:B------:R3:W5:Y:S02]  /*12ce0*/  @!P3 LDG.E R168, desc[UR36][R132.64] ;  /* 0x0000002484a8b981 */ /* 0x000764000c1e1900 */
[----:B------:R-:W4:Y:S10]  /*12cf0*/  @!P2 LDC.64 R130, c[0x0][0x3b8] ;  /* 0x0000ee00ff82ab82 */ /* 0x000f340000000a00 */
[----:B------:R-:W3:Y:S01]  /*12d00*/  @!P1 S2R R234, SR_TID.X ;  /* 0x0000000000ea9919 */ /* 0x000ee20000002100 */
[----:B--2---:R-:W-:-:S05]  /*12d10*/  @!P2 LOP3.LUT R231, R231, 0x3, RZ, 0xc0, !PT ;  /* 0x00000003e7e7a812 */ /* 0x004fca00078ec0ff */
[----:B------:R-:W-:Y:S01]  /*12d20*/  @!P2 IMAD R231, R116, R3, R231 ;  /* 0x0000000374e7a224 */ /* 0x000fe200078e02e7 */
[----:B------:R-:W-:-:S04]  /*12d30*/  @!P2 SHF.R.S32.HI R13, RZ, 0x1f, R12 ;  /* 0x0000001fff0da819 */ /* 0x000fc8000001140c */
[C---:B------:R-:W-:Y:S02]  /*12d40*/  @!P2 IADD3 R226, P3, PT, R231.reuse, R12, RZ ;  /* 0x0000000ce7e2a210 */ /* 0x040fe40007f7e0ff */
[----:B-1----:R-:W-:Y:S02]  /*12d50*/  @!P5 LOP3.LUT R233, R232, 0x3, RZ, 0xc0, !PT ;  /* 0x00000003e8e9d812 */ /* 0x002fe400078ec0ff */
[----:B------:R-:W-:Y:S02]  /*12d60*/  @!P2 LEA.HI.X.SX32 R13, R231, R13, 0x1, P3 ;  /* 0x0000000de70da211 */ /* 0x000fe400018f0eff */
[----:B----4-:R-:W-:Y:S01]  /*12d70*/  @!P2 LEA R12, P3, R226, R130, 0x2 ;  /* 0x00000082e20ca211 */ /* 0x010fe200078610ff */
[----:B------:R-:W-:Y:S02]  /*12d80*/  IMAD.IADD R232, R230, 0x1, R3 ;  /* 0x00000001e6e87824 */ /* 0x000fe400078e0203 */
[----:B------:R-:W-:Y:S01]  /*12d90*/  @!P5 IMAD R233, R116, R3, R233 ;  /* 0x0000000374e9d224 */ /* 0x000fe200078e02e9 */
[----:B------:R-:W-:-:S02]  /*12da0*/  @!P2 LEA.HI.X R13, R226, R131, R13, 0x2, P3 ;  /* 0x00000083e20da211 */ /* 0x000fc400018f140d */
[----:B------:R-:W1:Y:S01]  /*12db0*/  @!P1 LDC.64 R130, c[0x0][0x3b8] ;  /* 0x0000ee00ff829b82 */ /* 0x000e620000000a00 */
[----:B------:R-:W-:Y:S01]  /*12dc0*/  IMAD.SHL.U32 R226, R232, 0x4, RZ ;  /* 0x00000004e8e27824 */ /* 0x000fe200078e00ff */
[----:B------:R-:W-:Y:S01]  /*12dd0*/  @!P5 SHF.R.S32.HI R230, RZ, 0x1f, R222 ;  /* 0x0000001fffe6d819 */ /* 0x000fe200000114de */
[----:B------:R2:W5:Y:S01]  /*12de0*/  @!P2 LDG.E R167, desc[UR36][R12.64] ;  /* 0x000000240ca7a981 */ /* 0x000562000c1e1900 */
[C---:B------:R-:W-:Y:S02]  /*12df0*/  @!P5 IADD3 R222, P3, PT, R233.reuse, R222, RZ ;  /* 0x000000dee9ded210 */ /* 0x040fe40007f7e0ff */
[----:B------:R-:W-:Y:S02]  /*12e00*/  ISETP.GE.AND P2, PT, R226, R11, PT ;  /* 0x0000000be200720c */ /* 0x000fe40003f46270 */
[----:B---3--:R-:W-:Y:S02]  /*12e10*/  @!P1 LOP3.LUT R234, R234, 0x3, RZ, 0xc0, !PT ;  /* 0x00000003eaea9812 */ /* 0x008fe400078ec0ff */
[----:B------:R-:W-:Y:S01]  /*12e20*/  @!P5 LEA.HI.X.SX32 R230, R233, R230, 0x1, P3 ;  /* 0x000000e6e9e6d211 */ /* 0x000fe200018f0eff */
[----:B------:R-:W-:Y:S01]  /*12e30*/  IMAD.IADD R232, R232, 0x1, R3 ;  /* 0x00000001e8e87824 */ /* 0x000fe200078e0203 */
[----:B0-----:R-:W-:Y:S01]  /*12e40*/  @!P5 LEA R14, P3, R222, R14, 0x2 ;  /* 0x0000000ede0ed211 */ /* 0x001fe200078610ff */
[----:B------:R-:W-:Y:S01]  /*12e50*/  @!P1 IMAD R133, R116, R3, R234 ;  /* 0x0000000374859224 */ /* 0x000fe200078e02ea */
[----:B------:R-:W-:-:S02]  /*12e60*/  ISETP.GE.OR P2, PT, R128, R127, P2 ;  /* 0x0000007f8000720c */ /* 0x000fc40001746670 */
[----:B------:R-:W-:Y:S01]  /*12e70*/  @!P5 LEA.HI.X R15, R222, R15, R230, 0x2, P3 ;  /* 0x0000000fde0fd211 */ /* 0x000fe200018f14e6 */
[----:B------:R-:W-:Y:S01]  /*12e80*/  IMAD.SHL.U32 R230, R232, 0x4, RZ ;  /* 0x00000004e8e67824 */ /* 0x000fe200078e00ff */
[----:B------:R-:W-:Y:S02]  /*12e90*/  @!P1 SHF.R.S32.HI R132, RZ, 0x1f, R224 ;  /* 0x0000001fff849819 */ /* 0x000fe400000114e0 */
[C---:B--2---:R-:W-:Y:S01]  /*12ea0*/  @!P1 IADD3 R13, P3, PT, R133.reuse, R224, RZ ;  /* 0x000000e0850d9210 */ /* 0x044fe20007f7e0ff */
[----:B------:R0:W5:Y:S01]  /*12eb0*/  @!P5 LDG.E R166, desc[UR36][R14.64] ;  /* 0x000000240ea6d981 */ /* 0x000162000c1e1900 */
[----:B------:R-:W-:Y:S01]  /*12ec0*/  ISETP.GE.AND P5, PT, R230, R11, PT ;  /* 0x0000000be600720c */ /* 0x000fe20003fa6270 */
[----:B------:R-:W-:Y:S01]  /*12ed0*/  IMAD.IADD R222, R232, 0x1, R3 ;  /* 0x00000001e8de7824 */ /* 0x000fe200078e0203 */
[----:B------:R-:W-:Y:S02]  /*12ee0*/  @!P1 LEA.HI.X.SX32 R132, R133, R132, 0x1, P3 ;  /* 0x0000008485849211 */ /* 0x000fe400018f0eff */
[----:B------:R-:W-:Y:S01]  /*12ef0*/  ISETP.GE.OR P3, PT, R128, R127, P5 ;  /* 0x0000007f8000720c */ /* 0x000fe20002f66670 */
[----:B------:R-:W-:Y:S01]  /*12f00*/  IMAD.SHL.U32 R224, R222, 0x4, RZ ;  /* 0x00000004dee07824 */ /* 0x000fe200078e00ff */
[C---:B-1----:R-:W-:Y:S01]  /*12f10*/  @!P1 LEA R12, P5, R13.reuse, R130, 0x2 ;  /* 0x000000820d0c9211 */ /* 0x042fe200078a10ff */
[----:B------:R-:W1:Y:S01]  /*12f20*/  @!P2 S2R R133, SR_TID.X ;  /* 0x000000000085a919 */ /* 0x000e620000002100 */
[----:B0-----:R-:W0:Y:S02]  /*12f30*/  @!P2 LDC.64 R14, c[0x0][0x3b8] ;  /* 0x0000ee00ff0eab82 */ /* 0x001e240000000a00 */
[----:B------:R-:W-:-:S02]  /*12f40*/  @!P1 LEA.HI.X R13, R13, R131, R132, 0x2, P5 ;  /* 0x000000830d0d9211 */ /* 0x000fc400028f1484 */
[----:B------:R-:W-:Y:S02]  /*12f50*/  ISETP.GE.AND P5, PT, R224, R11, PT ;  /* 0x0000000be000720c */ /* 0x000fe40003fa6270 */
[----:B------:R-:W-:Y:S01]  /*12f60*/  @!P2 SHF.R.S32.HI R231, RZ, 0x1f, R226 ;  /* 0x0000001fffe7a819 */ /* 0x000fe200000114e2 */
[----:B------:R2:W5:Y:S01]  /*12f70*/  @!P1 LDG.E R165, desc[UR36][R12.64] ;  /* 0x000000240ca59981 */ /* 0x000562000c1e1900 */
[----:B------:R-:W-:Y:S01]  /*12f80*/  ISETP.GE.OR P5, PT, R128, R127, P5 ;  /* 0x0000007f8000720c */ /* 0x000fe20002fa6670 */
[----:B------:R-:W3:Y:S01]  /*12f90*/  @!P3 LDC.64 R130, c[0x0][0x3b8] ;  /* 0x0000ee00ff82bb82 */ /* 0x000ee20000000a00 */
[----:B------:R-:W4:Y:S11]  /*12fa0*/  @!P3 S2R R132, SR_TID.X ;  /* 0x000000000084b919 */ /* 0x000f360000002100 */
[----:B------:R-:W2:Y:S01]  /*12fb0*/  @!P5 S2R R234, SR_TID.X ;  /* 0x0000000000ead919 */ /* 0x000ea20000002100 */
[----:B-1----:R-:W-:-:S05]  /*12fc0*/  @!P2 LOP3.LUT R133, R133, 0x3, RZ, 0xc0, !PT ;  /* 0x000000038585a812 */ /* 0x002fca00078ec0ff */
[----:B------:R-:W-:-:S05]  /*12fd0*/  @!P2 IMAD R232, R116, R3, R133 ;  /* 0x0000000374e8a224 */ /* 0x000fca00078e0285 */
[----:B------:R-:W-:Y:S02]  /*12fe0*/  @!P2 IADD3 R226, P1, PT, R232, R226, RZ ;  /* 0x000000e2e8e2a210 */ /* 0x000fe40007f3e0ff */
[----:B----4-:R-:W-:Y:S02]  /*12ff0*/  @!P3 LOP3.LUT R233, R132, 0x3, RZ, 0xc0, !PT ;  /* 0x0000000384e9b812 */ /* 0x010fe400078ec0ff */
[----:B------:R-:W1:Y:S01]  /*13000*/  @!P5 LDC.64 R132, c[0x0][0x3b8] ;  /* 0x0000ee00ff84db82 */ /* 0x000e620000000a00 */
[----:B------:R-:W-:Y:S02]  /*13010*/  @!P2 LEA.HI.X.SX32 R231, R232, R231, 0x1, P1 ;  /* 0x000000e7e8e7a211 */ /* 0x000fe400008f0eff */
[----:B0-----:R-:W-:Y:S01]  /*13020*/  @!P2 LEA R14, P1, R226, R14, 0x2 ;  /* 0x0000000ee20ea211 */ /* 0x001fe200078210ff */
[----:B------:R-:W-:-:S03]  /*13030*/  @!P3 IMAD R233, R116, R3, R233 ;  /* 0x0000000374e9b224 */ /* 0x000fc600078e02e9 */
[----:B------:R-:W-:Y:S02]  /*13040*/  @!P2 LEA.HI.X R15, R226, R15, R231, 0x2, P1 ;  /* 0x0000000fe20fa211 */ /* 0x000fe400008f14e7 */
[----:B------:R-:W-:Y:S02]  /*13050*/  @!P3 SHF.R.S32.HI R226, RZ, 0x1f, R230 ;  /* 0x0000001fffe2b819 */ /* 0x000fe400000114e6 */
[C---:B------:R-:W-:Y:S01]  /*13060*/  @!P3 IADD3 R230, P1, PT, R233.reuse, R230, RZ ;  /* 0x000000e6e9e6b210 */ /* 0x040fe20007f3e0ff */
[----:B------:R0:W5:Y:S01]  /*13070*/  @!P2 LDG.E R164, desc[UR36][R14.64] ;  /* 0x000000240ea4a981 */ /* 0x000162000c1e1900 */
[----:B--2---:R-:W-:Y:S02]  /*13080*/  @!P5 LOP3.LUT R234, R234, 0x3, RZ, 0xc0, !PT ;  /* 0x00000003eaead812 */ /* 0x004fe400078ec0ff */
[----:B------:R-:W-:Y:S02]  /*13090*/  @!P3 LEA.HI.X.SX32 R226, R233, R226, 0x1, P1 ;  /* 0x000000e2e9e2b211 */ /* 0x000fe400008f0eff */
[----:B---3--:R-:W-:Y:S01]  /*130a0*/  @!P3 LEA R130, P1, R230, R130, 0x2 ;  /* 0x00000082e682b211 */ /* 0x008fe200078210ff */
[----:B------:R-:W-:Y:S01]  /*130b0*/  @!P5 IMAD R13, R116, R3, R234 ;  /* 0x00000003740dd224 */ /* 0x000fe200078e02ea */
[----:B------:R-:W-:-:S02]  /*130c0*/  @!P5 SHF.R.S32.HI R12, RZ, 0x1f, R224 ;  /* 0x0000001fff0cd819 */ /* 0x000fc400000114e0 */
[----:B------:R-:W-:Y:S02]  /*130d0*/  @!P3 LEA.HI.X R131, R230, R131, R226, 0x2, P1 ;  /* 0x00000083e683b211 */ /* 0x000fe400008f14e2 */
[----:B------:R-:W-:-:S03]  /*130e0*/  @!P5 IADD3 R224, P1, PT, R13, R224, RZ ;  /* 0x000000e00de0d210 */ /* 0x000fc60007f3e0ff */
[----:B------:R0:W5:Y:S01]  /*130f0*/  @!P3 LDG.E R163, desc[UR36][R130.64] ;  /* 0x0000002482a3b981 */ /* 0x000162000c1e1900 */
[----:B------:R-:W-:Y:S02]  /*13100*/  @!P5 LEA.HI.X.SX32 R12, R13, R12, 0x1, P1 ;  /* 0x0000000c0d0cd211 */ /* 0x000fe400008f0eff */
[----:B-1----:R-:W-:-:S04]  /*13110*/  @!P5 LEA R132, P1, R224, R132, 0x2 ;  /* 0x00000084e084d211 */ /* 0x002fc800078210ff */
[----:B------:R-:W-:-:S05]  /*13120*/  @!P5 LEA.HI.X R133, R224, R133, R12, 0x2, P1 ;  /* 0x00000085e085d211 */ /* 0x000fca00008f140c */
[----:B------:R0:W5:Y:S01]  /*13130*/  @!P5 LDG.E R162, desc[UR36][R132.64] ;  /* 0x0000002484a2d981 */ /* 0x000162000c1e1900 */
[----:B------:R-:W-:-:S13]  /*13140*/  ISETP.GE.AND P1, PT, R128, R127, PT ;  /* 0x0000007f8000720c */ /* 0x000fda0003f26270 */
[----:B0-----:R-:W-:Y:S05]  /*13150*/  @P1 BRA `(.L_x_3451) ;  /* 0x0000000000381947 */ /* 0x001fea0003800000 */
[----:B------:R-:W-:Y:S02]  /*13160*/  IMAD.IADD R222, R222, 0x1, R3 ;  /* 0x00000001dede7824 */ /* 0x000fe400078e0203 */
[----:B------:R-:W-:Y:S02]  /*13170*/  IMAD.MOV.U32 R161, RZ, RZ, RZ ;  /* 0x000000ffffa17224 */ /* 0x000fe400078e00ff */
[----:B------:R-:W-:-:S05]  /*13180*/  IMAD.SHL.U32 R222, R222, 0x4, RZ ;  /* 0x00000004dede7824 */ /* 0x000fca00078e00ff */
        /* <DEDUP_REMOVED lines=9> */
[----:B------:R-:W-:-:S05]  /*13220*/  LEA.HI.X R13, R13, UR15, R14, 0x2, P1 ;  /* 0x0000000f0d0d7c11 */ /* 0x000fca00088f140e */
[----:B------:R0:W5:Y:S04]  /*13230*/  LDG.E R161, desc[UR36][R12.64] ;  /* 0x000000240ca17981 */ /* 0x000168000c1e1900 */
.L_x_3451:
[----:B------:R-:W-:Y:S05]  /*13240*/  BSYNC.RECONVERGENT B0 ;  /* 0x0000000000007941 */ /* 0x000fea0003800200 */
.L_x_3322:
[----:B-----5:R-:W-:Y:S01]  /*13250*/  FMUL.FTZ R11, R157, R220 ;  /* 0x000000dc9d0b7220 */ /* 0x020fe20000410000 */
[----:B------:R-:W1:Y:S01]  /*13260*/  S2R R130, SR_TID.X ;  /* 0x0000000000827919 */ /* 0x000e620000002100 */
[----:B------:R-:W-:Y:S02]  /*13270*/  UMOV UR4, 0xffffffff ;  /* 0xffffffff00047882 */ /* 0x000fe40000000000 */
[----:B------:R-:W-:-:S04]  /*13280*/  FFMA.FTZ R11, R158, R227, R11 ;  /* 0x000000e39e0b7223 */ /* 0x000fc8000001000b */
[----:B0-----:R-:W-:-:S04]  /*13290*/  FFMA.FTZ R12, R156, R225, R11 ;  /* 0x000000e19c0c7223 */ /* 0x001fc8000001000b */
[----:B------:R-:W-:-:S04]  /*132a0*/  FFMA.FTZ R11, R155, R218, R12 ;  /* 0x000000da9b0b7223 */ /* 0x000fc8000001000c */
[----:B------:R-:W-:-:S04]  /*132b0*/  FFMA.FTZ R12, R154, R223, R11 ;  /* 0x000000df9a0c7223 */ /* 0x000fc8000001000b */
[----:B------:R-:W-:-:S04]  /*132c0*/  FFMA.FTZ R11, R153, R216, R12 ;  /* 0x000000d8990b7223 */ /* 0x000fc8000001000c */
[----:B------:R-:W-:-:S04]  /*132d0*/  FFMA.FTZ R12, R152, R221, R11 ;  /* 0x000000dd980c7223 */ /* 0x000fc8000001000b */
[----:B------:R-:W-:-:S04]  /*132e0*/  FFMA.FTZ R11, R151, R214, R12 ;  /* 0x000000d6970b7223 */ /* 0x000fc8000001000c */
[----:B------:R-:W-:Y:S01]  /*132f0*/  FFMA.FTZ R12, R150, R219, R11 ;  /* 0x000000db960c7223 */ /* 0x000fe2000001000b */
[----:B-1----:R-:W-:-:S03]  /*13300*/  LOP3.LUT P1, RZ, R130, 0x3, RZ, 0xc0, !PT ;  /* 0x0000000382ff7812 */ /* 0x002fc6000782c0ff */
        /* <DEDUP_REMOVED lines=56> */
[----:B--234-:R-:W0:Y:S02]  /*13690*/  SHFL.BFLY PT, R14, R13, 0x2, 0x1f ;  /* 0x0c401f000d0e7f89 */ /* 0x01ce2400000e0000 */
[----:B0-----:R-:W-:-:S05]  /*136a0*/  FADD.FTZ R13, R13, R14 ;  /* 0x0000000e0d0d7221 */ /* 0x001fca0000010000 */
[----:B------:R0:W1:Y:S02]  /*136b0*/  SHFL.BFLY PT, R14, R13, 0x1, 0x1f ;  /* 0x0c201f000d0e7f89 */ /* 0x00006400000e0000 */
.L_x_3660:
        /* <DEDUP_REMOVED lines=11> */
[----:B0-----:R-:W0:Y:S01]  /*13770*/  @P2 LDC.64 R12, c[0x0][0x438] ;  /* 0x00010e00ff0c2b82 */ /* 0x001e220000000a00 */
[----:B-1----:R-:W-:-:S04]  /*13780*/  @P1 IMAD.WIDE.U32 R14, R127, 0x4, R14 ;  /* 0x000000047f0e1825 */ /* 0x002fc800078e000e */
[----:B0-----:R-:W-:Y:S02]  /*13790*/  @P2 IMAD.WIDE R12, R119, 0x4, R12 ;  /* 0x00000004770c2825 */ /* 0x001fe400078e020c */
[----:B------:R-:W2:Y:S04]  /*137a0*/  @P1 LDG.E R14, desc[UR36][R14.64] ;  /* 0x000000240e0e1981 */ /* 0x000ea8000c1e1900 */
[----:B------:R-:W3:Y:S01]  /*137b0*/  @P2 LDG.E R12, desc[UR36][R12.64] ;  /* 0x000000240c0c2981 */ /* 0x000ee2000c1e1900 */
[----:B------:R-:W-:-:S04]  /*137c0*/  @P1 ISETP.GE.AND P3, PT, R128, R125, PT ;  /* 0x0000007d8000120c */ /* 0x000fc80003f66270 */
[----:B------:R-:W-:-:S04]  /*137d0*/  @P1 SEL R127, R17, RZ, !P3 ;  /* 0x000000ff117f1207 */ /* 0x000fc80005800000 */
[----:B------:R-:W-:-:S04]  /*137e0*/  @P1 IADD3 R127, PT, PT, R123, R127, -R16 ;  /* 0x0000007f7b7f1210 */ /* 0x000fc80007ffe810 */
[----:B------:R-:W-:Y:S01]  /*137f0*/  @P1 I2FP.F32.S32 R128, R127 ;  /* 0x0000007f00801245 */ /* 0x000fe20000201400 */
[----:B---3--:R-:W-:-:S04]  /*13800*/  @P2 FADD.FTZ R11, R11, R12 ;  /* 0x0000000c0b0b2221 */ /* 0x008fc80000010000 */
[----:B--2---:R-:W-:-:S05]  /*13810*/  @P1 FFMA.FTZ R11, R128, R14, R11 ;  /* 0x0000000e800b1223 */ /* 0x004fca000001000b */
[----:B------:R1:W-:Y:S01]  /*13820*/  STS [R124], R11 ;  /* 0x0000000b7c007388 */ /* 0x0003e20000000800 */
[----:B------:R-:W-:-:S07]  /*13830*/  @!P4 FMNMX.FTZ R159, R159, R11, !PT ;  /* 0x0000000b9f9fc209 */ /* 0x000fce0007810000 */
.L_x_3582:
[----:B------:R-:W-:Y:S05]  /*13840*/  BSYNC.RECONVERGENT B0 ;  /* 0x0000000000007941 */ /* 0x000fea0003800200 */
.L_x_3581:
[C---:B-1----:R-:W-:Y:S01]  /*13850*/  VIADD R11, R123.reuse, 0xf ;  /* 0x0000000f7b0b7836 */ /* 0x042fe20000000000 */
[----:B------:R-:W-:Y:S01]  /*13860*/  IADD3 R120, P2, PT, R120, 0x10, RZ ;  /* 0x0000001078787810 */ /* 0x000fe20007f5e0ff */
[----:B------:R-:W-:Y:S02]  /*13870*/  VIADD R123, R123, 0x10 ;  /* 0x000000107b7b7836 */ /* 0x000fe40000000000 */
[----:B------:R-:W-:Y:S01]  /*13880*/  VIADD R124, R124, 0x40 ;  /* 0x000000407c7c7836 */ /* 0x000fe20000000000 */
[----:B------:R-:W-:Y:S01]  /*13890*/  ISETP.GE.AND P1, PT, R11, R122, PT ;  /* 0x0000007a0b00720c */ /* 0x000fe20003f26270 */
[----:B------:R-:W-:Y:S02]  /*138a0*/  VIADD R119, R119, 0x10 ;  /* 0x0000001077777836 */ /* 0x000fe40000000000 */
[----:B------:R-:W-:-:S10]  /*138b0*/  IMAD.X R121, RZ, RZ, R121, P2 ;  /* 0x000000ffff797224 */ /* 0x000fd400010e0679 */
[----:B------:R-:W-:Y:S05]  /*138c0*/  @!P1 BRA `(.L_x_3583) ;  /* 0xfffffef400089947 */ /* 0x000fea000383ffff */
.L_x_3321:
[----:B------:R-:W-:Y:S05]  /*138d0*/  BSYNC B1 ;  /* 0x0000000000017941 */ /* 0x000fea0003800000 */
.L_x_3320:
[----:B------:R-:W-:Y:S01]  /*138e0*/  UMOV UR4, 0xffffffff ;  /* 0xffffffff00047882 */ /* 0x000fe20000000000 */
[----:B0-----:R-:W-:Y:S02]  /*138f0*/  LOP3.LUT P0, R38, R130, 0x1f, RZ, 0xc0, !PT ;  /* 0x0000001f82267812 */ /* 0x001fe4000780c0ff */
[----:B------:R-:W-:Y:S11]  /*13900*/  BRA.DIV UR4, `(.L_x_3584) ;  /* 0x0000005604dc7947 */ /* 0x000ff6000b800000 */
[----:B------:R-:W0:Y:S02]  /*13910*/  SHFL.BFLY PT, R14, R159, 0x10, 0x1f ;  /* 0x0e001f009f0e7f89 */ /* 0x000e2400000e0000 */
[----:B0-----:R-:W-:-:S05]  /*13920*/  FMNMX.FTZ R13, R14, R159, !PT ;  /* 0x0000009f0e0d7209 */ /* 0x001fca0007810000 */
[----:B------:R-:W0:Y:S02]  /*13930*/  SHFL.BFLY PT, R14, R13, 0x8, 0x1f ;  /* 0x0d001f000d0e7f89 */ /* 0x000e2400000e0000 */
[----:B0-----:R-:W-:-:S05]  /*13940*/  FMNMX.FTZ R0, R13, R14, !PT ;  /* 0x0000000e0d007209 */ /* 0x001fca0007810000 */
[----:B------:R0:W2:Y:S02]  /*13950*/  SHFL.BFLY PT, R14, R0, 0x4, 0x1f ;  /* 0x0c801f00000e7f89 */ /* 0x0000a400000e0000 */
.L_x_3665:
[----:B------:R-:W3:Y:S01]  /*13960*/  S2R R20, SR_CgaCtaId ;  /* 0x0000000000147919 */ /* 0x000ee20000008800 */
[----:B------:R-:W-:Y:S01]  /*13970*/  MOV R13, 0x400 ;  /* 0x00000400000d7802 */ /* 0x000fe20000000f00 */
[----:B------:R-:W-:Y:S05]  /*13980*/  WARPSYNC.ALL ;  /* 0x0000000000007948 */ /* 0x000fea0003800000 */
[----:B--2---:R-:W-:Y:S01]  /*13990*/  FMNMX.FTZ R7, R0, R14, !PT ;  /* 0x0000000e00077209 */ /* 0x004fe20007810000 */
[----:B0-----:R-:W-:-:S05]  /*139a0*/  IMAD.SHL.U32 R0, R130, 0x4, RZ ;  /* 0x0000000482007824 */ /* 0x001fca00078e00ff */
[----:B------:R-:W-:Y:S02]  /*139b0*/  LOP3.LUT R4, R0, 0x7c, RZ, 0xc0, !PT ;  /* 0x0000007c00047812 */ /* 0x000fe400078ec0ff */
[----:B---3--:R-:W-:-:S04]  /*139c0*/  LEA R9, R20, R13, 0x18 ;  /* 0x0000000d14097211 */ /* 0x008fc800078ec0ff */
[----:B------:R-:W-:Y:S01]  /*139d0*/  @!P0 LEA.HI R6, R130, R9, RZ, 0x1d ;  /* 0x0000000982068211 */ /* 0x000fe200078fe8ff */
[----:B------:R-:W-:-:S04]  /*139e0*/  IMAD.IADD R4, R9, 0x1, R4 ;  /* 0x0000000109047824 */ /* 0x000fc800078e0204 */
        /* <DEDUP_REMOVED lines=10> */
[----:B------:R0:W2:Y:S01]  /*13a90*/  SHFL.IDX PT, R45, R8, RZ, 0x1f ;  /* 0x00001fff082d7589 */ /* 0x0000a200000e0000 */
[----:B------:R-:W-:-:S13]  /*13aa0*/  ISETP.GE.AND P0, PT, R7, R16, PT ;  /* 0x000000100700720c */ /* 0x000fda0003f06270 */
[----:B0-----:R-:W-:Y:S05]  /*13ab0*/  @P0 BRA `(.L_x_3586) ;  /* 0x0000001400180947 */ /* 0x001fea0003800000 */
[----:B-1----:R-:W0:Y:S02]  /*13ac0*/  LDC.64 R10, c[0x0][0x420] ;  /* 0x00010800ff0a7b82 */ /* 0x002e240000000a00 */
        /* <DEDUP_REMOVED lines=21> */
.L_x_3590:
[----:B------:R-:W2:Y:S01]  /*13c20*/  LDS R10, [R8] ;  /* 0x00000000080a7984 */ /* 0x000ea20000000800 */
[----:B------:R-:W-:Y:S02]  /*13c30*/  VIADD R6, R6, 0x1 ;  /* 0x0000000106067836 */ /* 0x000fe40000000000 */
[----:B------:R-:W-:-:S03]  /*13c40*/  VIADD R3, R3, 0x40 ;  /* 0x0000004003037836 */ /* 0x000fc60000000000 */
[----:B------:R-:W-:Y:S01]  /*13c50*/  ISETP.NE.AND P0, PT, R6, RZ, PT ;  /* 0x000000ff0600720c */ /* 0x000fe20003f05270 */
[----:B--2---:R-:W-:-:S04]  /*13c60*/  FADD.FTZ R10, -R45, R10 ;  /* 0x0000000a2d0a7221 */ /* 0x004fc80000010100 */
[----:B------:R-:W-:-:S04]  /*13c70*/  FMUL.FTZ R10, R10, 1.4426950216293334961 ;  /* 0x3fb8aa3b0a0a7820 */ /* 0x000fc80000410000 */
[----:B------:R-:W0:Y:S02]  /*13c80*/  MUFU.EX2 R11, R10 ;  /* 0x0000000a000b7308 */ /* 0x000e240000000800 */
[----:B0-----:R0:W-:Y:S01]  /*13c90*/  STS [R8], R11 ;  /* 0x0000000b08007388 */ /* 0x0011e20000000800 */
[----:B------:R-:W-:Y:S01]  /*13ca0*/  FADD.FTZ R12, R11, R12 ;  /* 0x0000000c0b0c7221 */ /* 0x000fe20000010000 */
[----:B0-----:R-:W-:Y:S01]  /*13cb0*/  VIADD R8, R8, 0x100 ;  /* 0x0000010008087836 */ /* 0x001fe20000000000 */
[----:B------:R-:W-:Y:S06]  /*13cc0*/  @P0 BRA `(.L_x_3590) ;  /* 0xfffffffc00d40947 */ /* 0x000fec000383ffff */
.L_x_3589:
[----:B------:R-:W-:Y:S05]  /*13cd0*/  BSYNC.RECONVERGENT B1 ;  /* 0x0000000000017941 */ /* 0x000fea0003800200 */
.L_x_3588:
[----:B------:R-:W-:Y:S05]  /*13ce0*/  @!P1 BRA `(.L_x_3586) ;  /* 0x00000010008c9947 */ /* 0x000fea0003800000 */
[----:B------:R-:W-:Y:S01]  /*13cf0*/  IMAD.IADD R8, R16, 0x1, -R3 ;  /* 0x0000000110087824 */ /* 0x000fe200078e0a03 */
[----:B------:R-:W-:Y:S01]  /*13d00*/  BSSY.RECONVERGENT B1, `(.L_x_3591) ;  /* 0x000006f000017945 */ /* 0x000fe20003800200 */
[----:B------:R-:W-:Y:S01]  /*13d10*/  VIADD R13, R13, 0x810 ;  /* 0x000008100d0d7836 */ /* 0x000fe20000000000 */
[----:B------:R-:W-:Y:S01]  /*13d20*/  PLOP3.LUT P0, PT, PT, PT, PT, 0x80, 0x8 ;  /* 0x000000000008781c */ /* 0x000fe20003f0f070 */
[----:B------:R-:W-:Y:S01]  /*13d30*/  IMAD.SHL.U32 R6, R5, 0x4, RZ ;  /* 0x0000000405067824 */ /* 0x000fe200078e00ff */
[----:B------:R-:W-:Y:S02]  /*13d40*/  ISETP.GT.AND P1, PT, R8, 0x300, PT ;  /* 0x000003000800780c */ /* 0x000fe40003f24270 */
[----:B------:R-:W-:Y:S01]  /*13d50*/  LEA R13, R20, R13, 0x18 ;  /* 0x0000000d140d7211 */ /* 0x000fe200078ec0ff */
[----:B------:R-:W-:-:S05]  /*13d60*/  IMAD R6, R3, 0x4, -R6 ;  /* 0x0000000403067824 */ /* 0x000fca00078e0a06 */
[----:B------:R-:W-:-:S05]  /*13d70*/  IADD3 R6, PT, PT, R6, 0x200, R13 ;  /* 0x0000020006067810 */ /* 0x000fca0007ffe00d */
[----:B------:R-:W-:Y:S05]  /*13d80*/  @!P1 BRA `(.L_x_3592) ;  /* 0x0000000400989947 */ /* 0x000fea0003800000 */
[----:B------:R-:W-:Y:S01]  /*13d90*/  PLOP3.LUT P0, PT, PT, PT, PT, 0x8, 0x80 ;  /* 0x000000000080781c */ /* 0x000fe20003f0e170 */
[----:B------:R-:W-:-:S12]  /*13da0*/  VIADD R36, R16, 0xfffffd00 ;  /* 0xfffffd0010247836 */ /* 0x000fd80000000000 */
.L_x_3593:
[----:B------:R-:W2:Y:S01]  /*13db0*/  LDS R10, [R6+-0x100] ;  /* 0xffff0000060a7984 */ /* 0x000ea20000000800 */
[----:B------:R-:W-:-:S03]  /*13dc0*/  VIADD R3, R3, 0x400 ;  /* 0x0000040003037836 */ /* 0x000fc60000000000 */
[----:B------:R-:W0:Y:S02]  /*13dd0*/  LDS R8, [R6+-0x200] ;  /* 0xfffe000006087984 */ /* 0x000e240000000800 */
[----:B------:R-:W-:Y:S02]  /*13de0*/  ISETP.GE.AND P1, PT, R3, R36, PT ;  /* 0x000000240300720c */ /* 0x000fe40003f26270 */
[----:B------:R-:W1:Y:S04]  /*13df0*/  LDS R13, [R6] ;  /* 0x00000000060d7984 */ /* 0x000e680000000800 */
[----:B------:R-:W3:Y:S04]  /*13e00*/  LDS R20, [R6+0x200] ;  /* 0x0002000006147984 */ /* 0x000ee80000000800 */
[----:B------:R-:W4:Y:S04]  /*13e10*/  LDS R15, [R6+0x100] ;  /* 0x00010000060f7984 */ /* 0x000f280000000800 */
[----:B------:R-:W-:Y:S04]  /*13e20*/  LDS R21, [R6+0x300] ;  /* 0x0003000006157984 */ /* 0x000fe80000000800 */
[----:B------:R-:W4:Y:S04]  /*13e30*/  LDS R22, [R6+0x400] ;  /* 0x0004000006167984 */ /* 0x000f280000000800 */
[----:B------:R-:W4:Y:S04]  /*13e40*/  LDS R24, [R6+0x500] ;  /* 0x0005000006187984 */ /* 0x000f280000000800 */
[----:B------:R-:W4:Y:S04]  /*13e50*/  LDS R26, [R6+0x600] ;  /* 0x00060000061a7984 */ /* 0x000f280000000800 */
[----:B------:R-:W4:Y:S01]  /*13e60*/  LDS R28, [R6+0x700] ;  /* 0x00070000061c7984 */ /* 0x000f220000000800 */
[----:B--2---:R-:W-:-:S03]  /*13e70*/  FADD.FTZ R10, -R45, R10 ;  /* 0x0000000a2d0a7221 */ /* 0x004fc60000010100 */
[----:B------:R-:W2:Y:S01]  /*13e80*/  LDS R30, [R6+0x800] ;  /* 0x00080000061e7984 */ /* 0x000ea20000000800 */
[C---:B0-----:R-:W-:Y:S01]  /*13e90*/  FADD.FTZ R8, -R45.reuse, R8 ;  /* 0x000000082d087221 */ /* 0x041fe20000010100 */
[----:B------:R-:W-:Y:S02]  /*13ea0*/  FMUL.FTZ R10, R10, 1.4426950216293334961 ;  /* 0x3fb8aa3b0a0a7820 */ /* 0x000fe40000410000 */
[----:B------:R-:W0:Y:S01]  /*13eb0*/  LDS R32, [R6+0x900] ;  /* 0x0009000006207984 */ /* 0x000e220000000800 */
[C---:B-1----:R-:W-:Y:S01]  /*13ec0*/  FADD.FTZ R14, -R45.reuse, R13 ;  /* 0x0000000d2d0e7221 */ /* 0x042fe20000010100 */
[----:B------:R-:W-:Y:S01]  /*13ed0*/  FMUL.FTZ R8, R8, 1.4426950216293334961 ;  /* 0x3fb8aa3b08087820 */ /* 0x000fe20000410000 */
[----:B------:R1:W1:Y:S01]  /*13ee0*/  MUFU.EX2 R13, R10 ;  /* 0x0000000a000d7308 */ /* 0x0002620000000800 */
[----:B------:R-:W0:Y:S01]  /*13ef0*/  LDS R34, [R6+0xc00] ;  /* 0x000c000006227984 */ /* 0x000e220000000800 */
[----:B------:R-:W-:Y:S01]  /*13f00*/  FMUL.FTZ R14, R14, 1.4426950216293334961 ;  /* 0x3fb8aa3b0e0e7820 */ /* 0x000fe20000410000 */
[C---:B---3--:R-:W-:Y:S01]  /*13f10*/  FADD.FTZ R20, -R45.reuse, R20 ;  /* 0x000000142d147221 */ /* 0x048fe20000010100 */
[----:B----45:R-:W-:-:S03]  /*13f20*/  FADD.FTZ R17, -R45, R15 ;  /* 0x0000000f2d117221 */ /* 0x030fc60000010100 */
[----:B------:R-:W-:Y:S01]  /*13f30*/  FMUL.FTZ R20, R20, 1.4426950216293334961 ;  /* 0x3fb8aa3b14147820 */ /* 0x000fe20000410000 */
[----:B------:R3:W4:Y:S01]  /*13f40*/  MUFU.EX2 R11, R8 ;  /* 0x00000008000b7308 */ /* 0x0007220000000800 */
[----:B-1----:R-:W1:Y:S01]  /*13f50*/  LDS R10, [R6+0xa00] ;  /* 0x000a0000060a7984 */ /* 0x002e620000000800 */
[----:B------:R-:W-:Y:S01]  /*13f60*/  FMUL.FTZ R17, R17, 1.4426950216293334961 ;  /* 0x3fb8aa3b11117820 */ /* 0x000fe20000410000 */
[----:B------:R-:W-:-:S05]  /*13f70*/  FADD.FTZ R22, -R45, R22 ;  /* 0x000000162d167221 */ /* 0x000fca0000010100 */
[----:B------:R4:W2:Y:S01]  /*13f80*/  MUFU.EX2 R15, R14 ;  /* 0x0000000e000f7308 */ /* 0x0008a20000000800 */
[C---:B---3--:R-:W-:Y:S01]  /*13f90*/  FADD.FTZ R8, -R45.reuse, R21 ;  /* 0x000000152d087221 */ /* 0x048fe20000010100 */
[----:B------:R-:W-:Y:S01]  /*13fa0*/  FMUL.FTZ R22, R22, 1.4426950216293334961 ;  /* 0x3fb8aa3b16167820 */ /* 0x000fe20000410000 */
[C---:B------:R-:W-:Y:S01]  /*13fb0*/  FADD.FTZ R24, -R45.reuse, R24 ;  /* 0x000000182d187221 */ /* 0x040fe20000010100 */
[----:B------:R-:W-:Y:S01]  /*13fc0*/  STS [R6+-0x100], R13 ;  /* 0xffff000d06007388 */ /* 0x000fe20000000800 */
[----:B------:R-:W-:Y:S01]  /*13fd0*/  FMUL.FTZ R8, R8, 1.4426950216293334961 ;  /* 0x3fb8aa3b08087820 */ /* 0x000fe20000410000 */
[----:B------:R-:W-:Y:S01]  /*13fe0*/  FADD.FTZ R26, -R45, R26 ;  /* 0x0000001a2d1a7221 */ /* 0x000fe20000010100 */
[----:B------:R-:W-:Y:S01]  /*13ff0*/  FMUL.FTZ R24, R24, 1.4426950216293334961 ;  /* 0x3fb8aa3b18187820 */ /* 0x000fe20000410000 */
[----:B------:R3:W1:Y:S01]  /*14000*/  MUFU.EX2 R21, R20 ;  /* 0x0000001400157308 */ /* 0x0006620000000800 */
[----:B----4-:R-:W4:Y:S01]  /*14010*/  LDS R14, [R6+0xb00] ;  /* 0x000b0000060e7984 */ /* 0x010f220000000800 */
[----:B------:R-:W-:Y:S01]  /*14020*/  FADD.FTZ R12, R11, R12 ;  /* 0x0000000c0b0c7221 */ /* 0x000fe20000010000 */
[----:B------:R-:W-:Y:S01]  /*14030*/  FMUL.FTZ R26, R26, 1.4426950216293334961 ;  /* 0x3fb8aa3b1a1a7820 */ /* 0x000fe20000410000 */
[C---:B------:R-:W-:Y:S01]  /*14040*/  FADD.FTZ R28, -R45.reuse, R28 ;  /* 0x0000001c2d1c7221 */ /* 0x040fe20000010100 */
[----:B------:R-:W-:Y:S01]  /*14050*/  STS [R6+-0x200], R11 ;  /* 0xfffe000b06007388 */ /* 0x000fe20000000800 */
[----:B------:R-:W-:Y:S01]  /*14060*/  FADD.FTZ R12, R12, R13 ;  /* 0x0000000d0c0c7221 */ /* 0x000fe20000010000 */
[C---:B--2---:R-:W-:Y:S01]  /*14070*/  FADD.FTZ R30, -R45.reuse, R30 ;  /* 0x0000001e2d1e7221 */ /* 0x044fe20000010100 */
[----:B------:R-:W2:Y:S01]  /*14080*/  MUFU.EX2 R17, R17 ;  /* 0x0000001100117308 */ /* 0x000ea20000000800 */
[----:B---3--:R-:W3:Y:S01]  /*14090*/  LDS R20, [R6+0xd00] ;  /* 0x000d000006147984 */ /* 0x008ee20000000800 */
[----:B------:R-:W-:Y:S01]  /*140a0*/  FADD.FTZ R12, R12, R15 ;  /* 0x0000000f0c0c7221 */ /* 0x000fe20000010000 */
[----:B------:R-:W-:Y:S01]  /*140b0*/  FMUL.FTZ R28, R28, 1.4426950216293334961 ;  /* 0x3fb8aa3b1c1c7820 */ /* 0x000fe20000410000 */
[----:B------:R-:W-:Y:S01]  /*140c0*/  FMUL.FTZ R30, R30, 1.4426950216293334961 ;  /* 0x3fb8aa3b1e1e7820 */ /* 0x000fe20000410000 */
[C---:B0-----:R-:W-:Y:S01]  /*140d0*/  FADD.FTZ R32, -R45.reuse, R32 ;  /* 0x000000202d207221 */ /* 0x041fe20000010100 */
[----:B------:R-:W-:Y:S02]  /*140e0*/  STS [R6], R15 ;  /* 0x0000000f06007388 */ /* 0x000fe40000000800 */
[----:B------:R-:W0:Y:S01]  /*140f0*/  MUFU.EX2 R23, R8 ;  /* 0x0000000800177308 */ /* 0x000e220000000800 */
[----:B------:R-:W-:Y:S01]  /*14100*/  FMUL.FTZ R32, R32, 1.4426950216293334961 ;  /* 0x3fb8aa3b20207820 */ /* 0x000fe20000410000 */
[----:B------:R-:W-:Y:S01]  /*14110*/  FADD.FTZ R34, -R45, R34 ;  /* 0x000000222d227221 */ /* 0x000fe20000010100 */
[----:B-1----:R-:W-:Y:S03]  /*14120*/  STS [R6+0x200], R21 ;  /* 0x0002001506007388 */ /* 0x002fe60000000800 */
[----:B------:R-:W-:-:S02]  /*14130*/  FMUL.FTZ R34, R34, 1.4426950216293334961 ;  /* 0x3fb8aa3b22227820 */ /* 0x000fc40000410000 */
[----:B------:R-:W1:Y:S01]  /*14140*/  MUFU.EX2 R25, R22 ;  /* 0x0000001600197308 */ /* 0x000e620000000800 */
[----:B--2---:R-:W-:Y:S01]  /*14150*/  FADD.FTZ R12, R12, R17 ;  /* 0x000000110c0c7221 */ /* 0x004fe20000010000 */
[C---:B------:R-:W-:Y:S01]  /*14160*/  FADD.FTZ R10, -R45.reuse, R10 ;  /* 0x0000000a2d0a7221 */ /* 0x040fe20000010100 */
[----:B------:R-:W-:Y:S02]  /*14170*/  STS [R6+0x100], R17 ;  /* 0x0001001106007388 */ /* 0x000fe40000000800 */
[----:B------:R-:W-:Y:S01]  /*14180*/  FADD.FTZ R12, R12, R21 ;  /* 0x000000150c0c7221 */ /* 0x000fe20000010000 */
[----:B------:R-:W-:Y:S02]  /*14190*/  FMUL.FTZ R10, R10, 1.4426950216293334961 ;  /* 0x3fb8aa3b0a0a7820 */ /* 0x000fe40000410000 */
[----:B------:R-:W2:Y:S01]  /*141a0*/  MUFU.EX2 R27, R24 ;  /* 0x00000018001b7308 */ /* 0x000ea20000000800 */
[----:B0-----:R-:W-:Y:S01]  /*141b0*/  FADD.FTZ R12, R12, R23 ;  /* 0x000000170c0c7221 */ /* 0x001fe20000010000 */
[----:B------:R-:W-:Y:S06]  /*141c0*/  STS [R6+0x300], R23 ;  /* 0x0003001706007388 */ /* 0x000fec0000000800 */
[----:B------:R-:W0:Y:S01]  /*141d0*/  MUFU.EX2 R29, R26 ;  /* 0x0000001a001d7308 */ /* 0x000e220000000800 */
[----:B-1----:R-:W-:Y:S01]  /*141e0*/  FADD.FTZ R12, R12, R25 ;  /* 0x000000190c0c7221 */ /* 0x002fe20000010000 */
[----:B----4-:R-:W-:Y:S01]  /*141f0*/  FADD.FTZ R14, -R45, R14 ;  /* 0x0000000e2d0e7221 */ /* 0x010fe20000010100 */
[----:B------:R-:W-:Y:S03]  /*14200*/  STS [R6+0x400], R25 ;  /* 0x0004001906007388 */ /* 0x000fe60000000800 */
[----:B------:R-:W-:-:S02]  /*14210*/  FMUL.FTZ R14, R14, 1.4426950216293334961 ;  /* 0x3fb8aa3b0e0e7820 */ /* 0x000fc40000410000 */
[----:B------:R-:W1:Y:S01]  /*14220*/  MUFU.EX2 R31, R28 ;  /* 0x0000001c001f7308 */ /* 0x000e620000000800 */
[----:B--2---:R-:W-:Y:S01]  /*14230*/  FADD.FTZ R12, R12, R27 ;  /* 0x0000001b0c0c7221 */ /* 0x004fe20000010000 */
[----:B---3--:R-:W-:Y:S01]  /*14240*/  FADD.FTZ R20, -R45, R20 ;  /* 0x000000142d147221 */ /* 0x008fe20000010100 */
[----:B------:R-:W-:Y:S03]  /*14250*/  STS [R6+0x500], R27 ;  /* 0x0005001b06007388 */ /* 0x000fe60000000800 */
[----:B------:R-:W-:Y:S02]  /*14260*/  FMUL.FTZ R20, R20, 1.4426950216293334961 ;  /* 0x3fb8aa3b14147820 */ /* 0x000fe40000410000 */
        /* <DEDUP_REMOVED lines=24> */
.L_x_3592:
[----:B------:R-:W-:Y:S05]  /*143f0*/  BSYNC.RECONVERGENT B1 ;  /* 0x0000000000017941 */ /* 0x000fea0003800200 */
.L_x_3591:
        /* <DEDUP_REMOVED lines=8> */
[----:B------:R-:W1:Y:S04]  /*14480*/  LDS R13, [R6] ;  /* 0x00000000060d7984 */ /* 0x000e680000000800 */
[----:B------:R-:W3:Y:S04]  /*14490*/  LDS R15, [R6+0x100] ;  /* 0x00010000060f7984 */ /* 0x000ee80000000800 */
[----:B------:R-:W4:Y:S04]  /*144a0*/  LDS R20, [R6+0x200] ;  /* 0x0002000006147984 */ /* 0x000f280000000800 */
[----:B------:R-:W4:Y:S04]  /*144b0*/  LDS R21, [R6+0x300] ;  /* 0x0003000006157984 */ /* 0x000f280000000800 */
[----:B------:R-:W4:Y:S04]  /*144c0*/  LDS R22, [R6+0x400] ;  /* 0x0004000006167984 */ /* 0x000f280000000800 */
[----:B------:R-:W4:Y:S01]  /*144d0*/  LDS R24, [R6+0x500] ;  /* 0x0005000006187984 */ /* 0x000f220000000800 */
[----:B--2---:R-:W-:-:S04]  /*144e0*/  FADD.FTZ R8, -R45, R8 ;  /* 0x000000082d087221 */ /* 0x004fc80000010100 */
[----:B------:R-:W-:Y:S01]  /*144f0*/  FMUL.FTZ R8, R8, 1.4426950216293334961 ;  /* 0x3fb8aa3b08087820 */ /* 0x000fe20000410000 */
[----:B0-----:R-:W-:-:S03]  /*14500*/  FADD.FTZ R10, -R45, R10 ;  /* 0x0000000a2d0a7221 */ /* 0x001fc60000010100 */
[----:B------:R0:W2:Y:S01]  /*14510*/  MUFU.EX2 R11, R8 ;  /* 0x00000008000b7308 */ /* 0x0000a20000000800 */
[----:B------:R-:W-:Y:S01]  /*14520*/  FMUL.FTZ R10, R10, 1.4426950216293334961 ;  /* 0x3fb8aa3b0a0a7820 */ /* 0x000fe20000410000 */
[C---:B-1----:R-:W-:Y:S01]  /*14530*/  FADD.FTZ R14, -R45.reuse, R13 ;  /* 0x0000000d2d0e7221 */ /* 0x042fe20000010100 */
[----:B---3-5:R-:W-:-:S03]  /*14540*/  FADD.FTZ R17, -R45, R15 ;  /* 0x0000000f2d117221 */ /* 0x028fc60000010100 */
[----:B------:R-:W-:Y:S02]  /*14550*/  FMUL.FTZ R14, R14, 1.4426950216293334961 ;  /* 0x3fb8aa3b0e0e7820 */ /* 0x000fe40000410000 */
[----:B------:R-:W1:Y:S01]  /*14560*/  MUFU.EX2 R13, R10 ;  /* 0x0000000a000d7308 */ /* 0x000e620000000800 */
[----:B------:R-:W-:Y:S01]  /*14570*/  FMUL.FTZ R17, R17, 1.4426950216293334961 ;  /* 0x3fb8aa3b11117820 */ /* 0x000fe20000410000 */
[C---:B----4-:R-:W-:Y:S01]  /*14580*/  FADD.FTZ R20, -R45.reuse, R20 ;  /* 0x000000142d147221 */ /* 0x050fe20000010100 */
[----:B0-----:R-:W-:-:S03]  /*14590*/  FADD.FTZ R8, -R45, R21 ;  /* 0x000000152d087221 */ /* 0x001fc60000010100 */
[----:B------:R-:W-:Y:S02]  /*145a0*/  FMUL.FTZ R20, R20, 1.4426950216293334961 ;  /* 0x3fb8aa3b14147820 */ /* 0x000fe40000410000 */
[----:B------:R-:W0:Y:S01]  /*145b0*/  MUFU.EX2 R15, R14 ;  /* 0x0000000e000f7308 */ /* 0x000e220000000800 */
[----:B------:R-:W-:Y:S01]  /*145c0*/  FMUL.FTZ R8, R8, 1.4426950216293334961 ;  /* 0x3fb8aa3b08087820 */ /* 0x000fe20000410000 */
[C---:B------:R-:W-:Y:S01]  /*145d0*/  FADD.FTZ R22, -R45.reuse, R22 ;  /* 0x000000162d167221 */ /* 0x040fe20000010100 */
[----:B--2---:R-:W-:Y:S01]  /*145e0*/  FADD.FTZ R12, R12, R11 ;  /* 0x0000000b0c0c7221 */ /* 0x004fe20000010000 */
[----:B------:R-:W-:Y:S01]  /*145f0*/  FADD.FTZ R24, -R45, R24 ;  /* 0x000000182d187221 */ /* 0x000fe20000010100 */
[----:B------:R-:W-:Y:S01]  /*14600*/  STS [R6+-0x200], R11 ;  /* 0xfffe000b06007388 */ /* 0x000fe20000000800 */
[----:B------:R-:W-:Y:S02]  /*14610*/  FMUL.FTZ R22, R22, 1.4426950216293334961 ;  /* 0x3fb8aa3b16167820 */ /* 0x000fe40000410000 */
[----:B------:R-:W2:Y:S01]  /*14620*/  MUFU.EX2 R17, R17 ;  /* 0x0000001100117308 */ /* 0x000ea20000000800 */
[----:B-1----:R-:W-:Y:S01]  /*14630*/  FADD.FTZ R12, R12, R13 ;  /* 0x0000000d0c0c7221 */ /* 0x002fe20000010000 */
[----:B------:R-:W-:Y:S01]  /*14640*/  FMUL.FTZ R24, R24, 1.4426950216293334961 ;  /* 0x3fb8aa3b18187820 */ /* 0x000fe20000410000 */
[----:B------:R-:W-:Y:S05]  /*14650*/  STS [R6+-0x100], R13 ;  /* 0xffff000d06007388 */ /* 0x000fea0000000800 */
[----:B------:R-:W1:Y:S01]  /*14660*/  MUFU.EX2 R21, R20 ;  /* 0x0000001400157308 */ /* 0x000e620000000800 */
[----:B0-----:R-:W-:Y:S01]  /*14670*/  FADD.FTZ R12, R12, R15 ;  /* 0x0000000f0c0c7221 */ /* 0x001fe20000010000 */
[----:B------:R-:W-:Y:S06]  /*14680*/  STS [R6], R15 ;  /* 0x0000000f06007388 */ /* 0x000fec0000000800 */
        /* <DEDUP_REMOVED lines=8> */
[----:B------:R-:W-:Y:S03]  /*14710*/  STS [R6+0x300], R23 ;  /* 0x0003001706007388 */ /* 0x000fe60000000800 */
[----:B--2---:R-:W-:Y:S01]  /*14720*/  FADD.FTZ R12, R12, R25 ;  /* 0x000000190c0c7221 */ /* 0x004fe20000010000 */
[----:B------:R-:W-:Y:S04]  /*14730*/  STS [R6+0x400], R25 ;  /* 0x0004001906007388 */ /* 0x000fe80000000800 */
[----:B-1----:R0:W-:Y:S01]  /*14740*/  STS [R6+0x500], R27 ;  /* 0x0005001b06007388 */ /* 0x0021e20000000800 */
[----:B------:R-:W-:Y:S01]  /*14750*/  FADD.FTZ R12, R12, R27 ;  /* 0x0000001b0c0c7221 */ /* 0x000fe20000010000 */
[----:B0-----:R-:W-:-:S07]  /*14760*/  VIADD R6, R6, 0x800 ;  /* 0x0000080006067836 */ /* 0x001fce0000000000 */
.L_x_3595:
[----:B------:R-:W-:Y:S05]  /*14770*/  BSYNC.RECONVERGENT B1 ;  /* 0x0000000000017941 */ /* 0x000fea0003800200 */
.L_x_3594:
[----:B------:R-:W-:-:S13]  /*14780*/  ISETP.LT.OR P0, PT, R3, R16, P0 ;  /* 0x000000100300720c */ /* 0x000fda0000701670 */
[----:B------:R-:W-:Y:S05]  /*14790*/  @!P0 BRA `(.L_x_3586) ;  /* 0x0000000400e08947 */ /* 0x000fea0003800000 */
[----:B------:R-:W2:Y:S04]  /*147a0*/  LDS R3, [R6+-0x200] ;  /* 0xfffe000006037984 */ /* 0x000ea80000000800 */
[----:B------:R-:W0:Y:S04]  /*147b0*/  LDS R8, [R6+-0x100] ;  /* 0xffff000006087984 */ /* 0x000e280000000800 */
[----:B------:R-:W1:Y:S04]  /*147c0*/  LDS R10, [R6] ;  /* 0x00000000060a7984 */ /* 0x000e680000000800 */
[----:B------:R-:W3:Y:S01]  /*147d0*/  LDS R13, [R6+0x100] ;  /* 0x00010000060d7984 */ /* 0x000ee20000000800 */
[C---:B--2---:R-:W-:Y:S01]  /*147e0*/  FADD.FTZ R3, -R45.reuse, R3 ;  /* 0x000000032d037221 */ /* 0x044fe20000010100 */
[----:B0-----:R-:W-:-:S03]  /*147f0*/  FADD.FTZ R8, -R45, R8 ;  /* 0x000000082d087221 */ /* 0x001fc60000010100 */
[----:B------:R-:W-:Y:S01]  /*14800*/  FMUL.FTZ R3, R3, 1.4426950216293334961 ;  /* 0x3fb8aa3b03037820 */ /* 0x000fe20000410000 */
[----:B-1----:R-:W-:Y:S01]  /*14810*/  FADD.FTZ R10, -R45, R10 ;  /* 0x0000000a2d0a7221 */ /* 0x002fe20000010100 */
        /* <DEDUP_REMOVED lines=17> */
.L_x_3587:
[----:B------:R-:W0:Y:S01]  /*14930*/  S2UR UR4, SR_CTAID.Y ;  /* 0x00000000000479c3 */ /* 0x000e220000002600 */
        /* <DEDUP_REMOVED lines=8> */
[----:B0-----:R-:W-:Y:S02]  /*149c0*/  IMAD R22, R3, UR4, RZ ;  /* 0x0000000403167c24 */ /* 0x001fe4000f8e02ff */
[----:B------:R-:W-:-:S03]  /*149d0*/  IMAD.MOV.U32 R3, RZ, RZ, R7 ;  /* 0x000000ffff037224 */ /* 0x000fc600078e0007 */
[----:B------:R-:W-:-:S07]  /*149e0*/  SHF.R.S32.HI R24, RZ, 0x1f, R22 ;  /* 0x0000001fff187819 */ /* 0x000fce0000011416 */
        /* <DEDUP_REMOVED lines=11> */
.L_x_3598:
[----:B------:R0:W3:Y:S01]  /*14aa0*/  LDG.E.U8 R13, desc[UR36][R10.64] ;  /* 0x000000240a0d7981 */ /* 0x0000e2000c1e1100 */
[----:B------:R-:W-:Y:S02]  /*14ab0*/  VIADD R6, R6, 0x1 ;  /* 0x0000000106067836 */ /* 0x000fe40000000000 */
[----:B------:R-:W-:Y:S01]  /*14ac0*/  VIADD R3, R3, 0x40 ;  /* 0x0000004003037836 */ /* 0x000fe20000000000 */
[----:B0-----:R-:W-:-:S05]  /*14ad0*/  IADD3 R10, P2, PT, R10, 0x40, RZ ;  /* 0x000000400a0a7810 */ /* 0x001fca0007f5e0ff */
[----:B------:R-:W-:Y:S01]  /*14ae0*/  IMAD.X R11, RZ, RZ, R11, P2 ;  /* 0x000000ffff0b7224 */ /* 0x000fe200010e060b */
[----:B---3--:R-:W-:-:S13]  /*14af0*/  ISETP.NE.AND P1, PT, R13, RZ, PT ;  /* 0x000000ff0d00720c */ /* 0x008fda0003f25270 */
[----:B------:R-:W2:Y:S02]  /*14b00*/  @!P1 LDS R13, [R8] ;  /* 0x00000000080d9984 */ /* 0x000ea40000000800 */
[----:B--2---:R-:W-:Y:S01]  /*14b10*/  @!P1 FADD.FTZ R14, -R45, R13 ;  /* 0x0000000d2d0e9221 */ /* 0x004fe20000010100 */
        /* <DEDUP_REMOVED lines=8> */
.L_x_3597:
[----:B------:R-:W-:Y:S05]  /*14ba0*/  BSYNC.RECONVERGENT B1 ;  /* 0x0000000000017941 */ /* 0x000fea0003800200 */
.L_x_3596:
[----:B------:R-:W-:Y:S05]  /*14bb0*/  @!P0 BRA `(.L_x_3586) ;  /* 0x0000000000d88947 */ /* 0x000fea0003800000 */
[----:B------:R-:W0:Y:S01]  /*14bc0*/  S2R R11, SR_CgaCtaId ;  /* 0x00000000000b7919 */ /* 0x000e220000008800 */
[----:B------:R-:W1:Y:S01]  /*14bd0*/  LDCU.64 UR4, c[0x0][0x420] ;  /* 0x00008400ff0477ac */ /* 0x000e620008000a00 */
[----:B------:R-:W-:Y:S01]  /*14be0*/  MOV R8, 0x400 ;  /* 0x0000040000087802 */ /* 0x000fe20000000f00 */
[----:B------:R-:W-:-:S04]  /*14bf0*/  IMAD.SHL.U32 R6, R5, 0x4, RZ ;  /* 0x0000000405067824 */ /* 0x000fc800078e00ff */
[----:B------:R-:W-:Y:S02]  /*14c00*/  VIADD R8, R8, 0x810 ;  /* 0x0000081008087836 */ /* 0x000fe40000000000 */
[----:B------:R-:W-:Y:S01]  /*14c10*/  IMAD R6, R3, 0x4, -R6 ;  /* 0x0000000403067824 */ /* 0x000fe200078e0a06 */
[----:B-1----:R-:W-:-:S04]  /*14c20*/  IADD3 R10, P0, P1, R22, UR4, R3 ;  /* 0x00000004160a7c10 */ /* 0x002fc8000f91e003 */
[----:B------:R-:W-:Y:S02]  /*14c30*/  IADD3 R10, P2, PT, R10, 0x80, RZ ;  /* 0x000000800a0a7810 */ /* 0x000fe40007f5e0ff */
[----:B0-----:R-:W-:Y:S02]  /*14c40*/  LEA R13, R11, R8, 0x18 ;  /* 0x000000080b0d7211 */ /* 0x001fe400078ec0ff */
[----:B------:R-:W-:Y:S02]  /*14c50*/  IADD3.X R11, PT, PT, R24, UR5, RZ, P0, P1 ;  /* 0x00000005180b7c10 */ /* 0x000fe400087e24ff */
[----:B------:R-:W-:-:S03]  /*14c60*/  IADD3 R6, PT, PT, R6, 0x200, R13 ;  /* 0x0000020006067810 */ /* 0x000fc60007ffe00d */
[----:B------:R-:W-:-:S07]  /*14c70*/  IMAD.X R11, RZ, RZ, R11, P2 ;  /* 0x000000ffff0b7224 */ /* 0x000fce00010e060b */
.L_x_3599:
[----:B------:R-:W3:Y:S04]  /*14c80*/  LDG.E.U8 R14, desc[UR36][R10.64+-0x80] ;  /* 0xffff80240a0e7981 */ /* 0x000ee8000c1e1100 */
[----:B------:R-:W4:Y:S04]  /*14c90*/  LDG.E.U8 R8, desc[UR36][R10.64+-0x40] ;  /* 0xffffc0240a087981 */ /* 0x000f28000c1e1100 */
[----:B------:R-:W2:Y:S04]  /*14ca0*/  LDG.E.U8 R13, desc[UR36][R10.64] ;  /* 0x000000240a0d7981 */ /* 0x000ea8000c1e1100 */
[----:B------:R-:W2:Y:S01]  /*14cb0*/  LDG.E.U8 R15, desc[UR36][R10.64+0x40] ;  /* 0x000040240a0f7981 */ /* 0x000ea2000c1e1100 */
[----:B------:R-:W-:Y:S01]  /*14cc0*/  VIADD R3, R3, 0x100 ;  /* 0x0000010003037836 */ /* 0x000fe20000000000 */
[----:B---3--:R-:W-:-:S02]  /*14cd0*/  ISETP.NE.AND P0, PT, R14, RZ, PT ;  /* 0x000000ff0e00720c */ /* 0x008fc40003f05270 */
[----:B----4-:R-:W-:Y:S02]  /*14ce0*/  ISETP.NE.AND P1, PT, R8, RZ, PT ;  /* 0x000000ff0800720c */ /* 0x010fe40003f25270 */
[----:B--2---:R-:W-:Y:S01]  /*14cf0*/  ISETP.NE.AND P2, PT, R13, RZ, PT ;  /* 0x000000ff0d00720c */ /* 0x004fe20003f45270 */
[----:B------:R-:W-:Y:S01]  /*14d00*/  IMAD.MOV.U32 R13, RZ, RZ, RZ ;  /* 0x000000ffff0d7224 */ /* 0x000fe200078e00ff */
[----:B------:R-:W-:-:S07]  /*14d10*/  ISETP.NE.AND P3, PT, R15, RZ, PT ;  /* 0x000000ff0f00720c */ /* 0x000fce0003f65270 */
[----:B------:R-:W0:Y:S01]  /*14d20*/  @!P0 LDS R8, [R6+-0x200] ;  /* 0xfffe000006088984 */ /* 0x000e220000000800 */
[----:B------:R-:W-:-:S03]  /*14d30*/  IMAD.MOV.U32 R15, RZ, RZ, RZ ;  /* 0x000000ffff0f7224 */ /* 0x000fc600078e00ff */
[----:B------:R-:W1:Y:S04]  /*14d40*/  @!P1 LDS R14, [R6+-0x100] ;  /* 0xffff0000060e9984 */ /* 0x000e680000000800 */
[----:B-----5:R-:W2:Y:S04]  /*14d50*/  @!P2 LDS R17, [R6] ;  /* 0x000000000611a984 */ /* 0x020ea80000000800 */
[----:B------:R-:W3:Y:S01]  /*14d60*/  @!P3 LDS R21, [R6+0x100] ;  /* 0x000100000615b984 */ /* 0x000ee20000000800 */
[----:B0-----:R-:W-:-:S04]  /*14d70*/  @!P0 FADD.FTZ R8, -R45, R8 ;  /* 0x000000082d088221 */ /* 0x001fc80000010100 */
[----:B------:R-:W-:Y:S01]  /*14d80*/  @!P0 FMUL.FTZ R8, R8, 1.4426950216293334961 ;  /* 0x3fb8aa3b08088820 */ /* 0x000fe20000410000 */
[----:B-1----:R-:W-:-:S03]  /*14d90*/  @!P1 FADD.FTZ R14, -R45, R14 ;  /* 0x0000000e2d0e9221 */ /* 0x002fc60000010100 */
[----:B------:R-:W0:Y:S01]  /*14da0*/  @!P0 MUFU.EX2 R13, R8 ;  /* 0x00000008000d8308 */ /* 0x000e220000000800 */
[----:B------:R-:W-:Y:S01]  /*14db0*/  @!P1 FMUL.FTZ R14, R14, 1.4426950216293334961 ;  /* 0x3fb8aa3b0e0e9820 */ /* 0x000fe20000410000 */
[C---:B--2---:R-:W-:Y:S01]  /*14dc0*/  @!P2 FADD.FTZ R20, -R45.reuse, R17 ;  /* 0x000000112d14a221 */ /* 0x044fe20000010100 */
[----:B------:R-:W-:Y:S02]  /*14dd0*/  IMAD.MOV.U32 R17, RZ, RZ, RZ ;  /* 0x000000ffff117224 */ /* 0x000fe400078e00ff */
[----:B---3--:R-:W-:Y:S01]  /*14de0*/  @!P3 FADD.FTZ R22, -R45, R21 ;  /* 0x000000152d16b221 */ /* 0x008fe20000010100 */
[----:B------:R-:W-:Y:S02]  /*14df0*/  IMAD.MOV.U32 R21, RZ, RZ, RZ ;  /* 0x000000ffff157224 */ /* 0x000fe400078e00ff */
        /* <DEDUP_REMOVED lines=18> */
.L_x_3586:
[----:B------:R-:W-:Y:S05]  /*14f20*/  BSYNC.RECONVERGENT B0 ;  /* 0x0000000000007941 */ /* 0x000fea0003800200 */
.L_x_3585:
[----:B0-----:R-:W0:Y:S01]  /*14f30*/  SHFL.BFLY PT, R3, R12, 0x10, 0x1f ;  /* 0x0e001f000c037f89 */ /* 0x001e2200000e0000 */
[C---:B------:R-:W-:Y:S01]  /*14f40*/  ISETP.NE.AND P0, PT, R38.reuse, RZ, PT ;  /* 0x000000ff2600720c */ /* 0x040fe20003f05270 */
[----:B------:R-:W3:Y:S01]  /*14f50*/  LDCU.U8 UR6, c[0x0][0x48c] ;  /* 0x00009180ff0677ac */ /* 0x000ee20008000000 */
[----:B------:R-:W-:-:S11]  /*14f60*/  ISETP.GT.U32.AND P1, PT, R38, 0x1, PT ;  /* 0x000000012600780c */ /* 0x000fd60003f24070 */
[----:B------:R-:W-:-:S04]  /*14f70*/  @!P0 SHF.R.U32.HI R10, RZ, 0x3, R130 ;  /* 0x00000003ff0a8819 */ /* 0x000fc80000011682 */
[----:B------:R-:W-:Y:S01]  /*14f80*/  @!P0 LOP3.LUT R10, R10, 0x7c, RZ, 0xc0, !PT ;  /* 0x0000007c0a0a8812 */ /* 0x000fe200078ec0ff */
[----:B---3--:R-:W-:Y:S01]  /*14f90*/  UISETP.NE.AND UP0, UPT, UR6, URZ, UPT ;  /* 0x000000ff0600728c */ /* 0x008fe2000bf05270 */
[----:B0-----:R-:W-:-:S03]  /*14fa0*/  FADD.FTZ R3, R3, R12 ;  /* 0x0000000c03037221 */ /* 0x001fc60000010000 */
[----:B------:R-:W-:Y:S02]  /*14fb0*/  @!P0 IMAD.IADD R12, R10, 0x1, R9 ;  /* 0x000000010a0c8824 */ /* 0x000fe400078e0209 */
[----:B------:R-:W0:Y:S02]  /*14fc0*/  SHFL.BFLY PT, R6, R3, 0x8, 0x1f ;  /* 0x0d001f0003067f89 */ /* 0x000e2400000e0000 */
[----:B0-----:R-:W-:Y:S02]  /*14fd0*/  FADD.FTZ R6, R3, R6 ;  /* 0x0000000603067221 */ /* 0x001fe40000010000 */
[----:B------:R-:W0:Y:S03]  /*14fe0*/  S2R R3, SR_CTAID.X ;  /* 0x0000000000037919 */ /* 0x000e260000002500 */
[----:B-1----:R-:W1:Y:S02]  /*14ff0*/  SHFL.BFLY PT, R11, R6, 0x4, 0x1f ;  /* 0x0c801f00060b7f89 */ /* 0x002e6400000e0000 */
[----:B-1----:R-:W-:-:S05]  /*15000*/  FADD.FTZ R11, R6, R11 ;  /* 0x0000000b060b7221 */ /* 0x002fca0000010000 */
[----:B------:R-:W1:Y:S02]  /*15010*/  SHFL.BFLY PT, R8, R11, 0x2, 0x1f ;  /* 0x0c401f000b087f89 */ /* 0x000e6400000e0000 */
[----:B-1----:R-:W-:-:S05]  /*15020*/  FADD.FTZ R8, R11, R8 ;  /* 0x000000080b087221 */ /* 0x002fca0000010000 */
[----:B------:R-:W1:Y:S02]  /*15030*/  SHFL.BFLY PT, R13, R8, 0x1, 0x1f ;  /* 0x0c201f00080d7f89 */ /* 0x000e6400000e0000 */
[----:B-1----:R-:W-:Y:S01]  /*15040*/  FADD.FTZ R13, R8, R13 ;  /* 0x0000000d080d7221 */ /* 0x002fe20000010000 */
[----:B------:R-:W-:-:S04]  /*15050*/  CS2R R8, SRZ ;  /* 0x0000000000087805 */ /* 0x000fc8000001ff00 */
[----:B------:R-:W-:Y:S01]  /*15060*/  @!P0 STS [R12+0x8], R13 ;  /* 0x0000080d0c008388 */ /* 0x000fe20000000800 */
[----:B------:R-:W-:Y:S01]  /*15070*/  BAR.SYNC.DEFER_BLOCKING 0x0 ;  /* 0x0000000000007b1d */ /* 0x000fe20000010000 */
[----:B------:R-:W-:-:S05]  /*15080*/  ISETP.GE.AND P0, PT, R7, R16, PT ;  /* 0x000000100700720c */ /* 0x000fca0003f06270 */
[----:B------:R-:W1:Y:S04]  /*15090*/  @!P1 LDS R13, [R4+0x8] ;  /* 0x00000800040d9984 */ /* 0x000e680000000800 */
[----:B-1----:R-:W1:Y:S02]  /*150a0*/  SHFL.BFLY PT, R6, R13, 0x1, 0x1f ;  /* 0x0c201f000d067f89 */ /* 0x002e6400000e0000 */
[----:B-1----:R-:W-:-:S06]  /*150b0*/  FADD.FTZ R6, R6, R13 ;  /* 0x0000000d06067221 */ /* 0x002fcc0000010000 */
[----:B------:R-:W1:Y:S02]  /*150c0*/  SHFL.IDX PT, R6, R6, RZ, 0x1f ;  /* 0x00001fff06067589 */ /* 0x000e6400000e0000 */
[----:B-1----:R-:W-:-:S04]  /*150d0*/  FADD.FTZ R10, R6, 9.9999999747524270788e-07 ;  /* 0x358637bd060a7421 */ /* 0x002fc80000010000 */
[----:B------:R1:W3:Y:S01]  /*150e0*/  MUFU.RCP R35, R10 ;  /* 0x0000000a00237308 */ /* 0x0002e20000001000 */
[----:B0-----:R-:W-:Y:S05]  /*150f0*/  BRA.U !UP0, `(.L_x_3600) ;  /* 0x0000000108247547 */ /* 0x001fea000b800000 */
[----:B------:R-:W0:Y:S01]  /*15100*/  S2R R6, SR_CTAID.Y ;  /* 0x0000000000067919 */ /* 0x000e220000002600 */
[----:B------:R-:W0:Y:S08]  /*15110*/  LDC R8, c[0x0][0x3f8] ;  /* 0x0000fe00ff087b82 */ /* 0x000e300000000800 */
[----:B------:R-:W4:Y:S08]  /*15120*/  LDC R4, c[0x0][0x488] ;  /* 0x00012200ff047b82 */ /* 0x000f300000000800 */
[----:B-1----:R-:W4:Y:S08]  /*15130*/  LDC R10, c[0x0][0x40c] ;  /* 0x00010300ff0a7b82 */ /* 0x002f300000000800 */
[----:B------:R-:W1:Y:S01]  /*15140*/  LDC R11, c[0x0][0x3f4] ;  /* 0x0000fd00ff0b7b82 */ /* 0x000e620000000800 */
[----:B0-----:R-:W-:-:S04]  /*15150*/  IMAD R9, R6, R8, R3 ;  /* 0x0000000806097224 */ /* 0x001fc800078e0203 */
[----:B----4-:R-:W-:-:S04]  /*15160*/  IMAD R4, R9, R4, R10 ;  /* 0x0000000409047224 */ /* 0x010fc800078e020a */
[----:B-1----:R-:W-:-:S05]  /*15170*/  IMAD R8, R4, R11, RZ ;  /* 0x0000000b04087224 */ /* 0x002fca00078e02ff */
[----:B------:R-:W-:-:S07]  /*15180*/  SHF.R.S32.HI R9, RZ, 0x1f, R8 ;  /* 0x0000001fff097819 */ /* 0x000fce0000011408 */
.L_x_3600:
        /* <DEDUP_REMOVED lines=21> */
[----:B0-----:R-:W-:-:S06]  /*152e0*/  ULEA UR4, UR5, UR4, 0x18 ;  /* 0x0000000405047291 */ /* 0x001fcc000f8ec0ff */
[----:B------:R-:W-:-:S07]  /*152f0*/  VIADD R4, R0, UR4 ;  /* 0x0000000400047c36 */ /* 0x000fce0008000000 */
.L_x_3606:
[----:B------:R-:W3:Y:S01]  /*15300*/  LDS R6, [R4] ;  /* 0x0000000004067984 */ /* 0x000ee20000000800 */
[----:B------:R-:W-:-:S05]  /*15310*/  VIADD R8, R8, 0x1 ;  /* 0x0000000108087836 */ /* 0x000fca0000000000 */
[----:B------:R-:W-:Y:S01]  /*15320*/  ISETP.NE.AND P0, PT, R8, RZ, PT ;  /* 0x000000ff0800720c */ /* 0x000fe20003f05270 */
[----:B---3--:R-:W-:-:S05]  /*15330*/  FMUL.FTZ R9, R6, R35 ;  /* 0x0000002306097220 */ /* 0x008fca0000410000 */
[----:B------:R0:W-:Y:S02]  /*15340*/  STS [R4], R9 ;  /* 0x0000000904007388 */ /* 0x0001e40000000800 */
[----:B0-----:R-:W-:-:S05]  /*15350*/  VIADD R4, R4, 0x100 ;  /* 0x0000010004047836 */ /* 0x001fca0000000000 */
[----:B------:R-:W-:Y:S05]  /*15360*/  @P0 BRA `(.L_x_3606) ;  /* 0xfffffffc00e40947 */ /* 0x000fea000383ffff */
.L_x_3605:
[----:B------:R-:W-:Y:S05]  /*15370*/  BSYNC.RECONVERGENT B1 ;  /* 0x0000000000017941 */ /* 0x000fea0003800200 */
.L_x_3604:
        /* <DEDUP_REMOVED lines=15> */
.L_x_3609:
[----:B------:R-:W3:Y:S01]  /*15470*/  LDS R6, [R4+-0x200] ;  /* 0xfffe000004067984 */ /* 0x000ee20000000800 */
[----:B------:R-:W-:-:S03]  /*15480*/  VIADD R7, R7, 0x400 ;  /* 0x0000040007077836 */ /* 0x000fc60000000000 */
[----:B------:R-:W0:Y:S02]  /*15490*/  LDS R8, [R4+-0x100] ;  /* 0xffff000004087984 */ /* 0x000e240000000800 */
[----:B------:R-:W-:Y:S02]  /*154a0*/  ISETP.GE.AND P1, PT, R7, R36, PT ;  /* 0x000000240700720c */ /* 0x000fe40003f26270 */
[----:B-1----:R-:W1:Y:S04]  /*154b0*/  LDS R10, [R4] ;  /* 0x00000000040a7984 */ /* 0x002e680000000800 */
[----:B------:R-:W4:Y:S04]  /*154c0*/  LDS R12, [R4+0x100] ;  /* 0x00010000040c7984 */ /* 0x000f280000000800 */
[----:B------:R-:W2:Y:S04]  /*154d0*/  LDS R14, [R4+0x200] ;  /* 0x00020000040e7984 */ /* 0x000ea80000000800 */
[----:B------:R-:W2:Y:S04]  /*154e0*/  LDS R20, [R4+0x300] ;  /* 0x0003000004147984 */ /* 0x000ea80000000800 */
[----:B------:R-:W-:Y:S04]  /*154f0*/  LDS R22, [R4+0x400] ;  /* 0x0004000004167984 */ /* 0x000fe80000000800 */
[----:B------:R-:W2:Y:S04]  /*15500*/  LDS R23, [R4+0x500] ;  /* 0x0005000004177984 */ /* 0x000ea80000000800 */
[----:B------:R-:W2:Y:S04]  /*15510*/  LDS R24, [R4+0x600] ;  /* 0x0006000004187984 */ /* 0x000ea80000000800 */
[----:B------:R-:W2:Y:S04]  /*15520*/  LDS R26, [R4+0x700] ;  /* 0x00070000041a7984 */ /* 0x000ea80000000800 */
[----:B------:R-:W2:Y:S01]  /*15530*/  LDS R28, [R4+0x800] ;  /* 0x00080000041c7984 */ /* 0x000ea20000000800 */
[----:B---3--:R-:W-:-:S03]  /*15540*/  FMUL.FTZ R9, R35, R6 ;  /* 0x0000000623097220 */ /* 0x008fc60000410000 */
[----:B------:R-:W3:Y:S01]  /*15550*/  LDS R30, [R4+0x900] ;  /* 0x00090000041e7984 */ /* 0x000ee20000000800 */
[----:B0-----:R-:W-:-:S03]  /*15560*/  FMUL.FTZ R11, R35, R8 ;  /* 0x00000008230b7220 */ /* 0x001fc60000410000 */
[----:B------:R-:W0:Y:S01]  /*15570*/  LDS R31, [R4+0xa00] ;  /* 0x000a0000041f7984 */ /* 0x000e220000000800 */
[----:B-1----:R-:W-:-:S03]  /*15580*/  FMUL.FTZ R13, R35, R10 ;  /* 0x0000000a230d7220 */ /* 0x002fc60000410000 */
[----:B------:R-:W1:Y:S01]  /*15590*/  LDS R32, [R4+0xb00] ;  /* 0x000b000004207984 */ /* 0x000e620000000800 */
[----:B----4-:R-:W-:-:S03]  /*155a0*/  FMUL.FTZ R15, R35, R12 ;  /* 0x0000000c230f7220 */ /* 0x010fc60000410000 */
[----:B------:R-:W4:Y:S01]  /*155b0*/  LDS R33, [R4+0xc00] ;  /* 0x000c000004217984 */ /* 0x000f220000000800 */
[----:B--2--5:R-:W-:-:S03]  /*155c0*/  FMUL.FTZ R17, R35, R14 ;  /* 0x0000000e23117220 */ /* 0x024fc60000410000 */
[----:B------:R-:W2:Y:S01]  /*155d0*/  LDS R34, [R4+0xd00] ;  /* 0x000d000004227984 */ /* 0x000ea20000000800 */
        /* <DEDUP_REMOVED lines=11> */
[----:B0-----:R-:W-:-:S03]  /*15690*/  FMUL.FTZ R11, R35, R30 ;  /* 0x0000001e230b7220 */ /* 0x001fc60000410000 */
[----:B------:R-:W-:Y:S01]  /*156a0*/  STS [R4+0x300], R21 ;  /* 0x0003001504007388 */ /* 0x000fe20000000800 */
[----:B------:R-:W-:-:S03]  /*156b0*/  FMUL.FTZ R31, R35, R31 ;  /* 0x0000001f231f7220 */ /* 0x000fc60000410000 */
[----:B------:R-:W-:Y:S01]  /*156c0*/  STS [R4+0x400], R9 ;  /* 0x0004000904007388 */ /* 0x000fe20000000800 */
[----:B-1----:R-:W-:-:S03]  /*156d0*/  FMUL.FTZ R13, R35, R32 ;  /* 0x00000020230d7220 */ /* 0x002fc60000410000 */
[----:B------:R-:W-:Y:S01]  /*156e0*/  STS [R4+0x500], R23 ;  /* 0x0005001704007388 */ /* 0x000fe20000000800 */
[----:B----4-:R-:W-:-:S03]  /*156f0*/  FMUL.FTZ R33, R35, R33 ;  /* 0x0000002123217220 */ /* 0x010fc60000410000 */
[----:B------:R-:W-:Y:S01]  /*15700*/  STS [R4+0x600], R25 ;  /* 0x0006001904007388 */ /* 0x000fe20000000800 */
[----:B--2---:R-:W-:-:S03]  /*15710*/  FMUL.FTZ R15, R35, R34 ;  /* 0x00000022230f7220 */ /* 0x004fc60000410000 */
        /* <DEDUP_REMOVED lines=9> */
.L_x_3608:
[----:B------:R-:W-:Y:S05]  /*157b0*/  BSYNC.RECONVERGENT B1 ;  /* 0x0000000000017941 */ /* 0x000fea0003800200 */
.L_x_3607:
[----:B------:R-:W-:Y:S01]  /*157c0*/  IMAD.IADD R6, R16, 0x1, -R7 ;  /* 0x0000000110067824 */ /* 0x000fe200078e0a07 */
[----:B------:R-:W-:Y:S04]  /*157d0*/  BSSY.RECONVERGENT B1, `(.L_x_3610) ;  /* 0x000001e000017945 */ /* 0x000fe80003800200 */
[----:B------:R-:W-:-:S13]  /*157e0*/  ISETP.GT.AND P1, PT, R6, 0x100, PT ;  /* 0x000001000600780c */ /* 0x000fda0003f24270 */
[----:B------:R-:W-:Y:S05]  /*157f0*/  @!P1 BRA `(.L_x_3611) ;  /* 0x00000000006c9947 */ /* 0x000fea0003800000 */
[----:B------:R-:W3:Y:S01]  /*15800*/  LDS R6, [R4+-0x200] ;  /* 0xfffe000004067984 */ /* 0x000ee20000000800 */
[----:B------:R-:W-:Y:S01]  /*15810*/  PLOP3.LUT P0, PT, PT, PT, PT, 0x8, 0x80 ;  /* 0x000000000080781c */ /* 0x000fe20003f0e170 */
[----:B------:R-:W-:Y:S02]  /*15820*/  VIADD R7, R7, 0x200 ;  /* 0x0000020007077836 */ /* 0x000fe40000000000 */
[----:B------:R-:W0:Y:S04]  /*15830*/  LDS R8, [R4+-0x100] ;  /* 0xffff000004087984 */ /* 0x000e280000000800 */
[----:B-1----:R-:W1:Y:S04]  /*15840*/  LDS R10, [R4] ;  /* 0x00000000040a7984 */ /* 0x002e680000000800 */
[----:B------:R-:W4:Y:S04]  /*15850*/  LDS R12, [R4+0x100] ;  /* 0x00010000040c7984 */ /* 0x000f280000000800 */
[----:B------:R-:W2:Y:S04]  /*15860*/  LDS R14, [R4+0x200] ;  /* 0x00020000040e7984 */ /* 0x000ea80000000800 */
[----:B------:R-:W2:Y:S04]  /*15870*/  LDS R20, [R4+0x300] ;  /* 0x0003000004147984 */ /* 0x000ea80000000800 */
[----:B------:R-:W2:Y:S04]  /*15880*/  LDS R22, [R4+0x400] ;  /* 0x0004000004167984 */ /* 0x000ea80000000800 */
[----:B------:R-:W2:Y:S01]  /*15890*/  LDS R24, [R4+0x500] ;  /* 0x0005000004187984 */ /* 0x000ea20000000800 */
[C---:B---3--:R-:W-:Y:S01]  /*158a0*/  FMUL.FTZ R9, R35.reuse, R6 ;  /* 0x0000000623097220 */ /* 0x048fe20000410000 */
[----:B0-----:R-:W-:-:S04]  /*158b0*/  FMUL.FTZ R11, R35, R8 ;  /* 0x00000008230b7220 */ /* 0x001fc80000410000 */
[----:B------:R-:W-:Y:S01]  /*158c0*/  STS [R4+-0x200], R9 ;  /* 0xfffe000904007388 */ /* 0x000fe20000000800 */
[----:B-1----:R-:W-:-:S03]  /*158d0*/  FMUL.FTZ R13, R35, R10 ;  /* 0x0000000a230d7220 */ /* 0x002fc60000410000 */
[----:B------:R-:W-:Y:S01]  /*158e0*/  STS [R4+-0x100], R11 ;  /* 0xffff000b04007388 */ /* 0x000fe20000000800 */
[----:B----4-:R-:W-:-:S03]  /*158f0*/  FMUL.FTZ R15, R35, R12 ;  /* 0x0000000c230f7220 */ /* 0x010fc60000410000 */
[----:B------:R-:W-:Y:S01]  /*15900*/  STS [R4], R13 ;  /* 0x0000000d04007388 */ /* 0x000fe20000000800 */
[----:B--2--5:R-:W-:-:S03]  /*15910*/  FMUL.FTZ R17, R35, R14 ;  /* 0x0000000e23117220 */ /* 0x024fc60000410000 */
        /* <DEDUP_REMOVED lines=9> */
.L_x_3611:
[----:B------:R-:W-:Y:S05]  /*159b0*/  BSYNC.RECONVERGENT B1 ;  /* 0x0000000000017941 */ /* 0x000fea0003800200 */
.L_x_3610:
[----:B------:R-:W-:-:S13]  /*159c0*/  ISETP.LT.OR P0, PT, R7, R16, P0 ;  /* 0x000000100700720c */ /* 0x000fda0000701670 */
[----:B------:R-:W-:Y:S05]  /*159d0*/  @!P0 BRA `(.L_x_3602) ;  /* 0x0000000c003c8947 */ /* 0x000fea0003800000 */
[----:B------:R-:W3:Y:S04]  /*159e0*/  LDS R6, [R4+-0x200] ;  /* 0xfffe000004067984 */ /* 0x000ee80000000800 */
[----:B------:R-:W0:Y:S04]  /*159f0*/  LDS R8, [R4+-0x100] ;  /* 0xffff000004087984 */ /* 0x000e280000000800 */
[----:B-1----:R-:W1:Y:S04]  /*15a00*/  LDS R10, [R4] ;  /* 0x00000000040a7984 */ /* 0x002e680000000800 */
[----:B------:R-:W4:Y:S01]  /*15a10*/  LDS R12, [R4+0x100] ;  /* 0x00010000040c7984 */ /* 0x000f220000000800 */
[-C--:B---3--:R-:W-:Y:S01]  /*15a20*/  FMUL.FTZ R7, R6, R35.reuse ;  /* 0x0000002306077220 */ /* 0x088fe20000410000 */
[----:B0-----:R-:W-:-:S04]  /*15a30*/  FMUL.FTZ R9, R8, R35 ;  /* 0x0000002308097220 */ /* 0x001fc80000410000 */
[----:B------:R0:W-:Y:S01]  /*15a40*/  STS [R4+-0x200], R7 ;  /* 0xfffe000704007388 */ /* 0x0001e20000000800 */
[----:B-1----:R-:W-:-:S03]  /*15a50*/  FMUL.FTZ R11, R10, R35 ;  /* 0x000000230a0b7220 */ /* 0x002fc60000410000 */
[----:B------:R0:W-:Y:S01]  /*15a60*/  STS [R4+-0x100], R9 ;  /* 0xffff000904007388 */ /* 0x0001e20000000800 */
[----:B----4-:R-:W-:-:S03]  /*15a70*/  FMUL.FTZ R13, R12, R35 ;  /* 0x000000230c0d7220 */ /* 0x010fc60000410000 */
[----:B------:R0:W-:Y:S04]  /*15a80*/  STS [R4], R11 ;  /* 0x0000000b04007388 */ /* 0x0001e80000000800 */
[----:B------:R0:W-:Y:S01]  /*15a90*/  STS [R4+0x100], R13 ;  /* 0x0001000d04007388 */ /* 0x0001e20000000800 */
[----:B------:R-:W-:Y:S05]  /*15aa0*/  BRA `(.L_x_3602) ;  /* 0x0000000c00087947 */ /* 0x000fea0003800000 */
.L_x_3603:
        /* <DEDUP_REMOVED lines=9> */
[----:B------:R-:W4:Y:S01]  /*15b40*/  LDCU.64 UR8, c[0x0][0x480] ;  /* 0x00009000ff0877ac */ /* 0x000f220008000a00 */
[----:B------:R-:W-:Y:S02]  /*15b50*/  LEA.HI R4, R4, 0x1, RZ, 0x1a ;  /* 0x0000000104047811 */ /* 0x000fe400078fd0ff */
[----:B------:R-:W-:Y:S01]  /*15b60*/  IADD3 R15, P0, PT, R7, R8, RZ ;  /* 0x00000008070f7210 */ /* 0x000fe20007f1e0ff */
[----:B------:R-:W-:Y:S02]  /*15b70*/  UMOV UR4, 0x400 ;  /* 0x0000040000047882 */ /* 0x000fe40000000000 */
[C---:B------:R-:W-:Y:S01]  /*15b80*/  IMAD.SHL.U32 R6, R4.reuse, 0x40, RZ ;  /* 0x0000004004067824 */ /* 0x040fe200078e00ff */
[----:B------:R-:W-:Y:S01]  /*15b90*/  UIADD3 UR4, UPT, UPT, UR4, 0x810, URZ ;  /* 0x0000081004047890 */ /* 0x000fe2000fffe0ff */
[----:B------:R-:W-:Y:S01]  /*15ba0*/  LOP3.LUT R4, R4, 0x3, RZ, 0xc0, !PT ;  /* 0x0000000304047812 */ /* 0x000fe200078ec0ff */
[----:B-1----:R-:W-:-:S02]  /*15bb0*/  IMAD.X R10, RZ, RZ, R9, P0 ;  /* 0x000000ffff0a7224 */ /* 0x002fc400000e0609 */
[----:B------:R-:W-:-:S05]  /*15bc0*/  LOP3.LUT R6, R6, 0xc0, RZ, 0xc0, !PT ;  /* 0x000000c006067812 */ /* 0x000fca00078ec0ff */
[----:B------:R-:W-:Y:S01]  /*15bd0*/  IMAD.IADD R7, R7, 0x1, R6 ;  /* 0x0000000107077824 */ /* 0x000fe200078e0206 */
[----:B----4-:R-:W-:Y:S01]  /*15be0*/  LEA R12, P0, R15, UR8, 0x2 ;  /* 0x000000080f0c7c11 */ /* 0x010fe2000f8010ff */
[----:B------:R-:W-:-:S03]  /*15bf0*/  IMAD.MOV R6, RZ, RZ, -R4 ;  /* 0x000000ffff067224 */ /* 0x000fc600078e0a04 */
[----:B------:R-:W-:Y:S01]  /*15c00*/  LEA.HI.X R15, R15, UR9, R10, 0x2, P0 ;  /* 0x000000090f0f7c11 */ /* 0x000fe200080f140a */
[----:B0-----:R-:W-:-:S06]  /*15c10*/  ULEA UR4, UR5, UR4, 0x18 ;  /* 0x0000000405047291 */ /* 0x001fcc000f8ec0ff */
[----:B------:R-:W-:-:S07]  /*15c20*/  VIADD R4, R0, UR4 ;  /* 0x0000000400047c36 */ /* 0x000fce0008000000 */
.L_x_3614:
[----:B----4-:R-:W3:Y:S01]  /*15c30*/  LDS R10, [R4] ;  /* 0x00000000040a7984 */ /* 0x010ee20000000800 */
[----:B------:R-:W-:Y:S02]  /*15c40*/  IMAD.MOV.U32 R11, RZ, RZ, R15 ;  /* 0x000000ffff0b7224 */ /* 0x000fe400078e000f */
[----:B------:R-:W-:-:S05]  /*15c50*/  VIADD R6, R6, 0x1 ;  /* 0x0000000106067836 */ /* 0x000fca0000000000 */
[----:B------:R-:W-:Y:S01]  /*15c60*/  ISETP.NE.AND P0, PT, R6, RZ, PT ;  /* 0x000000ff0600720c */ /* 0x000fe20003f05270 */
[----:B---3--:R-:W-:Y:S01]  /*15c70*/  FMUL.FTZ R13, R10, R35 ;  /* 0x000000230a0d7220 */ /* 0x008fe20000410000 */
[----:B------:R-:W-:Y:S01]  /*15c80*/  IMAD.MOV.U32 R10, RZ, RZ, R12 ;  /* 0x000000ffff0a7224 */ /* 0x000fe200078e000c */
[----:B------:R-:W-:-:S03]  /*15c90*/  IADD3 R12, P2, PT, R12, 0x100, RZ ;  /* 0x000001000c0c7810 */ /* 0x000fc60007f5e0ff */
[----:B------:R0:W-:Y:S02]  /*15ca0*/  STS [R4], R13 ;  /* 0x0000000d04007388 */ /* 0x0001e40000000800 */
[----:B------:R-:W-:Y:S02]  /*15cb0*/  IMAD.X R15, RZ, RZ, R15, P2 ;  /* 0x000000ffff0f7224 */ /* 0x000fe400010e060f */
[----:B------:R4:W-:Y:S01]  /*15cc0*/  STG.E desc[UR36][R10.64], R13 ;  /* 0x0000000d0a007986 */ /* 0x0009e2000c101924 */
[----:B0-----:R-:W-:Y:S02]  /*15cd0*/  VIADD R4, R4, 0x100 ;  /* 0x0000010004047836 */ /* 0x001fe40000000000 */
[----:B------:R-:W-:Y:S05]  /*15ce0*/  @P0 BRA `(.L_x_3614) ;  /* 0xfffffffc00d00947 */ /* 0x000fea000383ffff */
.L_x_3613:
[----:B------:R-:W-:Y:S05]  /*15cf0*/  BSYNC.RECONVERGENT B1 ;  /* 0x0000000000017941 */ /* 0x000fea0003800200 */
.L_x_3612:
[----:B------:R-:W-:Y:S05]  /*15d00*/  @!P1 BRA `(.L_x_3602) ;  /* 0x0000000800709947 */ /* 0x000fea0003800000 */
[----:B----4-:R-:W0:Y:S01]  /*15d10*/  S2R R11, SR_CgaCtaId ;  /* 0x00000000000b7919 */ /* 0x010e220000008800 */
[----:B------:R-:W4:Y:S01]  /*15d20*/  LDCU.64 UR4, c[0x0][0x480] ;  /* 0x00009000ff0477ac */ /* 0x000f220008000a00 */
[----:B------:R-:W-:Y:S01]  /*15d30*/  IADD3 R6, P0, PT, R7, R8, RZ ;  /* 0x0000000807067210 */ /* 0x000fe20007f1e0ff */
[----:B-1----:R-:W-:Y:S01]  /*15d40*/  IMAD.IADD R10, R16, 0x1, -R7 ;  /* 0x00000001100a7824 */ /* 0x002fe200078e0a07 */
[----:B------:R-:W-:Y:S01]  /*15d50*/  MOV R4, 0x400 ;  /* 0x0000040000047802 */ /* 0x000fe20000000f00 */
[----:B------:R-:W-:Y:S02]  /*15d60*/  BSSY.RECONVERGENT B1, `(.L_x_3615) ;  /* 0x0000058000017945 */ /* 0x000fe40003800200 */
[----:B------:R-:W-:Y:S01]  /*15d70*/  IMAD.X R9, RZ, RZ, R9, P0 ;  /* 0x000000ffff097224 */ /* 0x000fe200000e0609 */
[----:B------:R-:W-:Y:S02]  /*15d80*/  ISETP.GT.AND P1, PT, R10, 0x300, PT ;  /* 0x000003000a00780c */ /* 0x000fe40003f24270 */
[----:B----4-:R-:W-:-:S04]  /*15d90*/  LEA R8, P0, R6, UR4, 0x2 ;  /* 0x0000000406087c11 */ /* 0x010fc8000f8010ff */
[----:B------:R-:W-:Y:S01]  /*15da0*/  LEA.HI.X R9, R6, UR5, R9, 0x2, P0 ;  /* 0x0000000506097c11 */ /* 0x000fe200080f1409 */
[----:B------:R-:W-:Y:S01]  /*15db0*/  VIADD R6, R4, 0x810 ;  /* 0x0000081004067836 */ /* 0x000fe20000000000 */
[----:B------:R-:W-:Y:S01]  /*15dc0*/  IADD3 R8, P0, PT, R8, 0x200, RZ ;  /* 0x0000020008087810 */ /* 0x000fe20007f1e0ff */
[----:B------:R-:W-:-:S04]  /*15dd0*/  IMAD.SHL.U32 R4, R5, 0x4, RZ ;  /* 0x0000000405047824 */ /* 0x000fc800078e00ff */
[----:B------:R-:W-:Y:S01]  /*15de0*/  IMAD R4, R7, 0x4, -R4 ;  /* 0x0000000407047824 */ /* 0x000fe200078e0a04 */
[----:B0-----:R-:W-:Y:S01]  /*15df0*/  LEA R11, R11, R6, 0x18 ;  /* 0x000000060b0b7211 */ /* 0x001fe200078ec0ff */
[----:B------:R-:W-:Y:S01]  /*15e00*/  IMAD.X R9, RZ, RZ, R9, P0 ;  /* 0x000000ffff097224 */ /* 0x000fe200000e0609 */
[----:B------:R-:W-:Y:S02]  /*15e10*/  PLOP3.LUT P0, PT, PT, PT, PT, 0x80, 0x8 ;  /* 0x000000000008781c */ /* 0x000fe40003f0f070 */
[----:B------:R-:W-:Y:S01]  /*15e20*/  IADD3 R4, PT, PT, R4, 0x200, R11 ;  /* 0x0000020004047810 */ /* 0x000fe20007ffe00b */
[----:B------:R-:W-:Y:S10]  /*15e30*/  @!P1 BRA `(.L_x_3616) ;  /* 0x0000000400289947 */ /* 0x000ff40003800000 */
[----:B------:R-:W-:Y:S01]  /*15e40*/  PLOP3.LUT P0, PT, PT, PT, PT, 0x8, 0x80 ;  /* 0x000000000080781c */ /* 0x000fe20003f0e170 */
[----:B------:R-:W-:-:S12]  /*15e50*/  VIADD R34, R16, 0xfffffd00 ;  /* 0xfffffd0010227836 */ /* 0x000fd80000000000 */
.L_x_3617:
[----:B------:R-:W3:Y:S01]  /*15e60*/  LDS R6, [R4+-0x200] ;  /* 0xfffe000004067984 */ /* 0x000ee20000000800 */
[----:B------:R-:W-:-:S03]  /*15e70*/  VIADD R7, R7, 0x400 ;  /* 0x0000040007077836 */ /* 0x000fc60000000000 */
[----:B------:R-:W0:Y:S02]  /*15e80*/  LDS R10, [R4+-0x100] ;  /* 0xffff0000040a7984 */ /* 0x000e240000000800 */
[----:B------:R-:W-:Y:S02]  /*15e90*/  ISETP.GE.AND P2, PT, R7, R34, PT ;  /* 0x000000220700720c */ /* 0x000fe40003f46270 */
[----:B------:R-:W1:Y:S04]  /*15ea0*/  LDS R14, [R4+0x100] ;  /* 0x00010000040e7984 */ /* 0x000e680000000800 */
[----:B------:R-:W4:Y:S04]  /*15eb0*/  LDS R12, [R4] ;  /* 0x00000000040c7984 */ /* 0x000f280000000800 */
[----:B------:R-:W-:Y:S04]  /*15ec0*/  LDS R26, [R4+0x500] ;  /* 0x00050000041a7984 */ /* 0x000fe80000000800 */
        /* <DEDUP_REMOVED lines=8> */
[----:B------:R-:W-:Y:S01]  /*15f50*/  LDS R6, [R4+0xd00] ;  /* 0x000d000004067984 */ /* 0x000fe20000000800 */
[----:B-1---5:R-:W-:-:S03]  /*15f60*/  FMUL.FTZ R17, R35, R14 ;  /* 0x0000000e23117220 */ /* 0x022fc60000410000 */
[----:B------:R-:W-:Y:S01]  /*15f70*/  LDS R30, [R4+0x900] ;  /* 0x00090000041e7984 */ /* 0x000fe20000000800 */
[----:B----4-:R-:W-:-:S03]  /*15f80*/  FMUL.FTZ R15, R35, R12 ;  /* 0x0000000c230f7220 */ /* 0x010fc60000410000 */
[----:B------:R-:W0:Y:S04]  /*15f90*/  LDS R31, [R4+0xa00] ;  /* 0x000a0000041f7984 */ /* 0x000e280000000800 */
[----:B------:R-:W-:Y:S04]  /*15fa0*/  LDS R32, [R4+0xb00] ;  /* 0x000b000004207984 */ /* 0x000fe80000000800 */
[----:B------:R-:W1:Y:S01]  /*15fb0*/  LDS R33, [R4+0xc00] ;  /* 0x000c000004217984 */ /* 0x000e620000000800 */
[----:B--2---:R-:W-:-:S03]  /*15fc0*/  FMUL.FTZ R21, R35, R20 ;  /* 0x0000001423157220 */ /* 0x004fc60000410000 */
        /* <DEDUP_REMOVED lines=49> */
.L_x_3616:
[----:B------:R-:W-:Y:S05]  /*162e0*/  BSYNC.RECONVERGENT B1 ;  /* 0x0000000000017941 */ /* 0x000fea0003800200 */
.L_x_3615:
        /* <DEDUP_REMOVED lines=8> */
[----:B------:R-:W1:Y:S04]  /*16370*/  LDS R12, [R4] ;  /* 0x00000000040c7984 */ /* 0x000e680000000800 */
[----:B------:R-:W4:Y:S04]  /*16380*/  LDS R14, [R4+0x100] ;  /* 0x00010000040e7984 */ /* 0x000f280000000800 */
[----:B------:R-:W2:Y:S04]  /*16390*/  LDS R20, [R4+0x200] ;  /* 0x0002000004147984 */ /* 0x000ea80000000800 */
[----:B------:R-:W2:Y:S04]  /*163a0*/  LDS R22, [R4+0x300] ;  /* 0x0003000004167984 */ /* 0x000ea80000000800 */
[----:B------:R-:W2:Y:S04]  /*163b0*/  LDS R24, [R4+0x400] ;  /* 0x0004000004187984 */ /* 0x000ea80000000800 */
[----:B------:R-:W2:Y:S01]  /*163c0*/  LDS R26, [R4+0x500] ;  /* 0x00050000041a7984 */ /* 0x000ea20000000800 */
[C---:B---3--:R-:W-:Y:S01]  /*163d0*/  FMUL.FTZ R11, R35.reuse, R6 ;  /* 0x00000006230b7220 */ /* 0x048fe20000410000 */
[----:B------:R-:W-:Y:S01]  /*163e0*/  IADD3 R6, P1, PT, R8, 0x800, RZ ;  /* 0x0000080008067810 */ /* 0x000fe20007f3e0ff */
[----:B0-----:R-:W-:-:S03]  /*163f0*/  FMUL.FTZ R13, R35, R10 ;  /* 0x0000000a230d7220 */ /* 0x001fc60000410000 */
[----:B------:R-:W-:Y:S01]  /*16400*/  STG.E desc[UR36][R8.64+-0x200], R11 ;  /* 0xfffe000b08007986 */ /* 0x000fe2000c101924 */
[----:B-1----:R-:W-:-:S03]  /*16410*/  FMUL.FTZ R15, R35, R12 ;  /* 0x0000000c230f7220 */ /* 0x002fc60000410000 */
[----:B------:R-:W-:Y:S01]  /*16420*/  STS [R4+-0x200], R11 ;  /* 0xfffe000b04007388 */ /* 0x000fe20000000800 */
[----:B----45:R-:W-:-:S03]  /*16430*/  FMUL.FTZ R17, R35, R14 ;  /* 0x0000000e23117220 */ /* 0x030fc60000410000 */
[----:B------:R-:W-:Y:S01]  /*16440*/  STG.E desc[UR36][R8.64+-0x100], R13 ;  /* 0xffff000d08007986 */ /* 0x000fe2000c101924 */
[----:B--2---:R-:W-:-:S03]  /*16450*/  FMUL.FTZ R21, R35, R20 ;  /* 0x0000001423157220 */ /* 0x004fc60000410000 */
[----:B------:R0:W-:Y:S01]  /*16460*/  STS [R4+-0x100], R13 ;  /* 0xffff000d04007388 */ /* 0x0001e20000000800 */
[----:B------:R-:W-:-:S03]  /*16470*/  FMUL.FTZ R23, R35, R22 ;  /* 0x0000001623177220 */ /* 0x000fc60000410000 */
        /* <DEDUP_REMOVED lines=18> */
.L_x_3619:
[----:B------:R-:W-:Y:S05]  /*165a0*/  BSYNC.RECONVERGENT B1 ;  /* 0x0000000000017941 */ /* 0x000fea0003800200 */
.L_x_3618:
[----:B------:R-:W-:-:S13]  /*165b0*/  ISETP.LT.OR P0, PT, R7, R16, P0 ;  /* 0x000000100700720c */ /* 0x000fda0000701670 */
[----:B------:R-:W-:Y:S05]  /*165c0*/  @!P0 BRA `(.L_x_3602) ;  /* 0x0000000000408947 */ /* 0x000fea0003800000 */
[----:B------:R-:W3:Y:S04]  /*165d0*/  LDS R6, [R4+-0x200] ;  /* 0xfffe000004067984 */ /* 0x000ee80000000800 */
[----:B------:R-:W0:Y:S04]  /*165e0*/  LDS R10, [R4+-0x100] ;  /* 0xffff0000040a7984 */ /* 0x000e280000000800 */
[----:B------:R-:W1:Y:S04]  /*165f0*/  LDS R12, [R4] ;  /* 0x00000000040c7984 */ /* 0x000e680000000800 */
[----:B------:R-:W4:Y:S01]  /*16600*/  LDS R14, [R4+0x100] ;  /* 0x00010000040e7984 */ /* 0x000f220000000800 */
[-C--:B---3--:R-:W-:Y:S01]  /*16610*/  FMUL.FTZ R7, R6, R35.reuse ;  /* 0x0000002306077220 */ /* 0x088fe20000410000 */
        /* <DEDUP_REMOVED lines=11> */
.L_x_3602:
[----:B------:R-:W-:Y:S05]  /*166d0*/  BSYNC.RECONVERGENT B0 ;  /* 0x0000000000007941 */ /* 0x000fea0003800200 */
.L_x_3601:
[----:B------:R-:W1:Y:S01]  /*166e0*/  S2R R25, SR_CgaCtaId ;  /* 0x0000000000197919 */ /* 0x000e620000008800 */
[----:B------:R-:W2:Y:S01]  /*166f0*/  LDCU UR7, c[0x0][0x40c] ;  /* 0x00008180ff0777ac */ /* 0x000ea20008000800 */
[----:B------:R-:W3:Y:S01]  /*16700*/  S2UR UR4, SR_CTAID.Y ;  /* 0x00000000000479c3 */ /* 0x000ee20000002600 */
[C---:B------:R-:W-:Y:S01]  /*16710*/  ISETP.GT.U32.AND P0, PT, R130.reuse, 0x3f, PT ;  /* 0x0000003f8200780c */ /* 0x040fe20003f04070 */
[----:B0-----:R-:W-:Y:S01]  /*16720*/  IMAD.SHL.U32 R4, R130, 0x10, RZ ;  /* 0x0000001082047824 */ /* 0x001fe200078e00ff */
[----:B------:R-:W-:Y:S01]  /*16730*/  LOP3.LUT R0, R0, 0xfc, RZ, 0xc0, !PT ;  /* 0x000000fc00007812 */ /* 0x000fe200078ec0ff */
[----:B------:R-:W0:Y:S01]  /*16740*/  LDCU UR6, c[0x0][0x3f4] ;  /* 0x00007e80ff0677ac */ /* 0x000e220008000800 */
[----:B------:R-:W-:Y:S01]  /*16750*/  MOV R71, 0x400 ;  /* 0x0000040000477802 */ /* 0x000fe20000000f00 */
[----:B------:R-:W-:Y:S01]  /*16760*/  BSSY.RECONVERGENT B0, `(.L_x_3620) ;  /* 0x000001a000007945 */ /* 0x000fe20003800200 */
[----:B------:R-:W-:Y:S01]  /*16770*/  ISETP.GT.U32.OR P0, PT, R0, 0xbf, P0 ;  /* 0x000000bf0000780c */ /* 0x000fe20000704470 */
[----:B------:R-:W3:Y:S01]  /*16780*/  LDC R26, c[0x0][0x3f8] ;  /* 0x0000fe00ff1a7b82 */ /* 0x000ee20000000800 */
[----:B------:R-:W-:Y:S01]  /*16790*/  LOP3.LUT R4, R4, 0x3f0, RZ, 0xc0, !PT ;  /* 0x000003f004047812 */ /* 0x000fe200078ec0ff */
[----:B------:R-:W-:Y:S01]  /*167a0*/  VIADD R6, R71, 0x410 ;  /* 0x0000041047067836 */ /* 0x000fe20000000000 */
[----:B------:R-:W-:-:S02]  /*167b0*/  SHF.R.U32.HI R24, RZ, 0x6, R130 ;  /* 0x00000006ff187819 */ /* 0x000fc40000011682 */
[----:B------:R-:W-:Y:S02]  /*167c0*/  CS2R R14, SRZ ;  /* 0x00000000000e7805 */ /* 0x000fe4000001ff00 */
[----:B----4-:R-:W-:Y:S02]  /*167d0*/  CS2R R12, SRZ ;  /* 0x00000000000c7805 */ /* 0x010fe4000001ff00 */
[----:B--2---:R-:W-:Y:S01]  /*167e0*/  ISETP.NE.OR P0, PT, RZ, UR7, P0 ;  /* 0x00000007ff007c0c */ /* 0x004fe20008705670 */
[----:B0-----:R-:W-:Y:S01]  /*167f0*/  IMAD R31, R116, UR6, R0 ;  /* 0x00000006741f7c24 */ /* 0x001fe2000f8e0200 */
[----:B-1----:R-:W-:Y:S01]  /*16800*/  LEA R7, R25, R6, 0x18 ;  /* 0x0000000619077211 */ /* 0x002fe200078ec0ff */
[----:B---3-5:R-:W-:-:S04]  /*16810*/  IMAD R17, R26, UR4, R3 ;  /* 0x000000041a117c24 */ /* 0x028fc8000f8e0203 */
[----:B------:R-:W-:Y:S02]  /*16820*/  IMAD.IADD R4, R7, 0x1, R4 ;  /* 0x0000000107047824 */ /* 0x000fe400078e0204 */
[----:B------:R-:W-:-:S04]  /*16830*/  IMAD R17, R17, 0xc0, RZ ;  /* 0x000000c011117824 */ /* 0x000fc800078e02ff */
[----:B------:R-:W-:Y:S01]  /*16840*/  IMAD R29, R17, UR6, R0 ;  /* 0x00000006111d7c24 */ /* 0x000fe2000f8e0200 */
[----:B------:R-:W-:Y:S06]  /*16850*/  @P0 BRA `(.L_x_3621) ;  /* 0x0000000000280947 */ /* 0x000fec0003800000 */
        /* <DEDUP_REMOVED lines=9> */
.L_x_3622:
[----:B-----5:R0:W-:Y:S02]  /*168f0*/  STS.128 [R4], R12 ;  /* 0x0000000c04007388 */ /* 0x0201e40000000c00 */
.L_x_3621:
[----:B------:R-:W-:Y:S05]  /*16900*/  BSYNC.RECONVERGENT B0 ;  /* 0x0000000000007941 */ /* 0x000fea0003800200 */
.L_x_3620:
[----:B------:R-:W-:Y:S01]  /*16910*/  BAR.SYNC.DEFER_BLOCKING 0x0 ;  /* 0x0000000000007b1d */ /* 0x000fe20000010000 */
[----:B------:R-:W-:Y:S02]  /*16920*/  ISETP.GT.U32.AND P1, PT, R0, 0xbf, PT ;  /* 0x000000bf0000780c */ /* 0x000fe40003f24070 */
[----:B------:R-:W-:Y:S02]  /*16930*/  CS2R R10, SRZ ;  /* 0x00000000000a7805 */ /* 0x000fe4000001ff00 */
[----:B------:R-:W-:Y:S02]  /*16940*/  PLOP3.LUT P0, PT, PT, PT, PT, 0x8, 0x80 ;  /* 0x000000000080781c */ /* 0x000fe40003f0e170 */
[----:B------:R-:W-:Y:S01]  /*16950*/  CS2R R8, SRZ ;  /* 0x0000000000087805 */ /* 0x000fe2000001ff00 */
[----:B------:R-:W-:Y:S06]  /*16960*/  BSSY.RECONVERGENT B0, `(.L_x_3623) ;  /* 0x0000238000007945 */ /* 0x000fec0003800200 */
[----:B------:R-:W-:Y:S05]  /*16970*/  @P1 BRA `(.L_x_3624) ;  /* 0x0000002000d81947 */ /* 0x000fea0003800000 */
[----:B------:R-:W1:Y:S01]  /*16980*/  LDC.64 R20, c[0x0][0x3c0] ;  /* 0x0000f000ff147b82 */ /* 0x000e620000000a00 */
[----:B------:R-:W-:Y:S01]  /*16990*/  VIADD R22, R16, 0xffffffff ;  /* 0xffffffff10167836 */ /* 0x000fe20000000000 */
[----:B------:R-:W-:Y:S01]  /*169a0*/  BSSY.RECONVERGENT B1, `(.L_x_3625) ;  /* 0x000014d000017945 */ /* 0x000fe20003800200 */
[----:B------:R-:W-:Y:S02]  /*169b0*/  IMAD.IADD R23, R24, 0x1, R5 ;  /* 0x0000000118177824 */ /* 0x000fe400078e0205 */
[----:B------:R-:W-:Y:S01]  /*169c0*/  IMAD.MOV.U32 R11, RZ, RZ, RZ ;  /* 0x000000ffff0b7224 */ /* 0x000fe200078e00ff */
[----:B------:R-:W-:-:S04]  /*169d0*/  VIMNMX R36, PT, PT, R22, UR6, PT ;  /* 0x0000000616247c48 */ /* 0x000fc8000bfe0100 */
[----:B------:R-:W-:Y:S01]  /*169e0*/  ISETP.GT.AND P1, PT, R36, R23, PT ;  /* 0x000000172400720c */ /* 0x000fe20003f24270 */
[----:B-1----:R-:W-:-:S04]  /*169f0*/  IMAD.WIDE R6, R29, 0x4, R20 ;  /* 0x000000041d067825 */ /* 0x002fc800078e0214 */
[----:B------:R-:W-:-:S08]  /*16a00*/  IMAD.WIDE R20, R31, 0x4, R20 ;  /* 0x000000041f147825 */ /* 0x000fd000078e0214 */
[----:B------:R-:W-:Y:S05]  /*16a10*/  @!P1 BRA `(.L_x_3626) ;  /* 0x0000001400149947 */ /* 0x000fea0003800000 */
[----:B------:R-:W-:-:S09]  /*16a20*/  UISETP.NE.AND UP0, UPT, UR7, URZ, UPT ;  /* 0x000000ff0700728c */ /* 0x000fd2000bf05270 */
[----:B------:R-:W-:Y:S05]  /*16a30*/  BRA.U UP0, `(.L_x_3627) ;  /* 0x00000009005c7547 */ /* 0x000fea000b800000 */
[----:B------:R-:W1:Y:S01]  /*16a40*/  LDC.64 R8, c[0x0][0x458] ;  /* 0x00011600ff087b82 */ /* 0x000e620000000a00 */
[----:B------:R-:W-:Y:S01]  /*16a50*/  IMAD.IADD R10, R36, 0x1, -R23 ;  /* 0x00000001240a7824 */ /* 0x000fe200078e0a17 */
[----:B------:R-:W-:Y:S01]  /*16a60*/  IADD3 R11, PT, PT, R24, R5, -R36 ;  /* 0x00000005180b7210 */ /* 0x000fe20007ffe824 */
[----:B------:R-:W-:Y:S01]  /*16a70*/  IMAD R35, R2, R26, R3 ;  /* 0x0000001a02237224 */ /* 0x000fe200078e0203 */
[----:B------:R-:W-:Y:S01]  /*16a80*/  BSSY.RECONVERGENT B2, `(.L_x_3628) ;  /* 0x0000037000027945 */ /* 0x000fe20003800200 */
[----:B------:R-:W-:Y:S01]  /*16a90*/  IMAD.MOV.U32 R37, RZ, RZ, R23 ;  /* 0x000000ffff257224 */ /* 0x000fe200078e0017 */
[----:B------:R-:W-:Y:S01]  /*16aa0*/  LOP3.LUT P2, R30, R10, 0x3, RZ, 0xc0, !PT ;  /* 0x000000030a1e7812 */ /* 0x000fe2000784c0ff */
[----:B------:R-:W-:Y:S01]  /*16ab0*/  IMAD R35, R35, 0xc0, R0 ;  /* 0x000000c023237824 */ /* 0x000fe200078e0200 */
[----:B------:R-:W-:Y:S02]  /*16ac0*/  ISETP.GT.U32.AND P1, PT, R11, -0x4, PT ;  /* 0xfffffffc0b00780c */ /* 0x000fe40003f24070 */
[----:B------:R-:W-:Y:S01]  /*16ad0*/  CS2R R10, SRZ ;  /* 0x00000000000a7805 */ /* 0x000fe2000001ff00 */
[----:B-1----:R-:W-:Y:S01]  /*16ae0*/  IMAD.WIDE R34, R35, 0x4, R8 ;  /* 0x0000000423227825 */ /* 0x002fe200078e0208 */
[----:B------:R-:W-:-:S07]  /*16af0*/  CS2R R8, SRZ ;  /* 0x0000000000087805 */ /* 0x000fce000001ff00 */
[----:B------:R-:W-:Y:S05]  /*16b00*/  @!P2 BRA `(.L_x_3629) ;  /* 0x0000000000b8a947 */ /* 0x000fea0003800000 */
[----:B------:R1:W2:Y:S01]  /*16b10*/  LDS.128 R40, [R4] ;  /* 0x0000000004287984 */ /* 0x0002a20000000c00 */
[----:B------:R-:W3:Y:S01]  /*16b20*/  LDCU.64 UR4, c[0x0][0x3c0] ;  /* 0x00007800ff0477ac */ /* 0x000ee20008000a00 */
[----:B------:R-:W-:Y:S02]  /*16b30*/  IMAD R26, R23, 0xc0, RZ ;  /* 0x000000c0171a7824 */ /* 0x000fe400078e02ff */
[----:B------:R-:W-:Y:S02]  /*16b40*/  VIADD R8, R71, 0x810 ;  /* 0x0000081047087836 */ /* 0x000fe40000000000 */
[----:B------:R-:W-:-:S03]  /*16b50*/  IMAD.WIDE.U32 R26, R26, 0x4, RZ ;  /* 0x000000041a1a7825 */ /* 0x000fc600078e00ff */
[----:B------:R-:W-:Y:S01]  /*16b60*/  LEA R25, R25, R8, 0x18 ;  /* 0x0000000819197211 */ /* 0x000fe200078ec0ff */
[----:B------:R-:W-:Y:S02]  /*16b70*/  IMAD.MOV R30, RZ, RZ, -R30 ;  /* 0x000000ffff1e7224 */ /* 0x000fe400078e0a1e */
[----:B------:R-:W-:-:S04]  /*16b80*/  IMAD.WIDE R28, R29, 0x4, R26 ;  /* 0x000000041d1c7825 */ /* 0x000fc800078e021a */
[----:B------:R-:W-:Y:S01]  /*16b90*/  IMAD.WIDE R26, R31, 0x4, R26 ;  /* 0x000000041f1a7825 */ /* 0x000fe200078e021a */
[----:B---3--:R-:W-:-:S03]  /*16ba0*/  IADD3 R32, P2, PT, R28, UR4, RZ ;  /* 0x000000041c207c10 */ /* 0x008fc6000ff5e0ff */
[----:B------:R-:W-:Y:S01]  /*16bb0*/  IMAD.MOV.U32 R37, RZ, RZ, R23 ;  /* 0x000000ffff257224 */ /* 0x000fe200078e0017 */
[----:B------:R-:W-:Y:S01]  /*16bc0*/  IADD3 R28, P3, PT, R26, UR4, RZ ;  /* 0x000000041a1c7c10 */ /* 0x000fe2000ff7e0ff */
[----:B------:R-:W-:Y:S01]  /*16bd0*/  IMAD.MOV.U32 R8, RZ, RZ, RZ ;  /* 0x000000ffff087224 */ /* 0x000fe200078e00ff */
[----:B------:R-:W-:Y:S01]  /*16be0*/  IADD3.X R33, PT, PT, R29, UR5, RZ, P2, !PT ;  /* 0x000000051d217c10 */ /* 0x000fe200097fe4ff */
[----:B------:R-:W-:Y:S01]  /*16bf0*/  IMAD R25, R24, 0x4, R25 ;  /* 0x0000000418197824 */ /* 0x000fe200078e0219 */
[----:B-1----:R-:W-:-:S09]  /*16c00*/  IADD3.X R31, PT, PT, R27, UR5, RZ, P3, !PT ;  /* 0x000000051b1f7c10 */ /* 0x002fd20009ffe4ff */
.L_x_3630:
[----:B------:R-:W-:Y:S01]  /*16c10*/  ISETP.NE.AND P2, PT, R19, RZ, PT ;  /* 0x000000ff1300720c */ /* 0x000fe20003f45270 */
[----:B-1----:R-:W-:Y:S01]  /*16c20*/  IMAD.MOV.U32 R26, RZ, RZ, R28 ;  /* 0x000000ffff1a7224 */ /* 0x002fe200078e001c */
[----:B------:R1:W3:Y:S01]  /*16c30*/  LDS R29, [R25] ;  /* 0x00000000191d7984 */ /* 0x0002e20000000800 */
[----:B------:R-:W-:-:S05]  /*16c40*/  IMAD.MOV.U32 R27, RZ, RZ, R31 ;  /* 0x000000ffff1b7224 */ /* 0x000fca00078e001f */
[----:B------:R4:W2:Y:S05]  /*16c50*/  LDG.E.128 R44, desc[UR36][R26.64] ;  /* 0x000000241a2c7981 */ /* 0x0008aa000c1e1d00 */
[----:B------:R-:W5:Y:S01]  /*16c60*/  @P2 LDG.E.128 R48, desc[UR36][R34.64] ;  /* 0x0000002422302981 */ /* 0x000f62000c1e1d00 */
[----:B------:R-:W-:Y:S01]  /*16c70*/  VIADD R30, R30, 0x1 ;  /* 0x000000011e1e7836 */ /* 0x000fe20000000000 */
[----:B------:R-:W-:Y:S01]  /*16c80*/  IADD3 R28, P4, PT, R28, 0x300, RZ ;  /* 0x000003001c1c7810 */ /* 0x000fe20007f9e0ff */
[----:B------:R-:W-:Y:S02]  /*16c90*/  VIADD R37, R37, 0x1 ;  /* 0x0000000125257836 */ /* 0x000fe40000000000 */
[----:B----4-:R-:W-:Y:S01]  /*16ca0*/  IMAD.MOV.U32 R26, RZ, RZ, R32 ;  /* 0x000000ffff1a7224 */ /* 0x010fe200078e0020 */
[----:B------:R-:W-:Y:S01]  /*16cb0*/  IADD3 R32, P3, PT, R32, 0x300, RZ ;  /* 0x0000030020207810 */ /* 0x000fe20007f7e0ff */
[----:B------:R-:W-:-:S02]  /*16cc0*/  IMAD.MOV.U32 R27, RZ, RZ, R33 ;  /* 0x000000ffff1b7224 */ /* 0x000fc400078e0021 */
[----:B-1----:R-:W-:Y:S02]  /*16cd0*/  VIADD R25, R25, 0x4 ;  /* 0x0000000419197836 */ /* 0x002fe40000000000 */
[----:B------:R-:W-:Y:S02]  /*16ce0*/  IMAD.X R33, RZ, RZ, R33, P3 ;  /* 0x000000ffff217224 */ /* 0x000fe400018e0621 */
[----:B------:R-:W-:Y:S02]  /*16cf0*/  IMAD.X R31, RZ, RZ, R31, P4 ;  /* 0x000000ffff1f7224 */ /* 0x000fe400020e061f */
[----:B--2---:R-:W-:Y:S01]  /*16d00*/  FADD.FTZ R44, R40, R44 ;  /* 0x0000002c282c7221 */ /* 0x004fe20000010000 */
[----:B------:R-:W-:Y:S01]  /*16d10*/  FADD.FTZ R45, R41, R45 ;  /* 0x0000002d292d7221 */ /* 0x000fe20000010000 */
[----:B------:R-:W-:Y:S01]  /*16d20*/  FADD.FTZ R46, R42, R46 ;  /* 0x0000002e2a2e7221 */ /* 0x000fe20000010000 */
[----:B------:R-:W-:Y:S01]  /*16d30*/  FADD.FTZ R47, R43, R47 ;  /* 0x0000002f2b2f7221 */ /* 0x000fe20000010000 */
[----:B-----5:R-:W-:Y:S01]  /*16d40*/  @P2 FMUL.FTZ R44, R44, R48 ;  /* 0x000000302c2c2220 */ /* 0x020fe20000410000 */
[----:B------:R-:W-:Y:S01]  /*16d50*/  @P2 FMUL.FTZ R45, R45, R49 ;  /* 0x000000312d2d2220 */ /* 0x000fe20000410000 */
[----:B------:R-:W-:Y:S01]  /*16d60*/  @P2 FMUL.FTZ R46, R46, R50 ;  /* 0x000000322e2e2220 */ /* 0x000fe20000410000 */
[----:B------:R-:W-:Y:S01]  /*16d70*/  @P2 FMUL.FTZ R47, R47, R51 ;  /* 0x000000332f2f2220 */ /* 0x000fe20000410000 */
[----:B------:R-:W-:Y:S01]  /*16d80*/  ISETP.NE.AND P2, PT, R30, RZ, PT ;  /* 0x000000ff1e00720c */ /* 0x000fe20003f45270 */
[C---:B---3--:R-:W-:Y:S01]  /*16d90*/  FFMA.FTZ R8, R29.reuse, R44, R8 ;  /* 0x0000002c1d087223 */ /* 0x048fe20000010008 */
[C---:B------:R-:W-:Y:S01]  /*16da0*/  FFMA.FTZ R9, R29.reuse, R45, R9 ;  /* 0x0000002d1d097223 */ /* 0x040fe20000010009 */
[C---:B------:R-:W-:Y:S01]  /*16db0*/  FFMA.FTZ R10, R29.reuse, R46, R10 ;  /* 0x0000002e1d0a7223 */ /* 0x040fe2000001000a */
[----:B------:R1:W-:Y:S01]  /*16dc0*/  STG.E.128 desc[UR36][R26.64], R44 ;  /* 0x0000002c1a007986 */ /* 0x0003e2000c101d24 */
[----:B------:R-:W-:-:S08]  /*16dd0*/  FFMA.FTZ R11, R29, R47, R11 ;  /* 0x0000002f1d0b7223 */ /* 0x000fd0000001000b */
[----:B------:R-:W-:Y:S05]  /*16de0*/  @P2 BRA `(.L_x_3630) ;  /* 0xfffffffc00882947 */ /* 0x000fea000383ffff */
.L_x_3629:
[----:B------:R-:W-:Y:S05]  /*16df0*/  BSYNC.RECONVERGENT B2 ;  /* 0x0000000000027941 */ /* 0x000fea0003800200 */
.L_x_3628:
[----:B------:R-:W-:Y:S04]  /*16e00*/  BSSY.RECONVERGENT B2, `(.L_x_3631) ;  /* 0x0000059000027945 */ /* 0x000fe80003800200 */
[----:B------:R-:W-:Y:S05]  /*16e10*/  @P1 BRA `(.L_x_3632) ;  /* 0x00000004005c1947 */ /* 0x000fea0003800000 */
[----:B------:R2:W3:Y:S02]  /*16e20*/  LDS.128 R28, [R4] ;  /* 0x00000000041c7984 */ /* 0x0004e40000000c00 */
.L_x_3633:
[----:B------:R-:W-:Y:S01]  /*16e30*/  ISETP.NE.AND P1, PT, R19, RZ, PT ;  /* 0x000000ff1300720c */ /* 0x000fe20003f25270 */
[----:B------:R-:W-:-:S04]  /*16e40*/  IMAD R25, R37, 0xc0, RZ ;  /* 0x000000c025197824 */ /* 0x000fc800078e02ff */
[----:B-1----:R-:W-:-:S05]  /*16e50*/  IMAD.WIDE.U32 R26, R25, 0x4, R20 ;  /* 0x00000004191a7825 */ /* 0x002fca00078e0014 */
[----:B------:R1:W3:Y:S04]  /*16e60*/  LDG.E.128 R40, desc[UR36][R26.64] ;  /* 0x000000241a287981 */ /* 0x0002e8000c1e1d00 */
[----:B------:R-:W4:Y:S01]  /*16e70*/  @P1 LDG.E.128 R44, desc[UR36][R34.64] ;  /* 0x00000024222c1981 */ /* 0x000f22000c1e1d00 */
[----:B------:R-:W-:-:S04]  /*16e80*/  VIADD R39, R25, 0xc0 ;  /* 0x000000c019277836 */ /* 0x000fc80000000000 */
[----:B------:R-:W-:-:S04]  /*16e90*/  IMAD.WIDE.U32 R32, R39, 0x4, R20 ;  /* 0x0000000427207825 */ /* 0x000fc800078e0014 */
[----:B-1----:R-:W-:-:S04]  /*16ea0*/  IMAD.WIDE.U32 R26, R25, 0x4, R6 ;  /* 0x00000004191a7825 */ /* 0x002fc800078e0006 */
[----:B---3--:R-:W-:Y:S01]  /*16eb0*/  FADD.FTZ R40, R28, R40 ;  /* 0x000000281c287221 */ /* 0x008fe20000010000 */
[----:B------:R-:W-:Y:S01]  /*16ec0*/  FADD.FTZ R41, R29, R41 ;  /* 0x000000291d297221 */ /* 0x000fe20000010000 */
[----:B------:R-:W-:Y:S01]  /*16ed0*/  FADD.FTZ R42, R30, R42 ;  /* 0x0000002a1e2a7221 */ /* 0x000fe20000010000 */
[----:B------:R-:W-:Y:S01]  /*16ee0*/  FADD.FTZ R43, R31, R43 ;  /* 0x0000002b1f2b7221 */ /* 0x000fe20000010000 */
[----:B----4-:R-:W-:Y:S01]  /*16ef0*/  @P1 FMUL.FTZ R40, R40, R44 ;  /* 0x0000002c28281220 */ /* 0x010fe20000410000 */
[----:B------:R-:W-:Y:S01]  /*16f00*/  @P1 FMUL.FTZ R41, R41, R45 ;  /* 0x0000002d29291220 */ /* 0x000fe20000410000 */
[----:B------:R-:W-:Y:S01]  /*16f10*/  @P1 FMUL.FTZ R42, R42, R46 ;  /* 0x0000002e2a2a1220 */ /* 0x000fe20000410000 */
[----:B------:R-:W-:-:S05]  /*16f20*/  @P1 FMUL.FTZ R43, R43, R47 ;  /* 0x0000002f2b2b1220 */ /* 0x000fca0000410000 */
[----:B------:R1:W-:Y:S04]  /*16f30*/  STG.E.128 desc[UR36][R26.64], R40 ;  /* 0x000000281a007986 */ /* 0x0003e8000c101d24 */
[----:B------:R3:W4:Y:S04]  /*16f40*/  LDG.E.128 R44, desc[UR36][R32.64] ;  /* 0x00000024202c7981 */ /* 0x000728000c1e1d00 */
[----:B------:R-:W5:Y:S01]  /*16f50*/  @P1 LDG.E.128 R48, desc[UR36][R34.64] ;  /* 0x0000002422301981 */ /* 0x000f62000c1e1d00 */
[----:B------:R-:W-:-:S04]  /*16f60*/  VIADD R57, R25, 0x180 ;  /* 0x0000018019397836 */ /* 0x000fc80000000000 */
[----:B---3--:R-:W-:-:S04]  /*16f70*/  IMAD.WIDE.U32 R32, R57, 0x4, R20 ;  /* 0x0000000439207825 */ /* 0x008fc800078e0014 */
[----:B-1----:R-:W-:-:S04]  /*16f80*/  IMAD.WIDE.U32 R26, R39, 0x4, R6 ;  /* 0x00000004271a7825 */ /* 0x002fc800078e0006 */
[----:B----4-:R-:W-:Y:S01]  /*16f90*/  FADD.FTZ R44, R28, R44 ;  /* 0x0000002c1c2c7221 */ /* 0x010fe20000010000 */
[----:B------:R-:W-:Y:S01]  /*16fa0*/  FADD.FTZ R45, R29, R45 ;  /* 0x0000002d1d2d7221 */ /* 0x000fe20000010000 */
[----:B------:R-:W-:Y:S01]  /*16fb0*/  FADD.FTZ R46, R30, R46 ;  /* 0x0000002e1e2e7221 */ /* 0x000fe20000010000 */
[----:B------:R-:W-:Y:S01]  /*16fc0*/  FADD.FTZ R47, R31, R47 ;  /* 0x0000002f1f2f7221 */ /* 0x000fe20000010000 */
[----:B-----5:R-:W-:Y:S01]  /*16fd0*/  @P1 FMUL.FTZ R44, R44, R48 ;  /* 0x000000302c2c1220 */ /* 0x020fe20000410000 */
        /* <DEDUP_REMOVED lines=8> */
[----:B-1----:R-:W-:Y:S01]  /*17060*/  IMAD.WIDE.U32 R26, R57, 0x4, R6 ;  /* 0x00000004391a7825 */ /* 0x002fe200078e0006 */
[----:B------:R-:W1:Y:S01]  /*17070*/  S2UR UR5, SR_CgaCtaId ;  /* 0x00000000000579c3 */ /* 0x000e620000008800 */
[----:B------:R-:W-:Y:S02]  /*17080*/  UMOV UR4, 0x400 ;  /* 0x0000040000047882 */ /* 0x000fe40000000000 */
[----:B------:R-:W-:Y:S01]  /*17090*/  UIADD3 UR4, UPT, UPT, UR4, 0x810, URZ ;  /* 0x0000081004047890 */ /* 0x000fe2000fffe0ff */
[----:B------:R-:W-:Y:S02]  /*170a0*/  IMAD.IADD R25, R37, 0x1, -R5 ;  /* 0x0000000125197824 */ /* 0x000fe400078e0a05 */
        /* <DEDUP_REMOVED lines=9> */
[----:B------:R4:W5:Y:S04]  /*17140*/  LDG.E.128 R52, desc[UR36][R32.64] ;  /* 0x0000002420347981 */ /* 0x000968000c1e1d00 */
[----:B------:R-:W2:Y:S01]  /*17150*/  @P1 LDG.E.128 R56, desc[UR36][R34.64] ;  /* 0x0000002422381981 */ /* 0x000ea2000c1e1d00 */
[----:B-1----:R-:W-:Y:S01]  /*17160*/  ULEA UR4, UR5, UR4, 0x18 ;  /* 0x0000000405047291 */ /* 0x002fe2000f8ec0ff */
[----:B------:R-:W-:-:S05]  /*17170*/  VIADD R37, R37, 0x4 ;  /* 0x0000000425257836 */ /* 0x000fca0000000000 */
[----:B------:R-:W-:Y:S01]  /*17180*/  LEA R60, R25, UR4, 0x2 ;  /* 0x00000004193c7c11 */ /* 0x000fe2000f8e10ff */
[----:B---3--:R-:W-:-:S04]  /*17190*/  IMAD.WIDE.U32 R26, R61, 0x4, R6 ;  /* 0x000000043d1a7825 */ /* 0x008fc800078e0006 */
[----:B------:R-:W1:Y:S04]  /*171a0*/  LDS R25, [R60] ;  /* 0x000000003c197984 */ /* 0x000e680000000800 */
[----:B------:R-:W3:Y:S04]  /*171b0*/  LDS R38, [R60+0x4] ;  /* 0x000004003c267984 */ /* 0x000ee80000000800 */
[----:B------:R-:W0:Y:S04]  /*171c0*/  LDS R39, [R60+0x8] ;  /* 0x000008003c277984 */ /* 0x000e280000000800 */
[----:B----4-:R-:W4:Y:S01]  /*171d0*/  LDS R32, [R60+0xc] ;  /* 0x00000c003c207984 */ /* 0x010f220000000800 */
[C---:B-1----:R-:W-:Y:S01]  /*171e0*/  FFMA.FTZ R33, R25.reuse, R40, R8 ;  /* 0x0000002819217223 */ /* 0x042fe20000010008 */
[C---:B------:R-:W-:Y:S01]  /*171f0*/  FFMA.FTZ R8, R25.reuse, R41, R9 ;  /* 0x0000002919087223 */ /* 0x040fe20000010009 */
[C---:B------:R-:W-:Y:S01]  /*17200*/  FFMA.FTZ R9, R25.reuse, R42, R10 ;  /* 0x0000002a19097223 */ /* 0x040fe2000001000a */
[----:B------:R-:W-:Y:S01]  /*17210*/  FFMA.FTZ R10, R25, R43, R11 ;  /* 0x0000002b190a7223 */ /* 0x000fe2000001000b */
[C---:B---3--:R-:W-:Y:S01]  /*17220*/  FFMA.FTZ R44, R38.reuse, R44, R33 ;  /* 0x0000002c262c7223 */ /* 0x048fe20000010021 */
[C---:B------:R-:W-:Y:S01]  /*17230*/  FFMA.FTZ R8, R38.reuse, R45, R8 ;  /* 0x0000002d26087223 */ /* 0x040fe20000010008 */
[C---:B------:R-:W-:Y:S01]  /*17240*/  FFMA.FTZ R9, R38.reuse, R46, R9 ;  /* 0x0000002e26097223 */ /* 0x040fe20000010009 */
[----:B------:R-:W-:Y:S01]  /*17250*/  FFMA.FTZ R10, R38, R47, R10 ;  /* 0x0000002f260a7223 */ /* 0x000fe2000001000a */
[C---:B0-----:R-:W-:Y:S01]  /*17260*/  FFMA.FTZ R11, R39.reuse, R48, R44 ;  /* 0x00000030270b7223 */ /* 0x041fe2000001002c */
[C---:B------:R-:W-:Y:S01]  /*17270*/  FFMA.FTZ R38, R39.reuse, R49, R8 ;  /* 0x0000003127267223 */ /* 0x040fe20000010008 */
[----:B------:R-:W-:Y:S01]  /*17280*/  FFMA.FTZ R25, R39, R50, R9 ;  /* 0x0000003227197223 */ /* 0x000fe20000010009 */
[----:B-----5:R-:W-:Y:S01]  /*17290*/  FADD.FTZ R52, R28, R52 ;  /* 0x000000341c347221 */ /* 0x020fe20000010000 */
[----:B------:R-:W-:Y:S01]  /*172a0*/  FADD.FTZ R53, R29, R53 ;  /* 0x000000351d357221 */ /* 0x000fe20000010000 */
[----:B------:R-:W-:Y:S01]  /*172b0*/  FADD.FTZ R54, R30, R54 ;  /* 0x000000361e367221 */ /* 0x000fe20000010000 */
[----:B------:R-:W-:Y:S01]  /*172c0*/  FADD.FTZ R55, R31, R55 ;  /* 0x000000371f377221 */ /* 0x000fe20000010000 */
[----:B--2---:R-:W-:Y:S01]  /*172d0*/  @P1 FMUL.FTZ R52, R52, R56 ;  /* 0x0000003834341220 */ /* 0x004fe20000410000 */
[----:B------:R-:W-:Y:S01]  /*172e0*/  @P1 FMUL.FTZ R53, R53, R57 ;  /* 0x0000003935351220 */ /* 0x000fe20000410000 */
[----:B------:R-:W-:Y:S01]  /*172f0*/  @P1 FMUL.FTZ R54, R54, R58 ;  /* 0x0000003a36361220 */ /* 0x000fe20000410000 */
[----:B------:R-:W-:Y:S01]  /*17300*/  @P1 FMUL.FTZ R55, R55, R59 ;  /* 0x0000003b37371220 */ /* 0x000fe20000410000 */
[----:B------:R-:W-:Y:S01]  /*17310*/  ISETP.GE.AND P1, PT, R37, R36, PT ;  /* 0x000000242500720c */ /* 0x000fe20003f26270 */
[C---:B----4-:R-:W-:Y:S01]  /*17320*/  FFMA.FTZ R8, R32.reuse, R52, R11 ;  /* 0x0000003420087223 */ /* 0x050fe2000001000b */
[----:B------:R-:W-:-:S02]  /*17330*/  FFMA.FTZ R9, R32, R53, R38 ;  /* 0x0000003520097223 */ /* 0x000fc40000010026 */
[----:B------:R0:W-:Y:S02]  /*17340*/  STG.E.128 desc[UR36][R26.64], R52 ;  /* 0x000000341a007986 */ /* 0x0001e4000c101d24 */
[----:B0-----:R-:W-:Y:S01]  /*17350*/  FFMA.FTZ R26, R39, R51, R10 ;  /* 0x00000033271a7223 */ /* 0x001fe2000001000a */
[----:B------:R-:W-:-:S03]  /*17360*/  FFMA.FTZ R10, R32, R54, R25 ;  /* 0x00000036200a7223 */ /* 0x000fc60000010019 */
[----:B------:R-:W-:-:S03]  /*17370*/  FFMA.FTZ R11, R32, R55, R26 ;  /* 0x00000037200b7223 */ /* 0x000fc6000001001a */
[----:B------:R-:W-:Y:S05]  /*17380*/  @!P1 BRA `(.L_x_3633) ;  /* 0xfffffff800a89947 */ /* 0x000fea000383ffff */
.L_x_3632:
[----:B------:R-:W-:Y:S05]  /*17390*/  BSYNC.RECONVERGENT B2 ;  /* 0x0000000000027941 */ /* 0x000fea0003800200 */
.L_x_3631:
[----:B------:R-:W-:Y:S05]  /*173a0*/  BRA `(.L_x_3626) ;  /* 0x0000000800b07947 */ /* 0x000fea0003800000 */
.L_x_3627:
[--C-:B------:R-:W-:Y:S01]  /*173b0*/  IMAD.IADD R72, R36, 0x1, -R23.reuse ;  /* 0x0000000124487824 */ /* 0x100fe200078e0a17 */
[----:B------:R-:W-:Y:S01]  /*173c0*/  IADD3 R36, PT, PT, R24, R5, -R36 ;  /* 0x0000000518247210 */ /* 0x000fe20007ffe824 */
[----:B------:R-:W-:Y:S01]  /*173d0*/  BSSY.RECONVERGENT B2, `(.L_x_3634) ;  /* 0x0000054000027945 */ /* 0x000fe20003800200 */
[----:B------:R-:W-:Y:S01]  /*173e0*/  IMAD.MOV.U32 R56, RZ, RZ, R23 ;  /* 0x000000ffff387224 */ /* 0x000fe200078e0017 */
[----:B------:R-:W-:Y:S02]  /*173f0*/  CS2R R8, SRZ ;  /* 0x0000000000087805 */ /* 0x000fe4000001ff00 */
[----:B------:R-:W-:Y:S02]  /*17400*/  ISETP.GT.U32.AND P1, PT, R36, -0x8, PT ;  /* 0xfffffff82400780c */ /* 0x000fe40003f24070 */
[----:B------:R-:W-:Y:S02]  /*17410*/  CS2R R10, SRZ ;  /* 0x00000000000a7805 */ /* 0x000fe4000001ff00 */
[----:B------:R-:W-:-:S04]  /*17420*/  LOP3.LUT R74, R72, 0x7, RZ, 0xc0, !PT ;  /* 0x00000007484a7812 */ /* 0x000fc800078ec0ff */
[----:B------:R-:W-:-:S05]  /*17430*/  ISETP.NE.AND P2, PT, R74, RZ, PT ;  /* 0x000000ff4a00720c */ /* 0x000fca0003f45270 */
[----:B------:R-:W-:Y:S08]  /*17440*/  @P1 BRA `(.L_x_3635) ;  /* 0x0000000400301947 */ /* 0x000ff00003800000 */
[----:B------:R-:W-:Y:S01]  /*17450*/  VIADD R26, R71, 0x810 ;  /* 0x00000810471a7836 */ /* 0x000fe20000000000 */
[----:B------:R-:W-:Y:S01]  /*17460*/  LOP3.LUT R57, R72, 0xfffffff8, RZ, 0xc0, !PT ;  /* 0xfffffff848397812 */ /* 0x000fe200078ec0ff */
[----:B------:R-:W-:Y:S02]  /*17470*/  IMAD.MOV.U32 R58, RZ, RZ, RZ ;  /* 0x000000ffff3a7224 */ /* 0x000fe400078e00ff */
[----:B------:R-:W-:Y:S01]  /*17480*/  IMAD.MOV.U32 R56, RZ, RZ, R23 ;  /* 0x000000ffff387224 */ /* 0x000fe200078e0017 */
[----:B------:R-:W-:Y:S01]  /*17490*/  LEA R73, R25, R26, 0x18 ;  /* 0x0000001a19497211 */ /* 0x000fe200078ec0ff */
[----:B------:R-:W-:-:S07]  /*174a0*/  IMAD.MOV.U32 R8, RZ, RZ, RZ ;  /* 0x000000ffff087224 */ /* 0x000fce00078e00ff */
.L_x_3636:
[----:B------:R-:W-:-:S04]  /*174b0*/  IMAD R31, R56, 0xc0, RZ ;  /* 0x000000c0381f7824 */ /* 0x000fc800078e02ff */
[----:B------:R-:W-:-:S04]  /*174c0*/  IMAD.WIDE.U32 R26, R31, 0x4, R20 ;  /* 0x000000041f1a7825 */ /* 0x000fc800078e0014 */
[C---:B------:R-:W-:Y:S01]  /*174d0*/  VIADD R53, R31.reuse, 0xc0 ;  /* 0x000000c01f357836 */ /* 0x040fe20000000000 */
[----:B------:R1:W2:Y:S01]  /*174e0*/  LDG.E.128 R60, desc[UR36][R26.64] ;  /* 0x000000241a3c7981 */ /* 0x0002a2000c1e1d00 */
[----:B------:R-:W-:Y:S02]  /*174f0*/  VIADD R49, R31, 0x180 ;  /* 0x000001801f317836 */ /* 0x000fe40000000000 */
[----:B------:R-:W-:-:S04]  /*17500*/  IMAD.WIDE.U32 R52, R53, 0x4, R20 ;  /* 0x0000000435347825 */ /* 0x000fc800078e0014 */
[----:B------:R-:W-:Y:S02]  /*17510*/  VIADD R45, R31, 0x240 ;  /* 0x000002401f2d7836 */ /* 0x000fe40000000000 */
[--C-:B------:R-:W-:Y:S01]  /*17520*/  IMAD.WIDE.U32 R48, R49, 0x4, R20.reuse ;  /* 0x0000000431307825 */ /* 0x100fe200078e0014 */
[----:B------:R-:W3:Y:S03]  /*17530*/  LDG.E.128 R52, desc[UR36][R52.64] ;  /* 0x0000002434347981 */ /* 0x000ee6000c1e1d00 */
[----:B------:R-:W-:Y:S02]  /*17540*/  VIADD R41, R31, 0x300 ;  /* 0x000003001f297836 */ /* 0x000fe40000000000 */
[----:B------:R-:W-:Y:S01]  /*17550*/  IMAD.WIDE.U32 R44, R45, 0x4, R20 ;  /* 0x000000042d2c7825 */ /* 0x000fe200078e0014 */
[----:B------:R-:W4:Y:S03]  /*17560*/  LDG.E.128 R48, desc[UR36][R48.64] ;  /* 0x0000002430307981 */ /* 0x000f26000c1e1d00 */
[----:B------:R-:W-:-:S02]  /*17570*/  VIADD R29, R31, 0x3c0 ;  /* 0x000003c01f1d7836 */ /* 0x000fc40000000000 */
[--C-:B------:R-:W-:Y:S01]  /*17580*/  IMAD.WIDE.U32 R40, R41, 0x4, R20.reuse ;  /* 0x0000000429287825 */ /* 0x100fe200078e0014 */
[----:B------:R-:W5:Y:S03]  /*17590*/  LDG.E.128 R44, desc[UR36][R44.64] ;  /* 0x000000242c2c7981 */ /* 0x000f66000c1e1d00 */
[----:B------:R-:W-:Y:S02]  /*175a0*/  VIADD R33, R31, 0x480 ;  /* 0x000004801f217836 */ /* 0x000fe40000000000 */
[----:B------:R-:W-:Y:S01]  /*175b0*/  IMAD.WIDE.U32 R28, R29, 0x4, R20 ;  /* 0x000000041d1c7825 */ /* 0x000fe200078e0014 */
[----:B------:R-:W5:Y:S03]  /*175c0*/  LDG.E.128 R40, desc[UR36][R40.64] ;  /* 0x0000002428287981 */ /* 0x000f66000c1e1d00 */
[----:B------:R-:W-:-:S02]  /*175d0*/  VIADD R37, R31, 0x540 ;  /* 0x000005401f257836 */ /* 0x000fc40000000000 */
[--C-:B------:R-:W-:Y:S01]  /*175e0*/  IMAD.WIDE.U32 R32, R33, 0x4, R20.reuse ;  /* 0x0000000421207825 */ /* 0x100fe200078e0014 */
[----:B------:R-:W5:Y:S03]  /*175f0*/  LDG.E.128 R28, desc[UR36][R28.64] ;  /* 0x000000241c1c7981 */ /* 0x000f66000c1e1d00 */
[----:B------:R-:W-:Y:S02]  /*17600*/  IMAD.WIDE.U32 R36, R37, 0x4, R20 ;  /* 0x0000000425247825 */ /* 0x000fe400078e0014 */
[----:B------:R-:W5:Y:S04]  /*17610*/  LDG.E.128 R32, desc[UR36][R32.64] ;  /* 0x0000002420207981 */ /* 0x000f68000c1e1d00 */
[----:B------:R-:W5:Y:S01]  /*17620*/  LDG.E.128 R36, desc[UR36][R36.64] ;  /* 0x0000002424247981 */ /* 0x000f62000c1e1d00 */
[----:B-1----:R-:W-:-:S04]  /*17630*/  IMAD.IADD R26, R56, 0x1, -R5 ;  /* 0x00000001381a7824 */ /* 0x002fc800078e0a05 */
[----:B------:R-:W-:-:S05]  /*17640*/  IMAD R26, R26, 0x4, R73 ;  /* 0x000000041a1a7824 */ /* 0x000fca00078e0249 */
[----:B------:R-:W2:Y:S04]  /*17650*/  LDS R27, [R26] ;  /* 0x000000001a1b7984 */ /* 0x000ea80000000800 */
[----:B------:R-:W3:Y:S04]  /*17660*/  LDS R64, [R26+0x4] ;  /* 0x000004001a407984 */ /* 0x000ee80000000800 */
[----:B------:R-:W4:Y:S04]  /*17670*/  LDS R65, [R26+0x8] ;  /* 0x000008001a417984 */ /* 0x000f280000000800 */
[----:B------:R-:W5:Y:S04]  /*17680*/  LDS R66, [R26+0xc] ;  /* 0x00000c001a427984 */ /* 0x000f680000000800 */
[----:B------:R-:W1:Y:S04]  /*17690*/  LDS R67, [R26+0x10] ;  /* 0x000010001a437984 */ /* 0x000e680000000800 */
[----:B------:R-:W0:Y:S04]  /*176a0*/  LDS R68, [R26+0x14] ;  /* 0x000014001a447984 */ /* 0x000e280000000800 */
[----:B------:R-:W0:Y:S04]  /*176b0*/  LDS R69, [R26+0x18] ;  /* 0x000018001a457984 */ /* 0x000e280000000800 */
[----:B------:R0:W0:Y:S01]  /*176c0*/  LDS R70, [R26+0x1c] ;  /* 0x00001c001a467984 */ /* 0x0000220000000800 */
[----:B------:R-:W-:-:S05]  /*176d0*/  VIADD R58, R58, 0x8 ;  /* 0x000000083a3a7836 */ /* 0x000fca0000000000 */
[----:B------:R-:W-:Y:S01]  /*176e0*/  ISETP.NE.AND P1, PT, R58, R57, PT ;  /* 0x000000393a00720c */ /* 0x000fe20003f25270 */
[----:B------:R-:W-:Y:S02]  /*176f0*/  VIADD R56, R56, 0x8 ;  /* 0x0000000838387836 */ /* 0x000fe40000000000 */
[-C--:B--2---:R-:W-:Y:S01]  /*17700*/  FFMA.FTZ R59, R60, R27.reuse, R8 ;  /* 0x0000001b3c3b7223 */ /* 0x084fe20000010008 */
[-C--:B------:R-:W-:Y:S01]  /*17710*/  FFMA.FTZ R8, R61, R27.reuse, R9 ;  /* 0x0000001b3d087223 */ /* 0x080fe20000010009 */
[-C--:B------:R-:W-:Y:S01]  /*17720*/  FFMA.FTZ R9, R62, R27.reuse, R10 ;  /* 0x0000001b3e097223 */ /* 0x080fe2000001000a */
[----:B------:R-:W-:-:S03]  /*17730*/  FFMA.FTZ R10, R63, R27, R11 ;  /* 0x0000001b3f0a7223 */ /* 0x000fc6000001000b */
[-C--:B---3--:R-:W-:Y:S01]  /*17740*/  FFMA.FTZ R9, R54, R64.reuse, R9 ;  /* 0x0000004036097223 */ /* 0x088fe20000010009 */
[-C--:B------:R-:W-:Y:S01]  /*17750*/  FFMA.FTZ R59, R52, R64.reuse, R59 ;  /* 0x00000040343b7223 */ /* 0x080fe2000001003b */
[-C--:B------:R-:W-:Y:S01]  /*17760*/  FFMA.FTZ R8, R53, R64.reuse, R8 ;  /* 0x0000004035087223 */ /* 0x080fe20000010008 */
[----:B------:R-:W-:Y:S01]  /*17770*/  FFMA.FTZ R10, R55, R64, R10 ;  /* 0x00000040370a7223 */ /* 0x000fe2000001000a */
[-C--:B----4-:R-:W-:Y:S01]  /*17780*/  FFMA.FTZ R9, R50, R65.reuse, R9 ;  /* 0x0000004132097223 */ /* 0x090fe20000010009 */
[-C--:B------:R-:W-:Y:S01]  /*17790*/  FFMA.FTZ R59, R48, R65.reuse, R59 ;  /* 0x00000041303b7223 */ /* 0x080fe2000001003b */
[-C--:B------:R-:W-:Y:S01]  /*177a0*/  FFMA.FTZ R8, R49, R65.reuse, R8 ;  /* 0x0000004131087223 */ /* 0x080fe20000010008 */
[----:B------:R-:W-:Y:S01]  /*177b0*/  FFMA.FTZ R10, R51, R65, R10 ;  /* 0x00000041330a7223 */ /* 0x000fe2000001000a */
[-C--:B-----5:R-:W-:Y:S01]  /*177c0*/  FFMA.FTZ R9, R46, R66.reuse, R9 ;  /* 0x000000422e097223 */ /* 0x0a0fe20000010009 */
[-C--:B------:R-:W-:Y:S01]  /*177d0*/  FFMA.FTZ R59, R44, R66.reuse, R59 ;  /* 0x000000422c3b7223 */ /* 0x080fe2000001003b */
[-C--:B------:R-:W-:Y:S01]  /*177e0*/  FFMA.FTZ R8, R45, R66.reuse, R8 ;  /* 0x000000422d087223 */ /* 0x080fe20000010008 */
[----:B------:R-:W-:Y:S01]  /*177f0*/  FFMA.FTZ R10, R47, R66, R10 ;  /* 0x000000422f0a7223 */ /* 0x000fe2000001000a */
[-C--:B-1----:R-:W-:Y:S01]  /*17800*/  FFMA.FTZ R9, R42, R67.reuse, R9 ;  /* 0x000000432a097223 */ /* 0x082fe20000010009 */
[-C--:B------:R-:W-:Y:S01]  /*17810*/  FFMA.FTZ R59, R40, R67.reuse, R59 ;  /* 0x00000043283b7223 */ /* 0x080fe2000001003b */
[-C--:B------:R-:W-:Y:S01]  /*17820*/  FFMA.FTZ R8, R41, R67.reuse, R8 ;  /* 0x0000004329087223 */ /* 0x080fe20000010008 */
[----:B------:R-:W-:Y:S01]  /*17830*/  FFMA.FTZ R10, R43, R67, R10 ;  /* 0x000000432b0a7223 */ /* 0x000fe2000001000a */
[-C--:B0-----:R-:W-:Y:S01]  /*17840*/  FFMA.FTZ R9, R30, R68.reuse, R9 ;  /* 0x000000441e097223 */ /* 0x081fe20000010009 */
[-C--:B------:R-:W-:Y:S01]  /*17850*/  FFMA.FTZ R59, R28, R68.reuse, R59 ;  /* 0x000000441c3b7223 */ /* 0x080fe2000001003b */
[-C--:B------:R-:W-:Y:S01]  /*17860*/  FFMA.FTZ R8, R29, R68.reuse, R8 ;  /* 0x000000441d087223 */ /* 0x080fe20000010008 */
[----:B------:R-:W-:Y:S01]  /*17870*/  FFMA.FTZ R10, R31, R68, R10 ;  /* 0x000000441f0a7223 */ /* 0x000fe2000001000a */
[-C--:B------:R-:W-:Y:S01]  /*17880*/  FFMA.FTZ R11, R34, R69.reuse, R9 ;  /* 0x00000045220b7223 */ /* 0x080fe20000010009 */
[-C--:B------:R-:W-:Y:S01]  /*17890*/  FFMA.FTZ R59, R32, R69.reuse, R59 ;  /* 0x00000045203b7223 */ /* 0x080fe2000001003b */
[-C--:B------:R-:W-:Y:S01]  /*178a0*/  FFMA.FTZ R26, R33, R69.reuse, R8 ;  /* 0x00000045211a7223 */ /* 0x080fe20000010008 */
[----:B------:R-:W-:Y:S01]  /*178b0*/  FFMA.FTZ R28, R35, R69, R10 ;  /* 0x00000045231c7223 */ /* 0x000fe2000001000a */
[-C--:B------:R-:W-:Y:S01]  /*178c0*/  FFMA.FTZ R10, R38, R70.reuse, R11 ;  /* 0x00000046260a7223 */ /* 0x080fe2000001000b */
[-C--:B------:R-:W-:Y:S01]  /*178d0*/  FFMA.FTZ R8, R36, R70.reuse, R59 ;  /* 0x0000004624087223 */ /* 0x080fe2000001003b */
[-C--:B------:R-:W-:Y:S01]  /*178e0*/  FFMA.FTZ R9, R37, R70.reuse, R26 ;  /* 0x0000004625097223 */ /* 0x080fe2000001001a */
[----:B------:R-:W-:Y:S01]  /*178f0*/  FFMA.FTZ R11, R39, R70, R28 ;  /* 0x00000046270b7223 */ /* 0x000fe2000001001c */
[----:B------:R-:W-:Y:S06]  /*17900*/  @P1 BRA `(.L_x_3636) ;  /* 0xfffffff800e81947 */ /* 0x000fec000383ffff */
.L_x_3635:
[----:B------:R-:W-:Y:S05]  /*17910*/  BSYNC.RECONVERGENT B2 ;  /* 0x0000000000027941 */ /* 0x000fea0003800200 */
.L_x_3634:
[----:B------:R-:W-:Y:S05]  /*17920*/  @!P2 BRA `(.L_x_3626) ;  /* 0x000000040050a947 */ /* 0x000fea0003800000 */
[----:B------:R-:W-:Y:S01]  /*17930*/  ISETP.GE.U32.AND P1, PT, R74, 0x4, PT ;  /* 0x000000044a00780c */ /* 0x000fe20003f26070 */
[----:B------:R-:W-:Y:S01]  /*17940*/  BSSY.RECONVERGENT B2, `(.L_x_3637) ;  /* 0x0000029000027945 */ /* 0x000fe20003800200 */
[----:B------:R-:W-:-:S04]  /*17950*/  LOP3.LUT R49, R72, 0x3, RZ, 0xc0, !PT ;  /* 0x0000000348317812 */ /* 0x000fc800078ec0ff */
[----:B------:R-:W-:-:S07]  /*17960*/  ISETP.NE.AND P2, PT, R49, RZ, PT ;  /* 0x000000ff3100720c */ /* 0x000fce0003f45270 */
[----:B------:R-:W-:Y:S06]  /*17970*/  @!P1 BRA `(.L_x_3638) ;  /* 0x0000000000949947 */ /* 0x000fec0003800000 */
[----:B------:R-:W-:-:S04]  /*17980*/  IMAD R31, R56, 0xc0, RZ ;  /* 0x000000c0381f7824 */ /* 0x000fc800078e02ff */
[----:B------:R-:W-:-:S04]  /*17990*/  IMAD.WIDE.U32 R26, R31, 0x4, R20 ;  /* 0x000000041f1a7825 */ /* 0x000fc800078e0014 */
[C---:B------:R-:W-:Y:S01]  /*179a0*/  VIADD R29, R31.reuse, 0xc0 ;  /* 0x000000c01f1d7836 */ /* 0x040fe20000000000 */
[----:B------:R1:W2:Y:S01]  /*179b0*/  LDG.E.128 R36, desc[UR36][R26.64] ;  /* 0x000000241a247981 */ /* 0x0002a2000c1e1d00 */
[----:B------:R-:W-:Y:S02]  /*179c0*/  VIADD R33, R31, 0x180 ;  /* 0x000001801f217836 */ /* 0x000fe40000000000 */
[----:B------:R-:W-:-:S04]  /*179d0*/  IMAD.WIDE.U32 R28, R29, 0x4, R20 ;  /* 0x000000041d1c7825 */ /* 0x000fc800078e0014 */
[----:B------:R-:W-:Y:S01]  /*179e0*/  VIADD R35, R31, 0x240 ;  /* 0x000002401f237836 */ /* 0x000fe20000000000 */
[----:B------:R3:W4:Y:S01]  /*179f0*/  LDG.E.128 R40, desc[UR36][R28.64] ;  /* 0x000000241c287981 */ /* 0x000722000c1e1d00 */
[----:B------:R-:W-:-:S04]  /*17a00*/  IMAD.WIDE.U32 R30, R33, 0x4, R20 ;  /* 0x00000004211e7825 */ /* 0x000fc800078e0014 */
[----:B------:R-:W-:Y:S01]  /*17a10*/  IMAD.WIDE.U32 R32, R35, 0x4, R20 ;  /* 0x0000000423207825 */ /* 0x000fe200078e0014 */
[----:B------:R-:W5:Y:S04]  /*17a20*/  LDG.E.128 R44, desc[UR36][R30.64] ;  /* 0x000000241e2c7981 */ /* 0x000f68000c1e1d00 */
[----:B------:R-:W5:Y:S01]  /*17a30*/  LDG.E.128 R52, desc[UR36][R32.64] ;  /* 0x0000002420347981 */ /* 0x000f62000c1e1d00 */
[----:B------:R-:W-:Y:S02]  /*17a40*/  VIADD R48, R71, 0x810 ;  /* 0x0000081047307836 */ /* 0x000fe40000000000 */
[----:B------:R-:W-:-:S03]  /*17a50*/  IMAD.IADD R34, R56, 0x1, -R5 ;  /* 0x0000000138227824 */ /* 0x000fc600078e0a05 */
[----:B------:R-:W-:-:S05]  /*17a60*/  LEA R35, R25, R48, 0x18 ;  /* 0x0000003019237211 */ /* 0x000fca00078ec0ff */
[----:B------:R-:W-:-:S05]  /*17a70*/  IMAD R34, R34, 0x4, R35 ;  /* 0x0000000422227824 */ /* 0x000fca00078e0223 */
[----:B-1----:R-:W2:Y:S04]  /*17a80*/  LDS R26, [R34] ;  /* 0x00000000221a7984 */ /* 0x002ea80000000800 */
[----:B------:R-:W4:Y:S04]  /*17a90*/  LDS R35, [R34+0x4] ;  /* 0x0000040022237984 */ /* 0x000f280000000800 */
[----:B------:R-:W5:Y:S04]  /*17aa0*/  LDS R48, [R34+0x8] ;  /* 0x0000080022307984 */ /* 0x000f680000000800 */
[----:B---3--:R-:W1:Y:S01]  /*17ab0*/  LDS R28, [R34+0xc] ;  /* 0x00000c00221c7984 */ /* 0x008e620000000800 */
[----:B------:R-:W-:-:S02]  /*17ac0*/  VIADD R56, R56, 0x4 ;  /* 0x0000000438387836 */ /* 0x000fc40000000000 */
[-C--:B--2---:R-:W-:Y:S01]  /*17ad0*/  FFMA.FTZ R27, R36, R26.reuse, R8 ;  /* 0x0000001a241b7223 */ /* 0x084fe20000010008 */
[-C--:B------:R-:W-:Y:S01]  /*17ae0*/  FFMA.FTZ R8, R37, R26.reuse, R9 ;  /* 0x0000001a25087223 */ /* 0x080fe20000010009 */
[-C--:B------:R-:W-:Y:S01]  /*17af0*/  FFMA.FTZ R9, R38, R26.reuse, R10 ;  /* 0x0000001a26097223 */ /* 0x080fe2000001000a */
[----:B------:R-:W-:Y:S02]  /*17b00*/  FFMA.FTZ R26, R39, R26, R11 ;  /* 0x0000001a271a7223 */ /* 0x000fe4000001000b */
        /* <DEDUP_REMOVED lines=11> */
[----:B------:R-:W-:-:S07]  /*17bc0*/  FFMA.FTZ R11, R55, R28, R26 ;  /* 0x0000001c370b7223 */ /* 0x000fce000001001a */
.L_x_3638:
[----:B------:R-:W-:Y:S05]  /*17bd0*/  BSYNC.RECONVERGENT B2 ;  /* 0x0000000000027941 */ /* 0x000fea0003800200 */
.L_x_3637:
[----:B------:R-:W-:Y:S05]  /*17be0*/  @!P2 BRA `(.L_x_3626) ;  /* 0x0000000000a0a947 */ /* 0x000fea0003800000 */
[----:B------:R-:W-:Y:S01]  /*17bf0*/  ISETP.NE.AND P1, PT, R49, 0x1, PT ;  /* 0x000000013100780c */ /* 0x000fe20003f25270 */
[----:B------:R-:W-:Y:S01]  /*17c00*/  BSSY.RECONVERGENT B2, `(.L_x_3639) ;  /* 0x0000019000027945 */ /* 0x000fe20003800200 */
[----:B------:R-:W-:-:S04]  /*17c10*/  LOP3.LUT R26, R72, 0x1, RZ, 0xc0, !PT ;  /* 0x00000001481a7812 */ /* 0x000fc800078ec0ff */
[----:B------:R-:W-:-:S07]  /*17c20*/  ISETP.NE.U32.AND P2, PT, R26, 0x1, PT ;  /* 0x000000011a00780c */ /* 0x000fce0003f45070 */
[----:B------:R-:W-:Y:S06]  /*17c30*/  @!P1 BRA `(.L_x_3640) ;  /* 0x0000000000549947 */ /* 0x000fec0003800000 */
[----:B------:R-:W-:-:S04]  /*17c40*/  IMAD R27, R56, 0xc0, RZ ;  /* 0x000000c0381b7824 */ /* 0x000fc800078e02ff */
[C---:B------:R-:W-:Y:S02]  /*17c50*/  VIADD R29, R27.reuse, 0xc0 ;  /* 0x000000c01b1d7836 */ /* 0x040fe40000000000 */
[----:B------:R-:W-:-:S04]  /*17c60*/  IMAD.WIDE.U32 R26, R27, 0x4, R20 ;  /* 0x000000041b1a7825 */ /* 0x000fc800078e0014 */
[----:B------:R-:W-:Y:S01]  /*17c70*/  IMAD.WIDE.U32 R28, R29, 0x4, R20 ;  /* 0x000000041d1c7825 */ /* 0x000fe200078e0014 */
[----:B------:R-:W2:Y:S04]  /*17c80*/  LDG.E.128 R32, desc[UR36][R26.64] ;  /* 0x000000241a207981 */ /* 0x000ea8000c1e1d00 */
[----:B------:R-:W3:Y:S01]  /*17c90*/  LDG.E.128 R40, desc[UR36][R28.64] ;  /* 0x000000241c287981 */ /* 0x000ee2000c1e1d00 */
[----:B------:R-:W-:Y:S02]  /*17ca0*/  VIADD R36, R71, 0x810 ;  /* 0x0000081047247836 */ /* 0x000fe40000000000 */
[C---:B------:R-:W-:Y:S02]  /*17cb0*/  IMAD.IADD R30, R56.reuse, 0x1, -R5 ;  /* 0x00000001381e7824 */ /* 0x040fe400078e0a05 */
[----:B------:R-:W-:Y:S01]  /*17cc0*/  VIADD R56, R56, 0x2 ;  /* 0x0000000238387836 */ /* 0x000fe20000000000 */
[----:B------:R-:W-:-:S05]  /*17cd0*/  LEA R31, R25, R36, 0x18 ;  /* 0x00000024191f7211 */ /* 0x000fca00078ec0ff */
[----:B------:R-:W-:-:S05]  /*17ce0*/  IMAD R30, R30, 0x4, R31 ;  /* 0x000000041e1e7824 */ /* 0x000fca00078e021f */
[----:B------:R-:W2:Y:S04]  /*17cf0*/  LDS R31, [R30] ;  /* 0x000000001e1f7984 */ /* 0x000ea80000000800 */
[----:B------:R-:W3:Y:S01]  /*17d00*/  LDS R36, [R30+0x4] ;  /* 0x000004001e247984 */ /* 0x000ee20000000800 */
[-C--:B--2---:R-:W-:Y:S01]  /*17d10*/  FFMA.FTZ R37, R32, R31.reuse, R8 ;  /* 0x0000001f20257223 */ /* 0x084fe20000010008 */
[-C--:B------:R-:W-:Y:S01]  /*17d20*/  FFMA.FTZ R32, R33, R31.reuse, R9 ;  /* 0x0000001f21207223 */ /* 0x080fe20000010009 */
[-C--:B------:R-:W-:Y:S01]  /*17d30*/  FFMA.FTZ R33, R34, R31.reuse, R10 ;  /* 0x0000001f22217223 */ /* 0x080fe2000001000a */
[----:B------:R-:W-:Y:S01]  /*17d40*/  FFMA.FTZ R26, R35, R31, R11 ;  /* 0x0000001f231a7223 */ /* 0x000fe2000001000b */
[-C--:B---3--:R-:W-:Y:S01]  /*17d50*/  FFMA.FTZ R8, R40, R36.reuse, R37 ;  /* 0x0000002428087223 */ /* 0x088fe20000010025 */
[-C--:B------:R-:W-:Y:S01]  /*17d60*/  FFMA.FTZ R9, R41, R36.reuse, R32 ;  /* 0x0000002429097223 */ /* 0x080fe20000010020 */
[-C--:B------:R-:W-:Y:S01]  /*17d70*/  FFMA.FTZ R10, R42, R36.reuse, R33 ;  /* 0x000000242a0a7223 */ /* 0x080fe20000010021 */
[----:B------:R-:W-:-:S07]  /*17d80*/  FFMA.FTZ R11, R43, R36, R26 ;  /* 0x000000242b0b7223 */ /* 0x000fce000001001a */
.L_x_3640:
[----:B------:R-:W-:Y:S05]  /*17d90*/  BSYNC.RECONVERGENT B2 ;  /* 0x0000000000027941 */ /* 0x000fea0003800200 */
.L_x_3639:
[----:B------:R-:W-:Y:S05]  /*17da0*/  @P2 BRA `(.L_x_3626) ;  /* 0x0000000000302947 */ /* 0x000fea0003800000 */
[----:B------:R-:W-:-:S04]  /*17db0*/  IMAD R27, R56, 0xc0, RZ ;  /* 0x000000c0381b7824 */ /* 0x000fc800078e02ff */
[----:B------:R-:W-:-:S05]  /*17dc0*/  IMAD.WIDE.U32 R26, R27, 0x4, R20 ;  /* 0x000000041b1a7825 */ /* 0x000fca00078e0014 */
[----:B------:R-:W2:Y:S01]  /*17dd0*/  LDG.E.128 R28, desc[UR36][R26.64] ;  /* 0x000000241a1c7981 */ /* 0x000ea2000c1e1d00 */
[----:B------:R-:W-:Y:S02]  /*17de0*/  VIADD R34, R71, 0x810 ;  /* 0x0000081047227836 */ /* 0x000fe40000000000 */
[----:B------:R-:W-:-:S03]  /*17df0*/  IMAD.IADD R32, R56, 0x1, -R5 ;  /* 0x0000000138207824 */ /* 0x000fc600078e0a05 */
[----:B------:R-:W-:-:S05]  /*17e00*/  LEA R25, R25, R34, 0x18 ;  /* 0x0000002219197211 */ /* 0x000fca00078ec0ff */
[----:B------:R-:W-:-:S06]  /*17e10*/  IMAD R32, R32, 0x4, R25 ;  /* 0x0000000420207824 */ /* 0x000fcc00078e0219 */
[----:B------:R-:W2:Y:S02]  /*17e20*/  LDS R32, [R32] ;  /* 0x0000000020207984 */ /* 0x000ea40000000800 */
[-C--:B--2---:R-:W-:Y:S01]  /*17e30*/  FFMA.FTZ R8, R28, R32.reuse, R8 ;  /* 0x000000201c087223 */ /* 0x084fe20000010008 */
[-C--:B------:R-:W-:Y:S01]  /*17e40*/  FFMA.FTZ R9, R29, R32.reuse, R9 ;  /* 0x000000201d097223 */ /* 0x080fe20000010009 */
[-C--:B------:R-:W-:Y:S01]  /*17e50*/  FFMA.FTZ R10, R30, R32.reuse, R10 ;  /* 0x000000201e0a7223 */ /* 0x080fe2000001000a */
[----:B------:R-:W-:-:S07]  /*17e60*/  FFMA.FTZ R11, R31, R32, R11 ;  /* 0x000000201f0b7223 */ /* 0x000fce000001000b */
.L_x_3626:
[----:B------:R-:W-:Y:S05]  /*17e70*/  BSYNC.RECONVERGENT B1 ;  /* 0x0000000000017941 */ /* 0x000fea0003800200 */
.L_x_3625:
[----:B------:R-:W-:Y:S01]  /*17e80*/  ISETP.GE.AND P1, PT, R23, R22, PT ;  /* 0x000000161700720c */ /* 0x000fe20003f26270 */
[----:B------:R-:W-:-:S12]  /*17e90*/  BSSY.RECONVERGENT B1, `(.L_x_3641) ;  /* 0x00000c1000017945 */ /* 0x000fd80003800200 */
[----:B------:R-:W-:Y:S05]  /*17ea0*/  @P1 BRA `(.L_x_3642) ;  /* 0x0000000800fc1947 */ /* 0x000fea0003800000 */
[----:B------:R-:W2:Y:S01]  /*17eb0*/  LDCU UR4, c[0x0][0x3f8] ;  /* 0x00007f00ff0477ac */ /* 0x000ea20008000800 */
[----:B-1----:R-:W1:Y:S01]  /*17ec0*/  LDC.64 R26, c[0x0][0x458] ;  /* 0x00011600ff1a7b82 */ /* 0x002e620000000a00 */
[----:B------:R-:W-:Y:S01]  /*17ed0*/  IADD3 R25, PT, PT, R24, R5, -R16 ;  /* 0x0000000518197210 */ /* 0x000fe20007ffe810 */
[----:B------:R-:W-:Y:S03]  /*17ee0*/  BSSY.RECONVERGENT B2, `(.L_x_3643) ;  /* 0x0000042000027945 */ /* 0x000fe60003800200 */
[----:B------:R-:W-:-:S04]  /*17ef0*/  LOP3.LUT R25, R25, 0x1, RZ, 0xc0, !PT ;  /* 0x0000000119197812 */ /* 0x000fc800078ec0ff */
[----:B------:R-:W-:Y:S01]  /*17f00*/  ISETP.NE.U32.AND P1, PT, R25, 0x1, PT ;  /* 0x000000011900780c */ /* 0x000fe20003f25070 */
[----:B------:R-:W-:Y:S02]  /*17f10*/  IMAD.MOV.U32 R25, RZ, RZ, R23 ;  /* 0x000000ffff197224 */ /* 0x000fe400078e0017 */
[----:B--2---:R-:W-:-:S04]  /*17f20*/  IMAD R29, R2, UR4, R3 ;  /* 0x00000004021d7c24 */ /* 0x004fc8000f8e0203 */
[----:B------:R-:W-:-:S04]  /*17f30*/  IMAD R29, R29, 0xc0, R0 ;  /* 0x000000c01d1d7824 */ /* 0x000fc800078e0200 */
[----:B-1----:R-:W-:Y:S02]  /*17f40*/  IMAD.WIDE R28, R29, 0x4, R26 ;  /* 0x000000041d1c7825 */ /* 0x002fe400078e021a */
[----:B------:R-:W-:Y:S05]  /*17f50*/  @!P1 BRA `(.L_x_3644) ;  /* 0x0000000000e89947 */ /* 0x000fea0003800000 */
[----:B------:R-:W1:Y:S01]  /*17f60*/  LDC R30, c[0x0][0x3f4] ;  /* 0x0000fd00ff1e7b82 */ /* 0x000e620000000800 */
[----:B------:R-:W-:Y:S01]  /*17f70*/  BSSY.RECONVERGENT B3, `(.L_x_3645) ;  /* 0x0000037000037945 */ /* 0x000fe20003800200 */
[----:B-1----:R-:W-:-:S13]  /*17f80*/  ISETP.GE.AND P1, PT, R23, R30, PT ;  /* 0x0000001e1700720c */ /* 0x002fda0003f26270 */
[----:B------:R-:W-:Y:S05]  /*17f90*/  @!P1 BRA `(.L_x_3646) ;  /* 0x0000000000d09947 */ /* 0x000fea0003800000 */
[----:B------:R-:W-:Y:S01]  /*17fa0*/  IABS R32, R30 ;  /* 0x0000001e00207213 */ /* 0x000fe20000000000 */
[----:B------:R-:W-:Y:S01]  /*17fb0*/  IMAD.MOV.U32 R26, RZ, RZ, RZ ;  /* 0x000000ffff1a7224 */ /* 0x000fe200078e00ff */
        /* <DEDUP_REMOVED lines=33> */
[----:B------:R-:W1:-:S12]  /*181d0*/  LDS.128 R24, [R4] ;  /* 0x0000000004187984 */ /* 0x000e580000000c00 */
[----:B------:R-:W2:Y:S01]  /*181e0*/  @P4 LDG.E.128 R36, desc[UR36][R28.64] ;  /* 0x000000241c244981 */ /* 0x000ea2000c1e1d00 */
        /* <DEDUP_REMOVED lines=11> */
.L_x_3647:
[C---:B---3-5:R-:W-:Y:S01]  /*182a0*/  FFMA.FTZ R8, R31.reuse, R32, R8 ;  /* 0x000000201f087223 */ /* 0x068fe20000010008 */
[C---:B------:R-:W-:Y:S01]  /*182b0*/  FFMA.FTZ R9, R31.reuse, R33, R9 ;  /* 0x000000211f097223 */ /* 0x040fe20000010009 */
[C---:B------:R-:W-:Y:S01]  /*182c0*/  FFMA.FTZ R10, R31.reuse, R34, R10 ;  /* 0x000000221f0a7223 */ /* 0x040fe2000001000a */
[----:B------:R-:W-:-:S07]  /*182d0*/  FFMA.FTZ R11, R31, R35, R11 ;  /* 0x000000231f0b7223 */ /* 0x000fce000001000b */
.L_x_3646:
[----:B------:R-:W-:Y:S05]  /*182e0*/  BSYNC.RECONVERGENT B3 ;  /* 0x0000000000037941 */ /* 0x000fea0003800200 */
.L_x_3645:
[----:B-1----:R-:W-:-:S07]  /*182f0*/  VIADD R25, R23, 0x1 ;  /* 0x0000000117197836 */ /* 0x002fce0000000000 */
.L_x_3644:
[----:B------:R-:W-:Y:S05]  /*18300*/  BSYNC.RECONVERGENT B2 ;  /* 0x0000000000027941 */ /* 0x000fea0003800200 */
.L_x_3643:
[----:B------:R-:W-:-:S05]  /*18310*/  VIADD R24, R16, 0xfffffffe ;  /* 0xfffffffe10187836 */ /* 0x000fca0000000000 */
[----:B------:R-:W-:-:S13]  /*18320*/  ISETP.NE.AND P1, PT, R24, R23, PT ;  /* 0x000000171800720c */ /* 0x000fda0003f25270 */
[----:B------:R-:W-:Y:S05]  /*18330*/  @!P1 BRA `(.L_x_3642) ;  /* 0x0000000400d89947 */ /* 0x000fea0003800000 */
[----:B------:R-:W1:Y:S01]  /*18340*/  S2R R26, SR_CgaCtaId ;  /* 0x00000000001a7919 */ /* 0x000e620000008800 */
[----:B------:R-:W-:Y:S01]  /*18350*/  MOV R23, 0x400 ;  /* 0x0000040000177802 */ /* 0x000fe20000000f00 */
[----:B------:R-:W-:Y:S02]  /*18360*/  IMAD.SHL.U32 R24, R5, 0x4, RZ ;  /* 0x0000000405187824 */ /* 0x000fe400078e00ff */
[----:B------:R-:W-:Y:S02]  /*18370*/  IMAD R27, R25, 0xc0, RZ ;  /* 0x000000c0191b7824 */ /* 0x000fe400078e02ff */
[----:B------:R-:W-:Y:S02]  /*18380*/  VIADD R23, R23, 0x810 ;  /* 0x0000081017177836 */ /* 0x000fe40000000000 */
[----:B------:R-:W-:-:S03]  /*18390*/  IMAD R5, R25, 0x4, -R24 ;  /* 0x0000000419057824 */ /* 0x000fc600078e0a18 */
[----:B-1----:R-:W-:Y:S01]  /*183a0*/  LEA R26, R26, R23, 0x18 ;  /* 0x000000171a1a7211 */ /* 0x002fe200078ec0ff */
[----:B------:R-:W-:-:S03]  /*183b0*/  VIADD R23, R25, 0x1 ;  /* 0x0000000119177836 */ /* 0x000fc60000000000 */
[----:B------:R-:W-:-:S07]  /*183c0*/  IADD3 R5, PT, PT, R5, 0x4, R26 ;  /* 0x0000000405057810 */ /* 0x000fce0007ffe01a */
.L_x_3654:
        /* <DEDUP_REMOVED lines=14> */
[----:B--2---:R-:W-:-:S04]  /*184b0*/  IMAD.MOV R24, RZ, RZ, -R25 ;  /* 0x000000ffff187224 */ /* 0x004fc800078e0a19 */
        /* <DEDUP_REMOVED lines=11> */
[----:B------:R2:W3:Y:S02]  /*18570*/  LDS R31, [R5+-0x4] ;  /* 0xfffffc00051f7984 */ /* 0x0004e40000000800 */
[----:B------:R-:W-:Y:S01]  /*18580*/  @!P2 IMAD.MOV R24, RZ, RZ, -R24 ;  /* 0x000000ffff18a224 */ /* 0x000fe200078e0a18 */
[----:B------:R-:W-:-:S05]  /*18590*/  @!P3 LOP3.LUT R24, RZ, R30, RZ, 0x33, !PT ;  /* 0x0000001eff18b212 */ /* 0x000fca00078e33ff */
[----:B------:R-:W-:-:S04]  /*185a0*/  IMAD R25, R24, 0xc0, RZ ;  /* 0x000000c018197824 */ /* 0x000fc800078e02ff */
[----:B------:R-:W-:-:S05]  /*185b0*/  IMAD.WIDE.U32 R24, R25, 0x4, R20 ;  /* 0x0000000419187825 */ /* 0x000fca00078e0014 */
[----:B------:R2:W5:Y:S01]  /*185c0*/  LDG.E.128 R32, desc[UR36][R24.64] ;  /* 0x0000002418207981 */ /* 0x000562000c1e1d00 */
[----:B-1----:R-:W-:-:S09]  /*185d0*/  UISETP.NE.AND UP0, UPT, UR4, URZ, UPT ;  /* 0x000000ff0400728c */ /* 0x002fd2000bf05270 */
[----:B--2---:R-:W-:Y:S05]  /*185e0*/  BRA.U UP0, `(.L_x_3650) ;  /* 0x0000000100347547 */ /* 0x004fea000b800000 */
[----:B------:R-:W-:Y:S01]  /*185f0*/  ISETP.NE.AND P4, PT, R19, RZ, PT ;  /* 0x000000ff1300720c */ /* 0x000fe20003f85270 */
[----:B------:R-:W1:-:S12]  /*18600*/  LDS.128 R36, [R4] ;  /* 0x0000000004247984 */ /* 0x000e580000000c00 */
[----:B------:R-:W2:Y:S01]  /*18610*/  @P4 LDG.E.128 R40, desc[UR36][R28.64] ;  /* 0x000000241c284981 */ /* 0x000ea2000c1e1d00 */
[----:B------:R-:W-:-:S04]  /*18620*/  IMAD.WIDE.U32 R24, R27, 0x4, R6 ;  /* 0x000000041b187825 */ /* 0x000fc800078e0006 */
[----:B-1---5:R-:W-:Y:S01]  /*18630*/  FADD.FTZ R32, R32, R36 ;  /* 0x0000002420207221 */ /* 0x022fe20000010000 */
[----:B------:R-:W-:Y:S01]  /*18640*/  FADD.FTZ R33, R33, R37 ;  /* 0x0000002521217221 */ /* 0x000fe20000010000 */
[----:B------:R-:W-:Y:S01]  /*18650*/  FADD.FTZ R34, R34, R38 ;  /* 0x0000002622227221 */ /* 0x000fe20000010000 */
[----:B------:R-:W-:Y:S01]  /*18660*/  FADD.FTZ R35, R35, R39 ;  /* 0x0000002723237221 */ /* 0x000fe20000010000 */
[----:B--2---:R-:W-:Y:S01]  /*18670*/  @P4 FMUL.FTZ R32, R32, R40 ;  /* 0x0000002820204220 */ /* 0x004fe20000410000 */
[----:B------:R-:W-:Y:S01]  /*18680*/  @P4 FMUL.FTZ R33, R33, R41 ;  /* 0x0000002921214220 */ /* 0x000fe20000410000 */
[----:B------:R-:W-:Y:S01]  /*18690*/  @P4 FMUL.FTZ R34, R34, R42 ;  /* 0x0000002a22224220 */ /* 0x000fe20000410000 */
[----:B------:R-:W-:-:S05]  /*186a0*/  @P4 FMUL.FTZ R35, R35, R43 ;  /* 0x0000002b23234220 */ /* 0x000fca0000410000 */
[----:B------:R1:W-:Y:S02]  /*186b0*/  STG.E.128 desc[UR36][R24.64], R32 ;  /* 0x0000002018007986 */ /* 0x0003e4000c101d24 */
.L_x_3650:
[C---:B---3-5:R-:W-:Y:S01]  /*186c0*/  FFMA.FTZ R8, R31.reuse, R32, R8 ;  /* 0x000000201f087223 */ /* 0x068fe20000010008 */
[C---:B------:R-:W-:Y:S01]  /*186d0*/  FFMA.FTZ R9, R31.reuse, R33, R9 ;  /* 0x000000211f097223 */ /* 0x040fe20000010009 */
[C---:B------:R-:W-:Y:S01]  /*186e0*/  FFMA.FTZ R10, R31.reuse, R34, R10 ;  /* 0x000000221f0a7223 */ /* 0x040fe2000001000a */
[----:B------:R-:W-:-:S07]  /*186f0*/  FFMA.FTZ R11, R31, R35, R11 ;  /* 0x000000231f0b7223 */ /* 0x000fce000001000b */
.L_x_3649:
[----:B------:R-:W-:Y:S05]  /*18700*/  BSYNC.RECONVERGENT B2 ;  /* 0x0000000000027941 */ /* 0x000fea0003800200 */
.L_x_3648:
[----:B------:R-:W-:Y:S01]  /*18710*/  ISETP.GE.AND P1, PT, R23, R30, PT ;  /* 0x0000001e1700720c */ /* 0x000fe20003f26270 */
[----:B------:R-:W-:-:S12]  /*18720*/  BSSY.RECONVERGENT B2, `(.L_x_3651) ;  /* 0x0000031000027945 */ /* 0x000fd80003800200 */
[----:B------:R-:W-:Y:S05]  /*18730*/  @!P1 BRA `(.L_x_3652) ;  /* 0x0000000000bc9947 */ /* 0x000fea0003800000 */
[----:B------:R-:W-:Y:S01]  /*18740*/  IABS R31, R30 ;  /* 0x0000001e001f7213 */ /* 0x000fe20000000000 */
[----:B------:R-:W2:Y:S01]  /*18750*/  LDCU UR4, c[0x0][0x40c] ;  /* 0x00008180ff0477ac */ /* 0x000ea20008000800 */
[----:B-1----:R-:W-:Y:S02]  /*18760*/  IABS R34, R23 ;  /* 0x0000001700227213 */ /* 0x002fe40000000000 */
        /* <DEDUP_REMOVED lines=24> */
[----:B--2---:R-:W-:-:S09]  /*188f0*/  UISETP.NE.AND UP0, UPT, UR4, URZ, UPT ;  /* 0x000000ff0400728c */ /* 0x004fd2000bf05270 */
[----:B-1----:R-:W-:Y:S05]  /*18900*/  BRA.U UP0, `(.L_x_3653) ;  /* 0x0000000100387547 */ /* 0x002fea000b800000 */
[----:B------:R-:W-:Y:S01]  /*18910*/  ISETP.NE.AND P4, PT, R19, RZ, PT ;  /* 0x000000ff1300720c */ /* 0x000fe20003f85270 */
[----:B------:R-:W1:-:S12]  /*18920*/  LDS.128 R40, [R4] ;  /* 0x0000000004287984 */ /* 0x000e580000000c00 */
[----:B------:R-:W2:Y:S01]  /*18930*/  @P4 LDG.E.128 R36, desc[UR36][R28.64] ;  /* 0x000000241c244981 */ /* 0x000ea2000c1e1d00 */
[----:B------:R-:W-:-:S04]  /*18940*/  VIADD R25, R27, 0xc0 ;  /* 0x000000c01b197836 */ /* 0x000fc80000000000 */
        /* <DEDUP_REMOVED lines=10> */
.L_x_3653:
[C---:B---3-5:R-:W-:Y:S01]  /*189f0*/  FFMA.FTZ R8, R31.reuse, R32, R8 ;  /* 0x000000201f087223 */ /* 0x068fe20000010008 */
[C---:B------:R-:W-:Y:S01]  /*18a00*/  FFMA.FTZ R9, R31.reuse, R33, R9 ;  /* 0x000000211f097223 */ /* 0x040fe20000010009 */
[C---:B------:R-:W-:Y:S01]  /*18a10*/  FFMA.FTZ R10, R31.reuse, R34, R10 ;  /* 0x000000221f0a7223 */ /* 0x040fe2000001000a */
[----:B------:R-:W-:-:S07]  /*18a20*/  FFMA.FTZ R11, R31, R35, R11 ;  /* 0x000000231f0b7223 */ /* 0x000fce000001000b */
.L_x_3652:
[----:B------:R-:W-:Y:S05]  /*18a30*/  BSYNC.RECONVERGENT B2 ;  /* 0x0000000000027941 */ /* 0x000fea0003800200 */
.L_x_3651:
[C---:B-1----:R-:W-:Y:S02]  /*18a40*/  VIADD R25, R23.reuse, 0x1 ;  /* 0x0000000117197836 */ /* 0x042fe40000000000 */
[----:B------:R-:W-:Y:S02]  /*18a50*/  VIADD R23, R23, 0x2 ;  /* 0x0000000217177836 */ /* 0x000fe40000000000 */
[----:B------:R-:W-:Y:S01]  /*18a60*/  VIADD R27, R27, 0x180 ;  /* 0x000001801b1b7836 */ /* 0x000fe20000000000 */
[----:B------:R-:W-:Y:S01]  /*18a70*/  ISETP.GE.AND P1, PT, R25, R22, PT ;  /* 0x000000161900720c */ /* 0x000fe20003f26270 */
[----:B------:R-:W-:-:S12]  /*18a80*/  VIADD R5, R5, 0x8 ;  /* 0x0000000805057836 */ /* 0x000fd80000000000 */
[----:B------:R-:W-:Y:S05]  /*18a90*/  @!P1 BRA `(.L_x_3654) ;  /* 0xfffffff8004c9947 */ /* 0x000fea000383ffff */
.L_x_3642:
[----:B------:R-:W-:Y:S05]  /*18aa0*/  BSYNC.RECONVERGENT B1 ;  /* 0x0000000000017941 */ /* 0x000fea0003800200 */
.L_x_3641:
[----:B------:R-:W-:-:S13]  /*18ab0*/  ISETP.GT.U32.AND P1, PT, R130, 0x3f, PT ;  /* 0x0000003f8200780c */ /* 0x000fda0003f24070 */
[----:B------:R-:W-:Y:S05]  /*18ac0*/  @P1 BRA `(.L_x_3624) ;  /* 0x0000000000841947 */ /* 0x000fea0003800000 */
[----:B------:R-:W-:Y:S01]  /*18ad0*/  IMAD.MOV.U32 R5, RZ, RZ, 0xc0 ;  /* 0x000000c0ff057424 */ /* 0x000fe200078e00ff */
[----:B------:R2:W3:Y:S01]  /*18ae0*/  LDS R19, [R160+-0x4] ;  /* 0xfffffc00a0137984 */ /* 0x0004e20000000800 */
[----:B------:R-:W4:Y:S02]  /*18af0*/  LDCU UR4, c[0x0][0x40c] ;  /* 0x00008180ff0477ac */ /* 0x000f240008000800 */
[----:B------:R-:W-:-:S04]  /*18b00*/  IMAD R5, R16, R5, -0xc0 ;  /* 0xffffff4010057424 */ /* 0x000fc800078e0205 */
[----:B0-----:R-:W-:-:S05]  /*18b10*/  IMAD.WIDE R4, R5, 0x4, R6 ;  /* 0x0000000405047825 */ /* 0x001fca00078e0206 */
[----:B------:R2:W5:Y:S01]  /*18b20*/  LDG.E.128 R20, desc[UR36][R4.64] ;  /* 0x0000002404147981 */ /* 0x000562000c1e1d00 */
[----:B------:R-:W-:Y:S01]  /*18b30*/  PLOP3.LUT P0, PT, PT, PT, PT, 0x80, 0x8 ;  /* 0x000000000008781c */ /* 0x000fe20003f0f070 */
[----:B----4-:R-:W-:-:S09]  /*18b40*/  UISETP.NE.AND UP0, UPT, UR4, URZ, UPT ;  /* 0x000000ff0400728c */ /* 0x010fd2000bf05270 */
[----:B--2---:R-:W-:Y:S05]  /*18b50*/  BRA.U UP0, `(.L_x_3655) ;  /* 0x0000000100507547 */ /* 0x004fea000b800000 */
[----:B------:R-:W0:Y:S02]  /*18b60*/  LDCU.64 UR4, c[0x0][0x460] ;  /* 0x00008c00ff0477ac */ /* 0x000e240008000a00 */
[----:B0-----:R-:W-:-:S04]  /*18b70*/  ISETP.NE.U32.AND P1, PT, RZ, UR4, PT ;  /* 0x00000004ff007c0c */ /* 0x001fc8000bf25070 */
[----:B------:R-:W-:-:S13]  /*18b80*/  ISETP.NE.AND.EX P1, PT, RZ, UR5, PT, P1 ;  /* 0x00000005ff007c0c */ /* 0x000fda000bf25310 */
[----:B------:R-:W0:Y:S08]  /*18b90*/  @P1 LDC R16, c[0x0][0x3f8] ;  /* 0x0000fe00ff101b82 */ /* 0x000e300000000800 */
[----:B------:R-:W2:Y:S01]  /*18ba0*/  @P1 LDC.64 R4, c[0x0][0x458] ;  /* 0x00011600ff041b82 */ /* 0x000ea20000000a00 */
[----:B0-----:R-:W-:-:S04]  /*18bb0*/  @P1 IMAD R3, R2, R16, R3 ;  /* 0x0000001002031224 */ /* 0x001fc800078e0203 */
[----:B------:R-:W-:-:S04]  /*18bc0*/  @P1 IMAD R3, R3, 0xc0, R0 ;  /* 0x000000c003031824 */ /* 0x000fc800078e0200 */
[----:B--2---:R-:W-:-:S05]  /*18bd0*/  @P1 IMAD.WIDE R4, R3, 0x4, R4 ;  /* 0x0000000403041825 */ /* 0x004fca00078e0204 */
[----:B-1----:R-:W2:Y:S01]  /*18be0*/  @P1 LDG.E.128 R24, desc[UR36][R4.64] ;  /* 0x0000002404181981 */ /* 0x002ea2000c1e1d00 */
[----:B-----5:R-:W-:Y:S01]  /*18bf0*/  FADD.FTZ R20, R20, R12 ;  /* 0x0000000c14147221 */ /* 0x020fe20000010000 */
[----:B------:R-:W-:Y:S02]  /*18c00*/  IMAD R3, R18, 0xc0, RZ ;  /* 0x000000c012037824 */ /* 0x000fe400078e02ff */
[----:B------:R-:W-:Y:S01]  /*18c10*/  FADD.FTZ R21, R21, R13 ;  /* 0x0000000d15157221 */ /* 0x000fe20000010000 */
[----:B------:R-:W-:Y:S01]  /*18c20*/  FADD.FTZ R22, R22, R14 ;  /* 0x0000000e16167221 */ /* 0x000fe20000010000 */
[----:B------:R-:W-:Y:S01]  /*18c30*/  FADD.FTZ R23, R23, R15 ;  /* 0x0000000f17177221 */ /* 0x000fe20000010000 */
[----:B------:R-:W-:-:S04]  /*18c40*/  IMAD.WIDE R6, R3, 0x4, R6 ;  /* 0x0000000403067825 */ /* 0x000fc800078e0206 */
[----:B--2---:R-:W-:Y:S01]  /*18c50*/  @P1 FMUL.FTZ R20, R20, R24 ;  /* 0x0000001814141220 */ /* 0x004fe20000410000 */
[----:B------:R-:W-:Y:S01]  /*18c60*/  @P1 FMUL.FTZ R21, R21, R25 ;  /* 0x0000001915151220 */ /* 0x000fe20000410000 */
[----:B------:R-:W-:Y:S01]  /*18c70*/  @P1 FMUL.FTZ R22, R22, R26 ;  /* 0x0000001a16161220 */ /* 0x000fe20000410000 */
[----:B------:R-:W-:-:S05]  /*18c80*/  @P1 FMUL.FTZ R23, R23, R27 ;  /* 0x0000001b17171220 */ /* 0x000fca0000410000 */
[----:B------:R0:W-:Y:S02]  /*18c90*/  STG.E.128 desc[UR36][R6.64], R20 ;  /* 0x0000001406007986 */ /* 0x0001e4000c101d24 */
.L_x_3655:
[C---:B---3-5:R-:W-:Y:S01]  /*18ca0*/  FFMA.FTZ R8, R19.reuse, R20, R8 ;  /* 0x0000001413087223 */ /* 0x068fe20000010008 */
[C---:B------:R-:W-:Y:S01]  /*18cb0*/  FFMA.FTZ R9, R19.reuse, R21, R9 ;  /* 0x0000001513097223 */ /* 0x040fe20000010009 */
[C---:B------:R-:W-:Y:S01]  /*18cc0*/  FFMA.FTZ R10, R19.reuse, R22, R10 ;  /* 0x00000016130a7223 */ /* 0x040fe2000001000a */
[----:B------:R-:W-:-:S07]  /*18cd0*/  FFMA.FTZ R11, R19, R23, R11 ;  /* 0x00000017130b7223 */ /* 0x000fce000001000b */
.L_x_3624:
[----:B------:R-:W-:Y:S05]  /*18ce0*/  BSYNC.RECONVERGENT B0 ;  /* 0x0000000000007941 */ /* 0x000fea0003800200 */
.L_x_3623:
[----:B------:R-:W-:Y:S06]  /*18cf0*/  BAR.SYNC.DEFER_BLOCKING 0x0 ;  /* 0x0000000000007b1d */ /* 0x000fec0000010000 */
[----:B------:R-:W-:Y:S05]  /*18d00*/  @!P0 EXIT ;  /* 0x000000000000894d */ /* 0x000fea0003800000 */
[----:B------:R-:W2:Y:S02]  /*18d10*/  LDCU UR4, c[0x0][0x478] ;  /* 0x00008f00ff0477ac */ /* 0x000ea40008000800 */
[----:B--2---:R-:W-:-:S09]  /*18d20*/  UISETP.NE.AND UP0, UPT, UR4, 0x2, UPT ;  /* 0x000000020400788c */ /* 0x004fd2000bf05270 */
[----:B------:R-:W-:Y:S05]  /*18d30*/  BRA.U UP0, `(.L_x_3656) ;  /* 0x00000001007c7547 */ /* 0x000fea000b800000 */
[----:B------:R-:W2:Y:S01]  /*18d40*/  LDC.64 R2, c[0x0][0x470] ;  /* 0x00011c00ff027b82 */ /* 0x000ea20000000a00 */
[----:B------:R-:W3:Y:S01]  /*18d50*/  LDCU.64 UR4, c[0x0][0x380] ;  /* 0x00007000ff0477ac */ /* 0x000ee20008000a00 */
[----:B--2---:R-:W2:Y:S01]  /*18d60*/  LDG.E R2, desc[UR36][R2.64] ;  /* 0x0000002402027981 */ /* 0x004ea2000c1e1900 */
[----:B------:R-:W-:Y:S02]  /*18d70*/  IMAD.IADD R17, R17, 0x1, R0 ;  /* 0x0000000111117824 */ /* 0x000fe400078e0200 */
[C---:B--2---:R-:W-:Y:S01]  /*18d80*/  FMUL.FTZ R10, R2.reuse, R10 ;  /* 0x0000000a020a7220 */ /* 0x044fe20000410000 */
[C---:B------:R-:W-:Y:S01]  /*18d90*/  FMUL.FTZ R11, R2.reuse, R11 ;  /* 0x0000000b020b7220 */ /* 0x040fe20000410000 */
[C---:B------:R-:W-:Y:S01]  /*18da0*/  FMUL.FTZ R9, R2.reuse, R9 ;  /* 0x0000000902097220 */ /* 0x040fe20000410000 */
[----:B------:R-:W-:-:S03]  /*18db0*/  FMUL.FTZ R8, R2, R8 ;  /* 0x0000000802087220 */ /* 0x000fc60000410000 */
[----:B------:R-:W0:Y:S08]  /*18dc0*/  F2I.S8.NTZ R10, R10 ;  /* 0x0000000a000a7305 */ /* 0x000e300000202100 */
[----:B------:R-:W2:Y:S01]  /*18dd0*/  F2I.S8.NTZ R11, R11 ;  /* 0x0000000b000b7305 */ /* 0x000ea20000202100 */
[----:B0-----:R-:W-:-:S07]  /*18de0*/  PRMT R4, R10, 0x8880, RZ ;  /* 0x000088800a047816 */ /* 0x001fce00000000ff */
[----:B------:R-:W0:Y:S01]  /*18df0*/  F2I.S8.NTZ R9, R9 ;  /* 0x0000000900097305 */ /* 0x000e220000202100 */
[----:B------:R-:W-:Y:S02]  /*18e00*/  PRMT R2, R4, 0x7710, RZ ;  /* 0x0000771004027816 */ /* 0x000fe400000000ff */
[----:B--2---:R-:W-:-:S05]  /*18e10*/  PRMT R3, R11, 0x8880, RZ ;  /* 0x000088800b037816 */ /* 0x004fca00000000ff */
[----:B------:R-:W2:Y:S01]  /*18e20*/  F2I.S8.NTZ R8, R8 ;  /* 0x0000000800087305 */ /* 0x000ea20000202100 */
[----:B------:R-:W-:Y:S01]  /*18e30*/  IMAD.U32 R2, R2, 0x10000, RZ ;  /* 0x0001000002027824 */ /* 0x000fe200078e00ff */
[----:B------:R-:W-:-:S04]  /*18e40*/  PRMT R3, R3, 0x7710, RZ ;  /* 0x0000771003037816 */ /* 0x000fc800000000ff */
[----:B------:R-:W-:Y:S02]  /*18e50*/  LOP3.LUT R4, R2, 0xff0000, RZ, 0xc0, !PT ;  /* 0x00ff000002047812 */ /* 0x000fe400078ec0ff */
[----:B0-----:R-:W-:-:S03]  /*18e60*/  PRMT R9, R9, 0x8880, RZ ;  /* 0x0000888009097816 */ /* 0x001fc600000000ff */
[----:B------:R-:W-:Y:S01]  /*18e70*/  IMAD R3, R3, 0x1000000, R4 ;  /* 0x0100000003037824 */ /* 0x000fe200078e0204 */
[----:B------:R-:W-:Y:S02]  /*18e80*/  PRMT R2, R9, 0x7710, RZ ;  /* 0x0000771009027816 */ /* 0x000fe400000000ff */
[----:B--2---:R-:W-:Y:S02]  /*18e90*/  PRMT R5, R8, 0x8880, RZ ;  /* 0x0000888008057816 */ /* 0x004fe400000000ff */
[----:B------:R-:W-:Y:S02]  /*18ea0*/  LOP3.LUT R4, R2, 0xff, RZ, 0xc0, !PT ;  /* 0x000000ff02047812 */ /* 0x000fe400078ec0ff */
[----:B------:R-:W-:Y:S02]  /*18eb0*/  PRMT R0, R5, 0x7710, RZ ;  /* 0x0000771005007816 */ /* 0x000fe400000000ff */
[----:B---3--:R-:W-:Y:S01]  /*18ec0*/  IADD3 R2, P0, PT, R17, UR4, RZ ;  /* 0x0000000411027c10 */ /* 0x008fe2000ff1e0ff */
[----:B------:R-:W-:Y:S01]  /*18ed0*/  IMAD R4, R4, 0x100, R3 ;  /* 0x0000010004047824 */ /* 0x000fe200078e0203 */
[----:B------:R-:W-:-:S02]  /*18ee0*/  LOP3.LUT R5, R0, 0xff, RZ, 0xc0, !PT ;  /* 0x000000ff00057812 */ /* 0x000fc400078ec0ff */
[----:B------:R-:W-:-:S03]  /*18ef0*/  LEA.HI.X.SX32 R3, R17, UR5, 0x1, P0 ;  /* 0x0000000511037c11 */ /* 0x000fc600080f0eff */
[----:B------:R-:W-:-:S05]  /*18f00*/  IMAD.IADD R5, R4, 0x1, R5 ;  /* 0x0000000104057824 */ /* 0x000fca00078e0205 */
[----:B------:R-:W-:Y:S01]  /*18f10*/  STG.E desc[UR36][R2.64], R5 ;  /* 0x0000000502007986 */ /* 0x000fe2000c101924 */
[----:B------:R-:W-:Y:S05]  /*18f20*/  EXIT ;  /* 0x000000000000794d */ /* 0x000fea0003800000 */
.L_x_3656:
[----:B------:R-:W2:Y:S01]  /*18f30*/  LDC.64 R2, c[0x0][0x380] ;  /* 0x0000e000ff027b82 */ /* 0x000ea20000000a00 */
[----:B------:R-:W-:-:S04]  /*18f40*/  IMAD.IADD R17, R17, 0x1, R0 ;  /* 0x0000000111117824 */ /* 0x000fc800078e0200 */
[----:B--2---:R-:W-:-:S05]  /*18f50*/  IMAD.WIDE R2, R17, 0x4, R2 ;  /* 0x0000000411027825 */ /* 0x004fca00078e0202 */
[----:B------:R-:W-:Y:S01]  /*18f60*/  STG.E.128 desc[UR36][R2.64], R8 ;  /* 0x0000000802007986 */ /* 0x000fe2000c101d24 */
[----:B------:R-:W-:Y:S05]  /*18f70*/  EXIT ;  /* 0x000000000000794d */ /* 0x000fea0003800000 */
.L_x_3580:
[----:B------:R-:W-:Y:S01]  /*18f80*/  BSSY B0, `(.L_x_3657) ;  /* 0x0000007000007945 */ /* 0x000fe20003800000 */
[----:B------:R-:W-:Y:S02]  /*18f90*/  IMAD.MOV.U32 R12, RZ, RZ, 0x2 ;  /* 0x00000002ff0c7424 */ /* 0x000fe400078e00ff */
[----:B------:R-:W-:Y:S02]  /*18fa0*/  IMAD.MOV.U32 R11, RZ, RZ, 0x1f ;  /* 0x0000001fff0b7424 */ /* 0x000fe400078e00ff */
[----:B--234-:R-:W-:-:S07]  /*18fb0*/  IMAD.MOV.U32 R15, RZ, RZ, -0x1 ;  /* 0xffffffffff0f7424 */ /* 0x01cfce00078e00ff */
[----:B------:R-:W-:Y:S05]  /*18fc0*/  WARPSYNC.COLLECTIVE R15, `(.L_x_3658) ;  /* 0x000000000f087348 */ /* 0x000fea0003c00000 */
[----:B------:R0:W1:Y:S02]  /*18fd0*/  SHFL.BFLY P6, R14, R13, R12, R11 ;  /* 0x0c00000c0d0e7389 */ /* 0x00006400000c000b */
[----:B01----:R-:W-:Y:S05]  /*18fe0*/  ENDCOLLECTIVE ;  /* 0x000000000000791b */ /* 0x003fea0003800000 */
.L_x_3658:
[----:B------:R-:W-:Y:S05]  /*18ff0*/  BSYNC B0 ;  /* 0x0000000000007941 */ /* 0x000fea0003800000 */
.L_x_3657:
[----:B------:R-:W-:Y:S01]  /*19000*/  FADD.FTZ R13, R13, R14 ;  /* 0x0000000e0d0d7221 */ /* 0x000fe20000010000 */
[----:B------:R-:W-:Y:S02]  /*19010*/  IMAD.MOV.U32 R12, RZ, RZ, 0x1 ;  /* 0x00000001ff0c7424 */ /* 0x000fe400078e00ff */
[----:B------:R-:W-:Y:S02]  /*19020*/  IMAD.MOV.U32 R11, RZ, RZ, 0x1f ;  /* 0x0000001fff0b7424 */ /* 0x000fe400078e00ff */
[----:B------:R-:W-:-:S07]  /*19030*/  IMAD.MOV.U32 R15, RZ, RZ, -0x1 ;  /* 0xffffffffff0f7424 */ /* 0x000fce00078e00ff */
[----:B------:R-:W-:Y:S05]  /*19040*/  WARPSYNC.COLLECTIVE R15, `(.L_x_3659) ;  /* 0x000000000f087348 */ /* 0x000fea0003c00000 */
[----:B------:R0:W1:Y:S02]  /*19050*/  SHFL.BFLY P6, R14, R13, R12, R11 ;  /* 0x0c00000c0d0e7389 */ /* 0x00006400000c000b */
[----:B01----:R-:W-:Y:S05]  /*19060*/  ENDCOLLECTIVE ;  /* 0x000000000000791b */ /* 0x003fea0003800000 */
.L_x_3659:
[----:B------:R-:W-:Y:S05]  /*19070*/  BRA `(.L_x_3660) ;  /* 0xffffffa400907947 */ /* 0x000fea000383ffff */
.L_x_3584:
[----:B------:R-:W-:Y:S01]  /*19080*/  BSSY B0, `(.L_x_3661) ;  /* 0x0000008000007945 */ /* 0x000fe20003800000 */
[----:B------:R-:W-:Y:S02]  /*19090*/  IMAD.MOV.U32 R13, RZ, RZ, R159 ;  /* 0x000000ffff0d7224 */ /* 0x000fe400078e009f */
[----:B------:R-:W-:Y:S02]  /*190a0*/  IMAD.MOV.U32 R12, RZ, RZ, 0x10 ;  /* 0x00000010ff0c7424 */ /* 0x000fe400078e00ff */
[----:B-1----:R-:W-:Y:S02]  /*190b0*/  IMAD.MOV.U32 R11, RZ, RZ, 0x1f ;  /* 0x0000001fff0b7424 */ /* 0x002fe400078e00ff */
[----:B------:R-:W-:-:S07]  /*190c0*/  IMAD.MOV.U32 R15, RZ, RZ, -0x1 ;  /* 0xffffffffff0f7424 */ /* 0x000fce00078e00ff */
[----:B-----5:R-:W-:Y:S05]  /*190d0*/  WARPSYNC.COLLECTIVE R15, `(.L_x_3662) ;  /* 0x000000000f087348 */ /* 0x020fea0003c00000 */
[----:B------:R0:W1:Y:S02]  /*190e0*/  SHFL.BFLY P6, R14, R13, R12, R11 ;  /* 0x0c00000c0d0e7389 */ /* 0x00006400000c000b */
[----:B01---5:R-:W-:Y:S05]  /*190f0*/  ENDCOLLECTIVE ;  /* 0x000000000000791b */ /* 0x023fea0003800000 */
.L_x_3662:
[----:B------:R-:W-:Y:S05]  /*19100*/  BSYNC B0 ;  /* 0x0000000000007941 */ /* 0x000fea0003800000 */
.L_x_3661:
[----:B------:R-:W-:Y:S01]  /*19110*/  FMNMX.FTZ R13, R14, R159, !PT ;  /* 0x0000009f0e0d7209 */ /* 0x000fe20007810000 */
[----:B------:R-:W-:Y:S02]  /*19120*/  IMAD.MOV.U32 R12, RZ, RZ, 0x8 ;  /* 0x00000008ff0c7424 */ /* 0x000fe400078e00ff */
[----:B------:R-:W-:Y:S02]  /*19130*/  IMAD.MOV.U32 R11, RZ, RZ, 0x1f ;  /* 0x0000001fff0b7424 */ /* 0x000fe400078e00ff */
[----:B------:R-:W-:-:S07]  /*19140*/  IMAD.MOV.U32 R15, RZ, RZ, -0x1 ;  /* 0xffffffffff0f7424 */ /* 0x000fce00078e00ff */
[----:B------:R-:W-:Y:S05]  /*19150*/  WARPSYNC.COLLECTIVE R15, `(.L_x_3663) ;  /* 0x000000000f087348 */ /* 0x000fea0003c00000 */
[----:B------:R0:W1:Y:S02]  /*19160*/  SHFL.BFLY P6, R14, R13, R12, R11 ;  /* 0x0c00000c0d0e7389 */ /* 0x00006400000c000b */
[----:B01----:R-:W-:Y:S05]  /*19170*/  ENDCOLLECTIVE ;  /* 0x000000000000791b */ /* 0x003fea0003800000 */
.L_x_3663:
[----:B------:R-:W-:Y:S01]  /*19180*/  IMAD.MOV.U32 R12, RZ, RZ, 0x4 ;  /* 0x00000004ff0c7424 */ /* 0x000fe200078e00ff */
[----:B------:R-:W-:-:S05]  /*19190*/  FMNMX.FTZ R0, R13, R14, !PT ;  /* 0x0000000e0d007209 */ /* 0x000fca0007810000 */
[----:B------:R-:W-:-:S07]  /*191a0*/  IMAD.MOV.U32 R13, RZ, RZ, R0 ;  /* 0x000000ffff0d7224 */ /* 0x000fce00078e0000 */
[----:B------:R-:W-:Y:S05]  /*191b0*/  WARPSYNC.COLLECTIVE R15, `(.L_x_3664) ;  /* 0x000000000f087348 */ /* 0x000fea0003c00000 */
[----:B------:R0:W1:Y:S02]  /*191c0*/  SHFL.BFLY P6, R14, R13, R12, R11 ;  /* 0x0c00000c0d0e7389 */ /* 0x00006400000c000b */
[----:B01----:R-:W-:Y:S05]  /*191d0*/  ENDCOLLECTIVE ;  /* 0x000000000000791b */ /* 0x003fea0003800000 */
.L_x_3664:
[----:B------:R-:W-:Y:S05]  /*191e0*/  BRA `(.L_x_3665) ;  /* 0xffffffa400dc7947 */ /* 0x000fea000383ffff */
.L_x_3666:
        /* <DEDUP_REMOVED lines=9> */
.L_x_5600:


//--------------------- .text._ZN4mmha33masked_multihead_attention_kernelItLi192ELi256ELi1ELi32ELi256ELb0ELb1EEEv26Multihead_attention_paramsIT_XT5_EE --------------------------
	.section	.text._ZN4mmha33masked_multihead_attention_kernelItLi192ELi256ELi1ELi32ELi256ELb0ELb1EEEv26Multihead_attention_paramsIT_XT5_EE,"ax",@progbits
	.align	128
        .global         _ZN4mmha33masked_multihead_attention_kernelItLi192ELi256ELi1ELi32ELi256ELb0ELb1EEEv26Multihead_attention_paramsIT_XT5_EE
        .type           _ZN4mmha33masked_multihead_attention_kernelItLi192ELi256ELi1ELi32ELi256ELb0ELb1EEEv26Multihead_attention_paramsIT_XT5_EE,@function
        .size           _ZN4mmha33masked_multihead_attention_kernelItLi192ELi256ELi1ELi32ELi256ELb0ELb1EEEv26Multihead_attention_paramsIT_XT5_EE,(.L_x_5601 - _ZN4mmha33masked_multihead_attention_kernelItLi192ELi256ELi1ELi32ELi256ELb0ELb1EEEv26Multihead_attention_paramsIT_XT5_EE)
        .other          _ZN4mmha33masked_multihead_attention_kernelItLi192ELi256ELi1ELi32ELi256ELb0ELb1EEEv26Multihead_attention_paramsIT_XT5_EE,@"STO_CUDA_ENTRY STV_DEFAULT"
_ZN4mmha33masked_multihead_attention_kernelItLi192ELi256ELi1ELi32ELi256ELb0ELb1EEEv26Multihead_attention_paramsIT_XT5_EE:
.text._ZN4mmha33masked_multihead_attention_kernelItLi192ELi256ELi1ELi32ELi256ELb0ELb1EEEv26Multihead_attention_paramsIT_XT5_EE:
[----:B------:R-:W0:Y:S01]  /*0000*/  LDC R1, c[0x0][0x37c] ;  /* 0x0000df00ff017b82 */ /* 0x000e220000000800 */
[----:B------:R-:W1:Y:S07]  /*0010*/  LDCU.64 UR4, c[0x0][0x490] ;  /* 0x00009200ff0477ac */ /* 0x000e6e0008000a00 */
[----:B------:R-:W2:Y:S01]  /*0020*/  S2UR UR6, SR_CTAID.Y ;  /* 0x00000000000679c3 */ /* 0x000ea20000002600 */
[----:B0-----:R-:W-:Y:S01]  /*0030*/  IADD3 R1, PT, PT, R1, -0x60, RZ ;  /* 0xffffffa001017810 */ /* 0x001fe20007ffe0ff */
[----:B------:R-:W0:Y:S01]  /*0040*/  LDCU.64 UR36, c[0x0][0x358] ;  /* 0x00006b00ff2477ac */ /* 0x000e220008000a00 */
[----:B-1----:R-:W-:-:S04]  /*0050*/  UISETP.NE.U32.AND UP0, UPT, UR4, URZ, UPT ;  /* 0x000000ff0400728c */ /* 0x002fc8000bf05070 */
[----:B------:R-:W-:-:S09]  /*0060*/  UISETP.NE.AND.EX UP0, UPT, UR5, URZ, UPT, UP0 ;  /* 0x000000ff0500728c */ /* 0x000fd2000bf05300 */
[----:B--2---:R-:W-:Y:S05]  /*0070*/  BRA.U !UP0, `(.L_x_3667) ;  /* 0x00000001081c7547 */ /* 0x004fea000b800000 */
[----:B------:R-:W-:-:S04]  /*0080*/  UIADD3 UR4, UP0, UPT, UR6, UR4, URZ ;  /* 0x0000000406047290 */ /* 0x000fc8000ff1e0ff */
[----:B------:R-:W-:Y:S02]  /*0090*/  UIADD3.X UR5, UPT, UPT, URZ, UR5, URZ, UP0, !UPT ;  /* 0x00000005ff057290 */ /* 0x000fe400087fe4ff */
[----:B------:R-:W-:-:S04]  /*00a0*/  IMAD.U32 R2, RZ, RZ, UR4 ;  /* 0x00000004ff027e24 */ /* 0x000fc8000f8e00ff */
[----:B------:R-:W-:-:S05]  /*00b0*/  MOV R3, UR5 ;  /* 0x0000000500037c02 */ /* 0x000fca0008000f00 */
[----:B0-----:R-:W2:Y:S02]  /*00c0*/  LDG.E.U8 R2, desc[UR36][R2.64] ;  /* 0x0000002402027981 */ /* 0x001ea4000c1e1100 */
[----:B--2---:R-:W-:-:S13]  /*00d0*/  ISETP.NE.AND P0, PT, R2, 0x1, PT ;  /* 0x000000010200780c */ /* 0x004fda0003f05270 */
[----:B------:R-:W-:Y:S05]  /*00e0*/  @!P0 EXIT ;  /* 0x000000000000894d */ /* 0x000fea0003800000 */
.L_x_3667:
[----:B------:R-:W1:Y:S01]  /*00f0*/  LDCU UR13, c[0x0][0x3f0] ;  /* 0x00007e00ff0d77ac */ /* 0x000e620008000800 */
[----:B------:R-:W2:Y:S01]  /*0100*/  S2R R5, SR_CTAID.Y ;  /* 0x0000000000057919 */ /* 0x000ea20000002600 */
[----:B------:R-:W3:Y:S01]  /*0110*/  LDCU.64 UR4, c[0x0][0x4a0] ;  /* 0x00009400ff0477ac */ /* 0x000ee20008000a00 */
[----:B------:R-:W4:Y:S01]  /*0120*/  LDCU.64 UR10, c[0x0][0x460] ;  /* 0x00008c00ff0a77ac */ /* 0x000f220008000a00 */
[----:B-1----:R-:W-:Y:S01]  /*0130*/  IMAD.U32 R0, RZ, RZ, UR13 ;  /* 0x0000000dff007e24 */ /* 0x002fe2000f8e00ff */
[----:B---3--:R-:W-:-:S04]  /*0140*/  UISETP.NE.U32.AND UP0, UPT, UR4, URZ, UPT ;  /* 0x000000ff0400728c */ /* 0x008fc8000bf05070 */
[----:B------:R-:W-:Y:S01]  /*0150*/  IABS R0, R0 ;  /* 0x0000000000007213 */ /* 0x000fe20000000000 */
[----:B------:R-:W-:-:S03]  /*0160*/  UISETP.NE.AND.EX UP0, UPT, UR5, URZ, UPT, UP0 ;  /* 0x000000ff0500728c */ /* 0x000fc6000bf05300 */
[----:B------:R-:W-:-:S03]  /*0170*/  R2UR UR12, R0 ;  /* 0x00000000000c72ca */ /* 0x000fc600000e0000 */
[----:B------:R-:W-:-:S05]  /*0180*/  PLOP3.LUT P0, PT, PT, PT, UP0, 0x80, 0x8 ;  /* 0x000000000008781c */ /* 0x000fca0003f0f008 */
[----:B------:R-:W1:Y:S05]  /*0190*/  @UP0 LDCU.64 UR8, c[0x0][0x4a0] ;  /* 0x00009400ff0807ac */ /* 0x000e6a0008000a00 */
[----:B------:R-:W3:Y:S08]  /*01a0*/  I2F.RP R0, UR12 ;  /* 0x0000000c00007d06 */ /* 0x000ef00008209400 */
[----:B---3--:R-:W3:Y:S01]  /*01b0*/  MUFU.RCP R0, R0 ;  /* 0x0000000000007308 */ /* 0x008ee20000001000 */
[----:B-1----:R-:W-:-:S06]  /*01c0*/  @UP0 UIMAD.WIDE.U32 UR8, UR6, 0x4, UR8 ;  /* 0x00000004060808a5 */ /* 0x002fcc000f8e0008 */
[----:B------:R-:W-:Y:S01]  /*01d0*/  IMAD.U32 R2, RZ, RZ, UR8 ;  /* 0x00000008ff027e24 */ /* 0x000fe2000f8e00ff */
[----:B------:R-:W-:Y:S02]  /*01e0*/  MOV R3, UR9 ;  /* 0x0000000900037c02 */ /* 0x000fe40008000f00 */
[----:B---3--:R-:W-:Y:S02]  /*01f0*/  IADD3 R4, PT, PT, R0, 0xffffffe, RZ ;  /* 0x0ffffffe00047810 */ /* 0x008fe40007ffe0ff */
[----:B--2---:R-:W-:Y:S02]  /*0200*/  IABS R0, R5 ;  /* 0x0000000500007213 */ /* 0x004fe40000000000 */
[----:B0-----:R0:W2:Y:S02]  /*0210*/  @P0 LDG.E R5, desc[UR36][R2.64] ;  /* 0x0000002402050981 */ /* 0x0010a4000c1e1900 */
[----:B------:R-:W1:Y:S01]  /*0220*/  F2I.FTZ.U32.TRUNC.NTZ R4, R4 ;  /* 0x0000000400047305 */ /* 0x000e62000021f000 */
[----:B------:R-:W-:-:S02]  /*0230*/  R2UR UR8, R0 ;  /* 0x00000000000872ca */ /* 0x000fc400000e0000 */
[----:B-1----:R-:W-:Y:S01]  /*0240*/  R2UR UR5, R4 ;  /* 0x00000000040572ca */ /* 0x002fe200000e0000 */
[----:B------:R-:W-:-:S12]  /*0250*/  UMOV UR4, URZ ;  /* 0x000000ff00047c82 */ /* 0x000fd80008000000 */
[----:B------:R-:W-:-:S04]  /*0260*/  UIADD3 UR7, UPT, UPT, URZ, -UR5, URZ ;  /* 0x80000005ff077290 */ /* 0x000fc8000fffe0ff */
[----:B------:R-:W-:-:S04]  /*0270*/  UIMAD UR7, UR7, UR12, URZ ;  /* 0x0000000c070772a4 */ /* 0x000fc8000f8e02ff */
[----:B------:R-:W-:-:S04]  /*0280*/  UIMAD.WIDE.U32 UR4, UR5, UR7, UR4 ;  /* 0x00000007050472a5 */ /* 0x000fc8000f8e0004 */
[----:B------:R-:W-:-:S07]  /*0290*/  UIMAD.WIDE.U32 UR4, UR5, UR8, URZ ;  /* 0x00000008050472a5 */ /* 0x000fce000f8e00ff */
[----:B------:R-:W-:Y:S02]  /*02a0*/  UMOV UR7, UR5 ;  /* 0x0000000500077c82 */ /* 0x000fe40008000000 */
[----:B------:R-:W-:-:S04]  /*02b0*/  UIADD3 UR4, UPT, UPT, -UR7, URZ, URZ ;  /* 0x000000ff07047290 */ /* 0x000fc8000fffe1ff */
[----:B------:R-:W-:Y:S02]  /*02c0*/  UIMAD UR4, UR12, UR4, UR8 ;  /* 0x000000040c0472a4 */ /* 0x000fe4000f8e0208 */
[----:B----4-:R-:W-:Y:S02]  /*02d0*/  UISETP.NE.U32.AND UP1, UPT, UR10, URZ, UPT ;  /* 0x000000ff0a00728c */ /* 0x010fe4000bf25070 */
[----:B------:R-:W-:Y:S02]  /*02e0*/  UISETP.GT.U32.AND UP2, UPT, UR12, UR4, UPT ;  /* 0x000000040c00728c */ /* 0x000fe4000bf44070 */
[----:B------:R-:W-:Y:S01]  /*02f0*/  UISETP.NE.AND.EX UP1, UPT, UR11, URZ, UPT, UP1 ;  /* 0x000000ff0b00728c */ /* 0x000fe2000bf25310 */
[----:B------:R-:W1:Y:S08]  /*0300*/  LDCU UR8, c[0x0][0x3f4] ;  /* 0x00007e80ff0877ac */ /* 0x000e700008000800 */
[----:B------:R-:W-:-:S04]  /*0310*/  @!UP2 UIADD3 UR4, UPT, UPT, UR4, -UR12, URZ ;  /* 0x8000000c0404a290 */ /* 0x000fc8000fffe0ff */
[----:B------:R-:W-:Y:S02]  /*0320*/  UISETP.GE.U32.AND UP4, UPT, UR4, UR12, UPT ;  /* 0x0000000c0400728c */ /* 0x000fe4000bf86070 */
[----:B------:R-:W-:Y:S02]  /*0330*/  ULOP3.LUT UR4, UR6, UR13, URZ, 0x3c, !UPT ;  /* 0x0000000d06047292 */ /* 0x000fe4000f8e3cff */
[----:B------:R-:W-:Y:S02]  /*0340*/  @!UP2 UIADD3 UR7, UPT, UPT, UR7, 0x1, URZ ;  /* 0x000000010707a890 */ /* 0x000fe4000fffe0ff */
[----:B------:R-:W-:Y:S02]  /*0350*/  UISETP.GE.AND UP3, UPT, UR4, URZ, UPT ;  /* 0x000000ff0400728c */ /* 0x000fe4000bf66270 */
[----:B------:R-:W-:-:S05]  /*0360*/  UISETP.NE.AND UP2, UPT, UR13, URZ, UPT ;  /* 0x000000ff0d00728c */ /* 0x000fca000bf45270 */
[----:B------:R-:W3:Y:S01]  /*0370*/  @UP1 LDCU.64 UR4, c[0x0][0x460] ;  /* 0x00008c00ff0417ac */ /* 0x000ee20008000a00 */
[----:B------:R-:W-:Y:S01]  /*0380*/  @UP4 UIADD3 UR7, UPT, UPT, UR7, 0x1, URZ ;  /* 0x0000000107074890 */ /* 0x000fe2000fffe0ff */
[----:B------:R-:W-:-:S06]  /*0390*/  PLOP3.LUT P1, PT, PT, PT, UP1, 0x80, 0x8 ;  /* 0x000000000008781c */ /* 0x000fcc0003f2f018 */
[----:B------:R-:W-:Y:S02]  /*03a0*/  UMOV UR41, UR7 ;  /* 0x0000000700297c82 */ /* 0x000fe40008000000 */
[----:B------:R-:W-:Y:S02]  /*03b0*/  @!UP3 UIADD3 UR41, UPT, UPT, -UR41, URZ, URZ ;  /* 0x000000ff2929b290 */ /* 0x000fe4000fffe1ff */
[----:B------:R-:W-:Y:S01]  /*03c0*/  @!UP2 ULOP3.LUT UR41, URZ, UR13, URZ, 0x33, !UPT ;  /* 0x0000000dff29a292 */ /* 0x000fe2000f8e33ff */
[----:B-1----:R-:W-:Y:S01]  /*03d0*/  IMAD.U32 R0, RZ, RZ, UR8 ;  /* 0x00000008ff007e24 */ /* 0x002fe2000f8e00ff */
[----:B------:R-:W1:Y:S02]  /*03e0*/  @UP0 LDCU UR7, c[0x0][0x430] ;  /* 0x00008600ff0707ac */ /* 0x000e640008000800 */
[----:B---3--:R-:W-:-:S06]  /*03f0*/  @UP1 UIMAD.WIDE UR4, UR41, 0x4, UR4 ;  /* 0x00000004290418a5 */ /* 0x008fcc000f8e0204 */
[----:B0-----:R-:W-:Y:S01]  /*0400*/  IMAD.U32 R2, RZ, RZ, UR4 ;  /* 0x00000004ff027e24 */ /* 0x001fe2000f8e00ff */
[----:B------:R-:W-:-:S05]  /*0410*/  MOV R3, UR5 ;  /* 0x0000000500037c02 */ /* 0x000fca0008000f00 */
[----:B------:R0:W3:Y:S01]  /*0420*/  @P1 LDG.E R2, desc[UR36][R2.64] ;  /* 0x0000002402021981 */ /* 0x0000e2000c1e1900 */
[----:B------:R-:W-:-:S04]  /*0430*/  IABS R0, R0 ;  /* 0x0000000000007213 */ /* 0x000fc80000000000 */
[----:B------:R-:W-:-:S13]  /*0440*/  R2UR UR9, R0 ;  /* 0x00000000000972ca */ /* 0x000fda00000e0000 */
[----:B------:R-:W4:Y:S08]  /*0450*/  I2F.RP R0, UR9 ;  /* 0x0000000900007d06 */ /* 0x000f300008209400 */
[----:B----4-:R-:W4:Y:S01]  /*0460*/  MUFU.RCP R0, R0 ;  /* 0x0000000000007308 */ /* 0x010f220000001000 */
[----:B------:R-:W1:Y:S01]  /*0470*/  @!UP0 LDCU UR42, c[0x0][0x40c] ;  /* 0x00008180ff2a87ac */ /* 0x000e620008000800 */
[----:B----4-:R-:W-:-:S06]  /*0480*/  IADD3 R4, PT, PT, R0, 0xffffffe, RZ ;  /* 0x0ffffffe00047810 */ /* 0x010fcc0007ffe0ff */
[----:B------:R-:W4:Y:S02]  /*0490*/  F2I.FTZ.U32.TRUNC.NTZ R4, R4 ;  /* 0x0000000400047305 */ /* 0x000f24000021f000 */
[----:B----4-:R-:W-:Y:S01]  /*04a0*/  R2UR UR5, R4 ;  /* 0x00000000040572ca */ /* 0x010fe200000e0000 */
[----:B------:R-:W4:Y:S01]  /*04b0*/  S2R R120, SR_TID.X ;  /* 0x0000000000787919 */ /* 0x000f220000002100 */
[----:B------:R-:W5:Y:S01]  /*04c0*/  S2UR UR43, SR_CTAID.X ;  /* 0x00000000002b79c3 */ /* 0x000f620000002500 */
[----:B------:R-:W5:Y:S01]  /*04d0*/  S2R R9, SR_CTAID.X ;  /* 0x0000000000097919 */ /* 0x000f620000002500 */
[----:B------:R-:W-:Y:S01]  /*04e0*/  UIMAD UR44, UR6, UR8, URZ ;  /* 0x00000008062c72a4 */ /* 0x000fe2000f8e02ff */
[----:B------:R-:W-:Y:S01]  /*04f0*/  BSSY.RECONVERGENT B0, `(.L_x_3668) ;  /* 0x0000064000007945 */ /* 0x000fe20003800200 */
[----:B------:R-:W-:Y:S02]  /*0500*/  UMOV UR38, URZ ;  /* 0x000000ff00267c82 */ /* 0x000fe40008000000 */
[----:B------:R-:W-:Y:S01]  /*0510*/  USHF.R.S32.HI UR46, URZ, 0x1f, UR44 ;  /* 0x0000001fff2e7899 */ /* 0x000fe2000801142c */
[----:B------:R-:W-:-:S02]  /*0520*/  CS2R R26, SRZ ;  /* 0x00000000001a7805 */ /* 0x000fc4000001ff00 */
[----:B------:R-:W-:Y:S02]  /*0530*/  CS2R R24, SRZ ;  /* 0x0000000000187805 */ /* 0x000fe4000001ff00 */
[----:B----4-:R-:W-:Y:S02]  /*0540*/  ISETP.GT.U32.AND P3, PT, R120, 0x17, PT ;  /* 0x000000177800780c */ /* 0x010fe40003f64070 */
[----:B--2---:R-:W-:-:S13]  /*0550*/  @P0 R2UR UR4, R5 ;  /* 0x00000000050402ca */ /* 0x004fda00000e0000 */
[----:B-1----:R-:W-:-:S06]  /*0560*/  @UP0 UIADD3 UR42, UPT, UPT, UR4, UR7, URZ ;  /* 0x00000007042a0290 */ /* 0x002fcc000fffe0ff */
[----:B0-----:R-:W-:Y:S01]  /*0570*/  IABS R3, UR42 ;  /* 0x0000002a00037c13 */ /* 0x001fe20008000000 */
[----:B------:R-:W-:-:S03]  /*0580*/  UIADD3 UR7, UPT, UPT, URZ, -UR5, URZ ;  /* 0x80000005ff077290 */ /* 0x000fc6000fffe0ff */
[----:B------:R-:W-:Y:S01]  /*0590*/  R2UR UR40, R3 ;  /* 0x00000000032872ca */ /* 0x000fe200000e0000 */
[----:B------:R-:W-:Y:S01]  /*05a0*/  UIMAD UR7, UR7, UR9, URZ ;  /* 0x00000009070772a4 */ /* 0x000fe2000f8e02ff */
[----:B------:R-:W-:-:S03]  /*05b0*/  UMOV UR4, URZ ;  /* 0x000000ff00047c82 */ /* 0x000fc60008000000 */
[----:B------:R-:W-:-:S07]  /*05c0*/  UIMAD.WIDE.U32 UR4, UR5, UR7, UR4 ;  /* 0x00000007050472a5 */ /* 0x000fce000f8e0004 */
[----:B------:R-:W5:Y:S01]  /*05d0*/  LDCU UR7, c[0x0][0x3f8] ;  /* 0x00007f00ff0777ac */ /* 0x000f620008000800 */
[----:B------:R-:W-:-:S04]  /*05e0*/  UIMAD.WIDE.U32 UR4, UR5, UR40, URZ ;  /* 0x00000028050472a5 */ /* 0x000fc8000f8e00ff */
[----:B------:R-:W-:-:S07]  /*05f0*/  UIADD3 UR5, UPT, UPT, -UR5, URZ, URZ ;  /* 0x000000ff05057290 */ /* 0x000fce000fffe1ff */
[----:B------:R-:W0:Y:S01]  /*0600*/  LDCU UR4, c[0x0][0x3e8] ;  /* 0x00007d00ff0477ac */ /* 0x000e220008000800 */
[----:B------:R-:W-:-:S04]  /*0610*/  UIMAD UR40, UR9, UR5, UR40 ;  /* 0x00000005092872a4 */ /* 0x000fc8000f8e0228 */
[----:B------:R-:W-:Y:S02]  /*0620*/  UISETP.GT.U32.AND UP0, UPT, UR9, UR40, UPT ;  /* 0x000000280900728c */ /* 0x000fe4000bf04070 */
[----:B0-----:R-:W-:-:S09]  /*0630*/  UISETP.NE.AND UP1, UPT, UR4, URZ, UPT ;  /* 0x000000ff0400728c */ /* 0x001fd2000bf25270 */
[----:B------:R-:W-:-:S04]  /*0640*/  @!UP0 UIADD3 UR40, UPT, UPT, UR40, -UR9, URZ ;  /* 0x8000000928288290 */ /* 0x000fc8000fffe0ff */
[----:B------:R-:W-:Y:S02]  /*0650*/  UISETP.GT.U32.AND UP2, UPT, UR9, UR40, UPT ;  /* 0x000000280900728c */ /* 0x000fe4000bf44070 */
[----:B-----5:R-:W-:Y:S02]  /*0660*/  UIMAD UR47, UR6, UR7, UR43 ;  /* 0x00000007062f72a4 */ /* 0x020fe4000f8e022b */
[----:B------:R-:W-:Y:S02]  /*0670*/  UISETP.GE.AND UP3, UPT, UR42, URZ, UPT ;  /* 0x000000ff2a00728c */ /* 0x000fe4000bf66270 */
[----:B------:R-:W-:Y:S02]  /*0680*/  UISETP.NE.AND UP0, UPT, UR8, URZ, UPT ;  /* 0x000000ff0800728c */ /* 0x000fe4000bf05270 */
[----:B------:R-:W-:Y:S02]  /*0690*/  @UP1 UIMAD UR4, UR6, UR4, URZ ;  /* 0x00000004060412a4 */ /* 0x000fe4000f8e02ff */
[----:B------:R-:W-:-:S02]  /*06a0*/  @!UP1 UIMAD UR45, UR47, 0xc0, URZ ;  /* 0x000000c02f2d98a4 */ /* 0x000fc4000f8e02ff */
[----:B------:R-:W-:Y:S02]  /*06b0*/  @UP1 UIMAD UR45, UR43, 0xc0, UR4 ;  /* 0x000000c02b2d18a4 */ /* 0x000fe4000f8e0204 */
[----:B------:R-:W-:Y:S02]  /*06c0*/  UIADD3 UR4, UPT, UPT, UR42, 0x1, -UR8 ;  /* 0x000000012a047890 */ /* 0x000fe4000fffe808 */
[----:B------:R-:W-:Y:S01]  /*06d0*/  @!UP2 UIADD3 UR40, UPT, UPT, UR40, -UR9, URZ ;  /* 0x800000092828a290 */ /* 0x000fe2000fffe0ff */
[----:B------:R-:W-:Y:S01]  /*06e0*/  IMAD.SHL.U32 R0, R120, 0x8, RZ ;  /* 0x0000000878007824 */ /* 0x000fe200078e00ff */
[----:B------:R-:W-:Y:S02]  /*06f0*/  UIMAD UR41, UR41, UR7, URZ ;  /* 0x00000007292972a4 */ /* 0x000fe4000f8e02ff */
[----:B------:R-:W-:Y:S01]  /*0700*/  @!UP3 UIADD3 UR40, UPT, UPT, -UR40, URZ, URZ ;  /* 0x000000ff2828b290 */ /* 0x000fe2000fffe1ff */
[----:B------:R-:W-:Y:S01]  /*0710*/  VIMNMX R121, PT, PT, RZ, UR4, !PT ;  /* 0x00000004ff797c48 */ /* 0x000fe2000ffe0100 */
[----:B------:R-:W-:Y:S01]  /*0720*/  @!UP0 ULOP3.LUT UR40, URZ, UR8, URZ, 0x33, !UPT ;  /* 0x00000008ff288292 */ /* 0x000fe2000f8e33ff */
[----:B------:R-:W-:Y:S01]  /*0730*/  IMAD R9, R9, 0xc0, R0 ;  /* 0x000000c009097824 */ /* 0x000fe200078e0200 */
[----:B------:R-:W-:-:S02]  /*0740*/  IADD3 R21, PT, PT, R0, UR45, RZ ;  /* 0x0000002d00157c10 */ /* 0x000fc4000fffe0ff */
[----:B---3--:R-:W-:Y:S01]  /*0750*/  @P1 R2UR UR38, R2 ;  /* 0x00000000022612ca */ /* 0x008fe200000e0000 */
[----:B------:R-:W-:-:S14]  /*0760*/  @P3 BRA `(.L_x_3669) ;  /* 0x0000000000f03947 */ /* 0x000fdc0003800000 */
[----:B------:R-:W0:Y:S02]  /*0770*/  LDCU UR4, c[0x0][0x478] ;  /* 0x00008f00ff0477ac */ /* 0x000e240008000800 */
        /* <DEDUP_REMOVED lines=56> */
.L_x_3670:
[----:B------:R-:W0:Y:S02]  /*0b00*/  LDC.64 R24, c[0x0][0x388] ;  /* 0x0000e200ff187b82 */ /* 0x000e240000000a00 */
[----:B0-----:R-:W-:-:S06]  /*0b10*/  IMAD.WIDE R24, R21, 0x2, R24 ;  /* 0x0000000215187825 */ /* 0x001fcc00078e0218 */
[----:B------:R-:W5:Y:S02]  /*0b20*/  LDG.E.128 R24, desc[UR36][R24.64] ;  /* 0x0000002418187981 */ /* 0x000f64000c1e1d00 */
.L_x_3669:
[----:B------:R-:W-:Y:S05]  /*0b30*/  BSYNC.RECONVERGENT B0 ;  /* 0x0000000000007941 */ /* 0x000fea0003800200 */
.L_x_3668:
        /* <DEDUP_REMOVED lines=13> */
[----:B------:R-:W-:-:S02]  /*0c10*/  LOP3.LUT R14, R14, 0xff, RZ, 0xc0, !PT ;  /* 0x000000ff0e0e7812 */ /* 0x000fc400078ec0ff */
[----:B------:R-:W-:Y:S02]  /*0c20*/  ISETP.NE.U32.AND P1, PT, R8, RZ, PT ;  /* 0x000000ff0800720c */ /* 0x000fe40003f25070 */
[--C-:B------:R-:W-:Y:S02]  /*0c30*/  SHF.R.U64 R8, R10, 0x10, R11.reuse ;  /* 0x000000100a087819 */ /* 0x100fe4000000120b */
[----:B------:R-:W-:Y:S02]  /*0c40*/  SHF.R.S32.HI R16, RZ, 0x10, R11 ;  /* 0x00000010ff107819 */ /* 0x000fe4000001140b */
[----:B0-----:R-:W-:Y:S02]  /*0c50*/  SHF.R.U64 R5, R14, 0x7, RZ ;  /* 0x000000070e057819 */ /* 0x001fe400000012ff */
[----:B------:R-:W-:Y:S02]  /*0c60*/  PRMT R8, R8, 0x9910, RZ ;  /* 0x0000991008087816 */ /* 0x000fe400000000ff */
[----:B------:R-:W-:-:S02]  /*0c70*/  LOP3.LUT R16, R16, 0xff, RZ, 0xc0, !PT ;  /* 0x000000ff10107812 */ /* 0x000fc400078ec0ff */
[----:B------:R-:W-:Y:S02]  /*0c80*/  ISETP.NE.U32.AND P0, PT, R5, RZ, PT ;  /* 0x000000ff0500720c */ /* 0x000fe40003f05070 */
[----:B------:R-:W-:Y:S02]  /*0c90*/  MOV R5, R8 ;  /* 0x0000000800057202 */ /* 0x000fe40000000f00 */
[----:B------:R-:W-:Y:S01]  /*0ca0*/  SHF.R.U64 R8, R16, 0x7, RZ ;  /* 0x0000000710087819 */ /* 0x000fe200000012ff */
[----:B---3--:R-:W-:Y:S01]  /*0cb0*/  FMUL.FTZ R7, R4, R7 ;  /* 0x0000000704077220 */ /* 0x008fe20000410000 */
[----:B------:R-:W-:Y:S02]  /*0cc0*/  ISETP.NE.U32.AND.EX P1, PT, RZ, RZ, PT, P1 ;  /* 0x000000ffff00720c */ /* 0x000fe40003f25110 */
[----:B------:R-:W-:Y:S02]  /*0cd0*/  ISETP.NE.U32.AND P2, PT, R8, RZ, PT ;  /* 0x000000ff0800720c */ /* 0x000fe40003f45070 */
[----:B------:R-:W-:-:S02]  /*0ce0*/  ISETP.NE.U32.AND.EX P0, PT, RZ, RZ, PT, P0 ;  /* 0x000000ffff00720c */ /* 0x000fc40003f05100 */
[----:B------:R-:W-:Y:S02]  /*0cf0*/  ISETP.NE.U32.AND.EX P2, PT, RZ, RZ, PT, P2 ;  /* 0x000000ffff00720c */ /* 0x000fe40003f45120 */
[----:B------:R-:W-:Y:S02]  /*0d00*/  PRMT R6, R10, 0x9910, RZ ;  /* 0x000099100a067816 */ /* 0x000fe400000000ff */
[----:B------:R-:W-:Y:S02]  /*0d10*/  PRMT R3, R11, 0x9910, RZ ;  /* 0x000099100b037816 */ /* 0x000fe400000000ff */
[----:B------:R-:W-:Y:S02]  /*0d20*/  SHF.R.S32.HI R2, RZ, 0x8, R6 ;  /* 0x00000008ff027819 */ /* 0x000fe40000011406 */
[----:B------:R-:W-:Y:S01]  /*0d30*/  SHF.R.S32.HI R19, RZ, 0x18, R11 ;  /* 0x00000018ff137819 */ /* 0x000fe2000001140b */
[----:B------:R-:W-:Y:S01]  /*0d40*/  IMAD.MOV.U32 R6, RZ, RZ, R3 ;  /* 0x000000ffff067224 */ /* 0x000fe200078e0003 */
[----:B------:R-:W-:Y:S01]  /*0d50*/  SHF.R.S32.HI R5, RZ, 0x8, R5 ;  /* 0x00000008ff057819 */ /* 0x000fe20000011405 */
[----:B------:R-:W0:Y:S01]  /*0d60*/  I2F.S16 R3, R2 ;  /* 0x0000000200037306 */ /* 0x000e220000101400 */
[----:B------:R-:W-:-:S02]  /*0d70*/  @P1 LOP3.LUT R12, R12, 0xffffff00, RZ, 0xfc, !PT ;  /* 0xffffff000c0c1812 */ /* 0x000fc400078efcff */
[----:B------:R-:W-:Y:S02]  /*0d80*/  SHF.R.S32.HI R6, RZ, 0x8, R6 ;  /* 0x00000008ff067819 */ /* 0x000fe40000011406 */
[----:B------:R-:W-:Y:S02]  /*0d90*/  @P0 LOP3.LUT R14, R14, 0xffffff00, RZ, 0xfc, !PT ;  /* 0xffffff000e0e0812 */ /* 0x000fe400078efcff */
[----:B------:R-:W-:Y:S01]  /*0da0*/  @P2 LOP3.LUT R16, R16, 0xffffff00, RZ, 0xfc, !PT ;  /* 0xffffff0010102812 */ /* 0x000fe200078efcff */
[----:B------:R-:W1:Y:S01]  /*0db0*/  I2F.S16 R15, R6 ;  /* 0x00000006000f7306 */ /* 0x000e620000101400 */
[----:B0-----:R-:W-:-:S07]  /*0dc0*/  FMUL.FTZ R2, R4, R3 ;  /* 0x0000000304027220 */ /* 0x001fce0000410000 */
[----:B------:R0:W2:Y:S01]  /*0dd0*/  I2F.S8 R13, R12 ;  /* 0x0000000c000d7306 */ /* 0x0000a20000001400 */
[----:B-1----:R-:W-:-:S07]  /*0de0*/  FMUL.FTZ R8, R4, R15 ;  /* 0x0000000f04087220 */ /* 0x002fce0000410000 */
[----:B------:R-:W1:Y:S01]  /*0df0*/  I2F.S16 R19, R19 ;  /* 0x0000001300137306 */ /* 0x000e620000101400 */
[----:B0-----:R-:W-:Y:S01]  /*0e00*/  F2FP.F16.F32.PACK_AB R12, R2, R7 ;  /* 0x00000007020c723e */ /* 0x001fe200000000ff */
[----:B--2---:R-:W-:-:S06]  /*0e10*/  FMUL.FTZ R13, R4, R13 ;  /* 0x0000000d040d7220 */ /* 0x004fcc0000410000 */
[----:B------:R-:W0:Y:S01]  /*0e20*/  I2F.S16 R5, R5 ;  /* 0x0000000500057306 */ /* 0x000e220000101400 */
[----:B-1----:R-:W-:-:S07]  /*0e30*/  FMUL.FTZ R10, R4, R19 ;  /* 0x00000013040a7220 */ /* 0x002fce0000410000 */
[----:B------:R1:W2:Y:S01]  /*0e40*/  I2F.S8 R11, R14 ;  /* 0x0000000e000b7306 */ /* 0x0002a20000001400 */
[----:B0-----:R-:W-:-:S07]  /*0e50*/  FMUL.FTZ R6, R4, R5 ;  /* 0x0000000504067220 */ /* 0x001fce0000410000 */
[----:B------:R-:W0:Y:S01]  /*0e60*/  I2F.S8 R17, R16 ;  /* 0x0000001000117306 */ /* 0x000e220000001400 */
[----:B-1----:R-:W-:Y:S01]  /*0e70*/  F2FP.F16.F32.PACK_AB R14, R8, R13 ;  /* 0x0000000d080e723e */ /* 0x002fe200000000ff */
[----:B--2---:R-:W-:-:S05]  /*0e80*/  FMUL.FTZ R11, R4, R11 ;  /* 0x0000000b040b7220 */ /* 0x004fca0000410000 */
[----:B------:R-:W-:Y:S01]  /*0e90*/  F2FP.F16.F32.PACK_AB R13, R6, R11 ;  /* 0x0000000b060d723e */ /* 0x000fe200000000ff */
[----:B0-----:R-:W-:-:S05]  /*0ea0*/  FMUL.FTZ R17, R4, R17 ;  /* 0x0000001104117220 */ /* 0x001fca0000410000 */
[----:B------:R-:W-:Y:S01]  /*0eb0*/  F2FP.F16.F32.PACK_AB R15, R10, R17 ;  /* 0x000000110a0f723e */ /* 0x000fe200000000ff */
[----:B------:R-:W-:Y:S06]  /*0ec0*/  BRA `(.L_x_3672) ;  /* 0x0000000000207947 */ /* 0x000fec0003800000 */
.L_x_3671:
[----:B------:R-:W-:Y:S01]  /*0ed0*/  BSSY.RECONVERGENT B0, `(.L_x_3672) ;  /* 0x0000007000007945 */ /* 0x000fe20003800200 */
[----:B------:R-:W-:Y:S02]  /*0ee0*/  CS2R R14, SRZ ;  /* 0x00000000000e7805 */ /* 0x000fe4000001ff00 */
[----:B------:R-:W-:Y:S01]  /*0ef0*/  CS2R R12, SRZ ;  /* 0x00000000000c7805 */ /* 0x000fe2000001ff00 */
[----:B------:R-:W-:Y:S06]  /*0f00*/  @P3 BRA `(.L_x_3673) ;  /* 0x00000000000c3947 */ /* 0x000fec0003800000 */
[----:B------:R-:W0:Y:S02]  /*0f10*/  LDC.64 R2, c[0x0][0x398] ;  /* 0x0000e600ff027b82 */ /* 0x000e240000000a00 */
[----:B0-----:R-:W-:-:S05]  /*0f20*/  IMAD.WIDE R2, R21, 0x2, R2 ;  /* 0x0000000215027825 */ /* 0x001fca00078e0202 */
[----:B------:R0:W5:Y:S02]  /*0f30*/  LDG.E.128 R12, desc[UR36][R2.64] ;  /* 0x00000024020c7981 */ /* 0x000164000c1e1d00 */
.L_x_3673:
[----:B------:R-:W-:Y:S05]  /*0f40*/  BSYNC.RECONVERGENT B0 ;  /* 0x0000000000007941 */ /* 0x000fea0003800200 */
.L_x_3672:
[----:B------:R-:W1:Y:S01]  /*0f50*/  LDCU.64 UR4, c[0x0][0x390] ;  /* 0x00007200ff0477ac */ /* 0x000e620008000a00 */
[----:B------:R-:W-:Y:S02]  /*0f60*/  ISETP.GT.U32.AND P2, PT, R120, 0x1f, PT ;  /* 0x0000001f7800780c */ /* 0x000fe40003f44070 */
[----:B------:R-:W-:Y:S02]  /*0f70*/  CS2R R18, SRZ ;  /* 0x0000000000127805 */ /* 0x000fe4000001ff00 */
[----:B------:R-:W-:Y:S01]  /*0f80*/  ISETP.EQ.U32.AND P3, PT, RZ, UR10, PT ;  /* 0x0000000aff007c0c */ /* 0x000fe2000bf62070 */
[----:B------:R-:W2:Y:S01]  /*0f90*/  LDCU.64 UR8, c[0x0][0x3a0] ;  /* 0x00007400ff0877ac */ /* 0x000ea20008000a00 */
[----:B------:R-:W-:Y:S02]  /*0fa0*/  CS2R R16, SRZ ;  /* 0x0000000000107805 */ /* 0x000fe4000001ff00 */
[----:B------:R-:W-:Y:S01]  /*0fb0*/  ISETP.EQ.OR.EX P2, PT, RZ, UR11, P2, P3 ;  /* 0x0000000bff007c0c */ /* 0x000fe20009742730 */
[----:B------:R-:W3:Y:S01]  /*0fc0*/  LDCU.64 UR12, c[0x0][0x418] ;  /* 0x00008300ff0c77ac */ /* 0x000ee20008000a00 */
[----:B-1----:R-:W-:-:S11]  /*0fd0*/  ISETP.NE.U32.AND P0, PT, RZ, UR4, PT ;  /* 0x00000004ff007c0c */ /* 0x002fd6000bf05070 */
[----:B------:R-:W1:Y:S01]  /*0fe0*/  @!P2 LDC.64 R6, c[0x0][0x450] ;  /* 0x00011400ff06ab82 */ /* 0x000e620000000a00 */
[----:B------:R-:W-:Y:S01]  /*0ff0*/  VOTEU.ALL UP1, P2 ;  /* 0x0000000000ff7886 */ /* 0x000fe20001020000 */
[----:B--2---:R-:W-:Y:S02]  /*1000*/  ISETP.NE.U32.AND P1, PT, RZ, UR8, PT ;  /* 0x00000008ff007c0c */ /* 0x004fe4000bf25070 */
[----:B------:R-:W-:Y:S02]  /*1010*/  ISETP.NE.AND.EX P0, PT, RZ, UR5, PT, P0 ;  /* 0x00000005ff007c0c */ /* 0x000fe4000bf05300 */
[----:B------:R-:W-:Y:S01]  /*1020*/  ISETP.NE.AND.EX P1, PT, RZ, UR9, PT, P1 ;  /* 0x00000009ff007c0c */ /* 0x000fe2000bf25310 */
[----:B---3--:R-:W-:Y:S01]  /*1030*/  UISETP.NE.U32.AND UP0, UPT, UR12, URZ, UPT ;  /* 0x000000ff0c00728c */ /* 0x008fe2000bf05070 */
[C---:B------:R-:W-:Y:S01]  /*1040*/  ISETP.GT.U32.OR P0, PT, R120.reuse, 0x17, !P0 ;  /* 0x000000177800780c */ /* 0x040fe20004704470 */
[----:B------:R-:W-:Y:S01]  /*1050*/  @!UP1 UIMAD UR7, UR38, UR7, URZ ;  /* 0x00000007260792a4 */ /* 0x000fe2000f8e02ff */
[----:B------:R-:W-:Y:S01]  /*1060*/  ISETP.GT.U32.OR P1, PT, R120, 0x17, !P1 ;  /* 0x000000177800780c */ /* 0x000fe20004f24470 */
[----:B------:R-:W-:Y:S01]  /*1070*/  UISETP.NE.AND.EX UP0, UPT, UR13, URZ, UPT, UP0 ;  /* 0x000000ff0d00728c */ /* 0x000fe2000bf05300 */
[----:B------:R-:W-:-:S02]  /*1080*/  CS2R R22, SRZ ;  /* 0x0000000000167805 */ /* 0x000fc4000001ff00 */
[----:B------:R-:W-:Y:S01]  /*1090*/  CS2R R20, SRZ ;  /* 0x0000000000147805 */ /* 0x000fe2000001ff00 */
[----:B------:R-:W-:Y:S02]  /*10a0*/  IMAD.U32 R8, RZ, RZ, UR7 ;  /* 0x00000007ff087e24 */ /* 0x000fe4000f8e00ff */
[----:B------:R-:W-:Y:S02]  /*10b0*/  PLOP3.LUT P3, PT, PT, PT, UP0, 0x80, 0x8 ;  /* 0x000000000008781c */ /* 0x000fe40003f6f008 */
[----:B------:R-:W-:Y:S02]  /*10c0*/  @!P2 IMAD R11, R8, 0xc0, R9 ;  /* 0x000000c0080ba824 */ /* 0x000fe400078e0209 */
[----:B0-----:R-:W0:Y:S01]  /*10d0*/  @!P0 LDC.64 R2, c[0x0][0x390] ;  /* 0x0000e400ff028b82 */ /* 0x001e220000000a00 */
[----:B------:R-:W2:Y:S07]  /*10e0*/  @UP0 LDCU.64 UR4, c[0x0][0x418] ;  /* 0x00008300ff0407ac */ /* 0x000eae0008000a00 */
[----:B------:R-:W3:Y:S01]  /*10f0*/  @!P1 LDC.64 R4, c[0x0][0x3a0] ;  /* 0x0000e800ff049b82 */ /* 0x000ee20000000a00 */
[----:B-1----:R-:W-:-:S05]  /*1100*/  @!P2 IMAD.WIDE R6, R11, 0x2, R6 ;  /* 0x000000020b06a825 */ /* 0x002fca00078e0206 */
[----:B------:R-:W4:Y:S02]  /*1110*/  @!P2 LDG.E.128 R28, desc[UR36][R6.64] ;  /* 0x00000024061ca981 */ /* 0x000f24000c1e1d00 */
[----:B------:R-:W1:Y:S01]  /*1120*/  LDC R11, c[0x0][0x400] ;  /* 0x00010000ff0b7b82 */ /* 0x000e620000000800 */
[----:B--2---:R-:W-:Y:S01]  /*1130*/  @UP0 UIMAD.WIDE.U32 UR6, UR6, 0x4, UR4 ;  /* 0x00000004060608a5 */ /* 0x004fe2000f8e0004 */
[----:B------:R-:W2:Y:S01]  /*1140*/  LDCU.U8 UR4, c[0x0][0x404] ;  /* 0x00008080ff0477ac */ /* 0x000ea20008000000 */
[----:B0-----:R-:W-:-:S04]  /*1150*/  @!P0 IMAD.WIDE.U32 R2, R9, 0x2, R2 ;  /* 0x0000000209028825 */ /* 0x001fc800078e0002 */
[----:B------:R-:W-:Y:S01]  /*1160*/  MOV R8, UR6 ;  /* 0x0000000600087c02 */ /* 0x000fe20008000f00 */
[----:B------:R-:W4:Y:S01]  /*1170*/  @!P0 LDG.E.128 R16, desc[UR36][R2.64] ;  /* 0x0000002402108981 */ /* 0x000f22000c1e1d00 */
[----:B---3--:R-:W-:-:S05]  /*1180*/  @!P1 IMAD.WIDE.U32 R4, R9, 0x2, R4 ;  /* 0x0000000209049825 */ /* 0x008fca00078e0004 */
[----:B------:R-:W3:Y:S01]  /*1190*/  @!P1 LDG.E.128 R20, desc[UR36][R4.64] ;  /* 0x0000002404149981 */ /* 0x000ee2000c1e1d00 */
[----:B------:R-:W-:-:S05]  /*11a0*/  IMAD.U32 R9, RZ, RZ, UR7 ;  /* 0x00000007ff097e24 */ /* 0x000fca000f8e00ff */
[----:B------:R-:W3:Y:S01]  /*11b0*/  @P3 LDG.E R8, desc[UR36][R8.64] ;  /* 0x0000002408083981 */ /* 0x000ee2000c1e1900 */
[----:B--2---:R-:W-:-:S04]  /*11c0*/  ISETP.NE.AND P0, PT, RZ, UR4, PT ;  /* 0x00000004ff007c0c */ /* 0x004fc8000bf05270 */
[----:B-1----:R-:W-:Y:S01]  /*11d0*/  ISETP.LT.OR P0, PT, R11, 0x1, P0 ;  /* 0x000000010b00780c */ /* 0x002fe20000701670 */
[----:B------:R-:W-:Y:S01]  /*11e0*/  UMOV UR39, URZ ;  /* 0x000000ff00277c82 */ /* 0x000fe20008000000 */
[----:B------:R-:W-:Y:S01]  /*11f0*/  BSSY.RECONVERGENT B6, `(.L_x_3674) ;  /* 0x0000164000067945 */ /* 0x000fe20003800200 */
[----:B----45:R-:W-:Y:S02]  /*1200*/  HFMA2 R24, R24, 1, 1, R16 ;  /* 0x3c003c0018187831 */ /* 0x030fe40000000010 */
[----:B------:R-:W-:Y:S02]  /*1210*/  HFMA2 R26, R26, 1, 1, R18 ;  /* 0x3c003c001a1a7831 */ /* 0x000fe40000000012 */
[----:B------:R-:W-:Y:S02]  /*1220*/  HADD2 R25, R25, R17 ;  /* 0x0000001119197230 */ /* 0x000fe40000000000 */
[----:B------:R-:W-:Y:S02]  /*1230*/  HADD2 R27, R27, R19 ;  /* 0x000000131b1b7230 */ /* 0x000fe40000000000 */
[----:B---3--:R-:W-:-:S02]  /*1240*/  HFMA2 R16, R12, 1, 1, R20 ;  /* 0x3c003c000c107831 */ /* 0x008fc40000000014 */
[----:B------:R-:W-:Y:S02]  /*1250*/  HFMA2 R18, R14, 1, 1, R22 ;  /* 0x3c003c000e127831 */ /* 0x000fe40000000016 */
[----:B------:R-:W-:Y:S02]  /*1260*/  HADD2 R17, R13, R21 ;  /* 0x000000150d117230 */ /* 0x000fe40000000000 */
[----:B------:R-:W-:Y:S01]  /*1270*/  HADD2 R19, R15, R23 ;  /* 0x000000170f137230 */ /* 0x000fe20000000000 */
[----:B------:R-:W-:Y:S01]  /*1280*/  @P3 R2UR UR39, R8 ;  /* 0x00000000082732ca */ /* 0x000fe200000e0000 */
[----:B------:R-:W-:Y:S02]  /*1290*/  @!P2 HFMA2 R17, R17, R29, -RZ ;  /* 0x0000001d1111a231 */ /* 0x000fe400001000ff */
[----:B------:R-:W-:Y:S02]  /*12a0*/  @!P2 HFMA2 R19, R19, R31, -RZ ;  /* 0x0000001f1313a231 */ /* 0x000fe400001000ff */
[----:B------:R-:W-:-:S02]  /*12b0*/  @!P2 HMUL2 R16, R16, R28 ;  /* 0x0000001c1010a232 */ /* 0x000fc40000000000 */
[----:B------:R-:W-:Y:S01]  /*12c0*/  @!P2 HMUL2 R18, R18, R30 ;  /* 0x0000001e1212a232 */ /* 0x000fe20000000000 */
[----:B------:R-:W-:Y:S07]  /*12d0*/  @P0 BRA `(.L_x_3675) ;  /* 0x00000004008c0947 */ /* 0x000fee0003800000 */
[----:B------:R-:W-:-:S13]  /*12e0*/  ISETP.GE.AND P0, PT, R0, R11, PT ;  /* 0x0000000b0000720c */ /* 0x000fda0003f06270 */
[----:B------:R-:W-:Y:S05]  /*12f0*/  @P0 BRA `(.L_x_3676) ;  /* 0x00000014004c0947 */ /* 0x000fea0003800000 */
[----:B------:R-:W-:Y:S01]  /*1300*/  I2FP.F32.U32 R3, R11 ;  /* 0x0000000b00037245 */ /* 0x000fe20000201000 */
[C---:B------:R-:W-:Y:S01]  /*1310*/  VIADD R5, R0.reuse, 0x4 ;  /* 0x0000000400057836 */ /* 0x040fe20000000000 */
[----:B------:R-:W-:Y:S01]  /*1320*/  I2FP.F32.U32 R2, R0 ;  /* 0x0000000000027245 */ /* 0x000fe20000201000 */
[----:B------:R-:W0:Y:S01]  /*1330*/  LDCU UR4, c[0x0][0x40c] ;  /* 0x00008180ff0477ac */ /* 0x000e220008000800 */
[C---:B------:R-:W-:Y:S01]  /*1340*/  IADD3 R4, PT, PT, R0.reuse, 0x2, RZ ;  /* 0x0000000200047810 */ /* 0x040fe20007ffe0ff */
[--C-:B------:R-:W-:Y:S01]  /*1350*/  HADD2.F32 R23, -RZ, R18.reuse.H1_H1 ;  /* 0x30000012ff177230 */ /* 0x100fe20000004100 */
[----:B------:R-:W1:Y:S01]  /*1360*/  MUFU.RCP R3, R3 ;  /* 0x0000000300037308 */ /* 0x000e620000001000 */
[----:B------:R-:W-:Y:S01]  /*1370*/  I2FP.F32.U32 R5, R5 ;  /* 0x0000000500057245 */ /* 0x000fe20000201000 */
[----:B------:R-:W-:Y:S01]  /*1380*/  HADD2.F32 R21, -RZ, R18.H0_H0 ;  /* 0x20000012ff157230 */ /* 0x000fe20000004100 */
[----:B------:R-:W-:Y:S01]  /*1390*/  I2FP.F32.U32 R4, R4 ;  /* 0x0000000400047245 */ /* 0x000fe20000201000 */
[----:B------:R-:W-:Y:S01]  /*13a0*/  HADD2.F32 R15, -RZ, R26.H1_H1 ;  /* 0x3000001aff0f7230 */ /* 0x000fe20000004100 */
[----:B------:R-:W-:Y:S01]  /*13b0*/  IADD3 R0, PT, PT, R0, 0x6, RZ ;  /* 0x0000000600007810 */ /* 0x000fe20007ffe0ff */
[----:B------:R-:W-:-:S02]  /*13c0*/  HADD2.F32 R29, -RZ, R27.H1_H1 ;  /* 0x3000001bff1d7230 */ /* 0x000fc40000004100 */
[--C-:B------:R-:W-:Y:S01]  /*13d0*/  HADD2.F32 R31, -RZ, R19.reuse.H1_H1 ;  /* 0x30000013ff1f7230 */ /* 0x100fe20000004100 */
[----:B------:R-:W-:Y:S01]  /*13e0*/  I2FP.F32.U32 R0, R0 ;  /* 0x0000000000007245 */ /* 0x000fe20000201000 */
[----:B------:R-:W-:Y:S02]  /*13f0*/  HADD2.F32 R19, -RZ, R19.H0_H0 ;  /* 0x20000013ff137230 */ /* 0x000fe40000004100 */
[----:B------:R-:W-:Y:S02]  /*1400*/  HADD2.F32 R13, -RZ, R26.H0_H0 ;  /* 0x2000001aff0d7230 */ /* 0x000fe40000004100 */
[----:B------:R-:W-:Y:S01]  /*1410*/  HADD2.F32 R27, -RZ, R27.H0_H0 ;  /* 0x2000001bff1b7230 */ /* 0x000fe20000004100 */
[----:B0-----:R-:W-:Y:S01]  /*1420*/  UIADD3 UR4, UPT, UPT, -UR39, UR4, URZ ;  /* 0x0000000427047290 */ /* 0x001fe2000fffe1ff */
        /* <DEDUP_REMOVED lines=8> */
[----:B------:R-:W0:Y:S01]  /*14b0*/  MUFU.EX2 R9, -R2 ;  /* 0x8000000200097308 */ /* 0x000e220000000800 */
[----:B------:R-:W-:-:S07]  /*14c0*/  I2FP.F32.S32 R0, UR4 ;  /* 0x0000000400007c45 */ /* 0x000fce0008201400 */
[----:B------:R-:W1:Y:S08]  /*14d0*/  MUFU.EX2 R11, -R4 ;  /* 0x80000004000b7308 */ /* 0x000e700000000800 */
[----:B------:R-:W2:Y:S01]  /*14e0*/  MUFU.EX2 R5, -R5 ;  /* 0x8000000500057308 */ /* 0x000ea20000000800 */
[----:B0-----:R-:W-:Y:S01]  /*14f0*/  FMUL.FTZ R2, R0, R9 ;  /* 0x0000000900027220 */ /* 0x001fe20000410000 */
[----:B------:R-:W-:-:S02]  /*1500*/  HADD2.F32 R9, -RZ, R25.H1_H1 ;  /* 0x30000019ff097230 */ /* 0x000fc40000004100 */
[----:B------:R-:W-:Y:S02]  /*1510*/  HADD2.F32 R25, -RZ, R25.H0_H0 ;  /* 0x20000019ff197230 */ /* 0x000fe40000004100 */
[----:B------:R-:W-:Y:S02]  /*1520*/  FMUL.RZ R12, R2, 0.15915493667125701904 ;  /* 0x3e22f983020c7820 */ /* 0x000fe4000040c000 */
        /* <DEDUP_REMOVED lines=8> */
[----:B------:R-:W2:Y:S01]  /*15b0*/  MUFU.COS R2, R12 ;  /* 0x0000000c00027308 */ /* 0x000ea20000000000 */
[----:B0-----:R-:W-:Y:S01]  /*15c0*/  FMUL.FTZ R5, R0, R7 ;  /* 0x0000000700057220 */ /* 0x001fe20000410000 */
[--C-:B------:R-:W-:Y:S02]  /*15d0*/  HADD2.F32 R0, -RZ, R16.reuse.H1_H1 ;  /* 0x30000010ff007230 */ /* 0x100fe40000004100 */
[----:B------:R-:W-:Y:S02]  /*15e0*/  HADD2.F32 R16, -RZ, R16.H0_H0 ;  /* 0x20000010ff107230 */ /* 0x000fe40000004100 */
[----:B------:R-:W-:Y:S02]  /*15f0*/  FMUL.RZ R22, R5, 0.15915493667125701904 ;  /* 0x3e22f98305167820 */ /* 0x000fe4000040c000 */
[----:B------:R-:W0:Y:S01]  /*1600*/  MUFU.SIN R8, R11 ;  /* 0x0000000b00087308 */ /* 0x000e220000000400 */
[C---:B-1----:R-:W-:Y:S01]  /*1610*/  FMUL.FTZ R5, R3.reuse, R4 ;  /* 0x0000000403057220 */ /* 0x042fe20000410000 */
[----:B------:R-:W-:-:S06]  /*1620*/  FMUL.FTZ R7, R3, R0 ;  /* 0x0000000003077220 */ /* 0x000fcc0000410000 */
[----:B------:R1:W3:Y:S01]  /*1630*/  MUFU.COS R6, R11 ;  /* 0x0000000b00067308 */ /* 0x0002e20000000000 */
[C---:B--2---:R-:W-:Y:S01]  /*1640*/  FMUL.FTZ R4, R2.reuse, R4 ;  /* 0x0000000402047220 */ /* 0x044fe20000410000 */
[C---:B------:R-:W-:Y:S01]  /*1650*/  FMUL.FTZ R0, R2.reuse, R0 ;  /* 0x0000000002007220 */ /* 0x040fe20000410000 */
[C---:B------:R-:W-:Y:S01]  /*1660*/  FFMA.FTZ R5, R2.reuse, R24, -R5 ;  /* 0x0000001802057223 */ /* 0x040fe20000010805 */
[----:B------:R-:W-:Y:S01]  /*1670*/  FFMA.FTZ R7, R2, R16, -R7 ;  /* 0x0000001002077223 */ /* 0x000fe20000010807 */
[C---:B------:R-:W-:Y:S01]  /*1680*/  FFMA.FTZ R24, R3.reuse, R24, R4 ;  /* 0x0000001803187223 */ /* 0x040fe20000010004 */
[----:B------:R-:W-:Y:S02]  /*1690*/  FFMA.FTZ R16, R3, R16, R0 ;  /* 0x0000001003107223 */ /* 0x000fe40000010000 */
[----:B------:R-:W2:Y:S01]  /*16a0*/  MUFU.SIN R12, R20 ;  /* 0x00000014000c7308 */ /* 0x000ea20000000400 */
[--C-:B-1----:R-:W-:Y:S02]  /*16b0*/  HADD2.F32 R11, -RZ, R17.reuse.H1_H1 ;  /* 0x30000011ff0b7230 */ /* 0x102fe40000004100 */
[----:B0-----:R-:W-:Y:S01]  /*16c0*/  FMUL.FTZ R3, R8, R9 ;  /* 0x0000000908037220 */ /* 0x001fe20000410000 */
[----:B------:R-:W-:Y:S01]  /*16d0*/  HADD2.F32 R17, -RZ, R17.H0_H0 ;  /* 0x20000011ff117230 */ /* 0x000fe20000004100 */
[----:B------:R-:W-:Y:S01]  /*16e0*/  F2FP.F16.F32.PACK_AB R24, R24, R5 ;  /* 0x000000051818723e */ /* 0x000fe200000000ff */
[----:B------:R-:W-:Y:S01]  /*16f0*/  FMUL.FTZ R2, R8, R11 ;  /* 0x0000000b08027220 */ /* 0x000fe20000410000 */
[----:B------:R-:W-:Y:S01]  /*1700*/  F2FP.F16.F32.PACK_AB R16, R16, R7 ;  /* 0x000000071010723e */ /* 0x000fe200000000ff */
[----:B------:R-:W0:Y:S01]  /*1710*/  MUFU.SIN R18, R22 ;  /* 0x0000001600127308 */ /* 0x000e220000000400 */
[C---:B---3--:R-:W-:Y:S01]  /*1720*/  FMUL.FTZ R9, R6.reuse, R9 ;  /* 0x0000000906097220 */ /* 0x048fe20000410000 */
[C---:B------:R-:W-:Y:S01]  /*1730*/  FMUL.FTZ R11, R6.reuse, R11 ;  /* 0x0000000b060b7220 */ /* 0x040fe20000410000 */
[C---:B------:R-:W-:Y:S01]  /*1740*/  FFMA.FTZ R2, R6.reuse, R17, -R2 ;  /* 0x0000001106027223 */ /* 0x040fe20000010802 */
[-C--:B------:R-:W-:Y:S01]  /*1750*/  FFMA.FTZ R3, R6, R25.reuse, -R3 ;  /* 0x0000001906037223 */ /* 0x080fe20000010803 */
[C---:B------:R-:W-:Y:S01]  /*1760*/  FFMA.FTZ R0, R8.reuse, R25, R9 ;  /* 0x0000001908007223 */ /* 0x040fe20000010009 */
[----:B------:R-:W-:-:S02]  /*1770*/  FFMA.FTZ R17, R8, R17, R11 ;  /* 0x0000001108117223 */ /* 0x000fc4000001000b */
[----:B------:R-:W1:Y:S01]  /*1780*/  MUFU.COS R10, R20 ;  /* 0x00000014000a7308 */ /* 0x000e620000000000 */
[C---:B--2---:R-:W-:Y:S01]  /*1790*/  FMUL.FTZ R9, R12.reuse, R15 ;  /* 0x0000000f0c097220 */ /* 0x044fe20000410000 */
[----:B------:R-:W-:Y:S01]  /*17a0*/  FMUL.FTZ R4, R12, R23 ;  /* 0x000000170c047220 */ /* 0x000fe20000410000 */
[----:B------:R-:W-:Y:S02]  /*17b0*/  F2FP.F16.F32.PACK_AB R25, R0, R3 ;  /* 0x000000030019723e */ /* 0x000fe400000000ff */
[----:B------:R-:W-:-:S03]  /*17c0*/  F2FP.F16.F32.PACK_AB R17, R17, R2 ;  /* 0x000000021111723e */ /* 0x000fc600000000ff */
[----:B------:R-:W2:Y:S01]  /*17d0*/  MUFU.COS R14, R22 ;  /* 0x00000016000e7308 */ /* 0x000ea20000000000 */
[C---:B0-----:R-:W-:Y:S01]  /*17e0*/  FMUL.FTZ R11, R18.reuse, R29 ;  /* 0x0000001d120b7220 */ /* 0x041fe20000410000 */
[----:B------:R-:W-:Y:S01]  /*17f0*/  FMUL.FTZ R8, R18, R31 ;  /* 0x0000001f12087220 */ /* 0x000fe20000410000 */
[C---:B-1----:R-:W-:Y:S01]  /*1800*/  FMUL.FTZ R15, R10.reuse, R15 ;  /* 0x0000000f0a0f7220 */ /* 0x042fe20000410000 */
[C---:B------:R-:W-:Y:S01]  /*1810*/  FMUL.FTZ R23, R10.reuse, R23 ;  /* 0x000000170a177220 */ /* 0x040fe20000410000 */
[C---:B------:R-:W-:Y:S01]  /*1820*/  FFMA.FTZ R9, R10.reuse, R13, -R9 ;  /* 0x0000000d0a097223 */ /* 0x040fe20000010809 */
[----:B------:R-:W-:Y:S01]  /*1830*/  FFMA.FTZ R4, R10, R21, -R4 ;  /* 0x000000150a047223 */ /* 0x000fe20000010804 */
[C---:B------:R-:W-:Y:S01]  /*1840*/  FFMA.FTZ R26, R12.reuse, R13, R15 ;  /* 0x0000000d0c1a7223 */ /* 0x040fe2000001000f */
[----:B------:R-:W-:Y:S01]  /*1850*/  FFMA.FTZ R23, R12, R21, R23 ;  /* 0x000000150c177223 */ /* 0x000fe20000010017 */
[C---:B--2---:R-:W-:Y:S01]  /*1860*/  FMUL.FTZ R29, R14.reuse, R29 ;  /* 0x0000001d0e1d7220 */ /* 0x044fe20000410000 */
        /* <DEDUP_REMOVED lines=8> */
[----:B------:R-:W-:Y:S01]  /*18f0*/  F2FP.F16.F32.PACK_AB R19, R19, R8 ;  /* 0x000000081313723e */ /* 0x000fe200000000ff */
[----:B------:R-:W-:Y:S06]  /*1900*/  BRA `(.L_x_3676) ;  /* 0x0000000c00c87947 */ /* 0x000fec0003800000 */
.L_x_3675:
        /* <DEDUP_REMOVED lines=13> */
[----:B0-----:R-:W-:Y:S02]  /*19e0*/  MOV R2, RZ ;  /* 0x000000ff00027202 */ /* 0x001fe40000000f00 */
[----:B-1----:R-:W-:-:S05]  /*19f0*/  IADD3 R6, PT, PT, RZ, -R3, RZ ;  /* 0x80000003ff067210 */ /* 0x002fca0007ffe0ff */
[----:B------:R-:W-:Y:S02]  /*1a00*/  IMAD R7, R6, R5, RZ ;  /* 0x0000000506077224 */ /* 0x000fe400078e02ff */
[----:B------:R-:W-:Y:S02]  /*1a10*/  IMAD.MOV.U32 R6, RZ, RZ, R8 ;  /* 0x000000ffff067224 */ /* 0x000fe400078e0008 */
        /* <DEDUP_REMOVED lines=10> */
[----:B------:R-:W-:Y:S02]  /*1ac0*/  @P0 IADD3 R3, PT, PT, R3, 0x1, RZ ;  /* 0x0000000103030810 */ /* 0x000fe40007ffe0ff */
[----:B------:R-:W-:-:S03]  /*1ad0*/  ISETP.GE.AND P0, PT, R0, R11, PT ;  /* 0x0000000b0000720c */ /* 0x000fc60003f06270 */
[----:B------:R-:W-:-:S05]  /*1ae0*/  IMAD.MOV.U32 R28, RZ, RZ, R3 ;  /* 0x000000ffff1c7224 */ /* 0x000fca00078e0003 */
[----:B------:R-:W-:Y:S02]  /*1af0*/  @!P2 IADD3 R28, PT, PT, -R28, RZ, RZ ;  /* 0x000000ff1c1ca210 */ /* 0x000fe40007ffe1ff */
[----:B------:R-:W-:Y:S02]  /*1b00*/  @!P1 LOP3.LUT R28, RZ, R23, RZ, 0x33, !PT ;  /* 0x00000017ff1c9212 */ /* 0x000fe400078e33ff */
[----:B------:R-:W-:Y:S02]  /*1b10*/  ISETP.GT.U32.OR P1, PT, R120, 0x1f, P0 ;  /* 0x0000001f7800780c */ /* 0x000fe40000724470 */
        /* <DEDUP_REMOVED lines=21> */
.L_x_3677:
[----:B------:R-:W0:Y:S01]  /*1c70*/  S2R R3, SR_CgaCtaId ;  /* 0x0000000000037919 */ /* 0x000e220000008800 */
[----:B------:R-:W1:Y:S01]  /*1c80*/  LDC R5, c[0x0][0x400] ;  /* 0x00010000ff057b82 */ /* 0x000e620000000800 */
[----:B------:R-:W-:Y:S01]  /*1c90*/  ISETP.NE.AND P6, PT, R22, RZ, PT ;  /* 0x000000ff1600720c */ /* 0x000fe20003fc5270 */
[----:B------:R-:W-:Y:S05]  /*1ca0*/  WARPSYNC.ALL ;  /* 0x0000000000007948 */ /* 0x000fea0003800000 */
[----:B------:R-:W-:-:S05]  /*1cb0*/  MOV R0, 0x400 ;  /* 0x0000040000007802 */ /* 0x000fca0000000f00 */
[----:B------:R-:W-:-:S05]  /*1cc0*/  VIADD R0, R0, 0x240 ;  /* 0x0000024000007836 */ /* 0x000fca0000000000 */
[----:B0-----:R-:W-:Y:S01]  /*1cd0*/  LEA R0, R3, R0, 0x18 ;  /* 0x0000000003007211 */ /* 0x001fe200078ec0ff */
[----:B------:R-:W-:-:S03]  /*1ce0*/  @!P6 IMAD R3, R23, R28, R29 ;  /* 0x0000001c1703e224 */ /* 0x000fc600078e021d */
[----:B-1----:R-:W-:Y:S01]  /*1cf0*/  LEA R10, R5, R0, 0x1 ;  /* 0x00000000050a7211 */ /* 0x002fe200078e08ff */
[----:B------:R-:W-:-:S03]  /*1d00*/  @!P6 IMAD R2, R3, 0x2, R0 ;  /* 0x000000020302e824 */ /* 0x000fc600078e0200 */
[----:B------:R-:W-:Y:S02]  /*1d10*/  @!P6 LEA R3, R3, R10, 0x1 ;  /* 0x0000000a0303e211 */ /* 0x000fe400078e08ff */
[----:B------:R0:W-:Y:S04]  /*1d20*/  @!P6 STS.128 [R2], R24 ;  /* 0x000000180200e388 */ /* 0x0001e80000000c00 */
[----:B------:R1:W-:Y:S01]  /*1d30*/  @!P6 STS.128 [R3], R16 ;  /* 0x000000100300e388 */ /* 0x0003e20000000c00 */
[----:B0-----:R-:W-:Y:S01]  /*1d40*/  SHF.R.S32.HI R2, RZ, 0x1f, R5 ;  /* 0x0000001fff027819 */ /* 0x001fe20000011405 */
[----:B------:R-:W-:Y:S03]  /*1d50*/  BAR.SYNC.DEFER_BLOCKING 0x0 ;  /* 0x0000000000007b1d */ /* 0x000fe60000010000 */
[----:B------:R-:W-:-:S03]  /*1d60*/  LEA.HI R2, R2, R5, RZ, 0x2 ;  /* 0x0000000502027211 */ /* 0x000fc600078f10ff */
[----:B------:R-:W-:Y:S04]  /*1d70*/  BSSY.RECONVERGENT B0, `(.L_x_3678) ;  /* 0x00000a4000007945 */ /* 0x000fe80003800200 */
[----:B-1----:R-:W-:Y:S05]  /*1d80*/  @P6 BRA `(.L_x_3679) ;  /* 0x0000000800886947 */ /* 0x002fea0003800000 */
[----:B------:R-:W-:Y:S01]  /*1d90*/  SHF.R.S32.HI R2, RZ, 0x2, R2 ;  /* 0x00000002ff027819 */ /* 0x000fe20000011402 */
[----:B------:R-:W-:Y:S04]  /*1da0*/  BSSY.RECONVERGENT B1, `(.L_x_3680) ;  /* 0x0000081000017945 */ /* 0x000fe80003800200 */
[----:B------:R-:W-:-:S05]  /*1db0*/  IMAD R2, R28, R2, RZ ;  /* 0x000000021c027224 */ /* 0x000fca00078e02ff */
[----:B------:R-:W-:-:S04]  /*1dc0*/  LEA.HI R3, R29, R2, RZ, 0x1f ;  /* 0x000000021d037211 */ /* 0x000fc800078ff8ff */
[----:B------:R-:W-:Y:S01]  /*1dd0*/  SHF.R.S32.HI R2, RZ, 0x1f, R3 ;  /* 0x0000001fff027819 */ /* 0x000fe20000011403 */
[C---:B------:R-:W-:Y:S02]  /*1de0*/  IMAD R30, R3.reuse, 0x2, R0 ;  /* 0x00000002031e7824 */ /* 0x040fe400078e0200 */
[----:B------:R-:W-:Y:S01]  /*1df0*/  IMAD R32, R3, 0x2, R10 ;  /* 0x0000000203207824 */ /* 0x000fe200078e020a */
[----:B------:R-:W-:Y:S02]  /*1e00*/  LEA.HI R2, R2, R3, RZ, 0x2 ;  /* 0x0000000302027211 */ /* 0x000fe400078f10ff */
[C---:B------:R-:W-:Y:S01]  /*1e10*/  LEA R31, R23.reuse, R30, 0x1 ;  /* 0x0000001e171f7211 */ /* 0x040fe200078e08ff */
[----:B------:R-:W0:Y:S01]  /*1e20*/  LDS.64 R8, [R30] ;  /* 0x000000001e087984 */ /* 0x000e220000000a00 */
[----:B------:R-:W-:Y:S01]  /*1e30*/  LEA R33, R23, R32, 0x1 ;  /* 0x0000002017217211 */ /* 0x000fe200078e08ff */
[----:B------:R-:W-:Y:S02]  /*1e40*/  IMAD.SHL.U32 R2, R2, 0x2, RZ ;  /* 0x0000000202027824 */ /* 0x000fe400078e00ff */
[----:B------:R-:W1:Y:S03]  /*1e50*/  LDS.64 R26, [R31] ;  /* 0x000000001f1a7984 */ /* 0x000e660000000a00 */
[----:B------:R-:W-:Y:S01]  /*1e60*/  LOP3.LUT R7, R2, 0xfffffff8, RZ, 0xc0, !PT ;  /* 0xfffffff802077812 */ /* 0x000fe200078ec0ff */
[----:B------:R-:W2:Y:S03]  /*1e70*/  LDS.64 R12, [R32] ;  /* 0x00000000200c7984 */ /* 0x000ea60000000a00 */
[----:B------:R-:W-:Y:S01]  /*1e80*/  ISETP.GE.AND P0, PT, R7, R5, PT ;  /* 0x000000050700720c */ /* 0x000fe20003f06270 */
[----:B------:R-:W3:Y:S01]  /*1e90*/  LDS.64 R14, [R33] ;  /* 0x00000000210e7984 */ /* 0x000ee20000000a00 */
[----:B0-----:R-:W-:-:S02]  /*1ea0*/  SHF.R.U64 R4, R8, 0x10, R9 ;  /* 0x0000001008047819 */ /* 0x001fc40000001209 */
[----:B------:R-:W-:Y:S02]  /*1eb0*/  SHF.R.U32.HI R6, RZ, 0x10, R9 ;  /* 0x00000010ff067819 */ /* 0x000fe40000011609 */
[--C-:B-1----:R-:W-:Y:S02]  /*1ec0*/  SHF.R.U64 R25, R26, 0x10, R27.reuse ;  /* 0x000000101a197819 */ /* 0x102fe4000000121b */
[----:B------:R-:W-:Y:S02]  /*1ed0*/  PRMT R24, R8, 0x5410, R26 ;  /* 0x0000541008187816 */ /* 0x000fe4000000001a */
[----:B------:R-:W-:Y:S02]  /*1ee0*/  PRMT R26, R9, 0x5410, R27 ;  /* 0x00005410091a7816 */ /* 0x000fe4000000001b */
[----:B------:R-:W-:Y:S02]  /*1ef0*/  PRMT R25, R4, 0x5410, R25 ;  /* 0x0000541004197816 */ /* 0x000fe40000000019 */
[----:B------:R-:W-:-:S02]  /*1f00*/  SHF.R.U32.HI R27, RZ, 0x10, R27 ;  /* 0x00000010ff1b7819 */ /* 0x000fc4000001161b */
[--C-:B--2---:R-:W-:Y:S02]  /*1f10*/  SHF.R.U64 R4, R12, 0x10, R13.reuse ;  /* 0x000000100c047819 */ /* 0x104fe4000000120d */
[----:B------:R-:W-:Y:S02]  /*1f20*/  SHF.R.U32.HI R2, RZ, 0x10, R13 ;  /* 0x00000010ff027819 */ /* 0x000fe4000001160d */
[--C-:B---3--:R-:W-:Y:S02]  /*1f30*/  SHF.R.U64 R17, R14, 0x10, R15.reuse ;  /* 0x000000100e117819 */ /* 0x108fe4000000120f */
[----:B------:R-:W-:Y:S02]  /*1f40*/  SHF.R.U32.HI R19, RZ, 0x10, R15 ;  /* 0x00000010ff137819 */ /* 0x000fe4000001160f */
[----:B------:R-:W-:Y:S02]  /*1f50*/  PRMT R27, R6, 0x5410, R27 ;  /* 0x00005410061b7816 */ /* 0x000fe4000000001b */
[----:B------:R-:W-:-:S02]  /*1f60*/  PRMT R16, R12, 0x5410, R14 ;  /* 0x000054100c107816 */ /* 0x000fc4000000000e */
[----:B------:R-:W-:Y:S02]  /*1f70*/  PRMT R18, R13, 0x5410, R15 ;  /* 0x000054100d127816 */ /* 0x000fe4000000000f */
[----:B------:R-:W-:Y:S02]  /*1f80*/  PRMT R17, R4, 0x5410, R17 ;  /* 0x0000541004117816 */ /* 0x000fe40000000011 */
[----:B------:R-:W-:Y:S01]  /*1f90*/  PRMT R19, R2, 0x5410, R19 ;  /* 0x0000541002137816 */ /* 0x000fe20000000013 */
[----:B------:R-:W-:Y:S06]  /*1fa0*/  @P0 BRA `(.L_x_3681) ;  /* 0x0000000400800947 */ /* 0x000fec0003800000 */
[----:B------:R-:W-:Y:S01]  /*1fb0*/  I2FP.F32.S32 R3, R5 ;  /* 0x0000000500037245 */ /* 0x000fe20000201400 */
[----:B------:R-:W0:Y:S01]  /*1fc0*/  LDCU UR4, c[0x0][0x40c] ;  /* 0x00008180ff0477ac */ /* 0x000e220008000800 */
[----:B------:R-:W-:Y:S01]  /*1fd0*/  I2FP.F32.S32 R2, R7 ;  /* 0x0000000700027245 */ /* 0x000fe20000201400 */
[C---:B------:R-:W-:Y:S01]  /*1fe0*/  VIADD R5, R7.reuse, 0x4 ;  /* 0x0000000407057836 */ /* 0x040fe20000000000 */
[----:B------:R1:W2:Y:S01]  /*1ff0*/  MUFU.RCP R6, R3 ;  /* 0x0000000300067308 */ /* 0x0002a20000001000 */
[C---:B------:R-:W-:Y:S01]  /*2000*/  IADD3 R4, PT, PT, R7.reuse, 0x2, RZ ;  /* 0x0000000207047810 */ /* 0x040fe20007ffe0ff */
[----:B------:R-:W-:Y:S02]  /*2010*/  HADD2.F32 R20, -RZ, R24.H1_H1 ;  /* 0x30000018ff147230 */ /* 0x000fe40000004100 */
[----:B------:R-:W-:Y:S01]  /*2020*/  I2FP.F32.S32 R5, R5 ;  /* 0x0000000500057245 */ /* 0x000fe20000201400 */
[--C-:B------:R-:W-:Y:S01]  /*2030*/  HADD2.F32 R21, -RZ, R25.reuse.H1_H1 ;  /* 0x30000019ff157230 */ /* 0x100fe20000004100 */
[----:B------:R-:W-:Y:S01]  /*2040*/  I2FP.F32.S32 R4, R4 ;  /* 0x0000000400047245 */ /* 0x000fe20000201400 */
[----:B------:R-:W-:Y:S01]  /*2050*/  HADD2.F32 R22, -RZ, R25.H0_H0 ;  /* 0x20000019ff167230 */ /* 0x000fe20000004100 */
[----:B-1----:R-:W-:Y:S01]  /*2060*/  IADD3 R3, PT, PT, R7, 0x6, RZ ;  /* 0x0000000607037810 */ /* 0x002fe20007ffe0ff */
[----:B------:R-:W-:-:S02]  /*2070*/  HADD2.F32 R34, -RZ, R26.H1_H1 ;  /* 0x3000001aff227230 */ /* 0x000fc40000004100 */
[----:B------:R-:W-:Y:S01]  /*2080*/  HADD2.F32 R35, -RZ, R26.H0_H0 ;  /* 0x2000001aff237230 */ /* 0x000fe20000004100 */
[----:B------:R-:W-:Y:S01]  /*2090*/  I2FP.F32.S32 R3, R3 ;  /* 0x0000000300037245 */ /* 0x000fe20000201400 */
[--C-:B------:R-:W-:Y:S01]  /*20a0*/  HADD2.F32 R25, -RZ, R17.reuse.H1_H1 ;  /* 0x30000011ff197230 */ /* 0x100fe20000004100 */
[----:B0-----:R-:W-:Y:S01]  /*20b0*/  UIADD3 UR4, UPT, UPT, -UR39, UR4, URZ ;  /* 0x0000000427047290 */ /* 0x001fe2000fffe1ff */
[----:B------:R-:W-:Y:S02]  /*20c0*/  HADD2.F32 R26, -RZ, R17.H0_H0 ;  /* 0x20000011ff1a7230 */ /* 0x000fe40000004100 */
[-C--:B--2---:R-:W-:Y:S01]  /*20d0*/  FMUL.FTZ R2, R2, R6.reuse ;  /* 0x0000000602027220 */ /* 0x084fe20000410000 */
        /* <DEDUP_REMOVED lines=8> */
[--C-:B------:R-:W-:Y:S01]  /*2160*/  HADD2.F32 R40, -RZ, R19.reuse.H1_H1 ;  /* 0x30000013ff287230 */ /* 0x100fe20000004100 */
[----:B------:R-:W0:Y:S01]  /*2170*/  MUFU.EX2 R2, -R2 ;  /* 0x8000000200027308 */ /* 0x000e220000000800 */
[----:B------:R-:W-:-:S02]  /*2180*/  HADD2.F32 R39, -RZ, R19.H0_H0 ;  /* 0x20000013ff277230 */ /* 0x000fc40000004100 */
[----:B------:R-:W-:Y:S02]  /*2190*/  HADD2.F32 R24, -RZ, R24.H0_H0 ;  /* 0x20000018ff187230 */ /* 0x000fe40000004100 */
[--C-:B------:R-:W-:Y:S02]  /*21a0*/  HADD2.F32 R36, -RZ, R18.reuse.H1_H1 ;  /* 0x30000012ff247230 */ /* 0x100fe40000004100 */
[--C-:B------:R-:W-:Y:S01]  /*21b0*/  HADD2.F32 R38, -RZ, R27.reuse.H1_H1 ;  /* 0x3000001bff267230 */ /* 0x100fe20000004100 */
[----:B------:R-:W1:Y:S01]  /*21c0*/  MUFU.EX2 R4, -R4 ;  /* 0x8000000400047308 */ /* 0x000e620000000800 */
[----:B------:R-:W-:Y:S02]  /*21d0*/  HADD2.F32 R37, -RZ, R27.H0_H0 ;  /* 0x2000001bff257230 */ /* 0x000fe40000004100 */
        /* <DEDUP_REMOVED lines=10> */
[----:B------:R2:W3:Y:S01]  /*2280*/  MUFU.COS R2, R7 ;  /* 0x0000000700027308 */ /* 0x0004e20000000000 */
[----:B0-----:R-:W-:Y:S01]  /*2290*/  FMUL.FTZ R4, R15, R6 ;  /* 0x000000060f047220 */ /* 0x001fe20000410000 */
[--C-:B------:R-:W-:Y:S02]  /*22a0*/  HADD2.F32 R6, -RZ, R16.reuse.H1_H1 ;  /* 0x30000010ff067230 */ /* 0x100fe40000004100 */
[----:B------:R-:W-:Y:S02]  /*22b0*/  HADD2.F32 R16, -RZ, R16.H0_H0 ;  /* 0x20000010ff107230 */ /* 0x000fe40000004100 */
[----:B------:R-:W-:Y:S02]  /*22c0*/  FMUL.RZ R15, R4, 0.15915493667125701904 ;  /* 0x3e22f983040f7820 */ /* 0x000fe4000040c000 */
[----:B------:R-:W0:Y:S01]  /*22d0*/  MUFU.COS R8, R11 ;  /* 0x0000000b00087308 */ /* 0x000e220000000000 */
[-C--:B-1----:R-:W-:Y:S01]  /*22e0*/  FMUL.FTZ R5, R20, R3.reuse ;  /* 0x0000000314057220 */ /* 0x082fe20000410000 */
[----:B--2---:R-:W-:-:S06]  /*22f0*/  FMUL.FTZ R7, R6, R3 ;  /* 0x0000000306077220 */ /* 0x004fcc0000410000 */
[----:B------:R-:W1:Y:S01]  /*2300*/  MUFU.SIN R9, R11 ;  /* 0x0000000b00097308 */ /* 0x000e620000000400 */
[-C--:B---3--:R-:W-:Y:S01]  /*2310*/  FMUL.FTZ R4, R20, R2.reuse ;  /* 0x0000000214047220 */ /* 0x088fe20000410000 */
[-C--:B------:R-:W-:Y:S01]  /*2320*/  FMUL.FTZ R6, R6, R2.reuse ;  /* 0x0000000206067220 */ /* 0x080fe20000410000 */
[-C--:B------:R-:W-:Y:S01]  /*2330*/  FFMA.FTZ R5, R24, R2.reuse, -R5 ;  /* 0x0000000218057223 */ /* 0x080fe20000010805 */
[----:B------:R-:W-:Y:S01]  /*2340*/  FFMA.FTZ R7, R16, R2, -R7 ;  /* 0x0000000210077223 */ /* 0x000fe20000010807 */
[-C--:B------:R-:W-:Y:S01]  /*2350*/  FFMA.FTZ R4, R24, R3.reuse, R4 ;  /* 0x0000000318047223 */ /* 0x080fe20000010004 */
[----:B------:R-:W-:Y:S02]  /*2360*/  FFMA.FTZ R6, R16, R3, R6 ;  /* 0x0000000310067223 */ /* 0x000fe40000010006 */
[----:B------:R-:W2:Y:S01]  /*2370*/  MUFU.SIN R14, R12 ;  /* 0x0000000c000e7308 */ /* 0x000ea20000000400 */
[----:B0-----:R-:W-:Y:S01]  /*2380*/  FMUL.FTZ R2, R21, R8 ;  /* 0x0000000815027220 */ /* 0x001fe20000410000 */
[----:B------:R-:W-:-:S06]  /*2390*/  F2FP.F16.F32.PACK_AB R24, R4, R5 ;  /* 0x000000050418723e */ /* 0x000fcc00000000ff */
[----:B------:R0:W3:Y:S01]  /*23a0*/  MUFU.COS R13, R12 ;  /* 0x0000000c000d7308 */ /* 0x0000e20000000000 */
[-C--:B-1----:R-:W-:Y:S01]  /*23b0*/  FMUL.FTZ R3, R21, R9.reuse ;  /* 0x0000000915037220 */ /* 0x082fe20000410000 */
[CC--:B------:R-:W-:Y:S01]  /*23c0*/  FMUL.FTZ R11, R25.reuse, R9.reuse ;  /* 0x00000009190b7220 */ /* 0x0c0fe20000410000 */
[C---:B------:R-:W-:Y:S02]  /*23d0*/  FFMA.FTZ R2, R22.reuse, R9, R2 ;  /* 0x0000000916027223 */ /* 0x040fe40000010002 */
[-C--:B------:R-:W-:Y:S01]  /*23e0*/  FFMA.FTZ R3, R22, R8.reuse, -R3 ;  /* 0x0000000816037223 */ /* 0x080fe20000010803 */
[-C--:B------:R-:W-:Y:S02]  /*23f0*/  FFMA.FTZ R11, R26, R8.reuse, -R11 ;  /* 0x000000081a0b7223 */ /* 0x080fe4000001080b */
[----:B------:R-:W1:Y:S01]  /*2400*/  MUFU.COS R17, R15 ;  /* 0x0000000f00117308 */ /* 0x000e620000000000 */
[----:B0-----:R-:W-:Y:S01]  /*2410*/  FMUL.FTZ R12, R25, R8 ;  /* 0x00000008190c7220 */ /* 0x001fe20000410000 */
[-C--:B--2---:R-:W-:Y:S01]  /*2420*/  FMUL.FTZ R16, R36, R14.reuse ;  /* 0x0000000e24107220 */ /* 0x084fe20000410000 */
[----:B------:R-:W-:Y:S01]  /*2430*/  FMUL.FTZ R8, R34, R14 ;  /* 0x0000000e22087220 */ /* 0x000fe20000410000 */
[----:B------:R-:W-:Y:S01]  /*2440*/  F2FP.F16.F32.PACK_AB R25, R2, R3 ;  /* 0x000000030219723e */ /* 0x000fe200000000ff */
[----:B------:R-:W-:-:S03]  /*2450*/  FFMA.FTZ R12, R26, R9, R12 ;  /* 0x000000091a0c7223 */ /* 0x000fc6000001000c */
[----:B------:R0:W2:Y:S01]  /*2460*/  MUFU.SIN R19, R15 ;  /* 0x0000000f00137308 */ /* 0x0000a20000000400 */
[-C--:B---3--:R-:W-:Y:S01]  /*2470*/  FMUL.FTZ R9, R34, R13.reuse ;  /* 0x0000000d22097220 */ /* 0x088fe20000410000 */
[-C--:B------:R-:W-:Y:S01]  /*2480*/  FFMA.FTZ R18, R27, R13.reuse, -R16 ;  /* 0x0000000d1b127223 */ /* 0x080fe20000010810 */
[CC--:B------:R-:W-:Y:S02]  /*2490*/  FFMA.FTZ R8, R35.reuse, R13.reuse, -R8 ;  /* 0x0000000d23087223 */ /* 0x0c0fe40000010808 */
[----:B------:R-:W-:Y:S01]  /*24a0*/  FFMA.FTZ R9, R35, R14, R9 ;  /* 0x0000000e23097223 */ /* 0x000fe20000010009 */
[----:B0-----:R-:W-:Y:S01]  /*24b0*/  FMUL.FTZ R15, R36, R13 ;  /* 0x0000000d240f7220 */ /* 0x001fe20000410000 */
[-C--:B-1----:R-:W-:Y:S01]  /*24c0*/  FMUL.FTZ R16, R38, R17.reuse ;  /* 0x0000001126107220 */ /* 0x082fe20000410000 */
[----:B------:R-:W-:Y:S02]  /*24d0*/  FMUL.FTZ R22, R40, R17 ;  /* 0x0000001128167220 */ /* 0x000fe40000410000 */
        /* <DEDUP_REMOVED lines=13> */
.L_x_3681:
[----:B------:R-:W-:Y:S05]  /*25b0*/  BSYNC.RECONVERGENT B1 ;  /* 0x0000000000017941 */ /* 0x000fea0003800200 */
.L_x_3680:
[----:B------:R-:W-:Y:S02]  /*25c0*/  LOP3.LUT R2, R17, 0xffff, RZ, 0xc0, !PT ;  /* 0x0000ffff11027812 */ /* 0x000fe400078ec0ff */
[----:B------:R-:W-:Y:S02]  /*25d0*/  LOP3.LUT R4, R25, 0xffff, RZ, 0xc0, !PT ;  /* 0x0000ffff19047812 */ /* 0x000fe400078ec0ff */
[----:B------:R-:W-:Y:S01]  /*25e0*/  PRMT R8, R19, 0x7732, RZ ;  /* 0x0000773213087816 */ /* 0x000fe200000000ff */
[----:B------:R-:W-:Y:S01]  /*25f0*/  IMAD.WIDE.U32 R2, R2, 0x10000, RZ ;  /* 0x0001000002027825 */ /* 0x000fe200078e00ff */
[----:B------:R-:W-:Y:S02]  /*2600*/  PRMT R9, R18, 0x7732, RZ ;  /* 0x0000773212097816 */ /* 0x000fe400000000ff */
[----:B------:R-:W-:Y:S01]  /*2610*/  PRMT R11, R26, 0x5410, R27 ;  /* 0x000054101a0b7816 */ /* 0x000fe2000000001b */
[----:B------:R-:W-:Y:S01]  /*2620*/  IMAD.WIDE.U32 R4, R4, 0x10000, RZ ;  /* 0x0001000004047825 */ /* 0x000fe200078e00ff */
[----:B------:R-:W-:-:S02]  /*2630*/  LOP3.LUT R6, R2, 0xffff, R16, 0xf8, !PT ;  /* 0x0000ffff02067812 */ /* 0x000fc400078ef810 */
[----:B------:R-:W-:Y:S02]  /*2640*/  PRMT R7, R18, 0x5410, R19 ;  /* 0x0000541012077816 */ /* 0x000fe40000000013 */
[----:B------:R-:W-:Y:S02]  /*2650*/  PRMT R21, R9, 0x5410, R8 ;  /* 0x0000541009157816 */ /* 0x000fe40000000008 */
[----:B------:R-:W-:Y:S02]  /*2660*/  PRMT R2, R17, 0x7732, RZ ;  /* 0x0000773211027816 */ /* 0x000fe400000000ff */
[----:B------:R-:W-:Y:S02]  /*2670*/  LOP3.LUT R9, R11, R5, RZ, 0xfc, !PT ;  /* 0x000000050b097212 */ /* 0x000fe400078efcff */
[----:B------:R-:W-:Y:S02]  /*2680*/  LOP3.LUT R8, R4, 0xffff, R24, 0xf8, !PT ;  /* 0x0000ffff04087812 */ /* 0x000fe400078ef818 */
[----:B------:R-:W-:-:S02]  /*2690*/  PRMT R11, R27, 0x7732, RZ ;  /* 0x000077321b0b7816 */ /* 0x000fc400000000ff */
[----:B------:R-:W-:Y:S02]  /*26a0*/  PRMT R4, R25, 0x7732, RZ ;  /* 0x0000773219047816 */ /* 0x000fe400000000ff */
[----:B------:R-:W-:Y:S02]  /*26b0*/  PRMT R12, R26, 0x7732, RZ ;  /* 0x000077321a0c7816 */ /* 0x000fe400000000ff */
[----:B------:R-:W-:Y:S01]  /*26c0*/  PRMT R14, R24, 0x7732, RZ ;  /* 0x00007732180e7816 */ /* 0x000fe200000000ff */
[----:B------:R-:W-:Y:S01]  /*26d0*/  IMAD.WIDE.U32 R4, R4, 0x10000, RZ ;  /* 0x0001000004047825 */ /* 0x000fe200078e00ff */
[----:B------:R-:W-:Y:S02]  /*26e0*/  LOP3.LUT R7, R7, R3, RZ, 0xfc, !PT ;  /* 0x0000000307077212 */ /* 0x000fe400078efcff */
[----:B------:R-:W-:Y:S01]  /*26f0*/  PRMT R13, R16, 0x7732, RZ ;  /* 0x00007732100d7816 */ /* 0x000fe200000000ff */
[----:B------:R-:W-:Y:S01]  /*2700*/  IMAD.WIDE.U32 R2, R2, 0x10000, RZ ;  /* 0x0001000002027825 */ /* 0x000fe200078e00ff */
[----:B------:R-:W-:Y:S01]  /*2710*/  PRMT R15, R12, 0x5410, R11 ;  /* 0x000054100c0f7816 */ /* 0x000fe2000000000b */
[----:B------:R0:W-:Y:S02]  /*2720*/  STS.64 [R32], R6 ;  /* 0x0000000620007388 */ /* 0x0001e40000000a00 */
[----:B------:R-:W-:Y:S01]  /*2730*/  IMAD.MOV.U32 R11, RZ, RZ, R14 ;  /* 0x000000ffff0b7224 */ /* 0x000fe200078e000e */
[----:B------:R-:W-:-:S02]  /*2740*/  LOP3.LUT R3, R21, R3, RZ, 0xfc, !PT ;  /* 0x0000000315037212 */ /* 0x000fc400078efcff */
[----:B------:R-:W-:Y:S02]  /*2750*/  LOP3.LUT R2, R2, R13, RZ, 0xfc, !PT ;  /* 0x0000000d02027212 */ /* 0x000fe400078efcff */
[----:B------:R-:W-:Y:S02]  /*2760*/  LOP3.LUT R5, R15, R5, RZ, 0xfc, !PT ;  /* 0x000000050f057212 */ /* 0x000fe400078efcff */
[----:B------:R-:W-:Y:S01]  /*2770*/  LOP3.LUT R4, R4, R11, RZ, 0xfc, !PT ;  /* 0x0000000b04047212 */ /* 0x000fe200078efcff */
[----:B------:R0:W-:Y:S04]  /*2780*/  STS.64 [R33], R2 ;  /* 0x0000000221007388 */ /* 0x0001e80000000a00 */
[----:B------:R0:W-:Y:S04]  /*2790*/  STS.64 [R30], R8 ;  /* 0x000000081e007388 */ /* 0x0001e80000000a00 */
[----:B------:R0:W-:Y:S02]  /*27a0*/  STS.64 [R31], R4 ;  /* 0x000000041f007388 */ /* 0x0001e40000000a00 */
.L_x_3679:
[----:B------:R-:W-:Y:S05]  /*27b0*/  BSYNC.RECONVERGENT B0 ;  /* 0x0000000000007941 */ /* 0x000fea0003800200 */
.L_x_3678:
[----:B------:R-:W-:Y:S01]  /*27c0*/  BAR.SYNC.DEFER_BLOCKING 0x0 ;  /* 0x0000000000007b1d */ /* 0x000fe20000010000 */
[----:B------:R-:W-:-:S04]  /*27d0*/  @!P6 IMAD R23, R23, R28, R29 ;  /* 0x0000001c1717e224 */ /* 0x000fc800078e021d */
[C---:B------:R-:W-:Y:S01]  /*27e0*/  @!P6 IMAD R10, R23.reuse, 0x2, R10 ;  /* 0x00000002170ae824 */ /* 0x040fe200078e020a */
[----:B------:R-:W-:-:S05]  /*27f0*/  @!P6 LEA R0, R23, R0, 0x1 ;  /* 0x000000001700e211 */ /* 0x000fca00078e08ff */
[----:B------:R1:W2:Y:S04]  /*2800*/  @!P6 LDS.128 R24, [R0] ;  /* 0x000000000018e984 */ /* 0x0002a80000000c00 */
[----:B------:R1:W3:Y:S01]  /*2810*/  @!P6 LDS.128 R16, [R10] ;  /* 0x000000000a10e984 */ /* 0x0002e20000000c00 */
[----:B------:R-:W-:Y:S06]  /*2820*/  BAR.SYNC.DEFER_BLOCKING 0x0 ;  /* 0x0000000000007b1d */ /* 0x000fec0000010000 */
.L_x_3676:
[----:B------:R-:W-:Y:S05]  /*2830*/  BSYNC.RECONVERGENT B6 ;  /* 0x0000000000067941 */ /* 0x000fea0003800200 */
.L_x_3674:
[----:B-1----:R-:W-:Y:S02]  /*2840*/  MOV R0, 0xff7fffff ;  /* 0xff7fffff00007802 */ /* 0x002fe40000000f00 */
[----:B------:R-:W-:-:S03]  /*2850*/  ISETP.GT.U32.AND P0, PT, R120, 0x1f, PT ;  /* 0x0000001f7800780c */ /* 0x000fc60003f04070 */
[----:B------:R1:W-:Y:S10]  /*2860*/  STL [R1+0xc], R0 ;  /* 0x00000c0001007387 */ /* 0x0003f40000100800 */
[----:B-1----:R-:W-:Y:S05]  /*2870*/  @P0 BRA `(.L_x_3682) ;  /* 0x0000000000ec0947 */ /* 0x002fea0003800000 */
[----:B------:R-:W-:Y:S01]  /*2880*/  ISETP.GT.U32.AND P0, PT, R120, 0x17, PT ;  /* 0x000000177800780c */ /* 0x000fe20003f04070 */
[----:B------:R-:W1:Y:S01]  /*2890*/  S2R R21, SR_CgaCtaId ;  /* 0x0000000000157919 */ /* 0x000e620000008800 */
[----:B0-----:R-:W-:Y:S01]  /*28a0*/  MOV R6, 0x400 ;  /* 0x0000040000067802 */ /* 0x001fe20000000f00 */
[----:B--23--:R-:W-:Y:S01]  /*28b0*/  HMUL2 R8, R25, R17 ;  /* 0x0000001119087232 */ /* 0x00cfe20000000000 */
[----:B------:R-:W-:-:S03]  /*28c0*/  UMOV UR4, 0xffffffff ;  /* 0xffffffff00047882 */ /* 0x000fc60000000000 */
[----:B------:R-:W-:-:S06]  /*28d0*/  HFMA2 R9, R24, R16, R8 ;  /* 0x0000001018097231 */ /* 0x000fcc0000000008 */
[----:B------:R-:W0:Y:S01]  /*28e0*/  @!P0 LDC R5, c[0x0][0x3f4] ;  /* 0x0000fd00ff058b82 */ /* 0x000e220000000800 */
[----:B------:R-:W-:-:S07]  /*28f0*/  HFMA2 R9, R26, R18, R9 ;  /* 0x000000121a097231 */ /* 0x000fce0000000009 */
[----:B------:R-:W2:Y:S01]  /*2900*/  @!P0 LDC.64 R2, c[0x0][0x3b8] ;  /* 0x0000ee00ff028b82 */ /* 0x000ea20000000a00 */
[----:B------:R-:W-:-:S05]  /*2910*/  HFMA2 R9, R27, R19, R9 ;  /* 0x000000131b097231 */ /* 0x000fca0000000009 */
[----:B------:R-:W-:Y:S02]  /*2920*/  HADD2.F32 R13, -RZ, R9.H0_H0 ;  /* 0x20000009ff0d7230 */ /* 0x000fe40000004100 */
[----:B0-----:R-:W-:Y:S02]  /*2930*/  @!P0 IMAD R0, R120, R5, UR40 ;  /* 0x0000002878008e24 */ /* 0x001fe4000f8e0205 */
[----:B------:R-:W-:-:S04]  /*2940*/  @!P0 IMAD R5, R5, UR47, RZ ;  /* 0x0000002f05058c24 */ /* 0x000fc8000f8e02ff */
[----:B------:R-:W-:Y:S01]  /*2950*/  @!P0 IMAD R7, R5, 0x18, R0 ;  /* 0x0000001805078824 */ /* 0x000fe200078e0200 */
[----:B------:R-:W-:-:S03]  /*2960*/  IADD3 R0, PT, PT, R6, 0x40, RZ ;  /* 0x0000004006007810 */ /* 0x000fc60007ffe0ff */
[----:B------:R-:W-:Y:S01]  /*2970*/  @!P0 IMAD.SHL.U32 R7, R7, 0x8, RZ ;  /* 0x0000000807078824 */ /* 0x000fe200078e00ff */
[----:B-1----:R-:W-:Y:S01]  /*2980*/  LEA R5, R21, R0, 0x18 ;  /* 0x0000000015057211 */ /* 0x002fe200078ec0ff */
[----:B------:R-:W-:Y:S02]  /*2990*/  HADD2.F32 R0, -RZ, R9.H1_H1 ;  /* 0x30000009ff007230 */ /* 0x000fe40000004100 */
[----:B--2---:R-:W-:Y:S01]  /*29a0*/  @!P0 IMAD.WIDE R2, R7, 0x2, R2 ;  /* 0x0000000207028825 */ /* 0x004fe200078e0202 */
[----:B------:R-:W-:-:S03]  /*29b0*/  LEA R5, R120, R5, 0x4 ;  /* 0x0000000578057211 */ /* 0x000fc600078e20ff */
[----:B------:R-:W-:Y:S01]  /*29c0*/  FADD.FTZ R13, R13, R0 ;  /* 0x000000000d0d7221 */ /* 0x000fe20000010000 */
[----:B------:R0:W-:Y:S04]  /*29d0*/  @!P0 STG.E.128 desc[UR36][R2.64], R16 ;  /* 0x0000001002008986 */ /* 0x0001e8000c101d24 */
[----:B------:R0:W-:Y:S01]  /*29e0*/  STS.128 [R5], R24 ;  /* 0x0000001805007388 */ /* 0x0001e20000000c00 */
        /* <DEDUP_REMOVED lines=10> */
.L_x_3820:
        /* <DEDUP_REMOVED lines=9> */
[----:B------:R-:W-:-:S04]  /*2b20*/  @UP0 UIADD3 UR6, UPT, UPT, -UR39, UR42, URZ ;  /* 0x0000002a27060290 */ /* 0x000fc8000fffe1ff */
[----:B-1----:R-:W-:-:S04]  /*2b30*/  @UP0 UIMAD UR7, UR43, UR8, UR6 ;  /* 0x000000082b0702a4 */ /* 0x002fc8000f8e0206 */
[----:B------:R-:W-:-:S04]  /*2b40*/  @UP0 UIMAD UR7, UR7, UR8, UR6 ;  /* 0x00000008070702a4 */ /* 0x000fc8000f8e0206 */
[----:B--2---:R-:W-:-:S06]  /*2b50*/  @UP0 UIMAD.WIDE UR4, UR7, 0x2, UR4 ;  /* 0x00000002070408a5 */ /* 0x004fcc000f8e0204 */
[----:B------:R-:W-:Y:S01]  /*2b60*/  MOV R2, UR4 ;  /* 0x0000000400027c02 */ /* 0x000fe20008000f00 */
[----:B------:R-:W-:-:S04]  /*2b70*/  IMAD.U32 R3, RZ, RZ, UR5 ;  /* 0x00000005ff037e24 */ /* 0x000fc8000f8e00ff */
[----:B------:R-:W1:Y:S01]  /*2b80*/  LDCU UR4, c[0x0][0x410] ;  /* 0x00008200ff0477ac */ /* 0x000e620008000800 */
[----:B------:R-:W2:Y:S01]  /*2b90*/  @P0 LDG.E.U16 R2, desc[UR36][R2.64] ;  /* 0x0000002402020981 */ /* 0x000ea2000c1e1500 */
[----:B------:R-:W-:Y:S02]  /*2ba0*/  IADD3 R6, PT, PT, R6, 0x240, RZ ;  /* 0x0000024006067810 */ /* 0x000fe40007ffe0ff */
[----:B0-----:R-:W-:Y:S02]  /*2bb0*/  IADD3 R4, PT, PT, -R121, UR42, RZ ;  /* 0x0000002a79047c10 */ /* 0x001fe4000fffe1ff */
[----:B------:R-:W-:-:S04]  /*2bc0*/  LEA R21, R21, R6, 0x18 ;  /* 0x0000000615157211 */ /* 0x000fc800078ec0ff */
[----:B------:R-:W-:Y:S01]  /*2bd0*/  LEA R4, R4, R21, 0x2 ;  /* 0x0000001504047211 */ /* 0x000fe200078e10ff */
[----:B-1----:R-:W-:Y:S01]  /*2be0*/  FMUL.FTZ R5, R14, UR4 ;  /* 0x000000040e057c20 */ /* 0x002fe20008410000 */
[----:B--2---:R-:W-:-:S05]  /*2bf0*/  @P0 HADD2.F32 R0, -RZ, R2.H0_H0 ;  /* 0x20000002ff000230 */ /* 0x004fca0000004100 */
[----:B------:R-:W-:-:S05]  /*2c00*/  @P0 FADD.FTZ R5, R5, R0 ;  /* 0x0000000005050221 */ /* 0x000fca0000010000 */
[----:B------:R1:W-:Y:S04]  /*2c10*/  STL [R1+0xc], R5 ;  /* 0x00000c0501007387 */ /* 0x0003e80000100800 */
[----:B------:R1:W-:Y:S02]  /*2c20*/  STS [R4], R5 ;  /* 0x0000000504007388 */ /* 0x0003e40000000800 */
.L_x_3682:
[----:B------:R-:W-:Y:S05]  /*2c30*/  WARPSYNC.ALL ;  /* 0x0000000000007948 */ /* 0x000fea0003800000 */
[----:B------:R-:W-:Y:S01]  /*2c40*/  IADD3 R0, PT, PT, -R121, UR42, RZ ;  /* 0x0000002a79007c10 */ /* 0x000fe2000fffe1ff */
[----:B------:R-:W4:Y:S01]  /*2c50*/  LDCU UR4, c[0x0][0x3f0] ;  /* 0x00007e00ff0477ac */ /* 0x000f220008000800 */
[----:B------:R-:W-:Y:S03]  /*2c60*/  BSSY.RECONVERGENT B0, `(.L_x_3684) ;  /* 0x00004b6000007945 */ /* 0x000fe60003800200 */
[----:B------:R-:W-:Y:S01]  /*2c70*/  VIADD R0, R0, 0x1f ;  /* 0x0000001f00007836 */ /* 0x000fe20000000000 */
[----:B------:R-:W1:Y:S04]  /*2c80*/  LDCU UR19, c[0x0][0x3f8] ;  /* 0x00007f00ff1377ac */ /* 0x000e680008000800 */
[----:B0-----:R-:W-:Y:S01]  /*2c90*/  SHF.R.S32.HI R3, RZ, 0x1f, R0 ;  /* 0x0000001fff037819 */ /* 0x001fe20000011400 */
[----:B------:R-:W0:Y:S03]  /*2ca0*/  LDCU UR20, c[0x0][0x410] ;  /* 0x00008200ff1477ac */ /* 0x000e260008000800 */
[----:B------:R-:W-:Y:S01]  /*2cb0*/  LEA.HI R3, R3, R0, RZ, 0x5 ;  /* 0x0000000003037211 */ /* 0x000fe200078f28ff */
[----:B------:R-:W0:Y:S03]  /*2cc0*/  LDCU.64 UR8, c[0x0][0x3c8] ;  /* 0x00007900ff0877ac */ /* 0x000e260008000a00 */
[----:B------:R-:W-:Y:S01]  /*2cd0*/  LOP3.LUT R0, R3, 0xffffffe0, RZ, 0xc0, !PT ;  /* 0xffffffe003007812 */ /* 0x000fe200078ec0ff */
[----:B----4-:R-:W-:Y:S01]  /*2ce0*/  UIMAD UR4, UR41, UR4, UR43 ;  /* 0x00000004290472a4 */ /* 0x010fe2000f8e022b */
[----:B------:R-:W4:Y:S01]  /*2cf0*/  LDCU.64 UR10, c[0x0][0x3b8] ;  /* 0x00007700ff0a77ac */ /* 0x000f220008000a00 */
[----:B------:R-:W-:Y:S01]  /*2d00*/  BAR.SYNC.DEFER_BLOCKING 0x0 ;  /* 0x0000000000007b1d */ /* 0x000fe20000010000 */
[----:B------:R-:W-:Y:S01]  /*2d10*/  ISETP.GE.AND P0, PT, R120, R0, PT ;  /* 0x000000007800720c */ /* 0x000fe20003f06270 */
[----:B------:R-:W-:-:S04]  /*2d20*/  UIMAD UR4, UR4, 0xc0, URZ ;  /* 0x000000c0040478a4 */ /* 0x000fc8000f8e02ff */
[----:B------:R-:W0:Y:S01]  /*2d30*/  LDCU.64 UR12, c[0x0][0x438] ;  /* 0x00008700ff0c77ac */ /* 0x000e220008000a00 */
[----:B------:R-:W0:Y:S07]  /*2d40*/  LDCU.64 UR14, c[0x0][0x448] ;  /* 0x00008900ff0e77ac */ /* 0x000e2e0008000a00 */
[----:B-1----:R-:W-:Y:S05]  /*2d50*/  @P0 BRA `(.L_x_3685) ;  /* 0x0000004800980947 */ /* 0x002fea0003800000 */
[----:B------:R-:W1:Y:S01]  /*2d60*/  LDC R2, c[0x0][0x3f4] ;  /* 0x0000fd00ff027b82 */ /* 0x000e620000000800 */
[----:B------:R-:W-:Y:S01]  /*2d70*/  UMOV UR5, 0x400 ;  /* 0x0000040000057882 */ /* 0x000fe20000000000 */
[----:B------:R-:W5:Y:S01]  /*2d80*/  LDCU UR18, c[0x0][0x440] ;  /* 0x00008800ff1277ac */ /* 0x000f620008000800 */
[----:B------:R-:W-:Y:S01]  /*2d90*/  IMAD.IADD R0, R121, 0x1, R0 ;  /* 0x0000000179007824 */ /* 0x000fe200078e0200 */
[----:B------:R-:W2:Y:S04]  /*2da0*/  LDCU.64 UR16, c[0x0][0x420] ;  /* 0x00008400ff1077ac */ /* 0x000ea80008000a00 */
[----:B------:R-:W3:Y:S01]  /*2db0*/  S2UR UR6, SR_CgaCtaId ;  /* 0x00000000000679c3 */ /* 0x000ee20000008800 */
[----:B-----5:R-:W-:Y:S02]  /*2dc0*/  MOV R125, UR18 ;  /* 0x00000012007d7c02 */ /* 0x020fe40008000f00 */
[----:B-1----:R-:W-:Y:S01]  /*2dd0*/  IABS R2, R2 ;  /* 0x0000000200027213 */ /* 0x002fe20000000000 */
[----:B--2---:R-:W-:Y:S01]  /*2de0*/  IMAD.U32 R251, RZ, RZ, UR17 ;  /* 0x00000011fffb7e24 */ /* 0x004fe2000f8e00ff */
[----:B------:R-:W-:-:S02]  /*2df0*/  MOV R123, UR16 ;  /* 0x00000010007b7c02 */ /* 0x000fc40008000f00 */
[----:B------:R-:W-:Y:S02]  /*2e00*/  MOV R124, R2 ;  /* 0x00000002007c7202 */ /* 0x000fe40000000f00 */
[----:B------:R-:W-:Y:S01]  /*2e10*/  ISETP.NE.U32.AND P0, PT, RZ, UR16, PT ;  /* 0x00000010ff007c0c */ /* 0x000fe2000bf05070 */
[----:B---3--:R-:W-:Y:S01]  /*2e20*/  ULEA UR7, UR6, UR5, 0x18 ;  /* 0x0000000506077291 */ /* 0x008fe2000f8ec0ff */
[----:B------:R-:W1:Y:S01]  /*2e30*/  I2F.RP R2, R124 ;  /* 0x0000007c00027306 */ /* 0x000e620000209400 */
[----:B------:R-:W-:Y:S01]  /*2e40*/  UIADD3 UR5, UPT, UPT, UR5, 0x240, URZ ;  /* 0x0000024005057890 */ /* 0x000fe2000fffe0ff */
[----:B------:R-:W-:-:S03]  /*2e50*/  ISETP.NE.AND.EX P0, PT, RZ, UR17, PT, P0 ;  /* 0x00000011ff007c0c */ /* 0x000fc6000bf05300 */
[----:B------:R-:W-:-:S03]  /*2e60*/  ULEA UR5, UR6, UR5, 0x18 ;  /* 0x0000000506057291 */ /* 0x000fc6000f8ec0ff */
[----:B------:R-:W2:Y:S04]  /*2e70*/  LDS.128 R12, [UR7+0x40] ;  /* 0x00004007ff0c7984 */ /* 0x000ea80008000c00 */
[----:B------:R-:W3:Y:S01]  /*2e80*/  LDS.128 R8, [UR7+0x50] ;  /* 0x00005007ff087984 */ /* 0x000ee20008000c00 */
[----:B-1----:R-:W1:Y:S03]  /*2e90*/  MUFU.RCP R2, R2 ;  /* 0x0000000200027308 */ /* 0x002e660000001000 */
[----:B------:R-:W5:Y:S04]  /*2ea0*/  LDS.128 R4, [UR7+0x60] ;  /* 0x00006007ff047984 */ /* 0x000f680008000c00 */
[----:B------:R-:W0:Y:S04]  /*2eb0*/  LDS.128 R116, [UR7+0x70] ;  /* 0x00007007ff747984 */ /* 0x000e280008000c00 */
[----:B------:R-:W0:Y:S04]  /*2ec0*/  LDS.128 R112, [UR7+0x80] ;  /* 0x00008007ff707984 */ /* 0x000e280008000c00 */
[----:B------:R-:W0:Y:S01]  /*2ed0*/  LDS.128 R108, [UR7+0x90] ;  /* 0x00009007ff6c7984 */ /* 0x000e220008000c00 */
[----:B-1----:R-:W-:-:S03]  /*2ee0*/  IADD3 R2, PT, PT, R2, 0xffffffe, RZ ;  /* 0x0ffffffe02027810 */ /* 0x002fc60007ffe0ff */
[----:B------:R-:W1:Y:S01]  /*2ef0*/  LDS.128 R104, [UR7+0xa0] ;  /* 0x0000a007ff687984 */ /* 0x000e620008000c00 */
[----:B------:R4:W2:Y:S03]  /*2f00*/  F2I.FTZ.U32.TRUNC.NTZ R3, R2 ;  /* 0x0000000200037305 */ /* 0x0008a6000021f000 */
[----:B------:R-:W0:Y:S04]  /*2f10*/  LDS.128 R100, [UR7+0xb0] ;  /* 0x0000b007ff647984 */ /* 0x000e280008000c00 */
[----:B------:R-:W0:Y:S01]  /*2f20*/  LDS.128 R96, [UR7+0xc0] ;  /* 0x0000c007ff607984 */ /* 0x000e220008000c00 */
[----:B----4-:R-:W-:-:S03]  /*2f30*/  HFMA2 R2, -RZ, RZ, 0, 0 ;  /* 0x00000000ff027431 */ /* 0x010fc600000001ff */
[----:B------:R-:W4:Y:S04]  /*2f40*/  LDS.128 R92, [UR7+0xd0] ;  /* 0x0000d007ff5c7984 */ /* 0x000f280008000c00 */
[----:B--2---:R-:W-:Y:S01]  /*2f50*/  STL.64 [R1+0x30], R12 ;  /* 0x0000300c01007387 */ /* 0x004fe20000100a00 */
[----:B------:R-:W-:-:S03]  /*2f60*/  IADD3 R122, PT, PT, RZ, -R3, RZ ;  /* 0x80000003ff7a7210 */ /* 0x000fc60007ffe0ff */
[----:B------:R-:W-:Y:S04]  /*2f70*/  STL.64 [R1+0x38], R14 ;  /* 0x0000380e01007387 */ /* 0x000fe80000100a00 */
[----:B---3--:R-:W-:Y:S04]  /*2f80*/  STL.64 [R1+0x20], R8 ;  /* 0x0000200801007387 */ /* 0x008fe80000100a00 */
[----:B------:R-:W-:Y:S04]  /*2f90*/  STL.64 [R1+0x28], R10 ;  /* 0x0000280a01007387 */ /* 0x000fe80000100a00 */
[----:B-----5:R-:W-:Y:S04]  /*2fa0*/  STL.64 [R1+0x10], R4 ;  /* 0x0000100401007387 */ /* 0x020fe80000100a00 */
[----:B------:R-:W-:Y:S04]  /*2fb0*/  STL.64 [R1+0x18], R6 ;  /* 0x0000180601007387 */ /* 0x000fe80000100a00 */
[----:B------:R2:W-:Y:S04]  /*2fc0*/  STL [R1+0x44], R0 ;  /* 0x0000440001007387 */ /* 0x0005e80000100800 */
[----:B------:R-:W3:Y:S04]  /*2fd0*/  LDS.128 R88, [UR7+0xe0] ;  /* 0x0000e007ff587984 */ /* 0x000ee80008000c00 */
[----:B------:R-:W0:Y:S01]  /*2fe0*/  LDS.128 R84, [UR7+0xf0] ;  /* 0x0000f007ff547984 */ /* 0x000e220008000c00 */
[----:B--2---:R-:W-:Y:S01]  /*2ff0*/  IADD3 R0, PT, PT, R121, R120, RZ ;  /* 0x0000007879007210 */ /* 0x004fe20007ffe0ff */
[----:B------:R-:W-:-:S02]  /*3000*/  IMAD.MOV.U32 R121, RZ, RZ, R122 ;  /* 0x000000ffff797224 */ /* 0x000fc400078e007a */
[----:B------:R-:W2:Y:S01]  /*3010*/  LDS.128 R80, [UR7+0x100] ;  /* 0x00010007ff507984 */ /* 0x000ea20008000c00 */
[----:B------:R-:W-:Y:S01]  /*3020*/  IADD3 R252, P1, P2, R123, UR44, R0 ;  /* 0x0000002c7bfc7c10 */ /* 0x000fe2000fa3e000 */
[----:B------:R-:W-:Y:S02]  /*3030*/  IMAD R121, R121, R124, RZ ;  /* 0x0000007c79797224 */ /* 0x000fe400078e02ff */
[----:B------:R-:W0:Y:S01]  /*3040*/  LDS.128 R76, [UR7+0x110] ;  /* 0x00011007ff4c7984 */ /* 0x000e220008000c00 */
[----:B------:R-:W-:Y:S01]  /*3050*/  IADD3.X R251, PT, PT, R251, UR46, RZ, P1, P2 ;  /* 0x0000002efbfb7c10 */ /* 0x000fe20008fe44ff */
[----:B------:R-:W-:Y:S02]  /*3060*/  IMAD.HI.U32 R2, R3, R121, R2 ;  /* 0x0000007903027227 */ /* 0x000fe400078e0002 */
        /* <DEDUP_REMOVED lines=17> */
[----:B------:R-:W0:Y:S01]  /*3180*/  LDS.128 R4, [UR7+0x230] ;  /* 0x00023007ff047984 */ /* 0x000e220008000c00 */
[----:B------:R-:W-:-:S06]  /*3190*/  UIMAD UR7, UR43, UR18, UR42 ;  /* 0x000000122b0772a4 */ /* 0x000fcc000f8e022a */
[----:B------:R-:W-:-:S05]  /*31a0*/  IMAD R3, R125, UR7, R0 ;  /* 0x000000077d037c24 */ /* 0x000fca000f8e0200 */
[----:B------:R-:W-:Y:S04]  /*31b0*/  STL [R1], R3 ;  /* 0x0000000301007387 */ /* 0x000fe80000100800 */
[----:B------:R5:W-:Y:S02]  /*31c0*/  STL [R1+0x40], R2 ;  /* 0x0000400201007387 */ /* 0x000be40000100800 */
[----:B-----5:R-:W-:-:S05]  /*31d0*/  LEA R2, R120, UR5, 0x2 ;  /* 0x0000000578027c11 */ /* 0x020fca000f8e10ff */
[----:B-1234-:R0:W-:Y:S02]  /*31e0*/  STL [R1+0x4], R2 ;  /* 0x0000040201007387 */ /* 0x01e1e40000100800 */
.L_x_3752:
[----:B-1----:R-:W2:Y:S01]  /*31f0*/  LDL R248, [R1+0x40] ;  /* 0x0000400001f87983 */ /* 0x002ea20000100800 */
[----:B0-----:R-:W0:Y:S01]  /*3200*/  LDC R2, c[0x0][0x3f4] ;  /* 0x0000fd00ff027b82 */ /* 0x001e220000000800 */
[----:B------:R-:W-:-:S07]  /*3210*/  IABS R3, R0 ;  /* 0x0000000000037213 */ /* 0x000fce0000000000 */
[----:B------:R-:W1:Y:S01]  /*3220*/  LDC R250, c[0x0][0x3f4] ;  /* 0x0000fd00fffa7b82 */ /* 0x000e620000000800 */
[----:B0-----:R-:W-:Y:S02]  /*3230*/  IABS R249, R2 ;  /* 0x0000000200f97213 */ /* 0x001fe40000000000 */
[----:B-1----:R-:W-:Y:S01]  /*3240*/  IABS R250, R250 ;  /* 0x000000fa00fa7213 */ /* 0x002fe20000000000 */
[----:B--2---:R-:W-:-:S05]  /*3250*/  IMAD.HI.U32 R248, R248, R3, RZ ;  /* 0x00000003f8f87227 */ /* 0x004fca00078e00ff */
[----:B------:R-:W-:-:S05]  /*3260*/  IADD3 R248, PT, PT, -R248, RZ, RZ ;  /* 0x000000fff8f87210 */ /* 0x000fca0007ffe1ff */
[----:B------:R-:W-:Y:S01]  /*3270*/  IMAD R3, R249, R248, R3 ;  /* 0x000000f8f9037224 */ /* 0x000fe200078e0203 */
[----:B------:R-:W-:-:S04]  /*3280*/  @P0 MOV R248, R252 ;  /* 0x000000fc00f80202 */ /* 0x000fc80000000f00 */
[----:B------:R-:W-:-:S13]  /*3290*/  ISETP.GT.U32.AND P1, PT, R250, R3, PT ;  /* 0x00000003fa00720c */ /* 0x000fda0003f24070 */
[----:B------:R-:W-:-:S05]  /*32a0*/  @!P1 IMAD.IADD R3, R3, 0x1, -R249 ;  /* 0x0000000103039824 */ /* 0x000fca00078e0af9 */
[----:B------:R-:W-:-:S13]  /*32b0*/  ISETP.GT.U32.AND P1, PT, R250, R3, PT ;  /* 0x00000003fa00720c */ /* 0x000fda0003f24070 */
[----:B------:R-:W-:Y:S01]  /*32c0*/  @!P1 IADD3 R3, PT, PT, R3, -R249, RZ ;  /* 0x800000f903039210 */ /* 0x000fe20007ffe0ff */
[----:B------:R-:W-:-:S05]  /*32d0*/  @P0 IMAD.MOV.U32 R249, RZ, RZ, R251 ;  /* 0x000000fffff90224 */ /* 0x000fca00078e00fb */
[----:B------:R-:W2:Y:S01]  /*32e0*/  @P0 LDG.E.U8 R248, desc[UR36][R248.64] ;  /* 0x00000024f8f80981 */ /* 0x000ea2000c1e1100 */
[----:B------:R-:W-:Y:S01]  /*32f0*/  ISETP.GE.AND P2, PT, R0, RZ, PT ;  /* 0x000000ff0000720c */ /* 0x000fe20003f46270 */
[----:B------:R-:W-:Y:S01]  /*3300*/  BSSY.RECONVERGENT B1, `(.L_x_3686) ;  /* 0x000001e000017945 */ /* 0x000fe20003800200 */
[C---:B------:R-:W-:Y:S01]  /*3310*/  ISETP.NE.AND P4, PT, R2.reuse, RZ, PT ;  /* 0x000000ff0200720c */ /* 0x040fe20003f85270 */
[----:B------:R-:W-:Y:S01]  /*3320*/  IMAD R250, R2, 0xc0, RZ ;  /* 0x000000c002fa7824 */ /* 0x000fe200078e02ff */
[----:B------:R-:W-:-:S09]  /*3330*/  ISETP.GE.AND P1, PT, R0, UR42, PT ;  /* 0x0000002a00007c0c */ /* 0x000fd2000bf26270 */
[----:B------:R-:W-:Y:S02]  /*3340*/  @!P2 IADD3 R3, PT, PT, -R3, RZ, RZ ;  /* 0x000000ff0303a210 */ /* 0x000fe40007ffe1ff */
[----:B------:R-:W-:Y:S02]  /*3350*/  @!P4 LOP3.LUT R3, RZ, R2, RZ, 0x33, !PT ;  /* 0x00000002ff03c212 */ /* 0x000fe400078e33ff */
[----:B--2---:R-:W-:Y:S02]  /*3360*/  ISETP.NE.AND P3, PT, R248, RZ, P0 ;  /* 0x000000fff800720c */ /* 0x004fe40000765270 */
[----:B------:R-:W-:Y:S01]  /*3370*/  SHF.L.U32 R248, R3, 0x3, RZ ;  /* 0x0000000303f87819 */ /* 0x000fe200000006ff */
[----:B------:R-:W-:Y:S10]  /*3380*/  @P1 BRA `(.L_x_3687) ;  /* 0x0000000000541947 */ /* 0x000ff40003800000 */
[----:B------:R-:W-:Y:S02]  /*3390*/  ISETP.GE.AND P2, PT, R248, R250, PT ;  /* 0x000000faf800720c */ /* 0x000fe40003f46270 */
        /* <DEDUP_REMOVED lines=20> */
.L_x_3687:
[----:B------:R-:W-:Y:S05]  /*34e0*/  BSYNC.RECONVERGENT B1 ;  /* 0x0000000000017941 */ /* 0x000fea0003800200 */
.L_x_3686:
[----:B------:R-:W-:Y:S01]  /*34f0*/  BSSY.RECONVERGENT B1, `(.L_x_3688) ;  /* 0x000001a000017945 */ /* 0x000fe20003800200 */
[----:B------:R-:W-:-:S03]  /*3500*/  IMAD.IADD R249, R3, 0x1, R2 ;  /* 0x0000000103f97824 */ /* 0x000fc600078e0202 */
[----:B------:R-:W-:Y:S05]  /*3510*/  @P1 BRA `(.L_x_3689) ;  /* 0x00000000005c1947 */ /* 0x000fea0003800000 */
[----:B------:R-:W-:Y:S01]  /*3520*/  IMAD R124, R2, 0xc0, RZ ;  /* 0x000000c0027c7824 */ /* 0x000fe200078e02ff */
[----:B------:R-:W-:Y:S02]  /*3530*/  SHF.L.U32 R250, R249, 0x3, RZ ;  /* 0x00000003f9fa7819 */ /* 0x000fe400000006ff */
[----:B------:R-:W-:Y:S02]  /*3540*/  CS2R R126, SRZ ;  /* 0x00000000007e7805 */ /* 0x000fe4000001ff00 */
        /* <DEDUP_REMOVED lines=20> */
.L_x_3689:
[----:B------:R-:W-:Y:S05]  /*3690*/  BSYNC.RECONVERGENT B1 ;  /* 0x0000000000017941 */ /* 0x000fea0003800200 */
.L_x_3688:
[----:B------:R-:W-:Y:S04]  /*36a0*/  BSSY.RECONVERGENT B1, `(.L_x_3690) ;  /* 0x0000019000017945 */ /* 0x000fe80003800200 */
[----:B------:R-:W-:Y:S05]  /*36b0*/  @P1 BRA `(.L_x_3691) ;  /* 0x00000000005c1947 */ /* 0x000fea0003800000 */
[C---:B------:R-:W-:Y:S01]  /*36c0*/  IMAD R128, R2.reuse, 0xc0, RZ ;  /* 0x000000c002807824 */ /* 0x040fe200078e02ff */
[----:B------:R-:W-:Y:S02]  /*36d0*/  LEA R250, R2, R248, 0x4 ;  /* 0x000000f802fa7211 */ /* 0x000fe400078e20ff */
        /* <DEDUP_REMOVED lines=21> */
.L_x_3691:
[----:B------:R-:W-:Y:S05]  /*3830*/  BSYNC.RECONVERGENT B1 ;  /* 0x0000000000017941 */ /* 0x000fea0003800200 */
.L_x_3690:
[----:B------:R-:W-:Y:S04]  /*3840*/  BSSY.RECONVERGENT B1, `(.L_x_3692) ;  /* 0x000001a000017945 */ /* 0x000fe80003800200 */
[----:B------:R-:W-:Y:S05]  /*3850*/  @P1 BRA `(.L_x_3693) ;  /* 0x0000000000601947 */ /* 0x000fea0003800000 */
[C---:B------:R-:W-:Y:S01]  /*3860*/  IMAD R132, R2.reuse, 0x2, R249 ;  /* 0x0000000202847824 */ /* 0x040fe200078e02f9 */
[----:B------:R-:W-:Y:S01]  /*3870*/  CS2R R134, SRZ ;  /* 0x0000000000867805 */ /* 0x000fe2000001ff00 */
[----:B------:R-:W-:-:S03]  /*3880*/  IMAD R133, R2, 0xc0, RZ ;  /* 0x000000c002857824 */ /* 0x000fc600078e02ff */
        /* <DEDUP_REMOVED lines=21> */
.L_x_3693:
[----:B------:R-:W-:Y:S05]  /*39e0*/  BSYNC.RECONVERGENT B1 ;  /* 0x0000000000017941 */ /* 0x000fea0003800200 */
.L_x_3692:
        /* <DEDUP_REMOVED lines=25> */
.L_x_3695:
[----:B------:R-:W-:Y:S05]  /*3b80*/  BSYNC.RECONVERGENT B1 ;  /* 0x0000000000017941 */ /* 0x000fea0003800200 */
.L_x_3694:
        /* <DEDUP_REMOVED lines=27> */
.L_x_3697:
[----:B------:R-:W-:Y:S05]  /*3d40*/  BSYNC.RECONVERGENT B1 ;  /* 0x0000000000017941 */ /* 0x000fea0003800200 */
.L_x_3696:
[----:B------:R-:W-:Y:S04]  /*3d50*/  BSSY.RECONVERGENT B1, `(.L_x_3698) ;  /* 0x000001c000017945 */ /* 0x000fe80003800200 */
[----:B------:R-:W-:Y:S05]  /*3d60*/  @P1 BRA `(.L_x_3699) ;  /* 0x0000000000681947 */ /* 0x000fea0003800000 */
[C---:B------:R-:W-:Y:S01]  /*3d70*/  IMAD R144, R2.reuse, 0x4, R249 ;  /* 0x0000000402907824 */ /* 0x040fe200078e02f9 */
[----:B------:R-:W-:Y:S01]  /*3d80*/  CS2R R146, SRZ ;  /* 0x0000000000927805 */ /* 0x000fe2000001ff00 */
[----:B------:R-:W-:-:S03]  /*3d90*/  IMAD R145, R2, 0xc0, RZ ;  /* 0x000000c002917824 */ /* 0x000fc600078e02ff */
[----:B------:R-:W-:-:S04]  /*3da0*/  IADD3 R250, PT, PT, R144, R2, RZ ;  /* 0x0000000290fa7210 */ /* 0x000fc80007ffe0ff */
        /* <DEDUP_REMOVED lines=22> */
.L_x_3699:
[----:B------:R-:W-:Y:S05]  /*3f10*/  BSYNC.RECONVERGENT B1 ;  /* 0x0000000000017941 */ /* 0x000fea0003800200 */
.L_x_3698:
[----:B------:R-:W-:Y:S04]  /*3f20*/  BSSY.RECONVERGENT B1, `(.L_x_3700) ;  /* 0x000001c000017945 */ /* 0x000fe80003800200 */
[----:B------:R-:W-:Y:S05]  /*3f30*/  @P1 BRA `(.L_x_3701) ;  /* 0x0000000000681947 */ /* 0x000fea0003800000 */
[C---:B------:R-:W-:Y:S01]  /*3f40*/  LEA R148, R2.reuse, R249, 0x2 ;  /* 0x000000f902947211 */ /* 0x040fe200078e10ff */
[C---:B------:R-:W-:Y:S01]  /*3f50*/  IMAD R149, R2.reuse, 0xc0, RZ ;  /* 0x000000c002957824 */ /* 0x040fe200078e02ff */
[----:B------:R-:W-:Y:S02]  /*3f60*/  CS2R R150, SRZ ;  /* 0x0000000000967805 */ /* 0x000fe4000001ff00 */
[----:B------:R-:W-:-:S05]  /*3f70*/  LEA R250, R2, R148, 0x1 ;  /* 0x0000009402fa7211 */ /* 0x000fca00078e08ff */
        /* <DEDUP_REMOVED lines=22> */
.L_x_3701:
[----:B------:R-:W-:Y:S05]  /*40e0*/  BSYNC.RECONVERGENT B1 ;  /* 0x0000000000017941 */ /* 0x000fea0003800200 */
.L_x_3700:
        /* <DEDUP_REMOVED lines=25> */
.L_x_3703:
[----:B------:R-:W-:Y:S05]  /*4280*/  BSYNC.RECONVERGENT B1 ;  /* 0x0000000000017941 */ /* 0x000fea0003800200 */
.L_x_3702:
[----:B------:R-:W-:Y:S04]  /*4290*/  BSSY.RECONVERGENT B1, `(.L_x_3704) ;  /* 0x000001d000017945 */ /* 0x000fe80003800200 */
[----:B------:R-:W-:Y:S05]  /*42a0*/  @P1 BRA `(.L_x_3705) ;  /* 0x00000000006c1947 */ /* 0x000fea0003800000 */
[C---:B------:R-:W-:Y:S01]  /*42b0*/  IMAD R156, R2.reuse, 0x4, R249 ;  /* 0x00000004029c7824 */ /* 0x040fe200078e02f9 */
[----:B------:R-:W-:Y:S01]  /*42c0*/  CS2R R158, SRZ ;  /* 0x00000000009e7805 */ /* 0x000fe2000001ff00 */
[----:B------:R-:W-:-:S03]  /*42d0*/  IMAD R157, R2, 0xc0, RZ ;  /* 0x000000c0029d7824 */ /* 0x000fc600078e02ff */
[----:B------:R-:W-:-:S04]  /*42e0*/  LEA R156, R2, R156, 0x1 ;  /* 0x0000009c029c7211 */ /* 0x000fc800078e08ff */
        /* <DEDUP_REMOVED lines=23> */
.L_x_3705:
[----:B------:R-:W-:Y:S05]  /*4460*/  BSYNC.RECONVERGENT B1 ;  /* 0x0000000000017941 */ /* 0x000fea0003800200 */
.L_x_3704:
[----:B------:R-:W-:Y:S04]  /*4470*/  BSSY.RECONVERGENT B1, `(.L_x_3706) ;  /* 0x000001e000017945 */ /* 0x000fe80003800200 */
[----:B------:R-:W-:Y:S05]  /*4480*/  @P1 BRA `(.L_x_3707) ;  /* 0x0000000000701947 */ /* 0x000fea0003800000 */
[C---:B------:R-:W-:Y:S01]  /*4490*/  LEA R160, R2.reuse, R249, 0x2 ;  /* 0x000000f902a07211 */ /* 0x040fe200078e10ff */
[----:B------:R-:W-:Y:S01]  /*44a0*/  IMAD R161, R2, 0xc0, RZ ;  /* 0x000000c002a17824 */ /* 0x000fe200078e02ff */
[----:B------:R-:W-:-:S03]  /*44b0*/  CS2R R162, SRZ ;  /* 0x0000000000a27805 */ /* 0x000fc6000001ff00 */
[----:B------:R-:W-:-:S05]  /*44c0*/  IMAD R160, R2, 0x2, R160 ;  /* 0x0000000202a07824 */ /* 0x000fca00078e02a0 */
[----:B------:R-:W-:-:S04]  /*44d0*/  LEA R160, R2, R160, 0x1 ;  /* 0x000000a002a07211 */ /* 0x000fc800078e08ff */
[----:B------:R-:W-:-:S05]  /*44e0*/  IADD3 R250, PT, PT, R160, R2, RZ ;  /* 0x00000002a0fa7210 */ /* 0x000fca0007ffe0ff */
        /* <DEDUP_REMOVED lines=22> */
.L_x_3707:
[----:B------:R-:W-:Y:S05]  /*4650*/  BSYNC.RECONVERGENT B1 ;  /* 0x0000000000017941 */ /* 0x000fea0003800200 */
.L_x_3706:
[C---:B------:R-:W-:Y:S01]  /*4660*/  LEA R249, R2.reuse, R249, 0x2 ;  /* 0x000000f902f97211 */ /* 0x040fe200078e10ff */
[----:B------:R-:W-:Y:S04]  /*4670*/  BSSY.RECONVERGENT B1, `(.L_x_3708) ;  /* 0x000001e000017945 */ /* 0x000fe80003800200 */
[----:B------:R-:W-:-:S05]  /*4680*/  IMAD R249, R2, 0x2, R249 ;  /* 0x0000000202f97824 */ /* 0x000fca00078e02f9 */
[C---:B------:R-:W-:Y:S02]  /*4690*/  LEA R250, R2.reuse, R249, 0x1 ;  /* 0x000000f902fa7211 */ /* 0x040fe400078e08ff */
[----:B------:R-:W-:-:S03]  /*46a0*/  LEA R249, R2, R248, 0x7 ;  /* 0x000000f802f97211 */ /* 0x000fc600078e38ff */
[----:B------:R-:W-:Y:S01]  /*46b0*/  IMAD R248, R2, 0x2, R250 ;  /* 0x0000000202f87824 */ /* 0x000fe200078e02fa */
[----:B------:R-:W-:Y:S06]  /*46c0*/  @P1 BRA `(.L_x_3709) ;  /* 0x0000000000601947 */ /* 0x000fec0003800000 */
        /* <DEDUP_REMOVED lines=24> */
.L_x_3709:
[----:B------:R-:W-:Y:S05]  /*4850*/  BSYNC.RECONVERGENT B1 ;  /* 0x0000000000017941 */ /* 0x000fea0003800200 */
.L_x_3708:
        /* <DEDUP_REMOVED lines=27> */
.L_x_3711:
[----:B------:R-:W-:Y:S05]  /*4a10*/  BSYNC.RECONVERGENT B1 ;  /* 0x0000000000017941 */ /* 0x000fea0003800200 */
.L_x_3710:
        /* <DEDUP_REMOVED lines=27> */
.L_x_3713:
[----:B------:R-:W-:Y:S05]  /*4bd0*/  BSYNC.RECONVERGENT B1 ;  /* 0x0000000000017941 */ /* 0x000fea0003800200 */
.L_x_3712:
        /* <DEDUP_REMOVED lines=27> */
.L_x_3715:
[----:B------:R-:W-:Y:S05]  /*4d90*/  BSYNC.RECONVERGENT B1 ;  /* 0x0000000000017941 */ /* 0x000fea0003800200 */
.L_x_3714:
        /* <DEDUP_REMOVED lines=27> */
.L_x_3717:
[----:B------:R-:W-:Y:S05]  /*4f50*/  BSYNC.RECONVERGENT B1 ;  /* 0x0000000000017941 */ /* 0x000fea0003800200 */
.L_x_3716:
[----:B------:R-:W-:Y:S04]  /*4f60*/  BSSY.RECONVERGENT B1, `(.L_x_3718) ;  /* 0x0000018000017945 */ /* 0x000fe80003800200 */
[----:B------:R-:W-:Y:S05]  /*4f70*/  @P1 BRA `(.L_x_3719) ;  /* 0x0000000000581947 */ /* 0x000fea0003800000 */
[----:B------:R-:W-:Y:S01]  /*4f80*/  IMAD R250, R2, 0xc0, RZ ;  /* 0x000000c002fa7824 */ /* 0x000fe200078e02ff */
        /* <DEDUP_REMOVED lines=21> */
.L_x_3719:
[----:B------:R-:W-:Y:S05]  /*50e0*/  BSYNC.RECONVERGENT B1 ;  /* 0x0000000000017941 */ /* 0x000fea0003800200 */
.L_x_3718:
[----:B------:R-:W-:Y:S01]  /*50f0*/  BSSY.RECONVERGENT B1, `(.L_x_3720) ;  /* 0x000001b000017945 */ /* 0x000fe20003800200 */
[----:B------:R-:W-:-:S03]  /*5100*/  IMAD R248, R2, 0x2, R248 ;  /* 0x0000000202f87824 */ /* 0x000fc600078e02f8 */
        /* <DEDUP_REMOVED lines=25> */
.L_x_3721:
[----:B------:R-:W-:Y:S05]  /*52a0*/  BSYNC.RECONVERGENT B1 ;  /* 0x0000000000017941 */ /* 0x000fea0003800200 */
.L_x_3720:
        /* <DEDUP_REMOVED lines=27> */
.L_x_3723:
[----:B------:R-:W-:Y:S05]  /*5460*/  BSYNC.RECONVERGENT B1 ;  /* 0x0000000000017941 */ /* 0x000fea0003800200 */
.L_x_3722:
        /* <DEDUP_REMOVED lines=27> */
.L_x_3725:
[----:B------:R-:W-:Y:S05]  /*5620*/  BSYNC.RECONVERGENT B1 ;  /* 0x0000000000017941 */ /* 0x000fea0003800200 */
.L_x_3724:
        /* <DEDUP_REMOVED lines=27> */
.L_x_3727:
[----:B------:R-:W-:Y:S05]  /*57e0*/  BSYNC.RECONVERGENT B1 ;  /* 0x0000000000017941 */ /* 0x000fea0003800200 */
.L_x_3726:
        /* <DEDUP_REMOVED lines=27> */
.L_x_3729:
[----:B------:R-:W-:Y:S05]  /*59a0*/  BSYNC.RECONVERGENT B1 ;  /* 0x0000000000017941 */ /* 0x000fea0003800200 */
.L_x_3728:
        /* <DEDUP_REMOVED lines=27> */
.L_x_3731:
[----:B------:R-:W-:Y:S05]  /*5b60*/  BSYNC.RECONVERGENT B1 ;  /* 0x0000000000017941 */ /* 0x000fea0003800200 */
.L_x_3730:
        /* <DEDUP_REMOVED lines=27> */
.L_x_3733:
[----:B------:R-:W-:Y:S05]  /*5d20*/  BSYNC.RECONVERGENT B1 ;  /* 0x0000000000017941 */ /* 0x000fea0003800200 */
.L_x_3732:
        /* <DEDUP_REMOVED lines=27> */
.L_x_3735:
[----:B------:R-:W-:Y:S05]  /*5ee0*/  BSYNC.RECONVERGENT B1 ;  /* 0x0000000000017941 */ /* 0x000fea0003800200 */
.L_x_3734:
        /* <DEDUP_REMOVED lines=27> */
.L_x_3737:
[----:B------:R-:W-:Y:S05]  /*60a0*/  BSYNC.RECONVERGENT B1 ;  /* 0x0000000000017941 */ /* 0x000fea0003800200 */
.L_x_3736:
        /* <DEDUP_REMOVED lines=27> */
.L_x_3739:
[----:B------:R-:W-:Y:S05]  /*6260*/  BSYNC.RECONVERGENT B1 ;  /* 0x0000000000017941 */ /* 0x000fea0003800200 */
.L_x_3738:
        /* <DEDUP_REMOVED lines=27> */
.L_x_3741:
[----:B------:R-:W-:Y:S05]  /*6420*/  BSYNC.RECONVERGENT B1 ;  /* 0x0000000000017941 */ /* 0x000fea0003800200 */
.L_x_3740:
        /* <DEDUP_REMOVED lines=27> */
.L_x_3743:
[----:B------:R-:W-:Y:S05]  /*65e0*/  BSYNC.RECONVERGENT B1 ;  /* 0x0000000000017941 */ /* 0x000fea0003800200 */
.L_x_3742:
        /* <DEDUP_REMOVED lines=27> */
.L_x_3745:
[----:B------:R-:W-:Y:S05]  /*67a0*/  BSYNC.RECONVERGENT B1 ;  /* 0x0000000000017941 */ /* 0x000fea0003800200 */
.L_x_3744:
        /* <DEDUP_REMOVED lines=27> */
.L_x_3747:
[----:B------:R-:W-:Y:S05]  /*6960*/  BSYNC.RECONVERGENT B1 ;  /* 0x0000000000017941 */ /* 0x000fea0003800200 */
.L_x_3746:
[----:B------:R-:W-:Y:S04]  /*6970*/  BSSY.RECONVERGENT B1, `(.L_x_3748) ;  /* 0x000001a000017945 */ /* 0x000fe80003800200 */
[----:B------:R-:W-:Y:S05]  /*6980*/  @P1 BRA `(.L_x_3749) ;  /* 0x0000000000601947 */ /* 0x000fea0003800000 */
[----:B------:R-:W-:Y:S01]  /*6990*/  IMAD.IADD R244, R248, 0x1, R2 ;  /* 0x00000001f8f47824 */ /* 0x000fe200078e0202 */
[----:B------:R-:W-:Y:S01]  /*69a0*/  CS2R R246, SRZ ;  /* 0x0000000000f67805 */ /* 0x000fe2000001ff00 */
[----:B------:R-:W-:-:S03]  /*69b0*/  IMAD R249, R2, 0xc0, RZ ;  /* 0x000000c002f97824 */ /* 0x000fc600078e02ff */
[----:B------:R-:W-:Y:S02]  /*69c0*/  SHF.L.U32 R248, R244, 0x3, RZ ;  /* 0x00000003f4f87819 */ /* 0x000fe400000006ff */
        /* <DEDUP_REMOVED lines=20> */
.L_x_3749:
[----:B------:R-:W-:Y:S05]  /*6b10*/  BSYNC.RECONVERGENT B1 ;  /* 0x0000000000017941 */ /* 0x000fea0003800200 */
.L_x_3748:
[----:B------:R-:W-:Y:S04]  /*6b20*/  BSSY.RECONVERGENT B1, `(.L_x_3750) ;  /* 0x00000bd000017945 */ /* 0x000fe80003800200 */
[----:B------:R-:W-:Y:S05]  /*6b30*/  @P1 BRA `(.L_x_3751) ;  /* 0x0000000800ec1947 */ /* 0x000fea0003800000 */
[----:B-----5:R1:W-:Y:S04]  /*6b40*/  STL [R1+0x5c], R243 ;  /* 0x00005cf301007387 */ /* 0x0203e80000100800 */
[----:B-1----:R-:W0:Y:S04]  /*6b50*/  LDL R243, [R1+0x30] ;  /* 0x0000300001f37983 */ /* 0x002e280000100800 */
[----:B------:R1:W-:Y:S04]  /*6b60*/  STL [R1+0x58], R7 ;  /* 0x0000580701007387 */ /* 0x0003e80000100800 */
[----:B-1----:R-:W2:Y:S04]  /*6b70*/  LDL R7, [R1+0x34] ;  /* 0x0000340001077983 */ /* 0x002ea80000100800 */
[----:B------:R1:W-:Y:S04]  /*6b80*/  STL [R1+0x54], R247 ;  /* 0x000054f701007387 */ /* 0x0003e80000100800 */
[----:B-1----:R-:W3:Y:S04]  /*6b90*/  LDL R247, [R1+0x14] ;  /* 0x0000140001f77983 */ /* 0x002ee80000100800 */
[----:B------:R1:W-:Y:S04]  /*6ba0*/  STL [R1+0x50], R0 ;  /* 0x0000500001007387 */ /* 0x0003e80000100800 */
[----:B-1----:R-:W4:Y:S04]  /*6bb0*/  LDL R0, [R1+0x10] ;  /* 0x0000100001007983 */ /* 0x002f280000100800 */
[----:B------:R1:W-:Y:S04]  /*6bc0*/  STL [R1+0x4c], R252 ;  /* 0x00004cfc01007387 */ /* 0x0003e80000100800 */
[----:B-1----:R-:W3:Y:S04]  /*6bd0*/  LDL R252, [R1+0x24] ;  /* 0x0000240001fc7983 */ /* 0x002ee80000100800 */
[----:B------:R1:W-:Y:S04]  /*6be0*/  STL [R1+0x48], R251 ;  /* 0x000048fb01007387 */ /* 0x0003e80000100800 */
[----:B------:R-:W4:Y:S04]  /*6bf0*/  LDL R250, [R1+0x2c] ;  /* 0x00002c0001fa7983 */ /* 0x000f280000100800 */
[----:B------:R-:W4:Y:S04]  /*6c00*/  LDL R249, [R1+0x1c] ;  /* 0x00001c0001f97983 */ /* 0x000f280000100800 */
[----:B-1----:R-:W4:Y:S01]  /*6c10*/  LDL R251, [R1+0x20] ;  /* 0x0000200001fb7983 */ /* 0x002f220000100800 */
[----:B0-----:R-:W-:-:S03]  /*6c20*/  HMUL2 R3, R243, R120 ;  /* 0x00000078f3037232 */ /* 0x001fc60000000000 */
[----:B------:R-:W4:Y:S01]  /*6c30*/  LDL.LU R243, [R1+0x5c] ;  /* 0x00005c0001f37983 */ /* 0x000f220000300800 */
[----:B--2---:R-:W-:-:S03]  /*6c40*/  HFMA2 R2, R7, R121, -RZ ;  /* 0x0000007907027231 */ /* 0x004fc600001000ff */
[----:B------:R-:W2:Y:S01]  /*6c50*/  LDL.LU R7, [R1+0x58] ;  /* 0x0000580001077983 */ /* 0x000ea20000300800 */
[----:B---3--:R-:W-:-:S03]  /*6c60*/  HFMA2 R2, R252, R125, R2 ;  /* 0x0000007dfc027231 */ /* 0x008fc60000000002 */
[----:B------:R-:W3:Y:S01]  /*6c70*/  LDL R252, [R1+0x3c] ;  /* 0x00003c0001fc7983 */ /* 0x000ee20000100800 */
[----:B------:R-:W-:-:S03]  /*6c80*/  HFMA2 R2, R247, R129, R2 ;  /* 0x00000081f7027231 */ /* 0x000fc60000000002 */
[----:B------:R-:W2:Y:S01]  /*6c90*/  LDL R247, [R1+0x38] ;  /* 0x0000380001f77983 */ /* 0x000ea20000100800 */
[----:B----4-:R-:W-:-:S03]  /*6ca0*/  HFMA2 R3, R251, R124, R3 ;  /* 0x0000007cfb037231 */ /* 0x010fc60000000003 */
[----:B------:R-:W4:Y:S01]  /*6cb0*/  LDL R251, [R1+0x18] ;  /* 0x0000180001fb7983 */ /* 0x000f220000100800 */
        /* <DEDUP_REMOVED lines=60> */
[----:B------:R-:W-:Y:S02]  /*7080*/  HADD2 R2, R3, R2 ;  /* 0x0000000203027230 */ /* 0x000fe40000000000 */
[----:B--2---:R-:W-:Y:S02]  /*7090*/  HMUL2 R3, R247, R122 ;  /* 0x0000007af7037232 */ /* 0x004fe40000000000 */
[----:B------:R-:W2:Y:S01]  /*70a0*/  LDL.LU R247, [R1+0x54] ;  /* 0x0000540001f77983 */ /* 0x000ea20000300800 */
[----:B---3--:R-:W-:-:S04]  /*70b0*/  HMUL2 R248, R252, R123 ;  /* 0x0000007bfcf87232 */ /* 0x008fc80000000000 */
[----:B------:R-:W-:Y:S02]  /*70c0*/  HFMA2 R248, R250, R127, R248 ;  /* 0x0000007ffaf87231 */ /* 0x000fe400000000f8 */
[----:B----4-:R-:W-:Y:S02]  /*70d0*/  HFMA2 R3, R0, R126, R3 ;  /* 0x0000007e00037231 */ /* 0x010fe40000000003 */
[----:B------:R-:W3:Y:S01]  /*70e0*/  LDL.LU R0, [R1+0x50] ;  /* 0x0000500001007983 */ /* 0x000ee20000300800 */
[----:B------:R-:W-:-:S03]  /*70f0*/  HFMA2 R248, R249, R131, R248 ;  /* 0x00000083f9f87231 */ /* 0x000fc600000000f8 */
[----:B------:R-:W5:Y:S01]  /*7100*/  LDL.LU R252, [R1+0x4c] ;  /* 0x00004c0001fc7983 */ /* 0x000f620000300800 */
[----:B------:R-:W-:-:S03]  /*7110*/  HFMA2 R3, R251, R130, R3 ;  /* 0x00000082fb037231 */ /* 0x000fc60000000003 */
[----:B------:R-:W5:Y:S04]  /*7120*/  LDL.LU R251, [R1+0x48] ;  /* 0x0000480001fb7983 */ /* 0x000f680000300800 */
[----:B------:R-:W4:Y:S01]  /*7130*/  LDL R249, [R1] ;  /* 0x0000000001f97983 */ /* 0x000f220000100800 */
[----:B------:R-:W-:Y:S02]  /*7140*/  HFMA2 R248, R119, R135, R248 ;  /* 0x0000008777f87231 */ /* 0x000fe400000000f8 */
[----:B------:R-:W-:Y:S01]  /*7150*/  HFMA2 R3, R118, R134, R3 ;  /* 0x0000008676037231 */ /* 0x000fe20000000003 */
[----:B------:R-:W-:Y:S01]  /*7160*/  ISETP.NE.U32.AND P1, PT, RZ, UR12, PT ;  /* 0x0000000cff007c0c */ /* 0x000fe2000bf25070 */
[----:B------:R-:W3:Y:S01]  /*7170*/  LDL R250, [R1+0xc] ;  /* 0x00000c0001fa7983 */ /* 0x000ee20000100800 */
        /* <DEDUP_REMOVED lines=55> */
[----:B------:R-:W-:Y:S01]  /*74f0*/  HADD2 R2, R2, R3 ;  /* 0x0000000302027230 */ /* 0x000fe20000000000 */
[----:B------:R-:W-:Y:S01]  /*7500*/  ISETP.NE.AND.EX P2, PT, RZ, UR13, PT, P1 ;  /* 0x0000000dff007c0c */ /* 0x000fe2000bf45310 */
[----:B--2---:R-:W-:-:S04]  /*7510*/  HFMA2 R3, R7, R247, R248 ;  /* 0x000000f707037231 */ /* 0x004fc800000000f8 */
[----:B------:R-:W-:-:S05]  /*7520*/  HFMA2 R2, R2, 1, 1, R3 ;  /* 0x3c003c0002027831 */ /* 0x000fca0000000003 */
[--C-:B------:R-:W-:Y:S02]  /*7530*/  HADD2.F32 R3, -RZ, R2.reuse.H0_H0 ;  /* 0x20000002ff037230 */ /* 0x100fe40000004100 */
[----:B------:R-:W-:-:S05]  /*7540*/  HADD2.F32 R2, -RZ, R2.H1_H1 ;  /* 0x30000002ff027230 */ /* 0x000fca0000004100 */
[----:B------:R-:W-:Y:S02]  /*7550*/  FADD.FTZ R248, R3, R2 ;  /* 0x0000000203f87221 */ /* 0x000fe40000010000 */
[----:B------:R-:W4:Y:S02]  /*7560*/  @P2 LDC.64 R2, c[0x0][0x438] ;  /* 0x00010e00ff022b82 */ /* 0x000f240000000a00 */
[----:B----4-:R-:W-:-:S06]  /*7570*/  @P2 IMAD.WIDE R2, R249, 0x2, R2 ;  /* 0x00000002f9022825 */ /* 0x010fcc00078e0202 */
[----:B------:R0:W2:Y:S01]  /*7580*/  @P2 LDG.E.U16 R2, desc[UR36][R2.64] ;  /* 0x0000002402022981 */ /* 0x0000a2000c1e1500 */
[----:B------:R-:W-:-:S04]  /*7590*/  ISETP.NE.U32.AND P1, PT, RZ, UR14, PT ;  /* 0x0000000eff007c0c */ /* 0x000fc8000bf25070 */
[----:B------:R-:W-:Y:S01]  /*75a0*/  ISETP.NE.AND.EX P1, PT, RZ, UR15, PT, P1 ;  /* 0x0000000fff007c0c */ /* 0x000fe2000bf25310 */
[----:B------:R-:W-:-:S12]  /*75b0*/  FMUL.FTZ R248, R248, UR20 ;  /* 0x00000014f8f87c20 */ /* 0x000fd80008410000 */
[----:B0-----:R-:W0:Y:S01]  /*75c0*/  @P1 LDC R3, c[0x0][0x430] ;  /* 0x00010c00ff031b82 */ /* 0x001e220000000800 */
[----:B------:R-:W1:Y:S01]  /*75d0*/  @P1 S2R R249, SR_CTAID.X ;  /* 0x0000000000f91919 */ /* 0x000e620000002500 */
[----:B--2---:R-:W-:-:S05]  /*75e0*/  @P2 HADD2.F32 R2, -RZ, R2.H0_H0 ;  /* 0x20000002ff022230 */ /* 0x004fca0000004100 */
[----:B------:R-:W-:Y:S02]  /*75f0*/  @P2 FADD.FTZ R248, R248, R2 ;  /* 0x00000002f8f82221 */ /* 0x000fe40000010000 */
[----:B------:R-:W0:Y:S02]  /*7600*/  @P1 LDC R2, c[0x0][0x408] ;  /* 0x00010200ff021b82 */ /* 0x000e240000000800 */
[----:B0-----:R-:W-:-:S04]  /*7610*/  @P1 IADD3 R2, PT, PT, R3, R2, RZ ;  /* 0x0000000203021210 */ /* 0x001fc80007ffe0ff */
[----:B---3--:R-:W-:Y:S02]  /*7620*/  @P1 ISETP.GE.AND P2, PT, R0, R2, PT ;  /* 0x000000020000120c */ /* 0x008fe40003f46270 */
[----:B------:R-:W1:Y:S02]  /*7630*/  @P1 LDC.64 R2, c[0x0][0x448] ;  /* 0x00011200ff021b82 */ /* 0x000e640000000a00 */
[----:B-1----:R-:W-:Y:S02]  /*7640*/  @P1 IMAD.WIDE.U32 R2, R249, 0x2, R2 ;  /* 0x00000002f9021825 */ /* 0x002fe400078e0002 */
[----:B------:R-:W2:Y:S04]  /*7650*/  LDL R249, [R1+0x4] ;  /* 0x0000040001f97983 */ /* 0x000ea80000100800 */
[----:B------:R0:W3:Y:S02]  /*7660*/  @P1 LDG.E.U16 R3, desc[UR36][R2.64] ;  /* 0x0000002402031981 */ /* 0x0000e4000c1e1500 */
[----:B0-----:R-:W-:-:S04]  /*7670*/  @P1 SEL R2, RZ, UR39, P2 ;  /* 0x00000027ff021c07 */ /* 0x001fc80009000000 */
[----:B------:R-:W-:-:S04]  /*7680*/  @P1 IADD3 R2, PT, PT, R0, -UR42, R2 ;  /* 0x8000002a00021c10 */ /* 0x000fc8000fffe002 */
[----:B------:R-:W-:Y:S01]  /*7690*/  @P1 I2FP.F32.S32 R2, R2 ;  /* 0x0000000200021245 */ /* 0x000fe20000201400 */
[----:B---3--:R-:W-:-:S05]  /*76a0*/  @P1 HADD2.F32 R3, -RZ, R3.H0_H0 ;  /* 0x20000003ff031230 */ /* 0x008fca0000004100 */
[----:B------:R-:W-:-:S05]  /*76b0*/  @P1 FFMA.FTZ R248, R2, R3, R248 ;  /* 0x0000000302f81223 */ /* 0x000fca00000100f8 */
[----:B------:R-:W-:Y:S01]  /*76c0*/  @!P3 FMNMX.FTZ R250, R250, R248, !PT ;  /* 0x000000f8fafab209 */ /* 0x000fe20007810000 */
[----:B--2---:R1:W-:Y:S04]  /*76d0*/  STS [R249], R248 ;  /* 0x000000f8f9007388 */ /* 0x0043e80000000800 */
[----:B------:R1:W-:Y:S02]  /*76e0*/  @!P3 STL [R1+0xc], R250 ;  /* 0x00000cfa0100b387 */ /* 0x0003e40000100800 */
.L_x_3751:
[----:B------:R-:W-:Y:S05]  /*76f0*/  BSYNC.RECONVERGENT B1 ;  /* 0x0000000000017941 */ /* 0x000fea0003800200 */
.L_x_3750:
[----:B-1----:R-:W2:Y:S04]  /*7700*/  LDL.LU R248, [R1+0x4] ;  /* 0x0000040001f87983 */ /* 0x002ea80000300800 */
[----:B0-----:R-:W3:Y:S04]  /*7710*/  LDL.LU R3, [R1] ;  /* 0x0000000001037983 */ /* 0x001ee80000300800 */
[----:B------:R-:W4:Y:S01]  /*7720*/  LDL R2, [R1+0x44] ;  /* 0x0000440001027983 */ /* 0x000f220000100800 */
[----:B-----5:R-:W-:Y:S01]  /*7730*/  IADD3 R252, P1, PT, R252, 0x100, RZ ;  /* 0x00000100fcfc7810 */ /* 0x020fe20007f3e0ff */
[----:B------:R-:W-:-:S04]  /*7740*/  VIADD R0, R0, 0x100 ;  /* 0x0000010000007836 */ /* 0x000fc80000000000 */
[----:B------:R-:W-:Y:S01]  /*7750*/  IMAD.X R251, RZ, RZ, R251, P1 ;  /* 0x000000fffffb7224 */ /* 0x000fe200008e06fb */
[----:B--2---:R-:W-:Y:S02]  /*7760*/  IADD3 R248, PT, PT, R248, 0x400, RZ ;  /* 0x00000400f8f87810 */ /* 0x004fe40007ffe0ff */
[----:B---3--:R-:W-:Y:S02]  /*7770*/  IADD3 R3, PT, PT, R3, 0x100, RZ ;  /* 0x0000010003037810 */ /* 0x008fe40007ffe0ff */
[----:B----4-:R-:W-:-:S03]  /*7780*/  ISETP.GE.AND P1, PT, R0, R2, PT ;  /* 0x000000020000720c */ /* 0x010fc60003f26270 */
[----:B------:R1:W-:Y:S04]  /*7790*/  STL [R1], R3 ;  /* 0x0000000301007387 */ /* 0x0003e80000100800 */
[----:B------:R1:W-:Y:S06]  /*77a0*/  STL [R1+0x4], R248 ;  /* 0x000004f801007387 */ /* 0x0003ec0000100800 */
[----:B------:R-:W-:Y:S05]  /*77b0*/  @!P1 BRA `(.L_x_3752) ;  /* 0xffffffb8008c9947 */ /* 0x000fea000383ffff */
.L_x_3685:
[----:B0---4-:R-:W-:Y:S05]  /*77c0*/  BSYNC.RECONVERGENT B0 ;  /* 0x0000000000007941 */ /* 0x011fea0003800200 */
.L_x_3684:
[----:B------:R-:W4:Y:S01]  /*77d0*/  LDL.LU R2, [R1+0xc] ;  /* 0x00000c0001027983 */ /* 0x000f220000300800 */
[----:B------:R-:W0:Y:S01]  /*77e0*/  S2UR UR9, SR_CgaCtaId ;  /* 0x00000000000979c3 */ /* 0x000e220000008800 */
[----:B------:R-:W-:Y:S01]  /*77f0*/  UMOV UR8, 0x400 ;  /* 0x0000040000087882 */ /* 0x000fe20000000000 */
[----:B------:R-:W5:Y:S01]  /*7800*/  LDCU UR6, c[0x0][0x3f4] ;  /* 0x00007e80ff0677ac */ /* 0x000f620008000800 */
[----:B------:R-:W-:Y:S01]  /*7810*/  BSSY.RECONVERGENT B0, `(.L_x_3753) ;  /* 0x000018b000007945 */ /* 0x000fe20003800200 */
[----:B------:R-:W-:Y:S01]  /*7820*/  IMAD.MOV.U32 R9, RZ, RZ, RZ ;  /* 0x000000ffff097224 */ /* 0x000fe200078e00ff */
[----:B------:R-:W1:Y:S03]  /*7830*/  LDCU UR5, c[0x0][0x3f4] ;  /* 0x00007e80ff0577ac */ /* 0x000e660008000800 */
[----:B------:R-:W1:Y:S01]  /*7840*/  S2UR UR11, SR_CTAID.Y ;  /* 0x00000000000b79c3 */ /* 0x000e620000002600 */
[----:B------:R-:W-:-:S02]  /*7850*/  UIADD3 UR12, UPT, UPT, UR42, 0x1, URZ ;  /* 0x000000012a0c7890 */ /* 0x000fc4000fffe0ff */
[----:B-----5:R-:W-:Y:S02]  /*7860*/  UIADD3 UR6, UPT, UPT, UR42, 0x1, -UR6 ;  /* 0x000000012a067890 */ /* 0x020fe4000fffe806 */
[----:B0-----:R-:W-:Y:S02]  /*7870*/  ULEA UR10, UR9, UR8, 0x18 ;  /* 0x00000008090a7291 */ /* 0x001fe4000f8ec0ff */
[----:B-1----:R-:W-:-:S04]  /*7880*/  UIMAD UR7, UR11, UR5, URZ ;  /* 0x000000050b0772a4 */ /* 0x002fc8000f8e02ff */
[----:B------:R-:W-:Y:S01]  /*7890*/  USHF.R.S32.HI UR13, URZ, 0x1f, UR7 ;  /* 0x0000001fff0d7899 */ /* 0x000fe20008011407 */
[----:B----4-:R-:W0:Y:S02]  /*78a0*/  SHFL.BFLY PT, R0, R2, 0x10, 0x1f ;  /* 0x0e001f0002007f89 */ /* 0x010e2400000e0000 */
[----:B0-----:R-:W-:-:S05]  /*78b0*/  FMNMX.FTZ R3, R0, R2, !PT ;  /* 0x0000000200037209 */ /* 0x001fca0007810000 */
[----:B------:R-:W0:Y:S02]  /*78c0*/  SHFL.BFLY PT, R0, R3, 0x8, 0x1f ;  /* 0x0d001f0003007f89 */ /* 0x000e2400000e0000 */
[----:B0-----:R-:W-:Y:S02]  /*78d0*/  FMNMX.FTZ R4, R3, R0, !PT ;  /* 0x0000000003047209 */ /* 0x001fe40007810000 */
[----:B------:R-:W0:Y:S03]  /*78e0*/  S2R R0, SR_TID.X ;  /* 0x0000000000007919 */ /* 0x000e260000002100 */
[----:B------:R-:W1:Y:S02]  /*78f0*/  SHFL.BFLY PT, R5, R4, 0x4, 0x1f ;  /* 0x0c801f0004057f89 */ /* 0x000e6400000e0000 */
[----:B-1----:R-:W-:-:S05]  /*7900*/  FMNMX.FTZ R5, R4, R5, !PT ;  /* 0x0000000504057209 */ /* 0x002fca0007810000 */
[----:B------:R-:W1:Y:S02]  /*7910*/  SHFL.BFLY PT, R2, R5, 0x2, 0x1f ;  /* 0x0c401f0005027f89 */ /* 0x000e6400000e0000 */
[----:B-1----:R-:W-:Y:S02]  /*7920*/  FMNMX.FTZ R6, R5, R2, !PT ;  /* 0x0000000205067209 */ /* 0x002fe40007810000 */
[----:B0-----:R-:W-:Y:S02]  /*7930*/  LOP3.LUT P0, R2, R0, 0x1f, RZ, 0xc0, !PT ;  /* 0x0000001f00027812 */ /* 0x001fe4000780c0ff */
[----:B------:R-:W-:Y:S01]  /*7940*/  MOV R5, 0xff7fffff ;  /* 0xff7fffff00057802 */ /* 0x000fe20000000f00 */
[----:B------:R-:W0:Y:S01]  /*7950*/  SHFL.BFLY PT, R7, R6, 0x1, 0x1f ;  /* 0x0c201f0006077f89 */ /* 0x000e2200000e0000 */
[C---:B------:R-:W-:Y:S02]  /*7960*/  ISETP.GT.U32.AND P1, PT, R2.reuse, 0x7, PT ;  /* 0x000000070200780c */ /* 0x040fe40003f24070 */
[----:B------:R-:W-:-:S07]  /*7970*/  LEA R4, R2, UR10, 0x2 ;  /* 0x0000000a02047c11 */ /* 0x000fce000f8e10ff */
[----:B------:R-:W-:Y:S02]  /*7980*/  @!P0 LEA.HI R3, R0, UR10, RZ, 0x1d ;  /* 0x0000000a00038c11 */ /* 0x000fe4000f8fe8ff */
[----:B0-----:R-:W-:-:S05]  /*7990*/  FMNMX.FTZ R10, R6, R7, !PT ;  /* 0x00000007060a7209 */ /* 0x001fca0007810000 */
[----:B------:R0:W-:Y:S01]  /*79a0*/  @!P0 STS [R3], R10 ;  /* 0x0000000a03008388 */ /* 0x0001e20000000800 */
[----:B------:R-:W-:Y:S01]  /*79b0*/  BAR.SYNC.DEFER_BLOCKING 0x0 ;  /* 0x0000000000007b1d */ /* 0x000fe20000010000 */
[----:B0-----:R-:W-:-:S05]  /*79c0*/  VIMNMX R3, PT, PT, RZ, UR6, !PT ;  /* 0x00000006ff037c48 */ /* 0x001fca000ffe0100 */
[----:B------:R-:W0:Y:S04]  /*79d0*/  @!P1 LDS R5, [R4] ;  /* 0x0000000004059984 */ /* 0x000e280000000800 */
[----:B0-----:R-:W0:Y:S02]  /*79e0*/  SHFL.BFLY PT, R6, R5, 0x4, 0x1f ;  /* 0x0c801f0005067f89 */ /* 0x001e2400000e0000 */
[----:B0-----:R-:W-:Y:S02]  /*79f0*/  FMNMX.FTZ R6, R6, R5, !PT ;  /* 0x0000000506067209 */ /* 0x001fe40007810000 */
[----:B------:R-:W-:-:S03]  /*7a00*/  IADD3 R5, PT, PT, R3, R0, RZ ;  /* 0x0000000003057210 */ /* 0x000fc60007ffe0ff */
[----:B------:R-:W0:Y:S01]  /*7a10*/  SHFL.BFLY PT, R7, R6, 0x2, 0x1f ;  /* 0x0c401f0006077f89 */ /* 0x000e2200000e0000 */
[----:B------:R-:W-:Y:S02]  /*7a20*/  ISETP.GT.AND P0, PT, R5, UR42, PT ;  /* 0x0000002a05007c0c */ /* 0x000fe4000bf04270 */
[----:B0-----:R-:W-:-:S05]  /*7a30*/  FMNMX.FTZ R7, R6, R7, !PT ;  /* 0x0000000706077209 */ /* 0x001fca0007810000 */
[----:B------:R-:W0:Y:S02]  /*7a40*/  SHFL.BFLY PT, R8, R7, 0x1, 0x1f ;  /* 0x0c201f0007087f89 */ /* 0x000e2400000e0000 */
[----:B0-----:R-:W-:-:S05]  /*7a50*/  FMNMX.FTZ R8, R7, R8, !PT ;  /* 0x0000000807087209 */ /* 0x001fca0007810000 */
[----:B--2---:R0:W1:Y:S01]  /*7a60*/  SHFL.IDX PT, R25, R8, RZ, 0x1f ;  /* 0x00001fff08197589 */ /* 0x00406200000e0000 */
[----:B------:R-:W-:Y:S05]  /*7a70*/  @P0 BRA `(.L_x_3754) ;  /* 0x0000001400900947 */ /* 0x000fea0003800000 */
[----:B------:R-:W2:Y:S02]  /*7a80*/  LDC.64 R14, c[0x0][0x420] ;  /* 0x00010800ff0e7b82 */ /* 0x000ea40000000a00 */
[----:B--2---:R-:W-:-:S04]  /*7a90*/  ISETP.NE.U32.AND P0, PT, R14, RZ, PT ;  /* 0x000000ff0e00720c */ /* 0x004fc80003f05070 */
[----:B------:R-:W-:-:S13]  /*7aa0*/  ISETP.NE.AND.EX P0, PT, R15, RZ, PT, P0 ;  /* 0x000000ff0f00720c */ /* 0x000fda0003f05300 */
[----:B------:R-:W-:Y:S05]  /*7ab0*/  @P0 BRA `(.L_x_3755) ;  /* 0x0000001000040947 */ /* 0x000fea0003800000 */
[----:B------:R-:W-:Y:S01]  /*7ac0*/  MOV R6, UR12 ;  /* 0x0000000c00067c02 */ /* 0x000fe20008000f00 */
[----:B------:R-:W-:Y:S01]  /*7ad0*/  BSSY.RECONVERGENT B1, `(.L_x_3756) ;  /* 0x000001d000017945 */ /* 0x000fe20003800200 */
[----:B------:R-:W-:Y:S01]  /*7ae0*/  LOP3.LUT R7, RZ, R0, RZ, 0x33, !PT ;  /* 0x00000000ff077212 */ /* 0x000fe200078e33ff */
[----:B------:R-:W-:Y:S01]  /*7af0*/  HFMA2 R9, -RZ, RZ, 0, 0 ;  /* 0x00000000ff097431 */ /* 0x000fe200000001ff */
[----:B------:R-:W-:-:S04]  /*7b00*/  VIADDMNMX R6, R5, 0x100, R6, !PT ;  /* 0x0000010005067846 */ /* 0x000fc80007800106 */
[----:B------:R-:W-:-:S04]  /*7b10*/  IADD3 R7, PT, PT, -R3, R6, R7 ;  /* 0x0000000603077210 */ /* 0x000fc80007ffe107 */
[C---:B------:R-:W-:Y:S02]  /*7b20*/  LOP3.LUT R6, R7.reuse, 0x300, RZ, 0xc0, !PT ;  /* 0x0000030007067812 */ /* 0x040fe400078ec0ff */
[----:B------:R-:W-:Y:S02]  /*7b30*/  ISETP.GE.U32.AND P1, PT, R7, 0x300, PT ;  /* 0x000003000700780c */ /* 0x000fe40003f26070 */
[----:B------:R-:W-:Y:S01]  /*7b40*/  ISETP.NE.AND P0, PT, R6, 0x300, PT ;  /* 0x000003000600780c */ /* 0x000fe20003f05270 */
[----:B------:R-:W-:-:S12]  /*7b50*/  IMAD.MOV.U32 R6, RZ, RZ, R5 ;  /* 0x000000ffff067224 */ /* 0x000fd800078e0005 */
[----:B------:R-:W-:Y:S05]  /*7b60*/  @!P0 BRA `(.L_x_3757) ;  /* 0x00000000004c8947 */ /* 0x000fea0003800000 */
[----:B------:R-:W-:Y:S01]  /*7b70*/  UIADD3 UR5, UPT, UPT, UR8, 0x240, URZ ;  /* 0x0000024008057890 */ /* 0x000fe2000fffe0ff */
[----:B------:R-:W-:Y:S02]  /*7b80*/  LEA.HI R6, R7, 0x1, RZ, 0x18 ;  /* 0x0000000107067811 */ /* 0x000fe400078fc0ff */
[----:B------:R-:W-:Y:S01]  /*7b90*/  MOV R9, RZ ;  /* 0x000000ff00097202 */ /* 0x000fe20000000f00 */
[----:B------:R-:W-:Y:S01]  /*7ba0*/  ULEA UR5, UR9, UR5, 0x18 ;  /* 0x0000000509057291 */ /* 0x000fe2000f8ec0ff */
[----:B------:R-:W-:Y:S02]  /*7bb0*/  LOP3.LUT R7, R6, 0x3, RZ, 0xc0, !PT ;  /* 0x0000000306077812 */ /* 0x000fe400078ec0ff */
[----:B------:R-:W-:-:S03]  /*7bc0*/  MOV R6, R5 ;  /* 0x0000000500067202 */ /* 0x000fc60000000f00 */
[----:B0-----:R-:W-:Y:S01]  /*7bd0*/  IMAD.MOV R8, RZ, RZ, -R7 ;  /* 0x000000ffff087224 */ /* 0x001fe200078e0a07 */
[----:B------:R-:W-:-:S07]  /*7be0*/  LEA R7, R0, UR5, 0x2 ;  /* 0x0000000500077c11 */ /* 0x000fce000f8e10ff */
.L_x_3758:
[----:B------:R-:W1:Y:S01]  /*7bf0*/  LDS R10, [R7] ;  /* 0x00000000070a7984 */ /* 0x000e620000000800 */
[----:B------:R-:W-:Y:S02]  /*7c00*/  IADD3 R8, PT, PT, R8, 0x1, RZ ;  /* 0x0000000108087810 */ /* 0x000fe40007ffe0ff */
[----:B------:R-:W-:Y:S02]  /*7c10*/  IADD3 R6, PT, PT, R6, 0x100, RZ ;  /* 0x0000010006067810 */ /* 0x000fe40007ffe0ff */
        /* <DEDUP_REMOVED lines=8> */
.L_x_3757:
[----:B------:R-:W-:Y:S05]  /*7ca0*/  BSYNC.RECONVERGENT B1 ;  /* 0x0000000000017941 */ /* 0x000fea0003800200 */
.L_x_3756:
[----:B------:R-:W-:Y:S05]  /*7cb0*/  @!P1 BRA `(.L_x_3754) ;  /* 0x0000001400009947 */ /* 0x000fea0003800000 */
[----:B------:R-:W-:Y:S01]  /*7cc0*/  UIADD3 UR5, UPT, UPT, UR8, 0x240, URZ ;  /* 0x0000024008057890 */ /* 0x000fe2000fffe0ff */
[----:B------:R-:W-:Y:S01]  /*7cd0*/  SHF.L.U32 R7, R3, 0x2, RZ ;  /* 0x0000000203077819 */ /* 0x000fe200000006ff */
[C---:B------:R-:W-:Y:S02]  /*7ce0*/  VIADD R15, R6.reuse, 0x400 ;  /* 0x00000400060f7836 */ /* 0x040fe40000000000 */
[----:B------:R-:W-:Y:S01]  /*7cf0*/  ULEA UR5, UR9, UR5, 0x18 ;  /* 0x0000000509057291 */ /* 0x000fe2000f8ec0ff */
[----:B------:R-:W-:Y:S02]  /*7d00*/  LEA R7, R6, -R7, 0x2 ;  /* 0x8000000706077211 */ /* 0x000fe400078e10ff */
[----:B------:R-:W-:-:S03]  /*7d10*/  ISETP.GT.AND P0, PT, R15, UR42, PT ;  /* 0x0000002a0f007c0c */ /* 0x000fc6000bf04270 */
[----:B------:R-:W-:-:S03]  /*7d20*/  IADD3 R6, PT, PT, R7, UR5, RZ ;  /* 0x0000000507067c10 */ /* 0x000fc6000fffe0ff */
[----:B0-----:R-:W1:Y:S04]  /*7d30*/  LDS R8, [R7+UR5] ;  /* 0x0000000507087984 */ /* 0x001e680008000800 */
[----:B------:R-:W0:Y:S04]  /*7d40*/  LDS R10, [R7+UR5+0x400] ;  /* 0x00040005070a7984 */ /* 0x000e280008000800 */
[----:B------:R-:W2:Y:S04]  /*7d50*/  LDS R11, [R7+UR5+0x800] ;  /* 0x00080005070b7984 */ /* 0x000ea80008000800 */
[----:B------:R-:W4:Y:S01]  /*7d60*/  LDS R12, [R7+UR5+0xc00] ;  /* 0x000c0005070c7984 */ /* 0x000f220008000800 */
[----:B-1----:R-:W-:-:S04]  /*7d70*/  FADD.FTZ R8, -R25, R8 ;  /* 0x0000000819087221 */ /* 0x002fc80000010100 */
[----:B------:R-:W-:Y:S01]  /*7d80*/  FMUL.FTZ R8, R8, 1.4426950216293334961 ;  /* 0x3fb8aa3b08087820 */ /* 0x000fe20000410000 */
[C---:B0-----:R-:W-:Y:S01]  /*7d90*/  FADD.FTZ R10, -R25.reuse, R10 ;  /* 0x0000000a190a7221 */ /* 0x041fe20000010100 */
[----:B--2---:R-:W-:-:S03]  /*7da0*/  FADD.FTZ R11, -R25, R11 ;  /* 0x0000000b190b7221 */ /* 0x004fc60000010100 */
[----:B------:R-:W-:Y:S01]  /*7db0*/  FMUL.FTZ R10, R10, 1.4426950216293334961 ;  /* 0x3fb8aa3b0a0a7820 */ /* 0x000fe20000410000 */
[----:B------:R-:W0:Y:S01]  /*7dc0*/  MUFU.EX2 R8, R8 ;  /* 0x0000000800087308 */ /* 0x000e220000000800 */
[----:B----4-:R-:W-:Y:S01]  /*7dd0*/  FADD.FTZ R13, -R25, R12 ;  /* 0x0000000c190d7221 */ /* 0x010fe20000010100 */
[----:B------:R-:W-:-:S03]  /*7de0*/  FMUL.FTZ R11, R11, 1.4426950216293334961 ;  /* 0x3fb8aa3b0b0b7820 */ /* 0x000fc60000410000 */
[----:B------:R-:W-:-:S03]  /*7df0*/  FMUL.FTZ R13, R13, 1.4426950216293334961 ;  /* 0x3fb8aa3b0d0d7820 */ /* 0x000fc60000410000 */
[----:B------:R-:W1:Y:S08]  /*7e00*/  MUFU.EX2 R10, R10 ;  /* 0x0000000a000a7308 */ /* 0x000e700000000800 */
[----:B------:R-:W2:Y:S01]  /*7e10*/  MUFU.EX2 R12, R11 ;  /* 0x0000000b000c7308 */ /* 0x000ea20000000800 */
[----:B0-----:R-:W-:Y:S01]  /*7e20*/  FADD.FTZ R9, R9, R8 ;  /* 0x0000000809097221 */ /* 0x001fe20000010000 */
[----:B------:R4:W-:Y:S06]  /*7e30*/  STS [R7+UR5], R8 ;  /* 0x0000000807007988 */ /* 0x0009ec0008000805 */
[----:B------:R-:W0:Y:S01]  /*7e40*/  MUFU.EX2 R14, R13 ;  /* 0x0000000d000e7308 */ /* 0x000e220000000800 */
[----:B-1----:R-:W-:Y:S01]  /*7e50*/  FADD.FTZ R9, R9, R10 ;  /* 0x0000000a09097221 */ /* 0x002fe20000010000 */
[----:B------:R4:W-:Y:S03]  /*7e60*/  STS [R7+UR5+0x400], R10 ;  /* 0x0004000a07007988 */ /* 0x0009e60008000805 */
[----:B--2---:R-:W-:Y:S01]  /*7e70*/  FADD.FTZ R9, R9, R12 ;  /* 0x0000000c09097221 */ /* 0x004fe20000010000 */
[----:B------:R4:W-:Y:S04]  /*7e80*/  STS [R7+UR5+0x800], R12 ;  /* 0x0008000c07007988 */ /* 0x0009e80008000805 */
[----:B0-----:R4:W-:Y:S01]  /*7e90*/  STS [R7+UR5+0xc00], R14 ;  /* 0x000c000e07007988 */ /* 0x0019e20008000805 */
[----:B------:R-:W-:Y:S01]  /*7ea0*/  FADD.FTZ R9, R9, R14 ;  /* 0x0000000e09097221 */ /* 0x000fe20000010000 */
[----:B------:R-:W-:Y:S06]  /*7eb0*/  @P0 BRA `(.L_x_3754) ;  /* 0x0000001000800947 */ /* 0x000fec0003800000 */
[----:B----4-:R-:W-:Y:S01]  /*7ec0*/  IADD3 R7, PT, PT, -R15, UR42, RZ ;  /* 0x0000002a0f077c10 */ /* 0x010fe2000fffe1ff */
[----:B------:R-:W-:Y:S01]  /*7ed0*/  BSSY.RECONVERGENT B1, `(.L_x_3759) ;  /* 0x000006c000017945 */ /* 0x000fe20003800200 */
[----:B------:R-:W-:Y:S02]  /*7ee0*/  IADD3 R6, PT, PT, R6, 0x1800, RZ ;  /* 0x0000180006067810 */ /* 0x000fe40007ffe0ff */
[----:B------:R-:W-:Y:S02]  /*7ef0*/  ISETP.GT.AND P1, PT, R7, 0xbff, PT ;  /* 0x00000bff0700780c */ /* 0x000fe40003f24270 */
[----:B------:R-:W-:-:S11]  /*7f00*/  PLOP3.LUT P0, PT, PT, PT, PT, 0x80, 0x8 ;  /* 0x000000000008781c */ /* 0x000fd60003f0f070 */
[----:B------:R-:W-:Y:S05]  /*7f10*/  @!P1 BRA `(.L_x_3760) ;  /* 0x00000004009c9947 */ /* 0x000fea0003800000 */
[----:B------:R-:W-:Y:S01]  /*7f20*/  IMAD.U32 R26, RZ, RZ, UR42 ;  /* 0x0000002aff1a7e24 */ /* 0x000fe2000f8e00ff */
[----:B------:R-:W-:-:S04]  /*7f30*/  PLOP3.LUT P0, PT, PT, PT, PT, 0x8, 0x80 ;  /* 0x000000000080781c */ /* 0x000fc80003f0e170 */
[----:B------:R-:W-:-:S09]  /*7f40*/  IADD3 R26, PT, PT, R26, -0xbff, RZ ;  /* 0xfffff4011a1a7810 */ /* 0x000fd20007ffe0ff */
.L_x_3761:
[----:B------:R-:W0:Y:S01]  /*7f50*/  LDS R7, [R6+-0x800] ;  /* 0xfff8000006077984 */ /* 0x000e220000000800 */
[----:B------:R-:W-:-:S03]  /*7f60*/  IADD3 R15, PT, PT, R15, 0x1000, RZ ;  /* 0x000010000f0f7810 */ /* 0x000fc60007ffe0ff */
[----:B------:R-:W1:Y:S01]  /*7f70*/  LDS R8, [R6+-0x400] ;  /* 0xfffc000006087984 */ /* 0x000e620000000800 */
[----:B------:R-:W-:-:S03]  /*7f80*/  ISETP.GE.AND P1, PT, R15, R26, PT ;  /* 0x0000001a0f00720c */ /* 0x000fc60003f26270 */
[----:B------:R-:W2:Y:S04]  /*7f90*/  LDS R10, [R6] ;  /* 0x00000000060a7984 */ /* 0x000ea80000000800 */
[----:B------:R-:W4:Y:S04]  /*7fa0*/  LDS R11, [R6+0x400] ;  /* 0x00040000060b7984 */ /* 0x000f280000000800 */
[----:B------:R-:W5:Y:S04]  /*7fb0*/  LDS R12, [R6+0x800] ;  /* 0x00080000060c7984 */ /* 0x000f680000000800 */
[----:B------:R-:W5:Y:S04]  /*7fc0*/  LDS R13, [R6+0xc00] ;  /* 0x000c0000060d7984 */ /* 0x000f680000000800 */
[----:B------:R-:W5:Y:S04]  /*7fd0*/  LDS R14, [R6+0x1000] ;  /* 0x00100000060e7984 */ /* 0x000f680000000800 */
[----:B---3--:R-:W3:Y:S04]  /*7fe0*/  LDS R16, [R6+0x1400] ;  /* 0x0014000006107984 */ /* 0x008ee80000000800 */
[----:B------:R-:W3:Y:S04]  /*7ff0*/  LDS R17, [R6+0x1800] ;  /* 0x0018000006117984 */ /* 0x000ee80000000800 */
[----:B------:R-:W3:Y:S01]  /*8000*/  LDS R18, [R6+0x1c00] ;  /* 0x001c000006127984 */ /* 0x000ee20000000800 */
        /* <DEDUP_REMOVED lines=15> */
[----:B------:R-:W0:Y:S01]  /*8100*/  MUFU.EX2 R8, R8 ;  /* 0x0000000800087308 */ /* 0x000e220000000800 */
[----:B------:R-:W-:Y:S01]  /*8110*/  FMUL.FTZ R12, R12, 1.4426950216293334961 ;  /* 0x3fb8aa3b0c0c7820 */ /* 0x000fe20000410000 */
[C---:B------:R-:W-:Y:S01]  /*8120*/  FADD.FTZ R13, -R25.reuse, R13 ;  /* 0x0000000d190d7221 */ /* 0x040fe20000010100 */
[----:B------:R-:W5:Y:S01]  /*8130*/  LDS R24, [R6+0x3400] ;  /* 0x0034000006187984 */ /* 0x000f620000000800 */
[----:B------:R-:W-:Y:S02]  /*8140*/  FADD.FTZ R14, -R25, R14 ;  /* 0x0000000e190e7221 */ /* 0x000fe40000010100 */
[----:B------:R-:W-:Y:S02]  /*8150*/  FMUL.FTZ R13, R13, 1.4426950216293334961 ;  /* 0x3fb8aa3b0d0d7820 */ /* 0x000fe40000410000 */
[----:B------:R-:W1:Y:S01]  /*8160*/  MUFU.EX2 R10, R10 ;  /* 0x0000000a000a7308 */ /* 0x000e620000000800 */
[----:B---3--:R-:W-:Y:S01]  /*8170*/  FADD.FTZ R9, R7, R9 ;  /* 0x0000000907097221 */ /* 0x008fe20000010000 */
[----:B------:R-:W-:Y:S01]  /*8180*/  FMUL.FTZ R14, R14, 1.4426950216293334961 ;  /* 0x3fb8aa3b0e0e7820 */ /* 0x000fe20000410000 */
[C---:B------:R-:W-:Y:S01]  /*8190*/  FADD.FTZ R16, -R25.reuse, R16 ;  /* 0x0000001019107221 */ /* 0x040fe20000010100 */
[----:B------:R-:W-:Y:S01]  /*81a0*/  STS [R6+-0x800], R7 ;  /* 0xfff8000706007388 */ /* 0x000fe20000000800 */
[----:B------:R-:W-:-:S02]  /*81b0*/  FADD.FTZ R17, -R25, R17 ;  /* 0x0000001119117221 */ /* 0x000fc40000010100 */
[----:B------:R-:W-:Y:S01]  /*81c0*/  FMUL.FTZ R16, R16, 1.4426950216293334961 ;  /* 0x3fb8aa3b10107820 */ /* 0x000fe20000410000 */
[----:B------:R-:W3:Y:S01]  /*81d0*/  MUFU.EX2 R11, R11 ;  /* 0x0000000b000b7308 */ /* 0x000ee20000000800 */
        /* <DEDUP_REMOVED lines=13> */
[----:B---3--:R-:W-:Y:S01]  /*82b0*/  FADD.FTZ R9, R9, R11 ;  /* 0x0000000b09097221 */ /* 0x008fe20000010000 */
[C---:B--2---:R-:W-:Y:S01]  /*82c0*/  FADD.FTZ R21, -R25.reuse, R21 ;  /* 0x0000001519157221 */ /* 0x044fe20000010100 */
[----:B----4-:R-:W-:Y:S01]  /*82d0*/  FADD.FTZ R22, -R25, R22 ;  /* 0x0000001619167221 */ /* 0x010fe20000010100 */
[----:B------:R-:W-:Y:S02]  /*82e0*/  STS [R6+0x400], R11 ;  /* 0x0004000b06007388 */ /* 0x000fe40000000800 */
[----:B------:R-:W-:Y:S01]  /*82f0*/  FMUL.FTZ R21, R21, 1.4426950216293334961 ;  /* 0x3fb8aa3b15157820 */ /* 0x000fe20000410000 */
[----:B------:R-:W-:Y:S01]  /*8300*/  FMUL.FTZ R22, R22, 1.4426950216293334961 ;  /* 0x3fb8aa3b16167820 */ /* 0x000fe20000410000 */
[----:B------:R-:W2:Y:S01]  /*8310*/  MUFU.EX2 R14, R14 ;  /* 0x0000000e000e7308 */ /* 0x000ea20000000800 */
[----:B0-----:R-:W-:Y:S01]  /*8320*/  FADD.FTZ R9, R9, R12 ;  /* 0x0000000c09097221 */ /* 0x001fe20000010000 */
[C---:B-----5:R-:W-:Y:S01]  /*8330*/  FADD.FTZ R23, -R25.reuse, R23 ;  /* 0x0000001719177221 */ /* 0x060fe20000010100 */
        /* <DEDUP_REMOVED lines=37> */
.L_x_3760:
[----:B------:R-:W-:Y:S05]  /*8590*/  BSYNC.RECONVERGENT B1 ;  /* 0x0000000000017941 */ /* 0x000fea0003800200 */
.L_x_3759:
[----:B------:R-:W-:Y:S01]  /*85a0*/  IADD3 R7, PT, PT, -R15, UR42, RZ ;  /* 0x0000002a0f077c10 */ /* 0x000fe2000fffe1ff */
[----:B------:R-:W-:Y:S03]  /*85b0*/  BSSY.RECONVERGENT B1, `(.L_x_3762) ;  /* 0x0000036000017945 */ /* 0x000fe60003800200 */
[----:B------:R-:W-:-:S13]  /*85c0*/  ISETP.GT.AND P1, PT, R7, 0x3ff, PT ;  /* 0x000003ff0700780c */ /* 0x000fda0003f24270 */
[----:B------:R-:W-:Y:S05]  /*85d0*/  @!P1 BRA `(.L_x_3763) ;  /* 0x0000000000cc9947 */ /* 0x000fea0003800000 */
[----:B------:R-:W0:Y:S01]  /*85e0*/  LDS R7, [R6+-0x800] ;  /* 0xfff8000006077984 */ /* 0x000e220000000800 */
[----:B------:R-:W-:Y:S02]  /*85f0*/  PLOP3.LUT P0, PT, PT, PT, PT, 0x8, 0x80 ;  /* 0x000000000080781c */ /* 0x000fe40003f0e170 */
[----:B------:R-:W-:Y:S01]  /*8600*/  IADD3 R15, PT, PT, R15, 0x800, RZ ;  /* 0x000008000f0f7810 */ /* 0x000fe20007ffe0ff */
[----:B------:R-:W1:Y:S04]  /*8610*/  LDS R8, [R6+-0x400] ;  /* 0xfffc000006087984 */ /* 0x000e680000000800 */
[----:B------:R-:W2:Y:S04]  /*8620*/  LDS R10, [R6] ;  /* 0x00000000060a7984 */ /* 0x000ea80000000800 */
[----:B------:R-:W4:Y:S04]  /*8630*/  LDS R11, [R6+0x400] ;  /* 0x00040000060b7984 */ /* 0x000f280000000800 */
[----:B------:R-:W5:Y:S04]  /*8640*/  LDS R12, [R6+0x800] ;  /* 0x00080000060c7984 */ /* 0x000f680000000800 */
[----:B------:R-:W5:Y:S04]  /*8650*/  LDS R13, [R6+0xc00] ;  /* 0x000c0000060d7984 */ /* 0x000f680000000800 */
[----:B------:R-:W5:Y:S04]  /*8660*/  LDS R14, [R6+0x1000] ;  /* 0x00100000060e7984 */ /* 0x000f680000000800 */
[----:B---3--:R-:W3:Y:S01]  /*8670*/  LDS R16, [R6+0x1400] ;  /* 0x0014000006107984 */ /* 0x008ee20000000800 */
[----:B0-----:R-:W-:-:S04]  /*8680*/  FADD.FTZ R7, -R25, R7 ;  /* 0x0000000719077221 */ /* 0x001fc80000010100 */
[----:B------:R-:W-:Y:S01]  /*8690*/  FMUL.FTZ R7, R7, 1.4426950216293334961 ;  /* 0x3fb8aa3b07077820 */ /* 0x000fe20000410000 */
[C---:B-1----:R-:W-:Y:S01]  /*86a0*/  FADD.FTZ R8, -R25.reuse, R8 ;  /* 0x0000000819087221 */ /* 0x042fe20000010100 */
        /* <DEDUP_REMOVED lines=14> */
[----:B---3--:R-:W-:Y:S01]  /*8790*/  FADD.FTZ R16, -R25, R16 ;  /* 0x0000001019107221 */ /* 0x008fe20000010100 */
        /* <DEDUP_REMOVED lines=23> */
.L_x_3763:
[----:B------:R-:W-:Y:S05]  /*8910*/  BSYNC.RECONVERGENT B1 ;  /* 0x0000000000017941 */ /* 0x000fea0003800200 */
.L_x_3762:
[----:B------:R-:W-:-:S13]  /*8920*/  ISETP.GT.AND P1, PT, R15, UR42, PT ;  /* 0x0000002a0f007c0c */ /* 0x000fda000bf24270 */
[----:B------:R-:W-:Y:S05]  /*8930*/  @!P0 BRA P1, `(.L_x_3754) ;  /* 0x0000000400e08947 */ /* 0x000fea0000800000 */
[----:B------:R-:W0:Y:S04]  /*8940*/  LDS R7, [R6+-0x800] ;  /* 0xfff8000006077984 */ /* 0x000e280000000800 */
[----:B------:R-:W1:Y:S04]  /*8950*/  LDS R8, [R6+-0x400] ;  /* 0xfffc000006087984 */ /* 0x000e680000000800 */
[----:B------:R-:W2:Y:S04]  /*8960*/  LDS R10, [R6] ;  /* 0x00000000060a7984 */ /* 0x000ea80000000800 */
[----:B------:R-:W4:Y:S01]  /*8970*/  LDS R11, [R6+0x400] ;  /* 0x00040000060b7984 */ /* 0x000f220000000800 */
[C---:B0-----:R-:W-:Y:S01]  /*8980*/  FADD.FTZ R7, -R25.reuse, R7 ;  /* 0x0000000719077221 */ /* 0x041fe20000010100 */
[----:B-1----:R-:W-:-:S03]  /*8990*/  FADD.FTZ R8, -R25, R8 ;  /* 0x0000000819087221 */ /* 0x002fc60000010100 */
        /* <DEDUP_REMOVED lines=11> */
[----:B------:R-:W4:Y:S01]  /*8a50*/  MUFU.EX2 R11, R11 ;  /* 0x0000000b000b7308 */ /* 0x000f220000000800 */
[----:B-1----:R0:W-:Y:S01]  /*8a60*/  STS [R6+-0x400], R8 ;  /* 0xfffc000806007388 */ /* 0x0021e20000000800 */
[----:B------:R-:W-:-:S03]  /*8a70*/  FADD.FTZ R9, R9, R8 ;  /* 0x0000000809097221 */ /* 0x000fc60000010000 */
[----:B--2---:R0:W-:Y:S01]  /*8a80*/  STS [R6], R10 ;  /* 0x0000000a06007388 */ /* 0x0041e20000000800 */
[----:B------:R-:W-:-:S03]  /*8a90*/  FADD.FTZ R9, R9, R10 ;  /* 0x0000000a09097221 */ /* 0x000fc60000010000 */
[----:B----4-:R0:W-:Y:S01]  /*8aa0*/  STS [R6+0x400], R11 ;  /* 0x0004000b06007388 */ /* 0x0101e20000000800 */
[----:B------:R-:W-:Y:S01]  /*8ab0*/  FADD.FTZ R9, R9, R11 ;  /* 0x0000000b09097221 */ /* 0x000fe20000010000 */
[----:B------:R-:W-:Y:S06]  /*8ac0*/  BRA `(.L_x_3754) ;  /* 0x00000004007c7947 */ /* 0x000fec0003800000 */
.L_x_3755:
[----:B------:R-:W-:Y:S01]  /*8ad0*/  IMAD.U32 R6, RZ, RZ, UR12 ;  /* 0x0000000cff067e24 */ /* 0x000fe2000f8e00ff */
[----:B------:R-:W-:Y:S01]  /*8ae0*/  LOP3.LUT R7, RZ, R0, RZ, 0x33, !PT ;  /* 0x00000000ff077212 */ /* 0x000fe200078e33ff */
[----:B------:R-:W-:Y:S01]  /*8af0*/  BSSY.RECONVERGENT B1, `(.L_x_3764) ;  /* 0x0000024000017945 */ /* 0x000fe20003800200 */
[----:B------:R-:W-:Y:S01]  /*8b00*/  HFMA2 R9, -RZ, RZ, 0, 0 ;  /* 0x00000000ff097431 */ /* 0x000fe200000001ff */
[----:B------:R-:W-:Y:S02]  /*8b10*/  MOV R11, R5 ;  /* 0x00000005000b7202 */ /* 0x000fe40000000f00 */
[----:B------:R-:W-:-:S04]  /*8b20*/  VIADDMNMX R6, R5, 0x100, R6, !PT ;  /* 0x0000010005067846 */ /* 0x000fc80007800106 */
[----:B------:R-:W-:-:S04]  /*8b30*/  IADD3 R6, PT, PT, -R3, R6, R7 ;  /* 0x0000000603067210 */ /* 0x000fc80007ffe107 */
[C---:B------:R-:W-:Y:S02]  /*8b40*/  LOP3.LUT R7, R6.reuse, 0x300, RZ, 0xc0, !PT ;  /* 0x0000030006077812 */ /* 0x040fe400078ec0ff */
[----:B------:R-:W-:Y:S02]  /*8b50*/  ISETP.GE.U32.AND P1, PT, R6, 0x300, PT ;  /* 0x000003000600780c */ /* 0x000fe40003f26070 */
[----:B------:R-:W-:-:S13]  /*8b60*/  ISETP.NE.AND P0, PT, R7, 0x300, PT ;  /* 0x000003000700780c */ /* 0x000fda0003f05270 */
[----:B------:R-:W-:Y:S05]  /*8b70*/  @!P0 BRA `(.L_x_3765) ;  /* 0x00000000006c8947 */ /* 0x000fea0003800000 */
[----:B------:R-:W-:Y:S01]  /*8b80*/  UIADD3 UR5, UPT, UPT, UR8, 0x240, URZ ;  /* 0x0000024008057890 */ /* 0x000fe2000fffe0ff */
[----:B------:R-:W-:Y:S01]  /*8b90*/  LEA.HI R6, R6, 0x1, RZ, 0x18 ;  /* 0x0000000106067811 */ /* 0x000fe200078fc0ff */
[----:B------:R-:W-:Y:S01]  /*8ba0*/  IMAD.MOV.U32 R9, RZ, RZ, RZ ;  /* 0x000000ffff097224 */ /* 0x000fe200078e00ff */
[----:B------:R-:W-:Y:S01]  /*8bb0*/  IADD3 R14, P0, P2, R14, UR7, R5 ;  /* 0x000000070e0e7c10 */ /* 0x000fe2000fa1e005 */
[----:B------:R-:W-:Y:S01]  /*8bc0*/  ULEA UR5, UR9, UR5, 0x18 ;  /* 0x0000000509057291 */ /* 0x000fe2000f8ec0ff */
[----:B------:R-:W-:Y:S02]  /*8bd0*/  LOP3.LUT R6, R6, 0x3, RZ, 0xc0, !PT ;  /* 0x0000000306067812 */ /* 0x000fe400078ec0ff */
[----:B------:R-:W-:Y:S02]  /*8be0*/  IADD3.X R7, PT, PT, R15, UR13, RZ, P0, P2 ;  /* 0x0000000d0f077c10 */ /* 0x000fe400087e44ff */
[----:B------:R-:W-:Y:S02]  /*8bf0*/  MOV R11, R5 ;  /* 0x00000005000b7202 */ /* 0x000fe40000000f00 */
[----:B------:R-:W-:-:S02]  /*8c00*/  IADD3 R10, PT, PT, -R6, RZ, RZ ;  /* 0x000000ff060a7210 */ /* 0x000fc40007ffe1ff */
[----:B0-----:R-:W-:-:S07]  /*8c10*/  LEA R8, R0, UR5, 0x2 ;  /* 0x0000000500087c11 */ /* 0x001fce000f8e10ff */
.L_x_3766:
[----:B------:R-:W-:-:S06]  /*8c20*/  IMAD.MOV.U32 R6, RZ, RZ, R14 ;  /* 0x000000ffff067224 */ /* 0x000fcc00078e000e */
[----:B------:R0:W2:Y:S01]  /*8c30*/  LDG.E.U8 R6, desc[UR36][R6.64] ;  /* 0x0000002406067981 */ /* 0x0000a2000c1e1100 */
[----:B------:R-:W-:Y:S01]  /*8c40*/  IADD3 R10, PT, PT, R10, 0x1, RZ ;  /* 0x000000010a0a7810 */ /* 0x000fe20007ffe0ff */
[----:B------:R-:W-:Y:S01]  /*8c50*/  VIADD R11, R11, 0x100 ;  /* 0x000001000b0b7836 */ /* 0x000fe20000000000 */
[----:B------:R-:W-:-:S04]  /*8c60*/  IADD3 R14, P2, PT, R14, 0x100, RZ ;  /* 0x000001000e0e7810 */ /* 0x000fc80007f5e0ff */
[----:B0-----:R-:W-:Y:S02]  /*8c70*/  IADD3.X R7, PT, PT, RZ, R7, RZ, P2, !PT ;  /* 0x00000007ff077210 */ /* 0x001fe400017fe4ff */
        /* <DEDUP_REMOVED lines=11> */
.L_x_3765:
[----:B------:R-:W-:Y:S05]  /*8d30*/  BSYNC.RECONVERGENT B1 ;  /* 0x0000000000017941 */ /* 0x000fea0003800200 */
.L_x_3764:
[----:B------:R-:W-:Y:S05]  /*8d40*/  @!P1 BRA `(.L_x_3754) ;  /* 0x0000000000dc9947 */ /* 0x000fea0003800000 */
[----:B0-----:R-:W0:Y:S01]  /*8d50*/  S2R R8, SR_CgaCtaId ;  /* 0x0000000000087919 */ /* 0x001e220000008800 */
[----:B------:R-:W2:Y:S01]  /*8d60*/  LDC.64 R14, c[0x0][0x420] ;  /* 0x00010800ff0e7b82 */ /* 0x000ea20000000a00 */
        /* <DEDUP_REMOVED lines=10> */
.L_x_3767:
[----:B------:R-:W-:-:S05]  /*8e10*/  MOV R6, R12 ;  /* 0x0000000c00067202 */ /* 0x000fca0000000f00 */
[----:B------:R-:W2:Y:S04]  /*8e20*/  LDG.E.U8 R13, desc[UR36][R6.64+-0x200] ;  /* 0xfffe0024060d7981 */ /* 0x000ea8000c1e1100 */
[----:B------:R-:W4:Y:S04]  /*8e30*/  LDG.E.U8 R10, desc[UR36][R6.64+-0x100] ;  /* 0xffff0024060a7981 */ /* 0x000f28000c1e1100 */
[----:B------:R-:W5:Y:S04]  /*8e40*/  LDG.E.U8 R12, desc[UR36][R6.64] ;  /* 0x00000024060c7981 */ /* 0x000f68000c1e1100 */
[----:B------:R-:W3:Y:S01]  /*8e50*/  LDG.E.U8 R14, desc[UR36][R6.64+0x100] ;  /* 0x00010024060e7981 */ /* 0x000ee2000c1e1100 */
[----:B------:R-:W-:Y:S01]  /*8e60*/  VIADD R11, R11, 0x400 ;  /* 0x000004000b0b7836 */ /* 0x000fe20000000000 */
[----:B--2---:R-:W-:-:S02]  /*8e70*/  ISETP.NE.AND P0, PT, R13, RZ, PT ;  /* 0x000000ff0d00720c */ /* 0x004fc40003f05270 */
[----:B----4-:R-:W-:Y:S02]  /*8e80*/  ISETP.NE.AND P1, PT, R10, RZ, PT ;  /* 0x000000ff0a00720c */ /* 0x010fe40003f25270 */
[----:B-----5:R-:W-:Y:S02]  /*8e90*/  ISETP.NE.AND P2, PT, R12, RZ, PT ;  /* 0x000000ff0c00720c */ /* 0x020fe40003f45270 */
[----:B---3--:R-:W-:-:S07]  /*8ea0*/  ISETP.NE.AND P3, PT, R14, RZ, PT ;  /* 0x000000ff0e00720c */ /* 0x008fce0003f65270 */
        /* <DEDUP_REMOVED lines=11> */
[----:B------:R-:W-:Y:S01]  /*8f60*/  MOV R15, RZ ;  /* 0x000000ff000f7202 */ /* 0x000fe20000000f00 */
[----:B------:R-:W0:Y:S01]  /*8f70*/  @!P0 MUFU.EX2 R10, R12 ;  /* 0x0000000c000a8308 */ /* 0x000e220000000800 */
[----:B---3--:R-:W-:Y:S01]  /*8f80*/  @!P3 FADD.FTZ R18, -R25, R17 ;  /* 0x000000111912b221 */ /* 0x008fe20000010100 */
[----:B------:R-:W-:Y:S02]  /*8f90*/  HFMA2 R17, -RZ, RZ, 0, 0 ;  /* 0x00000000ff117431 */ /* 0x000fe400000001ff */
[----:B------:R-:W-:Y:S01]  /*8fa0*/  @!P2 FMUL.FTZ R16, R16, 1.4426950216293334961 ;  /* 0x3fb8aa3b1010a820 */ /* 0x000fe20000410000 */
[----:B------:R-:W-:Y:S01]  /*8fb0*/  ISETP.GT.AND P0, PT, R11, UR42, PT ;  /* 0x0000002a0b007c0c */ /* 0x000fe2000bf04270 */
[----:B------:R-:W-:-:S02]  /*8fc0*/  @!P3 FMUL.FTZ R18, R18, 1.4426950216293334961 ;  /* 0x3fb8aa3b1212b820 */ /* 0x000fc40000410000 */
[----:B------:R-:W1:Y:S08]  /*8fd0*/  @!P1 MUFU.EX2 R13, R14 ;  /* 0x0000000e000d9308 */ /* 0x000e700000000800 */
[----:B------:R-:W2:Y:S01]  /*8fe0*/  @!P2 MUFU.EX2 R15, R16 ;  /* 0x00000010000fa308 */ /* 0x000ea20000000800 */
[----:B0-----:R-:W-:Y:S01]  /*8ff0*/  FADD.FTZ R12, R10, R9 ;  /* 0x000000090a0c7221 */ /* 0x001fe20000010000 */
[----:B------:R-:W-:Y:S06]  /*9000*/  STS [R8+-0x800], R10 ;  /* 0xfff8000a08007388 */ /* 0x000fec0000000800 */
[----:B------:R-:W0:Y:S01]  /*9010*/  @!P3 MUFU.EX2 R17, R18 ;  /* 0x000000120011b308 */ /* 0x000e220000000800 */
[----:B-1----:R-:W-:Y:S01]  /*9020*/  FADD.FTZ R14, R12, R13 ;  /* 0x0000000d0c0e7221 */ /* 0x002fe20000010000 */
[----:B------:R-:W-:Y:S01]  /*9030*/  IADD3 R12, P1, PT, R6, 0x400, RZ ;  /* 0x00000400060c7810 */ /* 0x000fe20007f3e0ff */
[----:B------:R-:W-:Y:S03]  /*9040*/  STS [R8+-0x400], R13 ;  /* 0xfffc000d08007388 */ /* 0x000fe60000000800 */
[----:B------:R-:W-:Y:S01]  /*9050*/  IADD3.X R7, PT, PT, RZ, R7, RZ, P1, !PT ;  /* 0x00000007ff077210 */ /* 0x000fe20000ffe4ff */
[----:B--2---:R-:W-:Y:S01]  /*9060*/  FADD.FTZ R14, R14, R15 ;  /* 0x0000000f0e0e7221 */ /* 0x004fe20000010000 */
[----:B------:R-:W-:Y:S04]  /*9070*/  STS [R8], R15 ;  /* 0x0000000f08007388 */ /* 0x000fe80000000800 */
[----:B0-----:R0:W-:Y:S01]  /*9080*/  STS [R8+0x400], R17 ;  /* 0x0004001108007388 */ /* 0x0011e20000000800 */
[----:B------:R-:W-:Y:S01]  /*9090*/  FADD.FTZ R9, R14, R17 ;  /* 0x000000110e097221 */ /* 0x000fe20000010000 */
[----:B0-----:R-:W-:Y:S01]  /*90a0*/  IADD3 R8, PT, PT, R8, 0x1000, RZ ;  /* 0x0000100008087810 */ /* 0x001fe20007ffe0ff */
[----:B------:R-:W-:Y:S06]  /*90b0*/  @!P0 BRA `(.L_x_3767) ;  /* 0xfffffffc00548947 */ /* 0x000fec000383ffff */
.L_x_3754:
[----:B------:R-:W-:Y:S05]  /*90c0*/  BSYNC.RECONVERGENT B0 ;  /* 0x0000000000007941 */ /* 0x000fea0003800200 */
.L_x_3753:
[----:B0-----:R-:W0:Y:S01]  /*90d0*/  SHFL.BFLY PT, R6, R9, 0x10, 0x1f ;  /* 0x0e001f0009067f89 */ /* 0x001e2200000e0000 */
[C---:B------:R-:W-:Y:S01]  /*90e0*/  ISETP.NE.AND P0, PT, R2.reuse, RZ, PT ;  /* 0x000000ff0200720c */ /* 0x040fe20003f05270 */
[----:B------:R-:W2:Y:S01]  /*90f0*/  LDCU UR5, c[0x0][0x40c] ;  /* 0x00008180ff0577ac */ /* 0x000ea20008000800 */
[----:B------:R-:W-:Y:S01]  /*9100*/  ISETP.GT.U32.AND P1, PT, R2, 0x7, PT ;  /* 0x000000070200780c */ /* 0x000fe20003f24070 */
[----:B---3--:R-:W3:Y:S01]  /*9110*/  S2R R18, SR_CTAID.X ;  /* 0x0000000000127919 */ /* 0x008ee20000002500 */
[----:B------:R-:W-:Y:S01]  /*9120*/  SHF.R.U32.HI R2, RZ, 0x5, R0 ;  /* 0x00000005ff027819 */ /* 0x000fe20000011600 */
[----:B------:R-:W2:Y:S01]  /*9130*/  LDCU UR6, c[0x0][0x3f4] ;  /* 0x00007e80ff0677ac */ /* 0x000ea20008000800 */
[----:B------:R-:W5:Y:S01]  /*9140*/  LDCU.U8 UR9, c[0x0][0x48c] ;  /* 0x00009180ff0977ac */ /* 0x000f620008000000 */
[----:B0-----:R-:W-:-:S06]  /*9150*/  FADD.FTZ R6, R6, R9 ;  /* 0x0000000906067221 */ /* 0x001fcc0000010000 */
[----:B------:R-:W-:Y:S01]  /*9160*/  @!P0 LEA R9, R2, UR10, 0x2 ;  /* 0x0000000a02098c11 */ /* 0x000fe2000f8e10ff */
[----:B--2---:R-:W-:Y:S01]  /*9170*/  UISETP.LT.AND UP0, UPT, UR6, UR5, UPT ;  /* 0x000000050600728c */ /* 0x004fe2000bf01270 */
[----:B----4-:R-:W0:Y:S03]  /*9180*/  SHFL.BFLY PT, R7, R6, 0x8, 0x1f ;  /* 0x0d001f0006077f89 */ /* 0x010e2600000e0000 */
[----:B------:R-:W-:-:S04]  /*9190*/  USEL UR5, UR6, UR5, UP0 ;  /* 0x0000000506057287 */ /* 0x000fc80008000000 */
[----:B------:R-:W-:-:S04]  /*91a0*/  UIADD3 UR5, UPT, UPT, UR5, 0x4, URZ ;  /* 0x0000000405057890 */ /* 0x000fc8000fffe0ff */
[----:B------:R-:W-:-:S04]  /*91b0*/  USHF.R.S32.HI UR6, URZ, 0x1f, UR5 ;  /* 0x0000001fff067899 */ /* 0x000fc80008011405 */
        /* <DEDUP_REMOVED lines=9> */
[----:B0-----:R-:W-:-:S05]  /*9250*/  FADD.FTZ R10, R11, R10 ;  /* 0x0000000a0b0a7221 */ /* 0x001fca0000010000 */
[----:B------:R0:W-:Y:S01]  /*9260*/  @!P0 STS [R9+0x20], R10 ;  /* 0x0000200a09008388 */ /* 0x0001e20000000800 */
[----:B------:R-:W-:Y:S01]  /*9270*/  BAR.SYNC.DEFER_BLOCKING 0x0 ;  /* 0x0000000000007b1d */ /* 0x000fe20000010000 */
[----:B-----5:R-:W-:-:S07]  /*9280*/  ISETP.NE.AND P0, PT, RZ, UR9, PT ;  /* 0x00000009ff007c0c */ /* 0x020fce000bf05270 */
[----:B0-----:R-:W3:Y:S01]  /*9290*/  LDC R9, c[0x0][0x3f8] ;  /* 0x0000fe00ff097b82 */ /* 0x001ee20000000800 */
[----:B------:R-:W0:Y:S01]  /*92a0*/  @!P1 LDS R10, [R4+0x20] ;  /* 0x00002000040a9984 */ /* 0x000e220000000800 */
[----:B------:R-:W-:Y:S01]  /*92b0*/  ISETP.GT.AND P1, PT, R5, UR42, PT ;  /* 0x0000002a05007c0c */ /* 0x000fe2000bf24270 */
[----:B---3--:R-:W-:Y:S02]  /*92c0*/  IMAD R23, R9, UR11, R18 ;  /* 0x0000000b09177c24 */ /* 0x008fe4000f8e0212 */
[----:B0-----:R-:W0:Y:S02]  /*92d0*/  SHFL.BFLY PT, R7, R10, 0x4, 0x1f ;  /* 0x0c801f000a077f89 */ /* 0x001e2400000e0000 */
[----:B0-----:R-:W-:-:S05]  /*92e0*/  FADD.FTZ R7, R7, R10 ;  /* 0x0000000a07077221 */ /* 0x001fca0000010000 */
[----:B------:R-:W0:Y:S02]  /*92f0*/  SHFL.BFLY PT, R6, R7, 0x2, 0x1f ;  /* 0x0c401f0007067f89 */ /* 0x000e2400000e0000 */
[----:B0-----:R-:W-:-:S05]  /*9300*/  FADD.FTZ R6, R7, R6 ;  /* 0x0000000607067221 */ /* 0x001fca0000010000 */
[----:B------:R-:W0:Y:S02]  /*9310*/  SHFL.BFLY PT, R11, R6, 0x1, 0x1f ;  /* 0x0c201f00060b7f89 */ /* 0x000e2400000e0000 */
[----:B0-----:R-:W-:Y:S01]  /*9320*/  FADD.FTZ R11, R6, R11 ;  /* 0x0000000b060b7221 */ /* 0x001fe20000010000 */
[----:B------:R-:W-:-:S05]  /*9330*/  CS2R R6, SRZ ;  /* 0x0000000000067805 */ /* 0x000fca000001ff00 */
[----:B------:R-:W0:Y:S02]  /*9340*/  SHFL.IDX PT, R11, R11, RZ, 0x1f ;  /* 0x00001fff0b0b7589 */ /* 0x000e2400000e0000 */
[----:B0-----:R-:W-:-:S04]  /*9350*/  FADD.FTZ R4, R11, 9.9999999747524270788e-07 ;  /* 0x358637bd0b047421 */ /* 0x001fc80000010000 */
[----:B------:R0:W2:Y:S01]  /*9360*/  MUFU.RCP R15, R4 ;  /* 0x00000004000f7308 */ /* 0x0000a20000001000 */
[----:B------:R-:W-:Y:S05]  /*9370*/  @!P0 BRA `(.L_x_3768) ;  /* 0x0000000000188947 */ /* 0x000fea0003800000 */
[----:B0-----:R-:W0:Y:S08]  /*9380*/  LDC R4, c[0x0][0x488] ;  /* 0x00012200ff047b82 */ /* 0x001e300000000800 */
[----:B------:R-:W0:Y:S08]  /*9390*/  LDC R6, c[0x0][0x40c] ;  /* 0x00010300ff067b82 */ /* 0x000e300000000800 */
[----:B------:R-:W3:Y:S01]  /*93a0*/  LDC R7, c[0x0][0x3f4] ;  /* 0x0000fd00ff077b82 */ /* 0x000ee20000000800 */
[----:B0-----:R-:W-:-:S04]  /*93b0*/  IMAD R4, R23, R4, R6 ;  /* 0x0000000417047224 */ /* 0x001fc800078e0206 */
[----:B---3--:R-:W-:-:S05]  /*93c0*/  IMAD R6, R4, R7, RZ ;  /* 0x0000000704067224 */ /* 0x008fca00078e02ff */
[----:B------:R-:W-:-:S07]  /*93d0*/  SHF.R.S32.HI R7, RZ, 0x1f, R6 ;  /* 0x0000001fff077819 */ /* 0x000fce0000011406 */
.L_x_3768:
[----:B------:R-:W-:Y:S04]  /*93e0*/  BSSY.RECONVERGENT B0, `(.L_x_3769) ;  /* 0x0000062000007945 */ /* 0x000fe80003800200 */
[----:B------:R-:W-:Y:S05]  /*93f0*/  @P1 BRA `(.L_x_3770) ;  /* 0x0000000400801947 */ /* 0x000fea0003800000 */
[----:B0-----:R-:W-:Y:S01]  /*9400*/  IMAD.U32 R4, RZ, RZ, UR12 ;  /* 0x0000000cff047e24 */ /* 0x001fe2000f8e00ff */
[----:B------:R-:W-:Y:S01]  /*9410*/  LOP3.LUT R8, RZ, R0, RZ, 0x33, !PT ;  /* 0x00000000ff087212 */ /* 0x000fe200078e33ff */
[----:B------:R-:W-:Y:S03]  /*9420*/  BSSY.RECONVERGENT B1, `(.L_x_3771) ;  /* 0x0000028000017945 */ /* 0x000fe60003800200 */
[----:B------:R-:W-:-:S04]  /*9430*/  VIADDMNMX R4, R5, 0x100, R4, !PT ;  /* 0x0000010005047846 */ /* 0x000fc80007800104 */
        /* <DEDUP_REMOVED lines=10> */
[----:B------:R-:W-:Y:S01]  /*94e0*/  SHF.L.U32 R8, R4, 0x8, RZ ;  /* 0x0000000804087819 */ /* 0x000fe200000006ff */
[----:B------:R-:W-:Y:S01]  /*94f0*/  UIADD3 UR5, UPT, UPT, UR5, 0x240, URZ ;  /* 0x0000024005057890 */ /* 0x000fe2000fffe0ff */
[----:B------:R-:W-:Y:S02]  /*9500*/  IADD3.X R14, PT, PT, RZ, R7, RZ, P1, !PT ;  /* 0x00000007ff0e7210 */ /* 0x000fe40000ffe4ff */
[----:B------:R-:W-:-:S02]  /*9510*/  LOP3.LUT R10, R8, 0x300, RZ, 0xc0, !PT ;  /* 0x00000300080a7812 */ /* 0x000fc400078ec0ff */
[----:B------:R-:W-:Y:S02]  /*9520*/  LOP3.LUT R4, R4, 0x3, RZ, 0xc0, !PT ;  /* 0x0000000304047812 */ /* 0x000fe400078ec0ff */
[----:B------:R-:W-:Y:S01]  /*9530*/  LEA R8, R0, UR6, 0x1 ;  /* 0x0000000600087c11 */ /* 0x000fe2000f8e08ff */
[----:B------:R-:W-:Y:S01]  /*9540*/  IMAD.IADD R5, R5, 0x1, R10 ;  /* 0x0000000105057824 */ /* 0x000fe200078e020a */
[----:B------:R-:W-:Y:S02]  /*9550*/  IADD3 R11, PT, PT, -R4, RZ, RZ ;  /* 0x000000ff040b7210 */ /* 0x000fe40007ffe1ff */
[----:B---3--:R-:W-:-:S04]  /*9560*/  LEA R12, P1, R13, UR10, 0x2 ;  /* 0x0000000a0d0c7c11 */ /* 0x008fc8000f8210ff */
[----:B------:R-:W-:Y:S01]  /*9570*/  LEA.HI.X R13, R13, UR11, R14, 0x2, P1 ;  /* 0x0000000b0d0d7c11 */ /* 0x000fe200088f140e */
[----:B0-----:R-:W-:-:S06]  /*9580*/  ULEA UR5, UR8, UR5, 0x18 ;  /* 0x0000000508057291 */ /* 0x001fcc000f8ec0ff */
[----:B------:R-:W-:Y:S02]  /*9590*/  IADD3 R4, PT, PT, R8, UR5, RZ ;  /* 0x0000000508047c10 */ /* 0x000fe4000fffe0ff */
[----:B------:R-:W-:-:S07]  /*95a0*/  LEA R10, R0, UR5, 0x2 ;  /* 0x00000005000a7c11 */ /* 0x000fce000f8e10ff */
.L_x_3773:
[----:B---3--:R0:W2:Y:S01]  /*95b0*/  LDS R8, [R10] ;  /* 0x000000000a087984 */ /* 0x0080a20000000800 */
[----:B------:R-:W-:Y:S02]  /*95c0*/  @P0 MOV R9, R13 ;  /* 0x0000000d00090202 */ /* 0x000fe40000000f00 */
[----:B------:R-:W-:-:S04]  /*95d0*/  IADD3 R11, PT, PT, R11, 0x1, RZ ;  /* 0x000000010b0b7810 */ /* 0x000fc80007ffe0ff */
[----:B------:R-:W-:Y:S01]  /*95e0*/  ISETP.NE.AND P3, PT, R11, RZ, PT ;  /* 0x000000ff0b00720c */ /* 0x000fe20003f65270 */
[----:B0-----:R-:W-:Y:S02]  /*95f0*/  VIADD R10, R10, 0x400 ;  /* 0x000004000a0a7836 */ /* 0x001fe40000000000 */
[----:B--2---:R-:W-:-:S05]  /*9600*/  FMUL.FTZ R17, R8, R15 ;  /* 0x0000000f08117220 */ /* 0x004fca0000410000 */
[----:B------:R-:W-:-:S04]  /*9610*/  F2FP.F16.F32.PACK_AB R8, RZ, R17 ;  /* 0x00000011ff08723e */ /* 0x000fc800000000ff */
[----:B------:R-:W-:Y:S01]  /*9620*/  PRMT R14, R8, 0x7610, R14 ;  /* 0x00007610080e7816 */ /* 0x000fe2000000000e */
[----:B------:R-:W-:Y:S01]  /*9630*/  @P0 IMAD.MOV.U32 R8, RZ, RZ, R12 ;  /* 0x000000ffff080224 */ /* 0x000fe200078e000c */
[----:B------:R-:W-:-:S03]  /*9640*/  IADD3 R12, P1, PT, R12, 0x400, RZ ;  /* 0x000004000c0c7810 */ /* 0x000fc60007f3e0ff */
[----:B------:R0:W-:Y:S01]  /*9650*/  STS.U16 [R4], R14 ;  /* 0x0000000e04007388 */ /* 0x0001e20000000400 */
[----:B------:R-:W-:-:S03]  /*9660*/  IADD3.X R13, PT, PT, RZ, R13, RZ, P1, !PT ;  /* 0x0000000dff0d7210 */ /* 0x000fc60000ffe4ff */
[----:B------:R3:W-:Y:S01]  /*9670*/  @P0 STG.E desc[UR36][R8.64], R17 ;  /* 0x0000001108000986 */ /* 0x0007e2000c101924 */
[----:B0-----:R-:W-:Y:S01]  /*9680*/  IADD3 R4, PT, PT, R4, 0x200, RZ ;  /* 0x0000020004047810 */ /* 0x001fe20007ffe0ff */
[----:B------:R-:W-:Y:S06]  /*9690*/  @P3 BRA `(.L_x_3773) ;  /* 0xfffffffc00c43947 */ /* 0x000fec000383ffff */
.L_x_3772:
[----:B------:R-:W-:Y:S05]  /*96a0*/  BSYNC.RECONVERGENT B1 ;  /* 0x0000000000017941 */ /* 0x000fea0003800200 */
.L_x_3771:
[----:B------:R-:W-:Y:S05]  /*96b0*/  @!P2 BRA `(.L_x_3770) ;  /* 0x0000000000d0a947 */ /* 0x000fea0003800000 */
[----:B---3--:R-:W0:Y:S01]  /*96c0*/  S2R R9, SR_CgaCtaId ;  /* 0x0000000000097919 */ /* 0x008e220000008800 */
[----:B------:R-:W3:Y:S01]  /*96d0*/  LDCU.64 UR10, c[0x0][0x480] ;  /* 0x00009000ff0a77ac */ /* 0x000ee20008000a00 */
[----:B------:R-:W-:Y:S02]  /*96e0*/  MOV R4, 0x400 ;  /* 0x0000040000047802 */ /* 0x000fe40000000f00 */
[C---:B------:R-:W-:Y:S01]  /*96f0*/  IADD3 R8, P0, PT, R5.reuse, R6, RZ ;  /* 0x0000000605087210 */ /* 0x040fe20007f1e0ff */
        /* <DEDUP_REMOVED lines=9> */
[----:B------:R-:W-:-:S04]  /*9790*/  LEA.HI.X R7, R8, UR11, R7, 0x2, P3 ;  /* 0x0000000b08077c11 */ /* 0x000fc800098f1407 */
[----:B------:R-:W-:Y:S02]  /*97a0*/  IADD3.X R11, PT, PT, RZ, R7, RZ, P2, !PT ;  /* 0x00000007ff0b7210 */ /* 0x000fe400017fe4ff */
[----:B0-----:R-:W-:Y:S02]  /*97b0*/  LEA R9, R9, R4, 0x18 ;  /* 0x0000000409097211 */ /* 0x001fe400078ec0ff */
[----:B------:R-:W-:Y:S02]  /*97c0*/  SHF.L.U32 R4, R3, 0x2, RZ ;  /* 0x0000000203047819 */ /* 0x000fe400000006ff */
[----:B------:R-:W-:-:S03]  /*97d0*/  IADD3 R8, PT, PT, R6, 0x400, R9 ;  /* 0x0000040006087810 */ /* 0x000fc60007ffe009 */
[----:B------:R-:W-:-:S05]  /*97e0*/  IMAD R4, R5, 0x4, -R4 ;  /* 0x0000000405047824 */ /* 0x000fca00078e0a04 */
[----:B------:R-:W-:-:S07]  /*97f0*/  IADD3 R4, PT, PT, R4, 0x800, R9 ;  /* 0x0000080004047810 */ /* 0x000fce0007ffe009 */
.L_x_3774:
[----:B------:R-:W2:Y:S01]  /*9800*/  LDS R6, [R4+-0x800] ;  /* 0xfff8000004067984 */ /* 0x000ea20000000800 */
[----:B------:R-:W-:-:S04]  /*9810*/  IADD3 R5, PT, PT, R5, 0x400, RZ ;  /* 0x0000040005057810 */ /* 0x000fc80007ffe0ff */
[----:B------:R-:W-:Y:S01]  /*9820*/  ISETP.GT.AND P2, PT, R5, UR42, PT ;  /* 0x0000002a05007c0c */ /* 0x000fe2000bf44270 */
[----:B--2---:R-:W-:-:S05]  /*9830*/  FMUL.FTZ R13, R6, R15 ;  /* 0x0000000f060d7220 */ /* 0x004fca0000410000 */
[----:B------:R-:W-:-:S04]  /*9840*/  F2FP.F16.F32.PACK_AB R6, RZ, R13 ;  /* 0x0000000dff06723e */ /* 0x000fc800000000ff */
[----:B------:R-:W-:-:S05]  /*9850*/  PRMT R7, R6, 0x7610, R7 ;  /* 0x0000761006077816 */ /* 0x000fca0000000007 */
[----:B------:R0:W-:Y:S04]  /*9860*/  STS.U16 [R8+-0x400], R7 ;  /* 0xfffc000708007388 */ /* 0x0001e80000000400 */
[----:B------:R-:W2:Y:S01]  /*9870*/  LDS R6, [R4+-0x400] ;  /* 0xfffc000004067984 */ /* 0x000ea20000000800 */
[----:B0-----:R-:W-:Y:S02]  /*9880*/  IMAD.MOV.U32 R7, RZ, RZ, R11 ;  /* 0x000000ffff077224 */ /* 0x001fe400078e000b */
        /* <DEDUP_REMOVED lines=9> */
[----:B0-----:R-:W-:Y:S01]  /*9920*/  MOV R6, R10 ;  /* 0x0000000a00067202 */ /* 0x001fe20000000f00 */
[----:B--2---:R-:W-:-:S03]  /*9930*/  VIADD R4, R4, 0x1000 ;  /* 0x0000100004047836 */ /* 0x004fc60000000000 */
[----:B------:R-:W-:Y:S01]  /*9940*/  IADD3 R10, P3, PT, R6, 0x1000, RZ ;  /* 0x00001000060a7810 */ /* 0x000fe20007f7e0ff */
[----:B------:R-:W-:Y:S01]  /*9950*/  @P0 STG.E desc[UR36][R6.64+-0x800], R13 ;  /* 0xfff8000d06000986 */ /* 0x000fe2000c101924 */
[----:B------:R-:W-:Y:S02]  /*9960*/  PLOP3.LUT P0, PT, P1, PT, PT, 0x80, 0x8 ;  /* 0x000000000008781c */ /* 0x000fe40000f0f070 */
[----:B------:R-:W-:-:S11]  /*9970*/  IADD3.X R11, PT, PT, RZ, R7, RZ, P3, !PT ;  /* 0x00000007ff0b7210 */ /* 0x000fd60001ffe4ff */
        /* <DEDUP_REMOVED lines=8> */
.L_x_3770:
[----:B------:R-:W-:Y:S05]  /*9a00*/  BSYNC.RECONVERGENT B0 ;  /* 0x0000000000007941 */ /* 0x000fea0003800200 */
.L_x_3769:
[----:B------:R-:W-:Y:S01]  /*9a10*/  USHF.R.S32.HI UR5, URZ, 0x1f, UR42 ;  /* 0x0000001fff057899 */ /* 0x000fe2000801142a */
[----:B------:R-:W-:Y:S01]  /*9a20*/  SHF.L.U32 R19, R0, 0x3, RZ ;  /* 0x0000000300137819 */ /* 0x000fe200000006ff */
[----:B------:R-:W4:Y:S01]  /*9a30*/  LDCU.64 UR8, c[0x0][0x3b0] ;  /* 0x00007600ff0877ac */ /* 0x000f220008000a00 */
[----:B------:R-:W-:Y:S02]  /*9a40*/  CS2R R6, SRZ ;  /* 0x0000000000067805 */ /* 0x000fe4000001ff00 */
[----:B------:R-:W-:Y:S01]  /*9a50*/  LOP3.LUT R19, R19, 0xf8, RZ, 0xc0, !PT ;  /* 0x000000f813137812 */ /* 0x000fe200078ec0ff */
[----:B------:R-:W-:Y:S01]  /*9a60*/  ULEA.HI UR5, UR5, UR42, URZ, 0x3 ;  /* 0x0000002a05057291 */ /* 0x000fe2000f8f18ff */
[----:B------:R-:W0:Y:S03]  /*9a70*/  LDCU.64 UR14, c[0x0][0x3c8] ;  /* 0x00007900ff0e77ac */ /* 0x000e260008000a00 */
[----:B------:R-:W-:Y:S01]  /*9a80*/  ULOP3.LUT UR5, UR5, 0xfffffff8, URZ, 0xc0, !UPT ;  /* 0xfffffff805057892 */ /* 0x000fe2000f8ec0ff */
[----:B------:R-:W0:Y:S03]  /*9a90*/  LDCU.64 UR16, c[0x0][0x3c8] ;  /* 0x00007900ff1077ac */ /* 0x000e260008000a00 */
[----:B------:R-:W-:Y:S01]  /*9aa0*/  UIADD3 UR5, UPT, UPT, -UR5, UR42, URZ ;  /* 0x0000002a05057290 */ /* 0x000fe2000fffe1ff */
[----:B----4-:R-:W-:-:S05]  /*9ab0*/  ISETP.EQ.U32.AND P1, PT, RZ, UR8, PT ;  /* 0x00000008ff007c0c */ /* 0x010fca000bf22070 */
[----:B------:R-:W-:-:S04]  /*9ac0*/  ISETP.NE.AND P0, PT, R2, UR5, PT ;  /* 0x0000000502007c0c */ /* 0x000fc8000bf05270 */
[----:B------:R-:W-:-:S04]  /*9ad0*/  ISETP.GT.U32.OR P0, PT, R19, 0xbf, P0 ;  /* 0x000000bf1300780c */ /* 0x000fc80000704470 */
[----:B------:R-:W-:-:S13]  /*9ae0*/  ISETP.EQ.OR.EX P0, PT, RZ, UR9, P0, P1 ;  /* 0x00000009ff007c0c */ /* 0x000fda0008702710 */
[----:B---3--:R-:W3:Y:S01]  /*9af0*/  @!P0 LDC.64 R8, c[0x0][0x3b0] ;  /* 0x0000ec00ff088b82 */ /* 0x008ee20000000a00 */
[----:B------:R-:W-:Y:S01]  /*9b00*/  @!P0 IMAD R5, R18, 0xc0, R19 ;  /* 0x000000c012058824 */ /* 0x000fe200078e0213 */
[----:B------:R-:W-:Y:S03]  /*9b10*/  BSSY.RECONVERGENT B0, `(.L_x_3775) ;  /* 0x000029b000007945 */ /* 0x000fe60003800200 */
[----:B---3--:R-:W-:Y:S01]  /*9b20*/  @!P0 IMAD.WIDE.U32 R8, R5, 0x2, R8 ;  /* 0x0000000205088825 */ /* 0x008fe200078e0008 */
[----:B0-----:R-:W-:-:S06]  /*9b30*/  CS2R R4, SRZ ;  /* 0x0000000000047805 */ /* 0x001fcc000001ff00 */
[----:B------:R0:W5:Y:S01]  /*9b40*/  @!P0 LDG.E.128 R4, desc[UR36][R8.64] ;  /* 0x0000002408048981 */ /* 0x000162000c1e1d00 */
[----:B------:R-:W-:Y:S01]  /*9b50*/  BAR.SYNC.DEFER_BLOCKING 0x0 ;  /* 0x0000000000007b1d */ /* 0x000fe20000010000 */
[----:B------:R-:W-:Y:S01]  /*9b60*/  ISETP.GT.U32.AND P0, PT, R19, 0xbf, PT ;  /* 0x000000bf1300780c */ /* 0x000fe20003f04070 */
[----:B------:R-:W-:Y:S01]  /*9b70*/  IMAD R24, R23, 0xc0, RZ ;  /* 0x000000c017187824 */ /* 0x000fe200078e02ff */
[----:B------:R-:W-:Y:S02]  /*9b80*/  CS2R R34, SRZ ;  /* 0x0000000000227805 */ /* 0x000fe4000001ff00 */
[----:B------:R-:W-:Y:S02]  /*9b90*/  CS2R R32, SRZ ;  /* 0x0000000000207805 */ /* 0x000fe4000001ff00 */
[----:B------:R-:W-:Y:S02]  /*9ba0*/  CS2R R30, SRZ ;  /* 0x00000000001e7805 */ /* 0x000fe4000001ff00 */
[----:B------:R-:W-:-:S05]  /*9bb0*/  CS2R R28, SRZ ;  /* 0x00000000001c7805 */ /* 0x000fca000001ff00 */
[----:B0-----:R-:W-:Y:S05]  /*9bc0*/  @P0 BRA `(.L_x_3776) ;  /* 0x00000028003c0947 */ /* 0x001fea0003800000 */
[----:B------:R-:W0:Y:S01]  /*9bd0*/  LDCU UR8, c[0x0][0x3f4] ;  /* 0x00007e80ff0877ac */ /* 0x000e220008000800 */
[----:B------:R-:W3:Y:S01]  /*9be0*/  S2R R13, SR_CgaCtaId ;  /* 0x00000000000d7919 */ /* 0x000ee20000008800 */
[----:B------:R-:W4:Y:S01]  /*9bf0*/  LDC.64 R16, c[0x0][0x3c0] ;  /* 0x0000f000ff107b82 */ /* 0x000f220000000a00 */
[----:B------:R-:W-:Y:S01]  /*9c00*/  IADD3 R27, PT, PT, R3, R2, RZ ;  /* 0x00000002031b7210 */ /* 0x000fe20007ffe0ff */
[----:B------:R-:W-:Y:S01]  /*9c10*/  BSSY.RECONVERGENT B1, `(.L_x_3777) ;  /* 0x00000ea000017945 */ /* 0x000fe20003800200 */
[----:B------:R-:W-:Y:S01]  /*9c20*/  MOV R8, 0x400 ;  /* 0x0000040000087802 */ /* 0x000fe20000000f00 */
[----:B------:R-:W-:-:S03]  /*9c30*/  IMAD.MOV.U32 R35, RZ, RZ, RZ ;  /* 0x000000ffff237224 */ /* 0x000fc600078e00ff */
[----:B------:R-:W-:Y:S01]  /*9c40*/  IADD3 R8, PT, PT, R8, 0x240, RZ ;  /* 0x0000024008087810 */ /* 0x000fe20007ffe0ff */
[----:B0-----:R-:W-:-:S04]  /*9c50*/  IMAD.U32 R26, RZ, RZ, UR8 ;  /* 0x00000008ff1a7e24 */ /* 0x001fc8000f8e00ff */
[C---:B------:R-:W-:Y:S01]  /*9c60*/  IMAD R9, R26.reuse, UR4, R19 ;  /* 0x000000041a097c24 */ /* 0x040fe2000f8e0213 */
[----:B------:R-:W-:-:S03]  /*9c70*/  VIMNMX R11, PT, PT, R26, UR42, PT ;  /* 0x0000002a1a0b7c48 */ /* 0x000fc6000bfe0100 */
[----:B----4-:R-:W-:Y:S01]  /*9c80*/  IMAD.WIDE R16, R9, 0x2, R16 ;  /* 0x0000000209107825 */ /* 0x010fe200078e0210 */
[----:B------:R-:W-:Y:S02]  /*9c90*/  ISETP.GE.AND P0, PT, R27, R11, PT ;  /* 0x0000000b1b00720c */ /* 0x000fe40003f06270 */
[----:B---3--:R-:W-:-:S04]  /*9ca0*/  LEA R56, R13, R8, 0x18 ;  /* 0x000000080d387211 */ /* 0x008fc800078ec0ff */
[----:B-1----:R-:W-:-:S07]  /*9cb0*/  IADD3 R25, PT, PT, R56, UR6, RZ ;  /* 0x0000000638197c10 */ /* 0x002fce000fffe0ff */
[----:B------:R-:W-:Y:S05]  /*9cc0*/  @P0 BRA `(.L_x_3778) ;  /* 0x0000000c00780947 */ /* 0x000fea0003800000 */
[----:B------:R-:W-:Y:S01]  /*9cd0*/  IADD3 R8, PT, PT, R27, 0x8, RZ ;  /* 0x000000081b087810 */ /* 0x000fe20007ffe0ff */
[----:B------:R-:W0:Y:S01]  /*9ce0*/  LDCU UR8, c[0x0][0x3f8] ;  /* 0x00007f00ff0877ac */ /* 0x000e220008000800 */
[----:B------:R-:W-:Y:S01]  /*9cf0*/  LOP3.LUT R10, RZ, R3, RZ, 0x33, !PT ;  /* 0x00000003ff0a7212 */ /* 0x000fe200078e33ff */
[----:B------:R-:W-:Y:S01]  /*9d00*/  BSSY.RECONVERGENT B2, `(.L_x_3779) ;  /* 0x000007e000027945 */ /* 0x000fe20003800200 */
[----:B------:R-:W-:Y:S02]  /*9d10*/  VIMNMX R9, PT, PT, R11, R8, !PT ;  /* 0x000000080b097248 */ /* 0x000fe40007fe0100 */
[----:B------:R-:W-:Y:S01]  /*9d20*/  CS2R R28, SRZ ;  /* 0x00000000001c7805 */ /* 0x000fe2000001ff00 */
[----:B------:R-:W-:Y:S01]  /*9d30*/  IMAD.MOV.U32 R38, RZ, RZ, R27 ;  /* 0x000000ffff267224 */ /* 0x000fe200078e001b */
[----:B------:R-:W-:Y:S02]  /*9d40*/  CS2R R30, SRZ ;  /* 0x00000000001e7805 */ /* 0x000fe4000001ff00 */
[----:B------:R-:W-:-:S02]  /*9d50*/  IADD3 R54, PT, PT, -R2, R9, R10 ;  /* 0x0000000902367210 */ /* 0x000fc40007ffe10a */
[----:B------:R-:W-:Y:S02]  /*9d60*/  CS2R R32, SRZ ;  /* 0x0000000000207805 */ /* 0x000fe4000001ff00 */
[----:B------:R-:W-:Y:S02]  /*9d70*/  CS2R R34, SRZ ;  /* 0x0000000000227805 */ /* 0x000fe4000001ff00 */
[C---:B------:R-:W-:Y:S02]  /*9d80*/  ISETP.GE.U32.AND P0, PT, R54.reuse, 0x18, PT ;  /* 0x000000183600780c */ /* 0x040fe40003f06070 */
[----:B------:R-:W-:-:S04]  /*9d90*/  LEA.HI R9, R54, 0x1, RZ, 0x1d ;  /* 0x0000000136097811 */ /* 0x000fc800078fe8ff */
[----:B------:R-:W-:Y:S01]  /*9da0*/  LOP3.LUT P1, R57, R9, 0x3, RZ, 0xc0, !PT ;  /* 0x0000000309397812 */ /* 0x000fe2000782c0ff */
[----:B0-----:R-:W-:-:S06]  /*9db0*/  IMAD R55, R26, UR8, RZ ;  /* 0x000000081a377c24 */ /* 0x001fcc000f8e02ff */
[----:B------:R-:W-:Y:S06]  /*9dc0*/  @!P0 BRA `(.L_x_3780) ;  /* 0x0000000400c48947 */ /* 0x000fec0003800000 */
[----:B------:R-:W-:Y:S01]  /*9dd0*/  MOV R36, R8 ;  /* 0x0000000800247202 */ /* 0x000fe20000000f00 */
[----:B------:R-:W-:Y:S01]  /*9de0*/  HFMA2 R28, -RZ, RZ, 0, 0 ;  /* 0x00000000ff1c7431 */ /* 0x000fe200000001ff */
[----:B------:R-:W-:Y:S01]  /*9df0*/  LOP3.LUT R8, R9, 0x3ffffffc, RZ, 0xc0, !PT ;  /* 0x3ffffffc09087812 */ /* 0x000fe200078ec0ff */
[C---:B------:R-:W-:Y:S01]  /*9e00*/  VIADD R39, R27.reuse, 0x10 ;  /* 0x000000101b277836 */ /* 0x040fe20000000000 */
[----:B------:R-:W-:Y:S02]  /*9e10*/  LEA R9, R2, UR6, 0x1 ;  /* 0x0000000602097c11 */ /* 0x000fe4000f8e08ff */
[----:B------:R-:W-:Y:S01]  /*9e20*/  IADD3 R37, PT, PT, R27, 0x18, RZ ;  /* 0x000000181b257810 */ /* 0x000fe20007ffe0ff */
[----:B------:R-:W-:Y:S01]  /*9e30*/  IMAD.MOV R40, RZ, RZ, -R8 ;  /* 0x000000ffff287224 */ /* 0x000fe200078e0a08 */
[----:B------:R-:W-:Y:S02]  /*9e40*/  MOV R38, R27 ;  /* 0x0000001b00267202 */ /* 0x000fe40000000f00 */
[----:B------:R-:W-:-:S07]  /*9e50*/  IADD3 R41, PT, PT, R9, 0x20, R56 ;  /* 0x0000002009297810 */ /* 0x000fce0007ffe038 */
.L_x_3781:
[----:B------:R-:W-:Y:S01]  /*9e60*/  IADD3 R9, P0, PT, R38, UR7, RZ ;  /* 0x0000000726097c10 */ /* 0x000fe2000ff1e0ff */
[----:B------:R-:W0:Y:S03]  /*9e70*/  LDS.U16 R42, [R41+-0x20] ;  /* 0xffffe000292a7984 */ /* 0x000e260000000400 */
[----:B------:R-:W-:Y:S01]  /*9e80*/  IADD3.X R10, PT, PT, RZ, UR13, RZ, P0, !PT ;  /* 0x0000000dff0a7c10 */ /* 0x000fe200087fe4ff */
[----:B------:R-:W-:Y:S01]  /*9e90*/  LDS.U16 R52, [R41+-0x10] ;  /* 0xfffff00029347984 */ /* 0x000fe20000000400 */
[----:B------:R-:W-:-:S03]  /*9ea0*/  LEA R8, P0, R9, UR14, 0x2 ;  /* 0x0000000e09087c11 */ /* 0x000fc6000f8010ff */
[----:B------:R-:W1:Y:S01]  /*9eb0*/  LDS.U16 R53, [R41] ;  /* 0x0000000029357984 */ /* 0x000e620000000400 */
[----:B------:R-:W-:-:S05]  /*9ec0*/  LEA.HI.X R9, R9, UR15, R10, 0x2, P0 ;  /* 0x0000000f09097c11 */ /* 0x000fca00080f140a */
[----:B------:R-:W3:Y:S04]  /*9ed0*/  LDG.E R11, desc[UR36][R8.64] ;  /* 0x00000024080b7981 */ /* 0x000ee8000c1e1900 */
[----:B--2---:R-:W2:Y:S04]  /*9ee0*/  LDG.E R15, desc[UR36][R8.64+0x20] ;  /* 0x00002024080f7981 */ /* 0x004ea8000c1e1900 */
[----:B------:R-:W4:Y:S04]  /*9ef0*/  LDG.E R10, desc[UR36][R8.64+0x40] ;  /* 0x00004024080a7981 */ /* 0x000f28000c1e1900 */
[----:B------:R-:W4:Y:S01]  /*9f00*/  LDG.E R14, desc[UR36][R8.64+0x60] ;  /* 0x00006024080e7981 */ /* 0x000f22000c1e1900 */
[----:B---3--:R-:W-:-:S04]  /*9f10*/  IMAD R11, R55, R11, R38 ;  /* 0x0000000b370b7224 */ /* 0x008fc800078e0226 */
[----:B------:R-:W-:-:S04]  /*9f20*/  IMAD R11, R11, 0xc0, RZ ;  /* 0x000000c00b0b7824 */ /* 0x000fc800078e02ff */
[----:B------:R-:W-:-:S05]  /*9f30*/  IMAD.WIDE R12, R11, 0x2, R16 ;  /* 0x000000020b0c7825 */ /* 0x000fca00078e0210 */
[----:B------:R3:W3:Y:S01]  /*9f40*/  LDG.E.128 R44, desc[UR36][R12.64] ;  /* 0x000000240c2c7981 */ /* 0x0006e2000c1e1d00 */
[----:B--2---:R-:W-:-:S04]  /*9f50*/  IMAD R15, R55, R15, R36 ;  /* 0x0000000f370f7224 */ /* 0x004fc800078e0224 */
[----:B------:R-:W-:Y:S02]  /*9f60*/  IMAD R15, R15, 0xc0, RZ ;  /* 0x000000c00f0f7824 */ /* 0x000fe400078e02ff */
[----:B----4-:R-:W-:Y:S02]  /*9f70*/  IMAD R10, R55, R10, R39 ;  /* 0x0000000a370a7224 */ /* 0x010fe400078e0227 */
[----:B------:R-:W-:-:S04]  /*9f80*/  IMAD.WIDE R20, R15, 0x2, R16 ;  /* 0x000000020f147825 */ /* 0x000fc800078e0210 */
[----:B------:R-:W-:Y:S02]  /*9f90*/  IMAD R11, R10, 0xc0, RZ ;  /* 0x000000c00a0b7824 */ /* 0x000fe400078e02ff */
[----:B------:R-:W2:Y:S01]  /*9fa0*/  LDG.E.128 R20, desc[UR36][R20.64] ;  /* 0x0000002414147981 */ /* 0x000ea2000c1e1d00 */
[----:B------:R-:W-:Y:S02]  /*9fb0*/  IMAD R14, R55, R14, R37 ;  /* 0x0000000e370e7224 */ /* 0x000fe400078e0225 */
[----:B------:R-:W-:-:S04]  /*9fc0*/  IMAD.WIDE R8, R11, 0x2, R16 ;  /* 0x000000020b087825 */ /* 0x000fc800078e0210 */
[----:B------:R-:W-:Y:S02]  /*9fd0*/  IMAD R15, R14, 0xc0, RZ ;  /* 0x000000c00e0f7824 */ /* 0x000fe400078e02ff */
[----:B------:R-:W4:Y:S02]  /*9fe0*/  LDG.E.128 R8, desc[UR36][R8.64] ;  /* 0x0000002408087981 */ /* 0x000f24000c1e1d00 */
[----:B---3--:R-:W-:-:S06]  /*9ff0*/  IMAD.WIDE R12, R15, 0x2, R16 ;  /* 0x000000020f0c7825 */ /* 0x008fcc00078e0210 */
[----:B------:R-:W3:Y:S01]  /*a000*/  LDG.E.128 R12, desc[UR36][R12.64] ;  /* 0x000000240c0c7981 */ /* 0x000ee2000c1e1d00 */
[----:B0-----:R-:W-:Y:S01]  /*a010*/  HADD2.F32 R43, -RZ, R42.H0_H0 ;  /* 0x2000002aff2b7230 */ /* 0x001fe20000004100 */
[----:B------:R-:W-:Y:S01]  /*a020*/  IADD3 R40, PT, PT, R40, 0x4, RZ ;  /* 0x0000000428287810 */ /* 0x000fe20007ffe0ff */
[----:B-1----:R-:W-:Y:S01]  /*a030*/  HADD2.F32 R53, -RZ, R53.H0_H0 ;  /* 0x20000035ff357230 */ /* 0x002fe20000004100 */
[----:B------:R-:W-:Y:S01]  /*a040*/  IADD3 R38, PT, PT, R38, 0x20, RZ ;  /* 0x0000002026267810 */ /* 0x000fe20007ffe0ff */
[----:B------:R-:W-:Y:S01]  /*a050*/  VIADD R39, R39, 0x20 ;  /* 0x0000002027277836 */ /* 0x000fe20000000000 */
[----:B------:R-:W-:Y:S02]  /*a060*/  ISETP.NE.AND P0, PT, R40, RZ, PT ;  /* 0x000000ff2800720c */ /* 0x000fe40003f05270 */
[----:B------:R-:W-:Y:S02]  /*a070*/  IADD3 R36, PT, PT, R36, 0x20, RZ ;  /* 0x0000002024247810 */ /* 0x000fe40007ffe0ff */
[----:B------:R-:W-:Y:S01]  /*a080*/  IADD3 R37, PT, PT, R37, 0x20, RZ ;  /* 0x0000002025257810 */ /* 0x000fe20007ffe0ff */
[----:B------:R-:W-:-:S02]  /*a090*/  HADD2.F32 R51, -RZ, R47.H0_H0 ;  /* 0x2000002fff337230 */ /* 0x000fc40000004100 */
[----:B------:R-:W-:Y:S02]  /*a0a0*/  HADD2.F32 R50, -RZ, R47.H1_H1 ;  /* 0x3000002fff327230 */ /* 0x000fe40000004100 */
[----:B------:R-:W0:Y:S01]  /*a0b0*/  LDS.U16 R47, [R41+0x10] ;  /* 0x00001000292f7984 */ /* 0x000e220000000400 */
        /* <DEDUP_REMOVED lines=12> */
[--C-:B--2---:R-:W-:Y:S02]  /*a180*/  HADD2.F32 R28, -RZ, R20.reuse.H0_H0 ;  /* 0x20000014ff1c7230 */ /* 0x104fe40000004100 */
[----:B------:R-:W-:Y:S01]  /*a190*/  FFMA.FTZ R46, R43, R46, R33 ;  /* 0x0000002e2b2e7223 */ /* 0x000fe20000010021 */
[----:B------:R-:W-:-:S02]  /*a1a0*/  HADD2.F32 R31, -RZ, R20.H1_H1 ;  /* 0x30000014ff1f7230 */ /* 0x000fc40000004100 */
[----:B------:R-:W-:Y:S01]  /*a1b0*/  FFMA.FTZ R45, R43, R45, R30 ;  /* 0x0000002d2b2d7223 */ /* 0x000fe2000001001e */
[--C-:B------:R-:W-:Y:S02]  /*a1c0*/  HADD2.F32 R33, -RZ, R21.reuse.H0_H0 ;  /* 0x20000015ff217230 */ /* 0x100fe40000004100 */
[----:B------:R-:W-:Y:S02]  /*a1d0*/  HADD2.F32 R20, -RZ, R21.H1_H1 ;  /* 0x30000015ff147230 */ /* 0x000fe40000004100 */
[--C-:B------:R-:W-:Y:S02]  /*a1e0*/  HADD2.F32 R30, -RZ, R22.reuse.H0_H0 ;  /* 0x20000016ff1e7230 */ /* 0x100fe40000004100 */
[----:B------:R-:W-:Y:S02]  /*a1f0*/  HADD2.F32 R21, -RZ, R22.H1_H1 ;  /* 0x30000016ff157230 */ /* 0x000fe40000004100 */
[----:B------:R-:W-:Y:S02]  /*a200*/  HADD2.F32 R22, -RZ, R23.H0_H0 ;  /* 0x20000017ff167230 */ /* 0x000fe40000004100 */
[----:B------:R-:W-:-:S02]  /*a210*/  HADD2.F32 R29, -RZ, R52.H0_H0 ;  /* 0x20000034ff1d7230 */ /* 0x000fc40000004100 */
[----:B------:R-:W-:Y:S02]  /*a220*/  HADD2.F32 R23, -RZ, R23.H1_H1 ;  /* 0x30000017ff177230 */ /* 0x000fe40000004100 */
[----:B----4-:R-:W-:Y:S02]  /*a230*/  HADD2.F32 R32, -RZ, R9.H0_H0 ;  /* 0x20000009ff207230 */ /* 0x010fe40000004100 */
        /* <DEDUP_REMOVED lines=8> */
[----:B------:R-:W-:-:S02]  /*a2c0*/  HADD2.F32 R29, -RZ, R8.H0_H0 ;  /* 0x20000008ff1d7230 */ /* 0x000fc40000004100 */
[C---:B------:R-:W-:Y:S01]  /*a2d0*/  FFMA.FTZ R32, R53.reuse, R32, R33 ;  /* 0x0000002035207223 */ /* 0x040fe20000010021 */
[----:B------:R-:W-:Y:S02]  /*a2e0*/  HADD2.F32 R8, -RZ, R8.H1_H1 ;  /* 0x30000008ff087230 */ /* 0x000fe40000004100 */
[----:B------:R-:W-:Y:S02]  /*a2f0*/  HADD2.F32 R9, -RZ, R9.H1_H1 ;  /* 0x30000009ff097230 */ /* 0x000fe40000004100 */
[C---:B------:R-:W-:Y:S01]  /*a300*/  FFMA.FTZ R28, R53.reuse, R29, R28 ;  /* 0x0000001d351c7223 */ /* 0x040fe2000001001c */
[--C-:B------:R-:W-:Y:S02]  /*a310*/  HADD2.F32 R35, -RZ, R10.reuse.H0_H0 ;  /* 0x2000000aff237230 */ /* 0x100fe40000004100 */
[C---:B------:R-:W-:Y:S01]  /*a320*/  FFMA.FTZ R31, R53.reuse, R8, R31 ;  /* 0x00000008351f7223 */ /* 0x040fe2000001001f */
[----:B------:R-:W-:Y:S02]  /*a330*/  HADD2.F32 R10, -RZ, R10.H1_H1 ;  /* 0x3000000aff0a7230 */ /* 0x000fe40000004100 */
[----:B------:R-:W-:Y:S01]  /*a340*/  FFMA.FTZ R9, R53, R9, R20 ;  /* 0x0000000935097223 */ /* 0x000fe20000010014 */
[----:B------:R-:W-:-:S02]  /*a350*/  HADD2.F32 R43, -RZ, R11.H0_H0 ;  /* 0x2000000bff2b7230 */ /* 0x000fc40000004100 */
[C---:B------:R-:W-:Y:S01]  /*a360*/  FFMA.FTZ R35, R53.reuse, R35, R30 ;  /* 0x0000002335237223 */ /* 0x040fe2000001001e */
[----:B------:R-:W-:Y:S02]  /*a370*/  HADD2.F32 R34, -RZ, R11.H1_H1 ;  /* 0x3000000bff227230 */ /* 0x000fe40000004100 */
[C---:B------:R-:W-:Y:S01]  /*a380*/  FFMA.FTZ R10, R53.reuse, R10, R21 ;  /* 0x0000000a350a7223 */ /* 0x040fe20000010015 */
[----:B0-----:R-:W-:Y:S02]  /*a390*/  HADD2.F32 R47, -RZ, R47.H0_H0 ;  /* 0x2000002fff2f7230 */ /* 0x001fe40000004100 */
[C---:B------:R-:W-:Y:S01]  /*a3a0*/  FFMA.FTZ R22, R53.reuse, R43, R22 ;  /* 0x0000002b35167223 */ /* 0x040fe20000010016 */
[----:B---3--:R-:W-:Y:S02]  /*a3b0*/  HADD2.F32 R29, -RZ, R13.H0_H0 ;  /* 0x2000000dff1d7230 */ /* 0x008fe40000004100 */
[----:B------:R-:W-:Y:S01]  /*a3c0*/  FFMA.FTZ R23, R53, R34, R23 ;  /* 0x0000002235177223 */ /* 0x000fe20000010017 */
[----:B------:R-:W-:-:S02]  /*a3d0*/  HADD2.F32 R8, -RZ, R12.H0_H0 ;  /* 0x2000000cff087230 */ /* 0x000fc40000004100 */
[--C-:B------:R-:W-:Y:S02]  /*a3e0*/  HADD2.F32 R20, -RZ, R14.reuse.H0_H0 ;  /* 0x2000000eff147230 */ /* 0x100fe40000004100 */
[C---:B------:R-:W-:Y:S01]  /*a3f0*/  FFMA.FTZ R29, R47.reuse, R29, R32 ;  /* 0x0000001d2f1d7223 */ /* 0x040fe20000010020 */
[----:B------:R-:W-:Y:S02]  /*a400*/  HADD2.F32 R33, -RZ, R14.H1_H1 ;  /* 0x3000000eff217230 */ /* 0x000fe40000004100 */
[C---:B------:R-:W-:Y:S01]  /*a410*/  FFMA.FTZ R28, R47.reuse, R8, R28 ;  /* 0x000000082f1c7223 */ /* 0x040fe2000001001c */
[----:B------:R-:W-:Y:S02]  /*a420*/  HADD2.F32 R12, -RZ, R12.H1_H1 ;  /* 0x3000000cff0c7230 */ /* 0x000fe40000004100 */
[C---:B------:R-:W-:Y:S01]  /*a430*/  FFMA.FTZ R32, R47.reuse, R20, R35 ;  /* 0x000000142f207223 */ /* 0x040fe20000010023 */
[----:B------:R-:W-:Y:S02]  /*a440*/  HADD2.F32 R30, -RZ, R13.H1_H1 ;  /* 0x3000000dff1e7230 */ /* 0x000fe40000004100 */
[----:B------:R-:W-:Y:S01]  /*a450*/  FFMA.FTZ R33, R47, R33, R10 ;  /* 0x000000212f217223 */ /* 0x000fe2000001000a */
[----:B------:R-:W-:-:S02]  /*a460*/  HADD2.F32 R11, -RZ, R15.H0_H0 ;  /* 0x2000000fff0b7230 */ /* 0x000fc40000004100 */
[C---:B------:R-:W-:Y:S01]  /*a470*/  FFMA.FTZ R31, R47.reuse, R12, R31 ;  /* 0x0000000c2f1f7223 */ /* 0x040fe2000001001f */
[----:B------:R-:W-:Y:S02]  /*a480*/  HADD2.F32 R14, -RZ, R15.H1_H1 ;  /* 0x3000000fff0e7230 */ /* 0x000fe40000004100 */
[----:B------:R-:W-:Y:S01]  /*a490*/  FFMA.FTZ R30, R47, R30, R9 ;  /* 0x0000001e2f1e7223 */ /* 0x000fe20000010009 */
[----:B------:R-:W-:Y:S02]  /*a4a0*/  VIADD R41, R41, 0x40 ;  /* 0x0000004029297836 */ /* 0x000fe40000000000 */
[C---:B------:R-:W-:Y:S01]  /*a4b0*/  FFMA.FTZ R34, R47.reuse, R11, R22 ;  /* 0x0000000b2f227223 */ /* 0x040fe20000010016 */
[----:B------:R-:W-:Y:S01]  /*a4c0*/  FFMA.FTZ R35, R47, R14, R23 ;  /* 0x0000000e2f237223 */ /* 0x000fe20000010017 */
[----:B------:R-:W-:Y:S06]  /*a4d0*/  @P0 BRA `(.L_x_3781) ;  /* 0xfffffff800600947 */ /* 0x000fec000383ffff */
.L_x_3780:
[----:B------:R-:W-:Y:S05]  /*a4e0*/  BSYNC.RECONVERGENT B2 ;  /* 0x0000000000027941 */ /* 0x000fea0003800200 */
.L_x_3779:
[----:B------:R-:W-:Y:S05]  /*a4f0*/  @!P1 BRA `(.L_x_3778) ;  /* 0x00000004006c9947 */ /* 0x000fea0003800000 */
[----:B------:R-:W-:Y:S01]  /*a500*/  ISETP.NE.AND P1, PT, R57, 0x1, PT ;  /* 0x000000013900780c */ /* 0x000fe20003f25270 */
[----:B------:R-:W-:Y:S01]  /*a510*/  BSSY.RECONVERGENT B2, `(.L_x_3782) ;  /* 0x000003a000027945 */ /* 0x000fe20003800200 */
[----:B------:R-:W-:-:S11]  /*a520*/  LOP3.LUT P0, RZ, R54, 0x8, RZ, 0xc0, !PT ;  /* 0x0000000836ff7812 */ /* 0x000fd6000780c0ff */
[----:B------:R-:W-:Y:S05]  /*a530*/  @!P1 BRA `(.L_x_3783) ;  /* 0x0000000000dc9947 */ /* 0x000fea0003800000 */
[----:B------:R-:W0:Y:S01]  /*a540*/  LDCU.64 UR8, c[0x0][0x3c8] ;  /* 0x00007900ff0877ac */ /* 0x000e220008000a00 */
[----:B------:R-:W-:-:S04]  /*a550*/  IADD3 R9, P1, PT, R38, UR7, RZ ;  /* 0x0000000726097c10 */ /* 0x000fc8000ff3e0ff */
[----:B------:R-:W-:Y:S02]  /*a560*/  IADD3.X R10, PT, PT, RZ, UR13, RZ, P1, !PT ;  /* 0x0000000dff0a7c10 */ /* 0x000fe40008ffe4ff */
[----:B0-----:R-:W-:-:S04]  /*a570*/  LEA R8, P1, R9, UR8, 0x2 ;  /* 0x0000000809087c11 */ /* 0x001fc8000f8210ff */
[----:B------:R-:W-:-:S05]  /*a580*/  LEA.HI.X R9, R9, UR9, R10, 0x2, P1 ;  /* 0x0000000909097c11 */ /* 0x000fca00088f140a */
[----:B------:R-:W3:Y:S04]  /*a590*/  LDG.E R11, desc[UR36][R8.64] ;  /* 0x00000024080b7981 */ /* 0x000ee8000c1e1900 */
[----:B------:R0:W4:Y:S01]  /*a5a0*/  LDG.E R13, desc[UR36][R8.64+0x20] ;  /* 0x00002024080d7981 */ /* 0x000122000c1e1900 */
[----:B------:R-:W-:Y:S01]  /*a5b0*/  IMAD.MOV.U32 R12, RZ, RZ, 0xc0 ;  /* 0x000000c0ff0c7424 */ /* 0x000fe200078e00ff */
[----:B------:R-:W-:-:S04]  /*a5c0*/  IADD3 R14, PT, PT, -R3, R38, RZ ;  /* 0x00000026030e7210 */ /* 0x000fc80007ffe1ff */
[----:B------:R-:W-:-:S05]  /*a5d0*/  LEA R14, R14, R25, 0x1 ;  /* 0x000000190e0e7211 */ /* 0x000fca00078e08ff */
[----:B0-----:R-:W0:Y:S04]  /*a5e0*/  LDS.U16 R8, [R14] ;  /* 0x000000000e087984 */ /* 0x001e280000000400 */
[----:B--2---:R-:W1:Y:S01]  /*a5f0*/  LDS.U16 R15, [R14+0x10] ;  /* 0x000010000e0f7984 */ /* 0x004e620000000400 */
[----:B---3--:R-:W-:-:S04]  /*a600*/  IMAD R11, R55, R11, R38 ;  /* 0x0000000b370b7224 */ /* 0x008fc800078e0226 */
[----:B------:R-:W-:Y:S02]  /*a610*/  IMAD R11, R11, 0xc0, RZ ;  /* 0x000000c00b0b7824 */ /* 0x000fe400078e02ff */
[----:B----4-:R-:W-:Y:S02]  /*a620*/  IMAD R13, R55, R13, R38 ;  /* 0x0000000d370d7224 */ /* 0x010fe400078e0226 */
[----:B------:R-:W-:-:S04]  /*a630*/  IMAD.WIDE R10, R11, 0x2, R16 ;  /* 0x000000020b0a7825 */ /* 0x000fc800078e0210 */
[----:B------:R-:W-:Y:S01]  /*a640*/  IMAD R13, R13, R12, 0x600 ;  /* 0x000006000d0d7424 */ /* 0x000fe200078e020c */
[----:B------:R-:W2:Y:S03]  /*a650*/  LDG.E.128 R20, desc[UR36][R10.64] ;  /* 0x000000240a147981 */ /* 0x000ea6000c1e1d00 */
[----:B------:R-:W-:-:S05]  /*a660*/  IMAD.WIDE R12, R13, 0x2, R16 ;  /* 0x000000020d0c7825 */ /* 0x000fca00078e0210 */
[----:B------:R3:W4:Y:S01]  /*a670*/  LDG.E.128 R40, desc[UR36][R12.64] ;  /* 0x000000240c287981 */ /* 0x000722000c1e1d00 */
[----:B0-----:R-:W-:Y:S02]  /*a680*/  HADD2.F32 R9, -RZ, R8.H0_H0 ;  /* 0x20000008ff097230 */ /* 0x001fe40000004100 */
[----:B-1----:R-:W-:Y:S02]  /*a690*/  HADD2.F32 R15, -RZ, R15.H0_H0 ;  /* 0x2000000fff0f7230 */ /* 0x002fe40000004100 */
[----:B------:R-:W-:Y:S02]  /*a6a0*/  VIADD R38, R38, 0x10 ;  /* 0x0000001026267836 */ /* 0x000fe40000000000 */
[----:B--2---:R-:W-:Y:S02]  /*a6b0*/  HADD2.F32 R8, -RZ, R20.H0_H0 ;  /* 0x20000014ff087230 */ /* 0x004fe40000004100 */
[----:B------:R-:W-:Y:S02]  /*a6c0*/  HADD2.F32 R10, -RZ, R21.H0_H0 ;  /* 0x20000015ff0a7230 */ /* 0x000fe40000004100 */
        /* <DEDUP_REMOVED lines=8> */
[----:B---3--:R-:W-:-:S02]  /*a750*/  HADD2.F32 R13, -RZ, R23.H0_H0 ;  /* 0x20000017ff0d7230 */ /* 0x008fc40000004100 */
[C---:B------:R-:W-:Y:S01]  /*a760*/  FFMA.FTZ R21, R9.reuse, R21, R30 ;  /* 0x0000001509157223 */ /* 0x040fe2000001001e */
[----:B------:R-:W-:Y:S02]  /*a770*/  HADD2.F32 R12, -RZ, R23.H1_H1 ;  /* 0x30000017ff0c7230 */ /* 0x000fe40000004100 */
[C---:B------:R-:W-:Y:S01]  /*a780*/  FFMA.FTZ R22, R9.reuse, R22, R33 ;  /* 0x0000001609167223 */ /* 0x040fe20000010021 */
[--C-:B----4-:R-:W-:Y:S02]  /*a790*/  HADD2.F32 R28, -RZ, R40.reuse.H0_H0 ;  /* 0x20000028ff1c7230 */ /* 0x110fe40000004100 */
        /* <DEDUP_REMOVED lines=15> */
[C---:B------:R-:W-:Y:S02]  /*a890*/  FFMA.FTZ R34, R15.reuse, R34, R13 ;  /* 0x000000220f227223 */ /* 0x040fe4000001000d */
[----:B------:R-:W-:-:S07]  /*a8a0*/  FFMA.FTZ R35, R15, R35, R12 ;  /* 0x000000230f237223 */ /* 0x000fce000001000c */
.L_x_3783:
[----:B------:R-:W-:Y:S05]  /*a8b0*/  BSYNC.RECONVERGENT B2 ;  /* 0x0000000000027941 */ /* 0x000fea0003800200 */
.L_x_3782:
[----:B------:R-:W-:Y:S05]  /*a8c0*/  @P0 BRA `(.L_x_3778) ;  /* 0x0000000000780947 */ /* 0x000fea0003800000 */
[----:B------:R-:W0:Y:S01]  /*a8d0*/  LDCU.64 UR8, c[0x0][0x3c8] ;  /* 0x00007900ff0877ac */ /* 0x000e220008000a00 */
[----:B------:R-:W-:-:S04]  /*a8e0*/  IADD3 R8, P0, PT, R38, UR7, RZ ;  /* 0x0000000726087c10 */ /* 0x000fc8000ff1e0ff */
[----:B------:R-:W-:Y:S02]  /*a8f0*/  IADD3.X R9, PT, PT, RZ, UR13, RZ, P0, !PT ;  /* 0x0000000dff097c10 */ /* 0x000fe400087fe4ff */
[----:B0-----:R-:W-:-:S04]  /*a900*/  LEA R10, P0, R8, UR8, 0x2 ;  /* 0x00000008080a7c11 */ /* 0x001fc8000f8010ff */
[----:B------:R-:W-:-:S06]  /*a910*/  LEA.HI.X R11, R8, UR9, R9, 0x2, P0 ;  /* 0x00000009080b7c11 */ /* 0x000fcc00080f1409 */
[----:B------:R-:W3:Y:S01]  /*a920*/  LDG.E R11, desc[UR36][R10.64] ;  /* 0x000000240a0b7981 */ /* 0x000ee2000c1e1900 */
[----:B------:R-:W-:-:S05]  /*a930*/  IADD3 R20, PT, PT, -R3, R38, RZ ;  /* 0x0000002603147210 */ /* 0x000fca0007ffe1ff */
[----:B------:R-:W-:-:S06]  /*a940*/  IMAD R20, R20, 0x2, R25 ;  /* 0x0000000214147824 */ /* 0x000fcc00078e0219 */
[----:B------:R-:W0:Y:S01]  /*a950*/  LDS.U16 R20, [R20] ;  /* 0x0000000014147984 */ /* 0x000e220000000400 */
[----:B---3--:R-:W-:-:S04]  /*a960*/  IMAD R8, R55, R11, R38 ;  /* 0x0000000b37087224 */ /* 0x008fc800078e0226 */
[----:B------:R-:W-:-:S04]  /*a970*/  IMAD R9, R8, 0xc0, RZ ;  /* 0x000000c008097824 */ /* 0x000fc800078e02ff */
[----:B------:R-:W-:-:S05]  /*a980*/  IMAD.WIDE R8, R9, 0x2, R16 ;  /* 0x0000000209087825 */ /* 0x000fca00078e0210 */
[----:B--2---:R-:W2:Y:S01]  /*a990*/  LDG.E.128 R12, desc[UR36][R8.64] ;  /* 0x00000024080c7981 */ /* 0x004ea2000c1e1d00 */
[----:B0-----:R-:W-:Y:S02]  /*a9a0*/  HADD2.F32 R21, -RZ, R20.H0_H0 ;  /* 0x20000014ff157230 */ /* 0x001fe40000004100 */
[----:B--2---:R-:W-:Y:S02]  /*a9b0*/  HADD2.F32 R22, -RZ, R12.H0_H0 ;  /* 0x2000000cff167230 */ /* 0x004fe40000004100 */
[----:B------:R-:W-:Y:S02]  /*a9c0*/  HADD2.F32 R10, -RZ, R13.H0_H0 ;  /* 0x2000000dff0a7230 */ /* 0x000fe40000004100 */
[----:B------:R-:W-:Y:S02]  /*a9d0*/  HADD2.F32 R11, -RZ, R14.H0_H0 ;  /* 0x2000000eff0b7230 */ /* 0x000fe40000004100 */
[----:B------:R-:W-:Y:S01]  /*a9e0*/  FFMA.FTZ R28, R21, R22, R28 ;  /* 0x00000016151c7223 */ /* 0x000fe2000001001c */
[----:B------:R-:W-:-:S02]  /*a9f0*/  HADD2.F32 R12, -RZ, R12.H1_H1 ;  /* 0x3000000cff0c7230 */ /* 0x000fc40000004100 */
        /* <DEDUP_REMOVED lines=9> */
[C---:B------:R-:W-:Y:S02]  /*aa90*/  FFMA.FTZ R34, R21.reuse, R9, R34 ;  /* 0x0000000915227223 */ /* 0x040fe40000010022 */
[----:B------:R-:W-:-:S07]  /*aaa0*/  FFMA.FTZ R35, R21, R8, R35 ;  /* 0x0000000815237223 */ /* 0x000fce0000010023 */
.L_x_3778:
[----:B------:R-:W-:Y:S05]  /*aab0*/  BSYNC.RECONVERGENT B1 ;  /* 0x0000000000017941 */ /* 0x000fea0003800200 */
.L_x_3777:
[----:B------:R-:W-:Y:S01]  /*aac0*/  ISETP.GE.AND P0, PT, R27, UR42, PT ;  /* 0x0000002a1b007c0c */ /* 0x000fe2000bf06270 */
[----:B------:R-:W-:-:S12]  /*aad0*/  BSSY.RECONVERGENT B1, `(.L_x_3784) ;  /* 0x0000130000017945 */ /* 0x000fd80003800200 */
[----:B------:R-:W-:Y:S05]  /*aae0*/  @P0 BRA `(.L_x_3785) ;  /* 0x0000001000b80947 */ /* 0x000fea0003800000 */
[----:B------:R-:W-:Y:S01]  /*aaf0*/  HFMA2 R8, -RZ, RZ, 0, 4.76837158203125e-07 ;  /* 0x00000008ff087431 */ /* 0x000fe200000001ff */
[----:B------:R-:W-:Y:S01]  /*ab00*/  LOP3.LUT R38, RZ, R3, RZ, 0x33, !PT ;  /* 0x00000003ff267212 */ /* 0x000fe200078e33ff */
[----:B------:R-:W0:Y:S01]  /*ab10*/  LDCU UR8, c[0x0][0x3f8] ;  /* 0x00007f00ff0877ac */ /* 0x000e220008000800 */
[----:B------:R-:W-:Y:S02]  /*ab20*/  BSSY.RECONVERGENT B2, `(.L_x_3786) ;  /* 0x0000047000027945 */ /* 0x000fe40003800200 */
[----:B------:R-:W-:-:S04]  /*ab30*/  VIADDMNMX R9, R27, R8, UR42, !PT ;  /* 0x0000002a1b097e46 */ /* 0x000fc8000f800108 */
[----:B------:R-:W-:-:S04]  /*ab40*/  IADD3 R38, PT, PT, -R2, R9, R38 ;  /* 0x0000000902267210 */ /* 0x000fc80007ffe126 */
[----:B------:R-:W-:Y:S01]  /*ab50*/  LOP3.LUT R8, R38, 0x18, RZ, 0xc0, !PT ;  /* 0x0000001826087812 */ /* 0x000fe200078ec0ff */
[----:B0-----:R-:W-:-:S03]  /*ab60*/  IMAD R40, R26, UR8, RZ ;  /* 0x000000081a287c24 */ /* 0x001fc6000f8e02ff */
[----:B------:R-:W-:-:S13]  /*ab70*/  ISETP.NE.AND P0, PT, R8, 0x18, PT ;  /* 0x000000180800780c */ /* 0x000fda0003f05270 */
[----:B------:R-:W-:Y:S05]  /*ab80*/  @!P0 BRA `(.L_x_3787) ;  /* 0x0000000400008947 */ /* 0x000fea0003800000 */
[----:B------:R-:W0:Y:S01]  /*ab90*/  LDC R26, c[0x0][0x3f4] ;  /* 0x0000fd00ff1a7b82 */ /* 0x000e220000000800 */
[----:B------:R-:W-:Y:S02]  /*aba0*/  LEA.HI R8, R38, 0x1, RZ, 0x1d ;  /* 0x0000000126087811 */ /* 0x000fe400078fe8ff */
[----:B------:R-:W-:Y:S02]  /*abb0*/  LEA R9, R2, UR6, 0x1 ;  /* 0x0000000602097c11 */ /* 0x000fe4000f8e08ff */
[----:B------:R-:W-:Y:S02]  /*abc0*/  LOP3.LUT R8, R8, 0x3, RZ, 0xc0, !PT ;  /* 0x0000000308087812 */ /* 0x000fe400078ec0ff */
[----:B------:R-:W-:-:S03]  /*abd0*/  IADD3 R12, PT, PT, R56, R9, RZ ;  /* 0x00000009380c7210 */ /* 0x000fc60007ffe0ff */
[----:B------:R-:W-:-:S07]  /*abe0*/  IMAD.MOV R13, RZ, RZ, -R8 ;  /* 0x000000ffff0d7224 */ /* 0x000fce00078e0a08 */
.L_x_3790:
[----:B0-----:R-:W-:Y:S01]  /*abf0*/  ISETP.GE.AND P1, PT, R27, R26, PT ;  /* 0x0000001a1b00720c */ /* 0x001fe20003f26270 */
[----:B------:R-:W-:Y:S01]  /*ac00*/  BSSY.RECONVERGENT B3, `(.L_x_3788) ;  /* 0x0000035000037945 */ /* 0x000fe20003800200 */
[----:B------:R-:W-:-:S04]  /*ac10*/  IADD3 R13, PT, PT, R13, 0x1, RZ ;  /* 0x000000010d0d7810 */ /* 0x000fc80007ffe0ff */
[----:B------:R-:W-:-:S07]  /*ac20*/  ISETP.NE.AND P0, PT, R13, RZ, PT ;  /* 0x000000ff0d00720c */ /* 0x000fce0003f05270 */
[----:B------:R-:W-:Y:S06]  /*ac30*/  @!P1 BRA `(.L_x_3789) ;  /* 0x0000000000c49947 */ /* 0x000fec0003800000 */
[----:B------:R-:W-:Y:S02]  /*ac40*/  IABS R11, R26 ;  /* 0x0000001a000b7213 */ /* 0x000fe40000000000 */
[----:B------:R-:W-:Y:S02]  /*ac50*/  IABS R20, R27 ;  /* 0x0000001b00147213 */ /* 0x000fe40000000000 */
[----:B------:R-:W0:Y:S01]  /*ac60*/  I2F.RP R10, R11 ;  /* 0x0000000b000a7306 */ /* 0x000e220000209400 */
[----:B------:R-:W-:Y:S02]  /*ac70*/  ISETP.GE.AND P2, PT, R27, RZ, PT ;  /* 0x000000ff1b00720c */ /* 0x000fe40003f46270 */
[----:B------:R-:W-:-:S05]  /*ac80*/  ISETP.NE.AND P3, PT, R26, RZ, PT ;  /* 0x000000ff1a00720c */ /* 0x000fca0003f65270 */
[----:B0-----:R-:W0:Y:S02]  /*ac90*/  MUFU.RCP R10, R10 ;  /* 0x0000000a000a7308 */ /* 0x001e240000001000 */
[----:B0-----:R-:W-:-:S06]  /*aca0*/  IADD3 R14, PT, PT, R10, 0xffffffe, RZ ;  /* 0x0ffffffe0a0e7810 */ /* 0x001fcc0007ffe0ff */
[----:B------:R-:W0:Y:S02]  /*acb0*/  F2I.FTZ.U32.TRUNC.NTZ R9, R14 ;  /* 0x0000000e00097305 */ /* 0x000e24000021f000 */
[----:B0-----:R-:W-:-:S04]  /*acc0*/  IMAD.MOV R8, RZ, RZ, -R9 ;  /* 0x000000ffff087224 */ /* 0x001fc800078e0a09 */
[----:B--2---:R-:W-:Y:S01]  /*acd0*/  IMAD R15, R8, R11, RZ ;  /* 0x0000000b080f7224 */ /* 0x004fe200078e02ff */
[----:B------:R-:W-:-:S05]  /*ace0*/  MOV R8, RZ ;  /* 0x000000ff00087202 */ /* 0x000fca0000000f00 */
        /* <DEDUP_REMOVED lines=8> */
[----:B------:R-:W-:-:S05]  /*ad70*/  @!P1 IADD3 R8, PT, PT, R8, -R11, RZ ;  /* 0x8000000b08089210 */ /* 0x000fca0007ffe0ff */
[----:B------:R-:W-:Y:S01]  /*ad80*/  @!P2 IMAD.MOV R8, RZ, RZ, -R8 ;  /* 0x000000ffff08a224 */ /* 0x000fe200078e0a08 */
[----:B------:R-:W-:-:S04]  /*ad90*/  @!P3 LOP3.LUT R8, RZ, R26, RZ, 0x33, !PT ;  /* 0x0000001aff08b212 */ /* 0x000fc800078e33ff */
[----:B------:R-:W-:-:S04]  /*ada0*/  IADD3 R9, P1, PT, R8, UR7, RZ ;  /* 0x0000000708097c10 */ /* 0x000fc8000ff3e0ff */
[----:B------:R-:W-:Y:S02]  /*adb0*/  IADD3.X R14, PT, PT, RZ, UR13, RZ, P1, !PT ;  /* 0x0000000dff0e7c10 */ /* 0x000fe40008ffe4ff */
[----:B------:R-:W-:-:S04]  /*adc0*/  LEA R10, P1, R9, UR16, 0x2 ;  /* 0x00000010090a7c11 */ /* 0x000fc8000f8210ff */
[----:B------:R-:W-:Y:S02]  /*add0*/  LEA.HI.X R11, R9, UR17, R14, 0x2, P1 ;  /* 0x00000011090b7c11 */ /* 0x000fe400088f140e */
[----:B------:R-:W0:Y:S04]  /*ade0*/  LDS.U16 R14, [R12] ;  /* 0x000000000c0e7984 */ /* 0x000e280000000400 */
[----:B------:R-:W2:Y:S02]  /*adf0*/  LDG.E R11, desc[UR36][R10.64] ;  /* 0x000000240a0b7981 */ /* 0x000ea4000c1e1900 */
[----:B--2---:R-:W-:-:S04]  /*ae00*/  IMAD R8, R40, R11, R8 ;  /* 0x0000000b28087224 */ /* 0x004fc800078e0208 */
[----:B------:R-:W-:-:S04]  /*ae10*/  IMAD R9, R8, 0xc0, RZ ;  /* 0x000000c008097824 */ /* 0x000fc800078e02ff */
[----:B------:R-:W-:-:S05]  /*ae20*/  IMAD.WIDE R8, R9, 0x2, R16 ;  /* 0x0000000209087825 */ /* 0x000fca00078e0210 */
[----:B------:R-:W2:Y:S01]  /*ae30*/  LDG.E.128 R20, desc[UR36][R8.64] ;  /* 0x0000002408147981 */ /* 0x000ea2000c1e1d00 */
        /* <DEDUP_REMOVED lines=17> */
.L_x_3789:
[----:B------:R-:W-:Y:S05]  /*af50*/  BSYNC.RECONVERGENT B3 ;  /* 0x0000000000037941 */ /* 0x000fea0003800200 */
.L_x_3788:
[----:B------:R-:W-:Y:S01]  /*af60*/  IADD3 R27, PT, PT, R27, 0x8, RZ ;  /* 0x000000081b1b7810 */ /* 0x000fe20007ffe0ff */
[----:B------:R-:W-:Y:S01]  /*af70*/  VIADD R12, R12, 0x10 ;  /* 0x000000100c0c7836 */ /* 0x000fe20000000000 */
[----:B------:R-:W-:Y:S06]  /*af80*/  @P0 BRA `(.L_x_3790) ;  /* 0xfffffffc00180947 */ /* 0x000fec000383ffff */
.L_x_3787:
[----:B------:R-:W-:Y:S05]  /*af90*/  BSYNC.RECONVERGENT B2 ;  /* 0x0000000000027941 */ /* 0x000fea0003800200 */
.L_x_3786:
[----:B------:R-:W-:-:S13]  /*afa0*/  ISETP.GE.U32.AND P0, PT, R38, 0x18, PT ;  /* 0x000000182600780c */ /* 0x000fda0003f06070 */
[----:B------:R-:W-:Y:S05]  /*afb0*/  @!P0 BRA `(.L_x_3785) ;  /* 0x0000000c00848947 */ /* 0x000fea0003800000 */
[----:B------:R-:W0:Y:S02]  /*afc0*/  LDC R26, c[0x0][0x3f4] ;  /* 0x0000fd00ff1a7b82 */ /* 0x000e240000000800 */
.L_x_3799:
[CC--:B0-----:R-:W-:Y:S01]  /*afd0*/  ISETP.GE.AND P3, PT, R27.reuse, R26.reuse, PT ;  /* 0x0000001a1b00720c */ /* 0x0c1fe20003f66270 */
[C---:B------:R-:W-:Y:S01]  /*afe0*/  VIADD R41, R27.reuse, 0x18 ;  /* 0x000000181b297836 */ /* 0x040fe20000000000 */
[C---:B------:R-:W-:Y:S01]  /*aff0*/  IADD3 R37, PT, PT, R27.reuse, 0x8, RZ ;  /* 0x000000081b257810 */ /* 0x040fe20007ffe0ff */
[----:B------:R-:W-:Y:S01]  /*b000*/  BSSY.RECONVERGENT B2, `(.L_x_3791) ;  /* 0x000003a000027945 */ /* 0x000fe20003800200 */
[----:B------:R-:W-:Y:S02]  /*b010*/  IADD3 R39, PT, PT, R27, 0x10, RZ ;  /* 0x000000101b277810 */ /* 0x000fe40007ffe0ff */
[----:B------:R-:W-:Y:S02]  /*b020*/  IADD3 R8, PT, PT, -R3, R27, RZ ;  /* 0x0000001b03087210 */ /* 0x000fe40007ffe1ff */
[-C--:B------:R-:W-:Y:S02]  /*b030*/  ISETP.GE.AND P2, PT, R37, R26.reuse, PT ;  /* 0x0000001a2500720c */ /* 0x080fe40003f46270 */
[----:B------:R-:W-:-:S02]  /*b040*/  ISETP.GE.AND P0, PT, R39, R26, PT ;  /* 0x0000001a2700720c */ /* 0x000fc40003f06270 */
[----:B------:R-:W-:Y:S02]  /*b050*/  ISETP.GE.AND P1, PT, R41, R26, PT ;  /* 0x0000001a2900720c */ /* 0x000fe40003f26270 */
[----:B------:R-:W-:Y:S01]  /*b060*/  LEA R36, R8, R25, 0x1 ;  /* 0x0000001908247211 */ /* 0x000fe200078e08ff */
[----:B------:R-:W-:Y:S10]  /*b070*/  @!P3 BRA `(.L_x_3792) ;  /* 0x0000000000c8b947 */ /* 0x000ff40003800000 */
        /* <DEDUP_REMOVED lines=8> */
[----:B---3--:R-:W-:-:S06]  /*b100*/  VIADD R12, R10, 0xffffffe ;  /* 0x0ffffffe0a0c7836 */ /* 0x008fcc0000000000 */
[----:B------:R-:W3:Y:S02]  /*b110*/  F2I.FTZ.U32.TRUNC.NTZ R9, R12 ;  /* 0x0000000c00097305 */ /* 0x000ee4000021f000 */
[----:B---3--:R-:W-:-:S05]  /*b120*/  IADD3 R8, PT, PT, RZ, -R9, RZ ;  /* 0x80000009ff087210 */ /* 0x008fca0007ffe0ff */
        /* <DEDUP_REMOVED lines=12> */
[----:B------:R-:W-:-:S04]  /*b1f0*/  @!P5 LOP3.LUT R8, RZ, R26, RZ, 0x33, !PT ;  /* 0x0000001aff08d212 */ /* 0x000fc800078e33ff */
[----:B------:R-:W-:-:S04]  /*b200*/  IADD3 R9, P3, PT, R8, UR7, RZ ;  /* 0x0000000708097c10 */ /* 0x000fc8000ff7e0ff */
[----:B------:R-:W-:Y:S02]  /*b210*/  IADD3.X R12, PT, PT, RZ, UR13, RZ, P3, !PT ;  /* 0x0000000dff0c7c10 */ /* 0x000fe40009ffe4ff */
[----:B0-----:R-:W-:-:S04]  /*b220*/  LEA R10, P3, R9, UR8, 0x2 ;  /* 0x00000008090a7c11 */ /* 0x001fc8000f8610ff */
[----:B------:R-:W-:-:S06]  /*b230*/  LEA.HI.X R11, R9, UR9, R12, 0x2, P3 ;  /* 0x00000009090b7c11 */ /* 0x000fcc00098f140c */
[----:B------:R-:W3:Y:S02]  /*b240*/  LDG.E R11, desc[UR36][R10.64] ;  /* 0x000000240a0b7981 */ /* 0x000ee4000c1e1900 */
[----:B---3--:R-:W-:-:S04]  /*b250*/  IMAD R8, R40, R11, R8 ;  /* 0x0000000b28087224 */ /* 0x008fc800078e0208 */
[----:B------:R-:W-:-:S04]  /*b260*/  IMAD R9, R8, 0xc0, RZ ;  /* 0x000000c008097824 */ /* 0x000fc800078e02ff */
[----:B------:R-:W-:-:S05]  /*b270*/  IMAD.WIDE R8, R9, 0x2, R16 ;  /* 0x0000000209087825 */ /* 0x000fca00078e0210 */
[----:B--2---:R-:W2:Y:S01]  /*b280*/  LDG.E.128 R12, desc[UR36][R8.64] ;  /* 0x00000024080c7981 */ /* 0x004ea2000c1e1d00 */
[----:B-1----:R-:W-:Y:S02]  /*b290*/  HADD2.F32 R21, -RZ, R20.H0_H0 ;  /* 0x20000014ff157230 */ /* 0x002fe40000004100 */
        /* <DEDUP_REMOVED lines=16> */
.L_x_3792:
[----:B------:R-:W-:Y:S05]  /*b3a0*/  BSYNC.RECONVERGENT B2 ;  /* 0x0000000000027941 */ /* 0x000fea0003800200 */
.L_x_3791:
[----:B------:R-:W-:Y:S04]  /*b3b0*/  BSSY.RECONVERGENT B2, `(.L_x_3793) ;  /* 0x0000034000027945 */ /* 0x000fe80003800200 */
[----:B------:R-:W-:Y:S05]  /*b3c0*/  @!P2 BRA `(.L_x_3794) ;  /* 0x0000000000c8a947 */ /* 0x000fea0003800000 */
[----:B------:R-:W-:Y:S01]  /*b3d0*/  IABS R11, R26 ;  /* 0x0000001a000b7213 */ /* 0x000fe20000000000 */
[----:B------:R-:W0:Y:S01]  /*b3e0*/  LDCU.64 UR8, c[0x0][0x3c8] ;  /* 0x00007900ff0877ac */ /* 0x000e220008000a00 */
[----:B------:R-:W-:Y:S01]  /*b3f0*/  IABS R14, R37 ;  /* 0x00000025000e7213 */ /* 0x000fe20000000000 */
[----:B------:R-:W1:Y:S01]  /*b400*/  LDS.U16 R20, [R36+0x10] ;  /* 0x0000100024147984 */ /* 0x000e620000000400 */
[----:B------:R-:W3:Y:S01]  /*b410*/  I2F.RP R10, R11 ;  /* 0x0000000b000a7306 */ /* 0x000ee20000209400 */
[----:B------:R-:W-:Y:S02]  /*b420*/  ISETP.GE.AND P3, PT, R37, RZ, PT ;  /* 0x000000ff2500720c */ /* 0x000fe40003f66270 */
[----:B------:R-:W-:-:S05]  /*b430*/  ISETP.NE.AND P4, PT, R26, RZ, PT ;  /* 0x000000ff1a00720c */ /* 0x000fca0003f85270 */
[----:B---3--:R-:W3:Y:S02]  /*b440*/  MUFU.RCP R10, R10 ;  /* 0x0000000a000a7308 */ /* 0x008ee40000001000 */
[----:B---3--:R-:W-:-:S06]  /*b450*/  VIADD R12, R10, 0xffffffe ;  /* 0x0ffffffe0a0c7836 */ /* 0x008fcc0000000000 */
[----:B------:R-:W3:Y:S02]  /*b460*/  F2I.FTZ.U32.TRUNC.NTZ R9, R12 ;  /* 0x0000000c00097305 */ /* 0x000ee4000021f000 */
[----:B---3--:R-:W-:-:S05]  /*b470*/  IADD3 R8, PT, PT, RZ, -R9, RZ ;  /* 0x80000009ff087210 */ /* 0x008fca0007ffe0ff */
[----:B------:R-:W-:Y:S01]  /*b480*/  IMAD R13, R8, R11, RZ ;  /* 0x0000000b080d7224 */ /* 0x000fe200078e02ff */
[----:B------:R-:W-:-:S05]  /*b490*/  MOV R8, RZ ;  /* 0x000000ff00087202 */ /* 0x000fca0000000f00 */
        /* <DEDUP_REMOVED lines=37> */
.L_x_3794:
[----:B------:R-:W-:Y:S05]  /*b6f0*/  BSYNC.RECONVERGENT B2 ;  /* 0x0000000000027941 */ /* 0x000fea0003800200 */
.L_x_3793:
        /* <DEDUP_REMOVED lines=52> */
.L_x_3796:
[----:B------:R-:W-:Y:S05]  /*ba40*/  BSYNC.RECONVERGENT B2 ;  /* 0x0000000000027941 */ /* 0x000fea0003800200 */
.L_x_3795:
        /* <DEDUP_REMOVED lines=52> */
.L_x_3798:
[----:B------:R-:W-:Y:S05]  /*bd90*/  BSYNC.RECONVERGENT B2 ;  /* 0x0000000000027941 */ /* 0x000fea0003800200 */
.L_x_3797:
[----:B------:R-:W-:-:S05]  /*bda0*/  VIADD R27, R27, 0x20 ;  /* 0x000000201b1b7836 */ /* 0x000fca0000000000 */
[----:B------:R-:W-:-:S13]  /*bdb0*/  ISETP.GE.AND P0, PT, R27, UR42, PT ;  /* 0x0000002a1b007c0c */ /* 0x000fda000bf06270 */
[----:B------:R-:W-:Y:S05]  /*bdc0*/  @!P0 BRA `(.L_x_3799) ;  /* 0xfffffff000808947 */ /* 0x000fea000383ffff */
.L_x_3785:
[----:B------:R-:W-:Y:S05]  /*bdd0*/  BSYNC.RECONVERGENT B1 ;  /* 0x0000000000017941 */ /* 0x000fea0003800200 */
.L_x_3784:
[----:B------:R-:W-:-:S13]  /*bde0*/  ISETP.NE.AND P0, PT, R2, UR5, PT ;  /* 0x0000000502007c0c */ /* 0x000fda000bf05270 */
[----:B------:R-:W-:Y:S05]  /*bdf0*/  @P0 BRA `(.L_x_3776) ;  /* 0x0000000400b00947 */ /* 0x000fea0003800000 */
[----:B------:R-:W0:Y:S01]  /*be00*/  LDCU UR8, c[0x0][0x478] ;  /* 0x00008f00ff0877ac */ /* 0x000e220008000800 */
[----:B------:R-:W-:Y:S01]  /*be10*/  IADD3 R11, PT, PT, R19, UR45, RZ ;  /* 0x0000002d130b7c10 */ /* 0x000fe2000fffe0ff */
[----:B0-----:R-:W-:-:S09]  /*be20*/  UISETP.NE.AND UP0, UPT, UR8, 0x2, UPT ;  /* 0x000000020800788c */ /* 0x001fd2000bf05270 */
[----:B------:R-:W-:Y:S05]  /*be30*/  BRA.U UP0, `(.L_x_3800) ;  /* 0x0000000100d87547 */ /* 0x000fea000b800000 */
[----:B------:R-:W0:Y:S02]  /*be40*/  LDCU.64 UR8, c[0x0][0x3a8] ;  /* 0x00007500ff0877ac */ /* 0x000e240008000a00 */
[----:B0-----:R-:W-:-:S04]  /*be50*/  IADD3 R8, P0, PT, R11, UR8, RZ ;  /* 0x000000080b087c10 */ /* 0x001fc8000ff1e0ff */
[----:B------:R-:W-:-:S05]  /*be60*/  LEA.HI.X.SX32 R9, R11, UR9, 0x1, P0 ;  /* 0x000000090b097c11 */ /* 0x000fca00080f0eff */
[----:B------:R-:W3:Y:S01]  /*be70*/  LDG.E.64 R16, desc[UR36][R8.64] ;  /* 0x0000002408107981 */ /* 0x000ee2000c1e1b00 */
[----:B------:R-:W0:Y:S03]  /*be80*/  LDC.64 R10, c[0x0][0x468] ;  /* 0x00011a00ff0a7b82 */ /* 0x000e260000000a00 */
[----:B0-----:R0:W4:Y:S01]  /*be90*/  LDG.E R10, desc[UR36][R10.64+0x8] ;  /* 0x000008240a0a7981 */ /* 0x001122000c1e1900 */
[----:B---3--:R-:W-:Y:S01]  /*bea0*/  LOP3.LUT R20, R17, 0xff, RZ, 0xc0, !PT ;  /* 0x000000ff11147812 */ /* 0x008fe200078ec0ff */
[----:B------:R-:W4:Y:S01]  /*beb0*/  I2F.S8 R13, R16 ;  /* 0x00000010000d7306 */ /* 0x000f220000001400 */
        /* <DEDUP_REMOVED lines=9> */
[----:B------:R-:W-:Y:S01]  /*bf50*/  ISETP.NE.U32.AND P0, PT, R11, RZ, PT ;  /* 0x000000ff0b00720c */ /* 0x000fe20003f05070 */
[----:B------:R-:W-:Y:S01]  /*bf60*/  IMAD.MOV.U32 R11, RZ, RZ, R14 ;  /* 0x000000ffff0b7224 */ /* 0x000fe200078e000e */
[----:B------:R-:W-:Y:S02]  /*bf70*/  SHF.R.U64 R14, R36, 0x7, RZ ;  /* 0x00000007240e7819 */ /* 0x000fe400000012ff */
[----:B------:R-:W-:Y:S01]  /*bf80*/  ISETP.NE.U32.AND.EX P1, PT, RZ, RZ, PT, P1 ;  /* 0x000000ffff00720c */ /* 0x000fe20003f25110 */
[----:B----4-:R-:W-:Y:S01]  /*bf90*/  FMUL.FTZ R13, R10, R13 ;  /* 0x0000000d0a0d7220 */ /* 0x010fe20000410000 */
[----:B------:R-:W-:Y:S02]  /*bfa0*/  ISETP.NE.U32.AND P2, PT, R14, RZ, PT ;  /* 0x000000ff0e00720c */ /* 0x000fe40003f45070 */
[----:B------:R-:W-:Y:S02]  /*bfb0*/  ISETP.NE.U32.AND.EX P0, PT, RZ, RZ, PT, P0 ;  /* 0x000000ffff00720c */ /* 0x000fe40003f05100 */
[----:B------:R-:W-:-:S02]  /*bfc0*/  ISETP.NE.U32.AND.EX P2, PT, RZ, RZ, PT, P2 ;  /* 0x000000ffff00720c */ /* 0x000fc40003f45120 */
[----:B------:R-:W-:Y:S02]  /*bfd0*/  PRMT R12, R16, 0x9910, RZ ;  /* 0x00009910100c7816 */ /* 0x000fe400000000ff */
[----:B------:R-:W-:Y:S02]  /*bfe0*/  PRMT R9, R17, 0x9910, RZ ;  /* 0x0000991011097816 */ /* 0x000fe400000000ff */
[----:B------:R-:W-:Y:S02]  /*bff0*/  SHF.R.S32.HI R8, RZ, 0x8, R12 ;  /* 0x00000008ff087819 */ /* 0x000fe4000001140c */
[----:B------:R-:W-:Y:S02]  /*c000*/  MOV R12, R9 ;  /* 0x00000009000c7202 */ /* 0x000fe40000000f00 */
[----:B------:R-:W-:Y:S01]  /*c010*/  SHF.R.S32.HI R27, RZ, 0x18, R17 ;  /* 0x00000018ff1b7819 */ /* 0x000fe20000011411 */
[----:B------:R-:W0:Y:S01]  /*c020*/  I2F.S16 R9, R8 ;  /* 0x0000000800097306 */ /* 0x000e220000101400 */
[----:B------:R-:W-:-:S02]  /*c030*/  SHF.R.S32.HI R11, RZ, 0x8, R11 ;  /* 0x00000008ff0b7819 */ /* 0x000fc4000001140b */
[----:B------:R-:W-:Y:S02]  /*c040*/  SHF.R.S32.HI R12, RZ, 0x8, R12 ;  /* 0x00000008ff0c7819 */ /* 0x000fe4000001140c */
[----:B------:R-:W-:Y:S02]  /*c050*/  @P1 LOP3.LUT R20, R20, 0xffffff00, RZ, 0xfc, !PT ;  /* 0xffffff0014141812 */ /* 0x000fe400078efcff */
[----:B------:R-:W-:Y:S01]  /*c060*/  @P0 LOP3.LUT R22, R22, 0xffffff00, RZ, 0xfc, !PT ;  /* 0xffffff0016160812 */ /* 0x000fe200078efcff */
[----:B------:R-:W1:Y:S01]  /*c070*/  I2F.S16 R27, R27 ;  /* 0x0000001b001b7306 */ /* 0x000e620000101400 */
[----:B------:R-:W-:Y:S01]  /*c080*/  @P2 LOP3.LUT R36, R36, 0xffffff00, RZ, 0xfc, !PT ;  /* 0xffffff0024242812 */ /* 0x000fe200078efcff */
[----:B0-----:R-:W-:-:S06]  /*c090*/  FMUL.FTZ R8, R10, R9 ;  /* 0x000000090a087220 */ /* 0x001fcc0000410000 */
[----:B------:R-:W0:Y:S01]  /*c0a0*/  I2F.S16 R21, R12 ;  /* 0x0000000c00157306 */ /* 0x000e220000101400 */
[----:B-1----:R-:W-:-:S07]  /*c0b0*/  FMUL.FTZ R16, R10, R27 ;  /* 0x0000001b0a107220 */ /* 0x002fce0000410000 */
[----:B------:R-:W1:Y:S01]  /*c0c0*/  I2F.S16 R11, R11 ;  /* 0x0000000b000b7306 */ /* 0x000e620000101400 */
[----:B0-----:R-:W-:-:S07]  /*c0d0*/  FMUL.FTZ R14, R10, R21 ;  /* 0x000000150a0e7220 */ /* 0x001fce0000410000 */
[----:B------:R0:W3:Y:S01]  /*c0e0*/  I2F.S8 R17, R20 ;  /* 0x0000001400117306 */ /* 0x0000e20000001400 */
[----:B-1----:R-:W-:-:S07]  /*c0f0*/  FMUL.FTZ R12, R10, R11 ;  /* 0x0000000b0a0c7220 */ /* 0x002fce0000410000 */
[----:B--2---:R1:W2:Y:S01]  /*c100*/  I2F.S8 R15, R22 ;  /* 0x00000016000f7306 */ /* 0x0042a20000001400 */
[----:B0-----:R-:W-:Y:S01]  /*c110*/  F2FP.F16.F32.PACK_AB R20, R8, R13 ;  /* 0x0000000d0814723e */ /* 0x001fe200000000ff */
[----:B---3--:R-:W-:-:S06]  /*c120*/  FMUL.FTZ R17, R10, R17 ;  /* 0x000000110a117220 */ /* 0x008fcc0000410000 */
[----:B------:R-:W0:Y:S01]  /*c130*/  I2F.S8 R23, R36 ;  /* 0x0000002400177306 */ /* 0x000e220000001400 */
[----:B-1----:R-:W-:Y:S01]  /*c140*/  F2FP.F16.F32.PACK_AB R22, R14, R17 ;  /* 0x000000110e16723e */ /* 0x002fe200000000ff */
[----:B--2---:R-:W-:-:S05]  /*c150*/  FMUL.FTZ R15, R10, R15 ;  /* 0x0000000f0a0f7220 */ /* 0x004fca0000410000 */
[----:B------:R-:W-:Y:S01]  /*c160*/  F2FP.F16.F32.PACK_AB R21, R12, R15 ;  /* 0x0000000f0c15723e */ /* 0x000fe200000000ff */
[----:B0-----:R-:W-:-:S05]  /*c170*/  FMUL.FTZ R23, R10, R23 ;  /* 0x000000170a177220 */ /* 0x001fca0000410000 */
[----:B------:R-:W-:Y:S01]  /*c180*/  F2FP.F16.F32.PACK_AB R23, R16, R23 ;  /* 0x000000171017723e */ /* 0x000fe200000000ff */
[----:B------:R-:W-:Y:S06]  /*c190*/  BRA `(.L_x_3801) ;  /* 0x00000000000c7947 */ /* 0x000fec0003800000 */
.L_x_3800:
[----:B------:R-:W0:Y:S02]  /*c1a0*/  LDC.64 R8, c[0x0][0x3a8] ;  /* 0x0000ea00ff087b82 */ /* 0x000e240000000a00 */
[----:B0-----:R-:W-:-:S05]  /*c1b0*/  IMAD.WIDE R8, R11, 0x2, R8 ;  /* 0x000000020b087825 */ /* 0x001fca00078e0208 */
[----:B------:R0:W5:Y:S02]  /*c1c0*/  LDG.E.128 R20, desc[UR36][R8.64] ;  /* 0x0000002408147981 */ /* 0x000164000c1e1d00 */
.L_x_3801:
[----:B------:R-:W1:Y:S01]  /*c1d0*/  LDCU.64 UR8, c[0x0][0x460] ;  /* 0x00008c00ff0877ac */ /* 0x000e620008000a00 */
[----:B------:R-:W-:Y:S01]  /*c1e0*/  IADD3 R12, PT, PT, -R3, UR42, RZ ;  /* 0x0000002a030c7c10 */ /* 0x000fe2000fffe1ff */
[----:B------:R-:W3:Y:S01]  /*c1f0*/  LDCU.64 UR10, c[0x0][0x3c0] ;  /* 0x00007800ff0a77ac */ /* 0x000ee20008000a00 */
[----:B-1----:R-:W-:-:S04]  /*c200*/  ISETP.NE.U32.AND P0, PT, RZ, UR8, PT ;  /* 0x00000008ff007c0c */ /* 0x002fc8000bf05070 */
[----:B------:R-:W-:-:S13]  /*c210*/  ISETP.NE.AND.EX P0, PT, RZ, UR9, PT, P0 ;  /* 0x00000009ff007c0c */ /* 0x000fda000bf05300 */
[----:B------:R-:W1:Y:S08]  /*c220*/  @P0 LDC R11, c[0x0][0x3f8] ;  /* 0x0000fe00ff0b0b82 */ /* 0x000e700000000800 */
[----:B0-----:R-:W0:Y:S01]  /*c230*/  @P0 LDC.64 R8, c[0x0][0x458] ;  /* 0x00011600ff080b82 */ /* 0x001e220000000a00 */
[----:B-1----:R-:W-:-:S04]  /*c240*/  @P0 IMAD R18, R11, UR38, R18 ;  /* 0x000000260b120c24 */ /* 0x002fc8000f8e0212 */
[----:B------:R-:W-:-:S04]  /*c250*/  @P0 IMAD R11, R18, 0xc0, R19 ;  /* 0x000000c0120b0824 */ /* 0x000fc800078e0213 */
[----:B0-----:R-:W-:-:S06]  /*c260*/  @P0 IMAD.WIDE R8, R11, 0x2, R8 ;  /* 0x000000020b080825 */ /* 0x001fcc00078e0208 */
[----:B------:R-:W4:Y:S01]  /*c270*/  @P0 LDG.E.128 R8, desc[UR36][R8.64] ;  /* 0x0000002408080981 */ /* 0x000f22000c1e1d00 */
[----:B------:R-:W-:Y:S01]  /*c280*/  LEA R25, R12, R25, 0x1 ;  /* 0x000000190c197211 */ /* 0x000fe200078e08ff */
[----:B------:R-:W-:Y:S01]  /*c290*/  UIMAD UR8, UR40, 0xc0, URZ ;  /* 0x000000c0280878a4 */ /* 0x000fe2000f8e02ff */
[----:B------:R-:W-:Y:S02]  /*c2a0*/  IMAD R26, R24, R26, R19 ;  /* 0x0000001a181a7224 */ /* 0x000fe400078e0213 */
[----:B-----5:R-:W-:Y:S02]  /*c2b0*/  HFMA2 R20, R20, 1, 1, R4 ;  /* 0x3c003c0014147831 */ /* 0x020fe40000000004 */
[----:B------:R-:W-:Y:S02]  /*c2c0*/  HADD2 R21, R21, R5 ;  /* 0x0000000515157230 */ /* 0x000fe40000000000 */
[----:B------:R-:W-:Y:S01]  /*c2d0*/  HFMA2 R22, R22, 1, 1, R6 ;  /* 0x3c003c0016167831 */ /* 0x000fe20000000006 */
[----:B------:R-:W0:Y:S01]  /*c2e0*/  LDS.U16 R25, [R25] ;  /* 0x0000000019197984 */ /* 0x000e220000000400 */
[----:B------:R-:W-:Y:S01]  /*c2f0*/  SHF.R.S32.HI R3, RZ, 0x1f, R26 ;  /* 0x0000001fff037819 */ /* 0x000fe2000001141a */
[----:B------:R-:W-:Y:S01]  /*c300*/  HADD2 R23, R23, R7 ;  /* 0x0000000717177230 */ /* 0x000fe20000000000 */
[----:B------:R-:W-:-:S02]  /*c310*/  IADD3 R26, P1, PT, R26, UR8, RZ ;  /* 0x000000081a1a7c10 */ /* 0x000fc4000ff3e0ff */
[----:B------:R-:W-:-:S04]  /*c320*/  MOV R12, UR8 ;  /* 0x00000008000c7c02 */ /* 0x000fc80008000f00 */
[----:B------:R-:W-:Y:S02]  /*c330*/  LEA.HI.X.SX32 R3, R12, R3, 0x1, P1 ;  /* 0x000000030c037211 */ /* 0x000fe400008f0eff */
[----:B---3--:R-:W-:-:S04]  /*c340*/  LEA R4, P1, R26, UR10, 0x1 ;  /* 0x0000000a1a047c11 */ /* 0x008fc8000f8208ff */
[----:B------:R-:W-:Y:S01]  /*c350*/  LEA.HI.X R5, R26, UR11, R3, 0x1, P1 ;  /* 0x0000000b1a057c11 */ /* 0x000fe200088f0c03 */
[----:B0-----:R-:W-:Y:S02]  /*c360*/  HADD2.F32 R25, -RZ, R25.H0_H0 ;  /* 0x20000019ff197230 */ /* 0x001fe40000004100 */
[----:B----4-:R-:W-:Y:S02]  /*c370*/  @P0 HFMA2 R21, R21, R9, -RZ ;  /* 0x0000000915150231 */ /* 0x010fe400001000ff */
[----:B------:R-:W-:Y:S02]  /*c380*/  @P0 HMUL2 R20, R20, R8 ;  /* 0x0000000814140232 */ /* 0x000fe40000000000 */
[----:B------:R-:W-:Y:S02]  /*c390*/  @P0 HFMA2 R23, R23, R11, -RZ ;  /* 0x0000000b17170231 */ /* 0x000fe400001000ff */
[----:B------:R-:W-:Y:S02]  /*c3a0*/  @P0 HMUL2 R22, R22, R10 ;  /* 0x0000000a16160232 */ /* 0x000fe40000000000 */
[----:B------:R-:W-:-:S02]  /*c3b0*/  HADD2.F32 R3, -RZ, R20.H0_H0 ;  /* 0x20000014ff037230 */ /* 0x000fc40000004100 */
[----:B------:R-:W-:Y:S01]  /*c3c0*/  HADD2.F32 R6, -RZ, R20.H1_H1 ;  /* 0x30000014ff067230 */ /* 0x000fe20000004100 */
[----:B------:R0:W-:Y:S01]  /*c3d0*/  STG.E.128 desc[UR36][R4.64], R20 ;  /* 0x0000001404007986 */ /* 0x0001e2000c101d24 */
[--C-:B------:R-:W-:Y:S02]  /*c3e0*/  HADD2.F32 R8, -RZ, R21.reuse.H0_H0 ;  /* 0x20000015ff087230 */ /* 0x100fe40000004100 */
[C---:B------:R-:W-:Y:S01]  /*c3f0*/  FFMA.FTZ R28, R25.reuse, R3, R28 ;  /* 0x00000003191c7223 */ /* 0x040fe2000001001c */
[----:B------:R-:W-:Y:S02]  /*c400*/  HADD2.F32 R7, -RZ, R21.H1_H1 ;  /* 0x30000015ff077230 */ /* 0x000fe40000004100 */
[C---:B------:R-:W-:Y:S01]  /*c410*/  FFMA.FTZ R31, R25.reuse, R6, R31 ;  /* 0x00000006191f7223 */ /* 0x040fe2000001001f */
[--C-:B------:R-:W-:Y:S02]  /*c420*/  HADD2.F32 R9, -RZ, R22.reuse.H0_H0 ;  /* 0x20000016ff097230 */ /* 0x100fe40000004100 */
[----:B------:R-:W-:Y:S01]  /*c430*/  FFMA.FTZ R29, R25, R8, R29 ;  /* 0x00000008191d7223 */ /* 0x000fe2000001001d */
[----:B------:R-:W-:-:S02]  /*c440*/  HADD2.F32 R10, -RZ, R22.H1_H1 ;  /* 0x30000016ff0a7230 */ /* 0x000fc40000004100 */
[C---:B------:R-:W-:Y:S01]  /*c450*/  FFMA.FTZ R30, R25.reuse, R7, R30 ;  /* 0x00000007191e7223 */ /* 0x040fe2000001001e */
[--C-:B------:R-:W-:Y:S02]  /*c460*/  HADD2.F32 R11, -RZ, R23.reuse.H0_H0 ;  /* 0x20000017ff0b7230 */ /* 0x100fe40000004100 */
[C---:B------:R-:W-:Y:S01]  /*c470*/  FFMA.FTZ R32, R25.reuse, R9, R32 ;  /* 0x0000000919207223 */ /* 0x040fe20000010020 */
[----:B------:R-:W-:Y:S02]  /*c480*/  HADD2.F32 R12, -RZ, R23.H1_H1 ;  /* 0x30000017ff0c7230 */ /* 0x000fe40000004100 */
[C---:B------:R-:W-:Y:S01]  /*c490*/  FFMA.FTZ R33, R25.reuse, R10, R33 ;  /* 0x0000000a19217223 */ /* 0x040fe20000010021 */
[C---:B------:R-:W-:Y:S02]  /*c4a0*/  FFMA.FTZ R34, R25.reuse, R11, R34 ;  /* 0x0000000b19227223 */ /* 0x040fe40000010022 */
[----:B0-----:R-:W-:-:S07]  /*c4b0*/  FFMA.FTZ R35, R25, R12, R35 ;  /* 0x0000000c19237223 */ /* 0x001fce0000010023 */
.L_x_3776:
[----:B------:R-:W-:Y:S05]  /*c4c0*/  BSYNC.RECONVERGENT B0 ;  /* 0x0000000000007941 */ /* 0x000fea0003800200 */
.L_x_3775:
[----:B------:R-:W-:Y:S01]  /*c4d0*/  BAR.SYNC.DEFER_BLOCKING 0x0 ;  /* 0x0000000000007b1d */ /* 0x000fe20000010000 */
[----:B------:R-:W-:-:S13]  /*c4e0*/  ISETP.GT.U32.AND P0, PT, R19, 0xbf, PT ;  /* 0x000000bf1300780c */ /* 0x000fda0003f04070 */
[----:B------:R-:W-:Y:S05]  /*c4f0*/  @P0 BRA `(.L_x_3802) ;  /* 0x0000000400a00947 */ /* 0x000fea0003800000 */
[----:B------:R-:W0:Y:S01]  /*c500*/  S2UR UR5, SR_CgaCtaId ;  /* 0x00000000000579c3 */ /* 0x000e220000008800 */
[----:B------:R-:W-:Y:S01]  /*c510*/  LOP3.LUT R3, R0, 0x380, RZ, 0xc0, !PT ;  /* 0x0000038000037812 */ /* 0x000fe200078ec0ff */
[----:B------:R-:W-:Y:S01]  /*c520*/  UMOV UR4, 0x400 ;  /* 0x0000040000047882 */ /* 0x000fe20000000000 */
[----:B------:R-:W-:Y:S01]  /*c530*/  IMAD R2, R2, 0xc0, R19 ;  /* 0x000000c002027824 */ /* 0x000fe200078e0213 */
[----:B------:R-:W-:Y:S01]  /*c540*/  UIADD3 UR4, UPT, UPT, UR4, 0x240, URZ ;  /* 0x0000024004047890 */ /* 0x000fe2000fffe0ff */
[----:B------:R-:W-:Y:S02]  /*c550*/  ISETP.NE.AND P1, PT, R3, 0x80, PT ;  /* 0x000000800300780c */ /* 0x000fe40003f25270 */
[C---:B-----5:R-:W-:Y:S02]  /*c560*/  LOP3.LUT R4, R0.reuse, 0x3c0, RZ, 0xc0, !PT ;  /* 0x000003c000047812 */ /* 0x060fe400078ec0ff */
[----:B------:R-:W-:Y:S02]  /*c570*/  LOP3.LUT R5, R0, 0x3e0, RZ, 0xc0, !PT ;  /* 0x000003e000057812 */ /* 0x000fe400078ec0ff */
[----:B------:R-:W-:-:S02]  /*c580*/  ISETP.NE.AND P3, PT, R4, 0x40, PT ;  /* 0x000000400400780c */ /* 0x000fc40003f65270 */
[----:B------:R-:W-:Y:S02]  /*c590*/  ISETP.NE.AND P5, PT, R5, 0x20, PT ;  /* 0x000000200500780c */ /* 0x000fe40003fa5270 */
[C---:B------:R-:W-:Y:S02]  /*c5a0*/  ISETP.GT.U32.AND P2, PT, R0.reuse, 0x7f, PT ;  /* 0x0000007f0000780c */ /* 0x040fe40003f44070 */
[C---:B------:R-:W-:Y:S02]  /*c5b0*/  ISETP.GT.U32.AND P4, PT, R0.reuse, 0x3f, PT ;  /* 0x0000003f0000780c */ /* 0x040fe40003f84070 */
[----:B------:R-:W-:Y:S01]  /*c5c0*/  ISETP.GT.U32.AND P6, PT, R0, 0x1f, PT ;  /* 0x0000001f0000780c */ /* 0x000fe20003fc4070 */
[----:B0-----:R-:W-:-:S06]  /*c5d0*/  ULEA UR4, UR5, UR4, 0x18 ;  /* 0x0000000405047291 */ /* 0x001fcc000f8ec0ff */
[----:B------:R-:W-:Y:S01]  /*c5e0*/  LEA R2, R2, UR4, 0x1 ;  /* 0x0000000402027c11 */ /* 0x000fe2000f8e08ff */
[----:B------:R-:W-:Y:S06]  /*c5f0*/  @P1 BRA `(.L_x_3803) ;  /* 0x0000000000141947 */ /* 0x000fec0003800000 */
[----:B------:R-:W-:Y:S02]  /*c600*/  F2FP.F16.F32.PACK_AB R4, R31, R28 ;  /* 0x0000001c1f04723e */ /* 0x000fe400000000ff */
[----:B------:R-:W-:Y:S02]  /*c610*/  F2FP.F16.F32.PACK_AB R5, R30, R29 ;  /* 0x0000001d1e05723e */ /* 0x000fe400000000ff */
[----:B------:R-:W-:Y:S02]  /*c620*/  F2FP.F16.F32.PACK_AB R6, R33, R32 ;  /* 0x000000202106723e */ /* 0x000fe400000000ff */
[----:B------:R-:W-:-:S05]  /*c630*/  F2FP.F16.F32.PACK_AB R7, R35, R34 ;  /* 0x000000222307723e */ /* 0x000fca00000000ff */
[----:B------:R0:W-:Y:S02]  /*c640*/  STS.128 [R2+-0x600], R4 ;  /* 0xfffa000402007388 */ /* 0x0001e40000000c00 */
.L_x_3803:
[----:B------:R-:W-:Y:S05]  /*c650*/  WARPSYNC.ALL ;  /* 0x0000000000007948 */ /* 0x000fea0003800000 */
[----:B------:R-:W-:Y:S06]  /*c660*/  BAR.SYNC.DEFER_BLOCKING 0x0 ;  /* 0x0000000000007b1d */ /* 0x000fec0000010000 */
[----:B------:R-:W-:Y:S04]  /*c670*/  BSSY.RECONVERGENT B0, `(.L_x_3804) ;  /* 0x0000013000007945 */ /* 0x000fe80003800200 */
[----:B------:R-:W-:Y:S05]  /*c680*/  @P2 BRA `(.L_x_3805) ;  /* 0x0000000000442947 */ /* 0x000fea0003800000 */
[----:B0-----:R-:W0:Y:S02]  /*c690*/  LDS.128 R4, [R2] ;  /* 0x0000000002047984 */ /* 0x001e240000000c00 */
[----:B0-----:R-:W-:Y:S02]  /*c6a0*/  HADD2.F32 R3, -RZ, R4.H0_H0 ;  /* 0x20000004ff037230 */ /* 0x001fe40000004100 */
[--C-:B------:R-:W-:Y:S02]  /*c6b0*/  HADD2.F32 R8, -RZ, R5.reuse.H0_H0 ;  /* 0x20000005ff087230 */ /* 0x100fe40000004100 */
[----:B------:R-:W-:Y:S02]  /*c6c0*/  HADD2.F32 R9, -RZ, R6.H0_H0 ;  /* 0x20000006ff097230 */ /* 0x000fe40000004100 */
[----:B------:R-:W-:Y:S01]  /*c6d0*/  FADD.FTZ R28, R28, R3 ;  /* 0x000000031c1c7221 */ /* 0x000fe20000010000 */
[----:B------:R-:W-:Y:S02]  /*c6e0*/  HADD2.F32 R4, -RZ, R4.H1_H1 ;  /* 0x30000004ff047230 */ /* 0x000fe40000004100 */
        /* <DEDUP_REMOVED lines=11> */
.L_x_3805:
[----:B------:R-:W-:Y:S05]  /*c7a0*/  BSYNC.RECONVERGENT B0 ;  /* 0x0000000000007941 */ /* 0x000fea0003800200 */
.L_x_3804:
        /* <DEDUP_REMOVED lines=8> */
.L_x_3807:
[----:B------:R-:W-:Y:S05]  /*c830*/  BSYNC.RECONVERGENT B0 ;  /* 0x0000000000007941 */ /* 0x000fea0003800200 */
.L_x_3806:
[----:B------:R-:W-:Y:S06]  /*c840*/  BAR.SYNC.DEFER_BLOCKING 0x0 ;  /* 0x0000000000007b1d */ /* 0x000fec0000010000 */
[----:B------:R-:W-:Y:S04]  /*c850*/  BSSY.RECONVERGENT B0, `(.L_x_3808) ;  /* 0x0000013000007945 */ /* 0x000fe80003800200 */
[----:B------:R-:W-:Y:S05]  /*c860*/  @P4 BRA `(.L_x_3809) ;  /* 0x0000000000444947 */ /* 0x000fea0003800000 */
[----:B0--3--:R-:W0:Y:S02]  /*c870*/  LDS.128 R4, [R2] ;  /* 0x0000000002047984 */ /* 0x009e240000000c00 */
        /* <DEDUP_REMOVED lines=16> */
.L_x_3809:
[----:B------:R-:W-:Y:S05]  /*c980*/  BSYNC.RECONVERGENT B0 ;  /* 0x0000000000007941 */ /* 0x000fea0003800200 */
.L_x_3808:
[----:B------:R-:W-:Y:S06]  /*c990*/  BAR.SYNC.DEFER_BLOCKING 0x0 ;  /* 0x0000000000007b1d */ /* 0x000fec0000010000 */
[----:B------:R-:W-:Y:S04]  /*c9a0*/  BSSY.RECONVERGENT B0, `(.L_x_3810) ;  /* 0x0000007000007945 */ /* 0x000fe80003800200 */
[----:B------:R-:W-:Y:S05]  /*c9b0*/  @P5 BRA `(.L_x_3811) ;  /* 0x0000000000145947 */ /* 0x000fea0003800000 */
[----:B0--3--:R-:W-:Y:S02]  /*c9c0*/  F2FP.F16.F32.PACK_AB R4, R31, R28 ;  /* 0x0000001c1f04723e */ /* 0x009fe400000000ff */
[----:B------:R-:W-:Y:S02]  /*c9d0*/  F2FP.F16.F32.PACK_AB R5, R30, R29 ;  /* 0x0000001d1e05723e */ /* 0x000fe400000000ff */
[----:B------:R-:W-:Y:S02]  /*c9e0*/  F2FP.F16.F32.PACK_AB R6, R33, R32 ;  /* 0x000000202106723e */ /* 0x000fe400000000ff */
[----:B------:R-:W-:-:S05]  /*c9f0*/  F2FP.F16.F32.PACK_AB R7, R35, R34 ;  /* 0x000000222307723e */ /* 0x000fca00000000ff */
[----:B------:R4:W-:Y:S02]  /*ca00*/  STS.128 [R2+-0x180], R4 ;  /* 0xfffe800402007388 */ /* 0x0009e40000000c00 */
.L_x_3811:
[----:B------:R-:W-:Y:S05]  /*ca10*/  BSYNC.RECONVERGENT B0 ;  /* 0x0000000000007941 */ /* 0x000fea0003800200 */
.L_x_3810:
[----:B------:R-:W-:Y:S06]  /*ca20*/  BAR.SYNC.DEFER_BLOCKING 0x0 ;  /* 0x0000000000007b1d */ /* 0x000fec0000010000 */
[----:B------:R-:W-:Y:S04]  /*ca30*/  BSSY.RECONVERGENT B0, `(.L_x_3812) ;  /* 0x0000013000007945 */ /* 0x000fe80003800200 */
[----:B------:R-:W-:Y:S05]  /*ca40*/  @P6 BRA `(.L_x_3813) ;  /* 0x0000000000446947 */ /* 0x000fea0003800000 */
[----:B0--34-:R-:W0:Y:S02]  /*ca50*/  LDS.128 R4, [R2] ;  /* 0x0000000002047984 */ /* 0x019e240000000c00 */
        /* <DEDUP_REMOVED lines=16> */
.L_x_3813:
[----:B------:R-:W-:Y:S05]  /*cb60*/  BSYNC.RECONVERGENT B0 ;  /* 0x0000000000007941 */ /* 0x000fea0003800200 */
.L_x_3812:
[----:B------:R-:W-:Y:S06]  /*cb70*/  BAR.SYNC.DEFER_BLOCKING 0x0 ;  /* 0x0000000000007b1d */ /* 0x000fec0000010000 */
.L_x_3802:
[----:B------:R-:W-:-:S13]  /*cb80*/  ISETP.GT.U32.OR P0, PT, R0, 0x1f, P0 ;  /* 0x0000001f0000780c */ /* 0x000fda0000704470 */
[----:B------:R-:W-:Y:S05]  /*cb90*/  @P0 EXIT ;  /* 0x000000000000094d */ /* 0x000fea0003800000 */
[----:B------:R-:W0:Y:S02]  /*cba0*/  LDCU UR4, c[0x0][0x478] ;  /* 0x00008f00ff0477ac */ /* 0x000e240008000800 */
[----:B0-----:R-:W-:-:S09]  /*cbb0*/  UISETP.NE.AND UP0, UPT, UR4, 0x2, UPT ;  /* 0x000000020400788c */ /* 0x001fd2000bf05270 */
[----:B------:R-:W-:Y:S05]  /*cbc0*/  BRA.U UP0, `(.L_x_3814) ;  /* 0x0000000100e07547 */ /* 0x000fea000b800000 */
[----:B---34-:R-:W0:Y:S01]  /*cbd0*/  LDC.64 R2, c[0x0][0x470] ;  /* 0x00011c00ff027b82 */ /* 0x018e220000000a00 */
[----:B------:R-:W3:Y:S01]  /*cbe0*/  LDCU.64 UR4, c[0x0][0x380] ;  /* 0x00007000ff0477ac */ /* 0x000ee20008000a00 */
[----:B0-----:R-:W4:Y:S01]  /*cbf0*/  LDG.E R2, desc[UR36][R2.64] ;  /* 0x0000002402027981 */ /* 0x001f22000c1e1900 */
[----:B------:R-:W-:-:S04]  /*cc00*/  IADD3 R19, PT, PT, R24, R19, RZ ;  /* 0x0000001318137210 */ /* 0x000fc80007ffe0ff */
[----:B---3--:R-:W-:Y:S01]  /*cc10*/  IADD3 R8, P0, PT, R19, UR4, RZ ;  /* 0x0000000413087c10 */ /* 0x008fe2000ff1e0ff */
        /* <DEDUP_REMOVED lines=17> */
[----:B-----5:R-:W-:Y:S02]  /*cd30*/  LOP3.LUT R4, R0, 0xff0000, RZ, 0xc0, !PT ;  /* 0x00ff000000047812 */ /* 0x020fe400078ec0ff */
[----:B------:R-:W4:Y:S01]  /*cd40*/  F2I.S8.NTZ R31, R31 ;  /* 0x0000001f001f7305 */ /* 0x000f220000202100 */
[----:B0-----:R-:W-:Y:S02]  /*cd50*/  PRMT R33, R33, 0x8880, RZ ;  /* 0x0000888021217816 */ /* 0x001fe400000000ff */
[----:B------:R-:W-:Y:S02]  /*cd60*/  PRMT R3, R4, 0x4210, R3 ;  /* 0x0000421004037816 */ /* 0x000fe40000000003 */
[----:B------:R-:W-:Y:S02]  /*cd70*/  PRMT R0, R33, 0x7710, RZ ;  /* 0x0000771021007816 */ /* 0x000fe400000000ff */
[----:B---3--:R-:W-:Y:S01]  /*cd80*/  PRMT R4, R30, 0x8880, RZ ;  /* 0x000088801e047816 */ /* 0x008fe200000000ff */
[----:B------:R-:W0:Y:S01]  /*cd90*/  F2I.S8.NTZ R29, R29 ;  /* 0x0000001d001d7305 */ /* 0x000e220000202100 */
[----:B------:R-:W-:-:S02]  /*cda0*/  SHF.L.U32 R0, R0, 0x8, RZ ;  /* 0x0000000800007819 */ /* 0x000fc400000006ff */
[----:B------:R-:W-:Y:S02]  /*cdb0*/  PRMT R4, R4, 0x7710, RZ ;  /* 0x0000771004047816 */ /* 0x000fe400000000ff */
[----:B------:R-:W-:Y:S02]  /*cdc0*/  LOP3.LUT R9, R3, 0xff00, R0, 0xf8, !PT ;  /* 0x0000ff0003097812 */ /* 0x000fe400078ef800 */
[----:B----4-:R-:W-:Y:S01]  /*cdd0*/  PRMT R31, R31, 0x8880, RZ ;  /* 0x000088801f1f7816 */ /* 0x010fe200000000ff */
[----:B------:R-:W3:Y:S01]  /*cde0*/  F2I.S8.NTZ R32, R32 ;  /* 0x0000002000207305 */ /* 0x000ee20000202100 */
[----:B------:R-:W-:Y:S02]  /*cdf0*/  LOP3.LUT R4, R4, 0xff, RZ, 0xc0, !PT ;  /* 0x000000ff04047812 */ /* 0x000fe400078ec0ff */
[----:B------:R-:W-:Y:S02]  /*ce00*/  PRMT R0, R31, 0x7710, RZ ;  /* 0x000077101f007816 */ /* 0x000fe400000000ff */
[----:B0-----:R-:W-:-:S03]  /*ce10*/  PRMT R29, R29, 0x8880, RZ ;  /* 0x000088801d1d7816 */ /* 0x001fc600000000ff */
[----:B------:R-:W0:Y:S01]  /*ce20*/  F2I.S8.NTZ R2, R2 ;  /* 0x0000000200027305 */ /* 0x000e220000202100 */
[----:B------:R-:W-:Y:S02]  /*ce30*/  LOP3.LUT R6, R0, 0xff, RZ, 0xc0, !PT ;  /* 0x000000ff00067812 */ /* 0x000fe400078ec0ff */
[----:B------:R-:W-:-:S03]  /*ce40*/  PRMT R3, R29, 0x7710, RZ ;  /* 0x000077101d037816 */ /* 0x000fc600000000ff */
[----:B------:R-:W-:Y:S01]  /*ce50*/  IMAD.WIDE.U32 R6, R6, 0x100, RZ ;  /* 0x0000010006067825 */ /* 0x000fe200078e00ff */
[----:B---3--:R-:W-:Y:S02]  /*ce60*/  PRMT R32, R32, 0x8880, RZ ;  /* 0x0000888020207816 */ /* 0x008fe400000000ff */
        /* <DEDUP_REMOVED lines=14> */
.L_x_3814:
[----:B---34-:R-:W0:Y:S01]  /*cf50*/  LDC.64 R2, c[0x0][0x380] ;  /* 0x0000e000ff027b82 */ /* 0x018e220000000a00 */
[----:B------:R-:W-:Y:S01]  /*cf60*/  IMAD.IADD R19, R24, 0x1, R19 ;  /* 0x0000000118137824 */ /* 0x000fe200078e0213 */
        /* <DEDUP_REMOVED lines=10> */
.L_x_3683:
[----:B------:R-:W-:Y:S01]  /*d010*/  MOV R12, 0x10 ;  /* 0x00000010000c7802 */ /* 0x000fe20000000f00 */
[----:B------:R-:W-:Y:S01]  /*d020*/  IMAD.MOV.U32 R15, RZ, RZ, -0x1 ;  /* 0xffffffffff0f7424 */ /* 0x000fe200078e00ff */
[----:B------:R-:W-:-:S07]  /*d030*/  MOV R11, 0x1f ;  /* 0x0000001f000b7802 */ /* 0x000fce0000000f00 */
[----:B0-----:R-:W-:Y:S05]  /*d040*/  WARPSYNC.COLLECTIVE R15, `(.L_x_3815) ;  /* 0x000000000f087348 */ /* 0x001fea0003c00000 */
[----:B------:R1:W2:Y:S02]  /*d050*/  SHFL.BFLY P6, R14, R13, R12, R11 ;  /* 0x0c00000c0d0e7389 */ /* 0x0002a400000c000b */
[----:B012---:R-:W-:Y:S05]  /*d060*/  ENDCOLLECTIVE ;  /* 0x000000000000791b */ /* 0x007fea0003800000 */
.L_x_3815:
[----:B------:R-:W-:Y:S01]  /*d070*/  MOV R12, 0x8 ;  /* 0x00000008000c7802 */ /* 0x000fe20000000f00 */
[----:B------:R-:W-:-:S05]  /*d080*/  FADD.FTZ R0, R13, R14 ;  /* 0x0000000e0d007221 */ /* 0x000fca0000010000 */
[----:B------:R-:W-:-:S07]  /*d090*/  MOV R13, R0 ;  /* 0x00000000000d7202 */ /* 0x000fce0000000f00 */
[----:B------:R-:W-:Y:S05]  /*d0a0*/  WARPSYNC.COLLECTIVE R15, `(.L_x_3816) ;  /* 0x000000000f087348 */ /* 0x000fea0003c00000 */
[----:B------:R0:W1:Y:S02]  /*d0b0*/  SHFL.BFLY P6, R14, R13, R12, R11 ;  /* 0x0c00000c0d0e7389 */ /* 0x00006400000c000b */
[----:B01----:R-:W-:Y:S05]  /*d0c0*/  ENDCOLLECTIVE ;  /* 0x000000000000791b */ /* 0x003fea0003800000 */
.L_x_3816:
[----:B------:R-:W-:Y:S01]  /*d0d0*/  MOV R12, 0x4 ;  /* 0x00000004000c7802 */ /* 0x000fe20000000f00 */
[----:B------:R-:W-:-:S04]  /*d0e0*/  FADD.FTZ R2, R0, R14 ;  /* 0x0000000e00027221 */ /* 0x000fc80000010000 */
[----:B------:R-:W-:-:S07]  /*d0f0*/  IMAD.MOV.U32 R13, RZ, RZ, R2 ;  /* 0x000000ffff0d7224 */ /* 0x000fce00078e0002 */
[----:B------:R-:W-:Y:S05]  /*d100*/  WARPSYNC.COLLECTIVE R15, `(.L_x_3817) ;  /* 0x000000000f087348 */ /* 0x000fea0003c00000 */
[----:B------:R0:W1:Y:S02]  /*d110*/  SHFL.BFLY P6, R14, R13, R12, R11 ;  /* 0x0c00000c0d0e7389 */ /* 0x00006400000c000b */
[----:B01----:R-:W-:Y:S05]  /*d120*/  ENDCOLLECTIVE ;  /* 0x000000000000791b */ /* 0x003fea0003800000 */
.L_x_3817:
[----:B------:R-:W-:Y:S02]  /*d130*/  IMAD.MOV.U32 R12, RZ, RZ, 0x2 ;  /* 0x00000002ff0c7424 */ /* 0x000fe400078e00ff */
[----:B------:R-:W-:-:S05]  /*d140*/  FADD.FTZ R3, R2, R14 ;  /* 0x0000000e02037221 */ /* 0x000fca0000010000 */
[----:B------:R-:W-:-:S07]  /*d150*/  MOV R13, R3 ;  /* 0x00000003000d7202 */ /* 0x000fce0000000f00 */
[----:B------:R-:W-:Y:S05]  /*d160*/  WARPSYNC.COLLECTIVE R15, `(.L_x_3818) ;  /* 0x000000000f087348 */ /* 0x000fea0003c00000 */
[----:B------:R0:W1:Y:S02]  /*d170*/  SHFL.BFLY P6, R14, R13, R12, R11 ;  /* 0x0c00000c0d0e7389 */ /* 0x00006400000c000b */
[----:B01----:R-:W-:Y:S05]  /*d180*/  ENDCOLLECTIVE ;  /* 0x000000000000791b */ /* 0x003fea0003800000 */
.L_x_3818:
[----:B------:R-:W-:Y:S01]  /*d190*/  MOV R12, 0x1 ;  /* 0x00000001000c7802 */ /* 0x000fe20000000f00 */
[----:B------:R-:W-:-:S05]  /*d1a0*/  FADD.FTZ R4, R3, R14 ;  /* 0x0000000e03047221 */ /* 0x000fca0000010000 */
[----:B------:R-:W-:-:S07]  /*d1b0*/  MOV R13, R4 ;  /* 0x00000004000d7202 */ /* 0x000fce0000000f00 */
[----:B------:R-:W-:Y:S05]  /*d1c0*/  WARPSYNC.COLLECTIVE R15, `(.L_x_3819) ;  /* 0x000000000f087348 */ /* 0x000fea0003c00000 */
[----:B------:R0:W1:Y:S02]  /*d1d0*/  SHFL.BFLY P6, R14, R13, R12, R11 ;  /* 0x0c00000c0d0e7389 */ /* 0x00006400000c000b */
[----:B01----:R-:W-:Y:S05]  /*d1e0*/  ENDCOLLECTIVE ;  /* 0x000000000000791b */ /* 0x003fea0003800000 */
.L_x_3819:
[----:B------:R-:W-:Y:S05]  /*d1f0*/  BRA `(.L_x_3820) ;  /* 0xffffff5800247947 */ /* 0x000fea000383ffff */
.L_x_3821:
        /* <DEDUP_REMOVED lines=16> */
.L_x_5601:


//--------------------- .text._ZN4mmha33masked_multihead_attention_kernelItLi192ELi256ELi2ELi32ELi128ELb0ELb1EEEv26Multihead_attention_paramsIT_XT5_EE --------------------------
	.section	.text._ZN4mmha33masked_multihead_attention_kernelItLi192ELi256ELi2ELi32ELi128ELb0ELb1EEEv26Multihead_attention_paramsIT_XT5_EE,"ax",@progbits
	.align	128
        .global         _ZN4mmha33masked_multihead_attention_kernelItLi192ELi256ELi2ELi32ELi128ELb0ELb1EEEv26Multihead_attention_paramsIT_XT5_EE
        .type           _ZN4mmha33masked_multihead_attention_kernelItLi192ELi256ELi2ELi32ELi128ELb0ELb1EEEv26Multihead_attention_paramsIT_XT5_EE,@function
        .size           _ZN4mmha33masked_multihead_attention_kernelItLi192ELi256ELi2ELi32ELi128ELb0ELb1EEEv26Multihead_attention_paramsIT_XT5_EE,(.L_x_5602 - _ZN4mmha33masked_multihead_attention_kernelItLi192ELi256ELi2ELi32ELi128ELb0ELb1EEEv26Multihead_attention_paramsIT_XT5_EE)
        .other          _ZN4mmha33masked_multihead_attention_kernelItLi192ELi256ELi2ELi32ELi128ELb0ELb1EEEv26Multihead_attention_paramsIT_XT5_EE,@"STO_CUDA_ENTRY STV_DEFAULT"
_ZN4mmha33masked_multihead_attention_kernelItLi192ELi256ELi2ELi32ELi128ELb0ELb1EEEv26Multihead_attention_paramsIT_XT5_EE:
.text._ZN4mmha33masked_multihead_attention_kernelItLi192ELi256ELi2ELi32ELi128ELb0ELb1EEEv26Multihead_attention_paramsIT_XT5_EE:
        /* <DEDUP_REMOVED lines=12> */
.L_x_3822:
[----:B------:R-:W1:Y:S08]  /*00c0*/  LDC.64 R2, c[0x0][0x4a0] ;  /* 0x00012800ff027b82 */ /* 0x000e700000000a00 */
[----:B------:R-:W3:Y:S01]  /*00d0*/  LDC R11, c[0x0][0x3f0] ;  /* 0x0000fc00ff0b7b82 */ /* 0x000ee20000000800 */
[----:B--2---:R-:W-:-:S07]  /*00e0*/  IABS R10, R0 ;  /* 0x00000000000a7213 */ /* 0x004fce0000000000 */
[----:B------:R-:W2:Y:S01]  /*00f0*/  LDC R19, c[0x0][0x3f4] ;  /* 0x0000fd00ff137b82 */ /* 0x000ea20000000800 */
[----:B-1----:R-:W-:Y:S01]  /*0100*/  ISETP.NE.U32.AND P0, PT, R2, RZ, PT ;  /* 0x000000ff0200720c */ /* 0x002fe20003f05070 */
[----:B------:R-:W1:Y:S06]  /*0110*/  S2R R87, SR_CTAID.X ;  /* 0x0000000000577919 */ /* 0x000e6c0000002500 */
[----:B------:R-:W1:Y:S01]  /*0120*/  LDC R35, c[0x0][0x3f8] ;  /* 0x0000fe00ff237b82 */ /* 0x000e620000000800 */
[----:B------:R-:W-:Y:S02]  /*0130*/  ISETP.NE.AND.EX P0, PT, R3, RZ, PT, P0 ;  /* 0x000000ff0300720c */ /* 0x000fe40003f05300 */
[----:B---3--:R-:W-:-:S04]  /*0140*/  IABS R9, R11 ;  /* 0x0000000b00097213 */ /* 0x008fc80000000000 */
[----:B------:R-:W3:Y:S07]  /*0150*/  I2F.RP R6, R9 ;  /* 0x0000000900067306 */ /* 0x000eee0000209400 */
[----:B------:R-:W4:Y:S08]  /*0160*/  @P0 LDC.64 R2, c[0x0][0x4a0] ;  /* 0x00012800ff020b82 */ /* 0x000f300000000a00 */
[----:B------:R-:W0:Y:S01]  /*0170*/  @P0 LDC R12, c[0x0][0x430] ;  /* 0x00010c00ff0c0b82 */ /* 0x000e220000000800 */
[----:B---3--:R-:W3:Y:S01]  /*0180*/  MUFU.RCP R6, R6 ;  /* 0x0000000600067308 */ /* 0x008ee20000001000 */
[----:B----4-:R-:W-:-:S04]  /*0190*/  @P0 IMAD.WIDE.U32 R2, R0, 0x4, R2 ;  /* 0x0000000400020825 */ /* 0x010fc800078e0002 */
[----:B---3--:R-:W-:Y:S02]  /*01a0*/  VIADD R7, R6, 0xffffffe ;  /* 0x0ffffffe06077836 */ /* 0x008fe40000000000 */
[----:B------:R3:W0:Y:S02]  /*01b0*/  @P0 LDG.E R3, desc[UR36][R2.64] ;  /* 0x0000002402030981 */ /* 0x000624000c1e1900 */
[----:B------:R-:W4:Y:S02]  /*01c0*/  F2I.FTZ.U32.TRUNC.NTZ R5, R7 ;  /* 0x0000000700057305 */ /* 0x000f24000021f000 */
[----:B----4-:R-:W-:-:S05]  /*01d0*/  IADD3 R4, PT, PT, RZ, -R5, RZ ;  /* 0x80000005ff047210 */ /* 0x010fca0007ffe0ff */
[----:B------:R-:W-:Y:S02]  /*01e0*/  IMAD R13, R4, R9, RZ ;  /* 0x00000009040d7224 */ /* 0x000fe400078e02ff */
[----:B------:R-:W-:-:S04]  /*01f0*/  IMAD.MOV.U32 R4, RZ, RZ, RZ ;  /* 0x000000ffff047224 */ /* 0x000fc800078e00ff */
[----:B------:R-:W-:Y:S01]  /*0200*/  IMAD.HI.U32 R6, R5, R13, R4 ;  /* 0x0000000d05067227 */ /* 0x000fe200078e0004 */
[----:B---3--:R-:W-:Y:S01]  /*0210*/  LOP3.LUT R2, R0, R11, RZ, 0x3c, !PT ;  /* 0x0000000b00027212 */ /* 0x008fe200078e3cff */
[----:B------:R-:W3:Y:S04]  /*0220*/  LDC.64 R4, c[0x0][0x460] ;  /* 0x00011800ff047b82 */ /* 0x000ee80000000a00 */
[----:B------:R-:W-:-:S04]  /*0230*/  IMAD.HI.U32 R8, R6, R10, RZ ;  /* 0x0000000a06087227 */ /* 0x000fc800078e00ff */
[----:B------:R-:W-:-:S04]  /*0240*/  IMAD.MOV R6, RZ, RZ, -R8 ;  /* 0x000000ffff067224 */ /* 0x000fc800078e0a08 */
[----:B------:R-:W-:-:S05]  /*0250*/  IMAD R6, R9, R6, R10 ;  /* 0x0000000609067224 */ /* 0x000fca00078e020a */
[----:B------:R-:W-:-:S13]  /*0260*/  ISETP.GT.U32.AND P3, PT, R9, R6, PT ;  /* 0x000000060900720c */ /* 0x000fda0003f64070 */
[----:B------:R-:W-:-:S04]  /*0270*/  @!P3 IADD3 R6, PT, PT, R6, -R9, RZ ;  /* 0x800000090606b210 */ /* 0x000fc80007ffe0ff */
[----:B------:R-:W-:Y:S01]  /*0280*/  ISETP.GE.U32.AND P2, PT, R6, R9, PT ;  /* 0x000000090600720c */ /* 0x000fe20003f46070 */
[----:B------:R-:W-:Y:S01]  /*0290*/  @!P3 VIADD R8, R8, 0x1 ;  /* 0x000000010808b836 */ /* 0x000fe20000000000 */
[----:B------:R-:W-:Y:S02]  /*02a0*/  ISETP.GE.AND P4, PT, R2, RZ, PT ;  /* 0x000000ff0200720c */ /* 0x000fe40003f86270 */
[----:B------:R-:W-:-:S09]  /*02b0*/  ISETP.NE.AND P3, PT, R11, RZ, PT ;  /* 0x000000ff0b00720c */ /* 0x000fd20003f65270 */
[----:B------:R-:W-:-:S05]  /*02c0*/  @P2 VIADD R8, R8, 0x1 ;  /* 0x0000000108082836 */ /* 0x000fca0000000000 */
[----:B------:R-:W-:-:S05]  /*02d0*/  MOV R32, R8 ;  /* 0x0000000800207202 */ /* 0x000fca0000000f00 */
[----:B------:R-:W-:Y:S01]  /*02e0*/  @!P4 IMAD.MOV R32, RZ, RZ, -R32 ;  /* 0x000000ffff20c224 */ /* 0x000fe200078e0a20 */
[----:B------:R-:W-:Y:S02]  /*02f0*/  @!P3 LOP3.LUT R32, RZ, R11, RZ, 0x33, !PT ;  /* 0x0000000bff20b212 */ /* 0x000fe400078e33ff */
[----:B--2---:R-:W-:-:S04]  /*0300*/  IABS R11, R19 ;  /* 0x00000013000b7213 */ /* 0x004fc80000000000 */
[----:B------:R-:W2:Y:S01]  /*0310*/  I2F.RP R10, R11 ;  /* 0x0000000b000a7306 */ /* 0x000ea20000209400 */
[----:B---3--:R-:W-:-:S04]  /*0320*/  ISETP.NE.U32.AND P1, PT, R4, RZ, PT ;  /* 0x000000ff0400720c */ /* 0x008fc80003f25070 */
[----:B------:R-:W-:-:S03]  /*0330*/  ISETP.NE.AND.EX P1, PT, R5, RZ, PT, P1 ;  /* 0x000000ff0500720c */ /* 0x000fc60003f25310 */
[----:B--2---:R-:W2:Y:S10]  /*0340*/  MUFU.RCP R10, R10 ;  /* 0x0000000a000a7308 */ /* 0x004eb40000001000 */
[----:B------:R-:W3:Y:S08]  /*0350*/  @P1 LDC.64 R6, c[0x0][0x460] ;  /* 0x00011800ff061b82 */ /* 0x000ef00000000a00 */
[----:B------:R-:W4:Y:S01]  /*0360*/  @!P0 LDC R16, c[0x0][0x40c] ;  /* 0x00010300ff108b82 */ /* 0x000f220000000800 */
[----:B--2---:R-:W-:-:S04]  /*0370*/  IADD3 R8, PT, PT, R10, 0xffffffe, RZ ;  /* 0x0ffffffe0a087810 */ /* 0x004fc80007ffe0ff */
[----:B------:R2:W1:Y:S01]  /*0380*/  F2I.FTZ.U32.TRUNC.NTZ R9, R8 ;  /* 0x0000000800097305 */ /* 0x000462000021f000 */
[----:B------:R-:W-:Y:S02]  /*0390*/  IMAD.MOV.U32 R2, RZ, RZ, RZ ;  /* 0x000000ffff027224 */ /* 0x000fe400078e00ff */
[----:B---3--:R-:W-:-:S04]  /*03a0*/  @P1 IMAD.WIDE R6, R32, 0x4, R6 ;  /* 0x0000000420061825 */ /* 0x008fc800078e0206 */
[----:B--2---:R-:W-:Y:S01]  /*03b0*/  HFMA2 R8, -RZ, RZ, 0, 0 ;  /* 0x00000000ff087431 */ /* 0x004fe200000001ff */
[----:B------:R1:W5:Y:S02]  /*03c0*/  @P1 LDG.E R2, desc[UR36][R6.64] ;  /* 0x0000002406021981 */ /* 0x000364000c1e1900 */
[----:B-1----:R-:W-:Y:S01]  /*03d0*/  IMAD.MOV R6, RZ, RZ, -R9 ;  /* 0x000000ffff067224 */ /* 0x002fe200078e0a09 */
[----:B------:R-:W1:Y:S01]  /*03e0*/  S2R R33, SR_TID.X ;  /* 0x0000000000217919 */ /* 0x000e620000002100 */
[C---:B------:R-:W-:Y:S02]  /*03f0*/  IMAD R34, R0.reuse, R35, R87 ;  /* 0x0000002300227224 */ /* 0x040fe400078e0257 */
[----:B------:R-:W-:Y:S01]  /*0400*/  IMAD R88, R0, R19, RZ ;  /* 0x0000001300587224 */ /* 0x000fe200078e02ff */
[----:B------:R-:W-:Y:S01]  /*0410*/  BSSY.RECONVERGENT B0, `(.L_x_3823) ;  /* 0x000005c000007945 */ /* 0x000fe20003800200 */
[----:B------:R-:W-:Y:S02]  /*0420*/  CS2R R26, SRZ ;  /* 0x00000000001a7805 */ /* 0x000fe4000001ff00 */
[----:B------:R-:W-:Y:S01]  /*0430*/  CS2R R24, SRZ ;  /* 0x0000000000187805 */ /* 0x000fe2000001ff00 */
[----:B------:R-:W-:Y:S01]  /*0440*/  IMAD R32, R32, R35, RZ ;  /* 0x0000002320207224 */ /* 0x000fe200078e02ff */
[----:B------:R-:W-:Y:S01]  /*0450*/  SHF.R.S32.HI R86, RZ, 0x1f, R88 ;  /* 0x0000001fff567819 */ /* 0x000fe20000011458 */
[----:B-1----:R-:W-:-:S02]  /*0460*/  IMAD.SHL.U32 R22, R33, 0x8, RZ ;  /* 0x0000000821167824 */ /* 0x002fc400078e00ff */
[----:B0-----:R-:W-:Y:S02]  /*0470*/  @P0 IMAD.IADD R16, R3, 0x1, R12 ;  /* 0x0000000103100824 */ /* 0x001fe400078e020c */
[----:B------:R-:W-:-:S03]  /*0480*/  IMAD R3, R6, R11, RZ ;  /* 0x0000000b06037224 */ /* 0x000fc600078e02ff */
[----:B----4-:R-:W-:Y:S01]  /*0490*/  IABS R18, R16 ;  /* 0x0000001000127213 */ /* 0x010fe20000000000 */
[----:B------:R-:W-:Y:S02]  /*04a0*/  IMAD.HI.U32 R9, R9, R3, R8 ;  /* 0x0000000309097227 */ /* 0x000fe400078e0008 */
[----:B------:R-:W0:Y:S04]  /*04b0*/  LDC R3, c[0x0][0x3e8] ;  /* 0x0000fa00ff037b82 */ /* 0x000e280000000800 */
[----:B------:R-:W-:-:S04]  /*04c0*/  IMAD.HI.U32 R9, R9, R18, RZ ;  /* 0x0000001209097227 */ /* 0x000fc800078e00ff */
[----:B------:R-:W-:-:S04]  /*04d0*/  IMAD.MOV R9, RZ, RZ, -R9 ;  /* 0x000000ffff097224 */ /* 0x000fc800078e0a09 */
[----:B------:R-:W-:-:S05]  /*04e0*/  IMAD R18, R11, R9, R18 ;  /* 0x000000090b127224 */ /* 0x000fca00078e0212 */
[----:B------:R-:W-:Y:S02]  /*04f0*/  ISETP.GT.U32.AND P0, PT, R11, R18, PT ;  /* 0x000000120b00720c */ /* 0x000fe40003f04070 */
[----:B------:R-:W-:-:S11]  /*0500*/  ISETP.GE.AND P3, PT, R16, RZ, PT ;  /* 0x000000ff1000720c */ /* 0x000fd60003f66270 */
[----:B------:R-:W-:-:S05]  /*0510*/  @!P0 IMAD.IADD R18, R18, 0x1, -R11 ;  /* 0x0000000112128824 */ /* 0x000fca00078e0a0b */
[----:B------:R-:W-:Y:S02]  /*0520*/  ISETP.GT.U32.AND P2, PT, R11, R18, PT ;  /* 0x000000120b00720c */ /* 0x000fe40003f44070 */
[----:B0-----:R-:W-:Y:S02]  /*0530*/  ISETP.NE.AND P1, PT, R3, RZ, PT ;  /* 0x000000ff0300720c */ /* 0x001fe40003f25270 */
[----:B------:R-:W-:-:S09]  /*0540*/  ISETP.NE.AND P0, PT, R19, RZ, PT ;  /* 0x000000ff1300720c */ /* 0x000fd20003f05270 */
[----:B------:R-:W-:-:S05]  /*0550*/  @!P2 IADD3 R18, PT, PT, R18, -R11, RZ ;  /* 0x8000000b1212a210 */ /* 0x000fca0007ffe0ff */
[----:B------:R-:W-:Y:S01]  /*0560*/  @!P3 IMAD.MOV R18, RZ, RZ, -R18 ;  /* 0x000000ffff12b224 */ /* 0x000fe200078e0a12 */
[----:B------:R-:W-:Y:S01]  /*0570*/  ISETP.GT.U32.AND P3, PT, R33, 0x17, PT ;  /* 0x000000172100780c */ /* 0x000fe20003f64070 */
[----:B------:R-:W-:Y:S01]  /*0580*/  @P1 IMAD R6, R0, R3, RZ ;  /* 0x0000000300061224 */ /* 0x000fe200078e02ff */
[----:B------:R-:W-:Y:S01]  /*0590*/  @!P0 LOP3.LUT R18, RZ, R19, RZ, 0x33, !PT ;  /* 0x00000013ff128212 */ /* 0x000fe200078e33ff */
[----:B------:R-:W-:Y:S01]  /*05a0*/  @!P1 IMAD R17, R34, 0xc0, RZ ;  /* 0x000000c022119824 */ /* 0x000fe200078e02ff */
[----:B------:R-:W-:Y:S01]  /*05b0*/  IADD3 R19, PT, PT, R16, 0x1, -R19 ;  /* 0x0000000110137810 */ /* 0x000fe20007ffe813 */
[C---:B------:R-:W-:Y:S02]  /*05c0*/  @P1 IMAD R17, R87.reuse, 0xc0, R6 ;  /* 0x000000c057111824 */ /* 0x040fe400078e0206 */
[----:B------:R-:W-:Y:S01]  /*05d0*/  IMAD R3, R87, 0xc0, R22 ;  /* 0x000000c057037824 */ /* 0x000fe200078e0216 */
[----:B------:R-:W-:Y:S02]  /*05e0*/  VIMNMX R19, PT, PT, RZ, R19, !PT ;  /* 0x00000013ff137248 */ /* 0x000fe40007fe0100 */
[----:B------:R-:W-:-:S03]  /*05f0*/  IADD3 R37, PT, PT, R22, R17, RZ ;  /* 0x0000001116257210 */ /* 0x000fc60007ffe0ff */
[----:B------:R-:W-:Y:S05]  /*0600*/  @P3 BRA `(.L_x_3824) ;  /* 0x0000000000f03947 */ /* 0x000fea0003800000 */
        /* <DEDUP_REMOVED lines=57> */
.L_x_3825:
[----:B------:R-:W0:Y:S02]  /*09a0*/  LDC.64 R24, c[0x0][0x388] ;  /* 0x0000e200ff187b82 */ /* 0x000e240000000a00 */
[----:B0-----:R-:W-:-:S06]  /*09b0*/  IMAD.WIDE R24, R37, 0x2, R24 ;  /* 0x0000000225187825 */ /* 0x001fcc00078e0218 */
[----:B------:R-:W5:Y:S02]  /*09c0*/  LDG.E.128 R24, desc[UR36][R24.64] ;  /* 0x0000002418187981 */ /* 0x000f64000c1e1d00 */
.L_x_3824:
[----:B------:R-:W-:Y:S05]  /*09d0*/  BSYNC.RECONVERGENT B0 ;  /* 0x0000000000007941 */ /* 0x000fea0003800200 */
.L_x_3823:
        /* <DEDUP_REMOVED lines=10> */
[----:B------:R1:W3:Y:S01]  /*0a80*/  I2F.S8 R11, R14 ;  /* 0x0000000e000b7306 */ /* 0x0002e20000001400 */
[----:B------:R-:W-:Y:S02]  /*0a90*/  SHF.R.S64 R31, R14, 0x10, R15 ;  /* 0x000000100e1f7819 */ /* 0x000fe4000000100f */
[----:B------:R-:W-:Y:S02]  /*0aa0*/  SHF.R.U64 R12, R20, 0x7, RZ ;  /* 0x00000007140c7819 */ /* 0x000fe400000012ff */
[----:B------:R-:W-:-:S02]  /*0ab0*/  LOP3.LUT R31, R31, 0xff, RZ, 0xc0, !PT ;  /* 0x000000ff1f1f7812 */ /* 0x000fc400078ec0ff */
[----:B------:R-:W-:Y:S02]  /*0ac0*/  ISETP.NE.U32.AND P1, PT, R12, RZ, PT ;  /* 0x000000ff0c00720c */ /* 0x000fe40003f25070 */
[C-C-:B------:R-:W-:Y:S02]  /*0ad0*/  SHF.R.U64 R12, R14.reuse, 0x10, R15.reuse ;  /* 0x000000100e0c7819 */ /* 0x140fe4000000120f */
[----:B------:R-:W-:Y:S02]  /*0ae0*/  PRMT R10, R14, 0x9910, RZ ;  /* 0x000099100e0a7816 */ /* 0x000fe400000000ff */
[----:B-1----:R-:W-:Y:S02]  /*0af0*/  SHF.R.S32.HI R14, RZ, 0x10, R15 ;  /* 0x00000010ff0e7819 */ /* 0x002fe4000001140f */
[----:B0-----:R-:W-:Y:S02]  /*0b00*/  SHF.R.U64 R9, R31, 0x7, RZ ;  /* 0x000000071f097819 */ /* 0x001fe400000012ff */
[----:B------:R-:W-:-:S02]  /*0b10*/  PRMT R12, R12, 0x9910, RZ ;  /* 0x000099100c0c7816 */ /* 0x000fc400000000ff */
[----:B------:R-:W-:Y:S02]  /*0b20*/  LOP3.LUT R14, R14, 0xff, RZ, 0xc0, !PT ;  /* 0x000000ff0e0e7812 */ /* 0x000fe400078ec0ff */
[----:B------:R-:W-:Y:S01]  /*0b30*/  ISETP.NE.U32.AND P0, PT, R9, RZ, PT ;  /* 0x000000ff0900720c */ /* 0x000fe20003f05070 */
[----:B------:R-:W-:Y:S01]  /*0b40*/  IMAD.MOV.U32 R9, RZ, RZ, R12 ;  /* 0x000000ffff097224 */ /* 0x000fe200078e000c */
[----:B------:R-:W-:Y:S01]  /*0b50*/  SHF.R.U64 R12, R14, 0x7, RZ ;  /* 0x000000070e0c7819 */ /* 0x000fe200000012ff */
[----:B---3--:R-:W-:Y:S01]  /*0b60*/  FMUL.FTZ R11, R8, R11 ;  /* 0x0000000b080b7220 */ /* 0x008fe20000410000 */
[----:B------:R-:W-:Y:S02]  /*0b70*/  ISETP.NE.U32.AND.EX P1, PT, RZ, RZ, PT, P1 ;  /* 0x000000ffff00720c */ /* 0x000fe40003f25110 */
[----:B------:R-:W-:Y:S02]  /*0b80*/  ISETP.NE.U32.AND P2, PT, R12, RZ, PT ;  /* 0x000000ff0c00720c */ /* 0x000fe40003f45070 */
[----:B------:R-:W-:-:S02]  /*0b90*/  ISETP.NE.U32.AND.EX P0, PT, RZ, RZ, PT, P0 ;  /* 0x000000ffff00720c */ /* 0x000fc40003f05100 */
[----:B------:R-:W-:Y:S02]  /*0ba0*/  ISETP.NE.U32.AND.EX P2, PT, RZ, RZ, PT, P2 ;  /* 0x000000ffff00720c */ /* 0x000fe40003f45120 */
        /* <DEDUP_REMOVED lines=12> */
[----:B------:R1:W0:Y:S01]  /*0c70*/  I2F.S16 R21, R10 ;  /* 0x0000000a00157306 */ /* 0x0002220000101400 */
[----:B------:R-:W-:-:S07]  /*0c80*/  F2FP.F16.F32.PACK_AB R28, R28, R11 ;  /* 0x0000000b1c1c723e */ /* 0x000fce00000000ff */
[----:B------:R-:W2:Y:S01]  /*0c90*/  I2F.S16 R9, R9 ;  /* 0x0000000900097306 */ /* 0x000ea20000101400 */
[C---:B-1----:R-:W-:Y:S01]  /*0ca0*/  FMUL.FTZ R10, R8.reuse, R29 ;  /* 0x0000001d080a7220 */ /* 0x042fe20000410000 */
[----:B0-----:R-:W-:-:S06]  /*0cb0*/  FMUL.FTZ R30, R8, R21 ;  /* 0x00000015081e7220 */ /* 0x001fcc0000410000 */
        /* <DEDUP_REMOVED lines=11> */
.L_x_3826:
[----:B------:R-:W-:Y:S01]  /*0d70*/  BSSY.RECONVERGENT B0, `(.L_x_3827) ;  /* 0x0000007000007945 */ /* 0x000fe20003800200 */
[----:B------:R-:W-:Y:S02]  /*0d80*/  CS2R R30, SRZ ;  /* 0x00000000001e7805 */ /* 0x000fe4000001ff00 */
[----:B------:R-:W-:Y:S01]  /*0d90*/  CS2R R28, SRZ ;  /* 0x00000000001c7805 */ /* 0x000fe2000001ff00 */
[----:B------:R-:W-:Y:S06]  /*0da0*/  @P3 BRA `(.L_x_3828) ;  /* 0x00000000000c3947 */ /* 0x000fec0003800000 */
[----:B------:R-:W0:Y:S02]  /*0db0*/  LDC.64 R28, c[0x0][0x398] ;  /* 0x0000e600ff1c7b82 */ /* 0x000e240000000a00 */
[----:B0-----:R-:W-:-:S06]  /*0dc0*/  IMAD.WIDE R28, R37, 0x2, R28 ;  /* 0x00000002251c7825 */ /* 0x001fcc00078e021c */
[----:B------:R-:W5:Y:S02]  /*0dd0*/  LDG.E.128 R28, desc[UR36][R28.64] ;  /* 0x000000241c1c7981 */ /* 0x000f64000c1e1d00 */
.L_x_3828:
[----:B------:R-:W-:Y:S05]  /*0de0*/  BSYNC.RECONVERGENT B0 ;  /* 0x0000000000007941 */ /* 0x000fea0003800200 */
.L_x_3827:
[----:B------:R-:W0:Y:S01]  /*0df0*/  LDCU.64 UR6, c[0x0][0x3a0] ;  /* 0x00007400ff0677ac */ /* 0x000e220008000a00 */
[----:B------:R-:W1:Y:S01]  /*0e00*/  LDC.64 R8, c[0x0][0x418] ;  /* 0x00010600ff087b82 */ /* 0x000e620000000a00 */
[----:B------:R-:W-:Y:S02]  /*0e10*/  ISETP.EQ.U32.AND P3, PT, R4, RZ, PT ;  /* 0x000000ff0400720c */ /* 0x000fe40003f62070 */
[----:B------:R-:W-:Y:S01]  /*0e20*/  CS2R R14, SRZ ;  /* 0x00000000000e7805 */ /* 0x000fe2000001ff00 */
[----:B------:R-:W2:Y:S01]  /*0e30*/  LDCU.64 UR4, c[0x0][0x390] ;  /* 0x00007200ff0477ac */ /* 0x000ea20008000a00 */
[----:B------:R-:W-:Y:S02]  /*0e40*/  ISETP.GT.U32.AND P2, PT, R33, 0x1f, PT ;  /* 0x0000001f2100780c */ /* 0x000fe40003f44070 */
[----:B------:R-:W-:Y:S02]  /*0e50*/  CS2R R12, SRZ ;  /* 0x00000000000c7805 */ /* 0x000fe4000001ff00 */
[----:B------:R-:W-:-:S02]  /*0e60*/  ISETP.EQ.OR.EX P2, PT, R5, RZ, P2, P3 ;  /* 0x000000ff0500720c */ /* 0x000fc40001742730 */
[----:B0-----:R-:W-:-:S04]  /*0e70*/  ISETP.NE.U32.AND P1, PT, RZ, UR6, PT ;  /* 0x00000006ff007c0c */ /* 0x001fc8000bf25070 */
[----:B------:R-:W-:Y:S02]  /*0e80*/  ISETP.NE.AND.EX P1, PT, RZ, UR7, PT, P1 ;  /* 0x00000007ff007c0c */ /* 0x000fe4000bf25310 */
[----:B------:R-:W-:Y:S02]  /*0e90*/  CS2R R38, SRZ ;  /* 0x0000000000267805 */ /* 0x000fe4000001ff00 */
[----:B--2---:R-:W-:Y:S02]  /*0ea0*/  ISETP.NE.U32.AND P0, PT, RZ, UR4, PT ;  /* 0x00000004ff007c0c */ /* 0x004fe4000bf05070 */
[----:B------:R-:W-:Y:S02]  /*0eb0*/  CS2R R36, SRZ ;  /* 0x0000000000247805 */ /* 0x000fe4000001ff00 */
[C---:B------:R-:W-:Y:S01]  /*0ec0*/  ISETP.GT.U32.OR P1, PT, R33.reuse, 0x17, !P1 ;  /* 0x000000172100780c */ /* 0x040fe20004f24470 */
[----:B-----5:R-:W-:Y:S01]  /*0ed0*/  @!P2 IMAD R20, R2, R35, RZ ;  /* 0x000000230214a224 */ /* 0x020fe200078e02ff */
[----:B------:R-:W-:Y:S01]  /*0ee0*/  ISETP.NE.AND.EX P0, PT, RZ, UR5, PT, P0 ;  /* 0x00000005ff007c0c */ /* 0x000fe2000bf05300 */
[----:B------:R-:W-:Y:S01]  /*0ef0*/  IMAD.MOV.U32 R23, RZ, RZ, RZ ;  /* 0x000000ffff177224 */ /* 0x000fe200078e00ff */
[----:B-1----:R-:W-:Y:S01]  /*0f00*/  ISETP.NE.U32.AND P3, PT, R8, RZ, PT ;  /* 0x000000ff0800720c */ /* 0x002fe20003f65070 */
[----:B------:R-:W-:Y:S01]  /*0f10*/  @!P2 IMAD R21, R20, 0xc0, R3 ;  /* 0x000000c01415a824 */ /* 0x000fe200078e0203 */
[----:B------:R-:W-:Y:S01]  /*0f20*/  ISETP.GT.U32.OR P0, PT, R33, 0x17, !P0 ;  /* 0x000000172100780c */ /* 0x000fe20004704470 */
[----:B------:R-:W0:Y:S01]  /*0f30*/  LDCU.U8 UR4, c[0x0][0x404] ;  /* 0x00008080ff0477ac */ /* 0x000e220008000000 */
[----:B------:R-:W-:-:S02]  /*0f40*/  ISETP.NE.AND.EX P3, PT, R9, RZ, PT, P3 ;  /* 0x000000ff0900720c */ /* 0x000fc40003f65330 */
[----:B------:R-:W1:Y:S08]  /*0f50*/  @!P2 LDC.64 R8, c[0x0][0x450] ;  /* 0x00011400ff08ab82 */ /* 0x000e700000000a00 */
[----:B------:R-:W2:Y:S08]  /*0f60*/  @!P1 LDC.64 R6, c[0x0][0x3a0] ;  /* 0x0000e800ff069b82 */ /* 0x000eb00000000a00 */
[----:B------:R-:W3:Y:S08]  /*0f70*/  @!P0 LDC.64 R4, c[0x0][0x390] ;  /* 0x0000e400ff048b82 */ /* 0x000ef00000000a00 */
[----:B------:R-:W4:Y:S01]  /*0f80*/  @P3 LDC.64 R10, c[0x0][0x418] ;  /* 0x00010600ff0a3b82 */ /* 0x000f220000000a00 */
[----:B--2---:R-:W-:-:S05]  /*0f90*/  @!P1 IMAD.WIDE.U32 R6, R3, 0x2, R6 ;  /* 0x0000000203069825 */ /* 0x004fca00078e0006 */
[----:B------:R-:W2:Y:S01]  /*0fa0*/  @!P1 LDG.E.128 R36, desc[UR36][R6.64] ;  /* 0x0000002406249981 */ /* 0x000ea2000c1e1d00 */
[----:B-1----:R-:W-:-:S04]  /*0fb0*/  @!P2 IMAD.WIDE R8, R21, 0x2, R8 ;  /* 0x000000021508a825 */ /* 0x002fc800078e0208 */
[----:B---3--:R-:W-:Y:S01]  /*0fc0*/  @!P0 IMAD.WIDE.U32 R4, R3, 0x2, R4 ;  /* 0x0000000203048825 */ /* 0x008fe200078e0004 */
[----:B------:R-:W3:Y:S01]  /*0fd0*/  @!P2 LDG.E.128 R40, desc[UR36][R8.64] ;  /* 0x000000240828a981 */ /* 0x000ee2000c1e1d00 */
[----:B------:R-:W1:Y:S03]  /*0fe0*/  LDC R3, c[0x0][0x400] ;  /* 0x00010000ff037b82 */ /* 0x000e660000000800 */
[----:B------:R-:W3:Y:S01]  /*0ff0*/  @!P0 LDG.E.128 R12, desc[UR36][R4.64] ;  /* 0x00000024040c8981 */ /* 0x000ee2000c1e1d00 */
[----:B----4-:R-:W-:-:S05]  /*1000*/  @P3 IMAD.WIDE.U32 R10, R0, 0x4, R10 ;  /* 0x00000004000a3825 */ /* 0x010fca00078e000a */
[----:B------:R4:W5:Y:S01]  /*1010*/  @P3 LDG.E R23, desc[UR36][R10.64] ;  /* 0x000000240a173981 */ /* 0x000962000c1e1900 */
[----:B0-----:R-:W-:Y:S01]  /*1020*/  ISETP.NE.AND P0, PT, RZ, UR4, PT ;  /* 0x00000004ff007c0c */ /* 0x001fe2000bf05270 */
[----:B------:R-:W-:Y:S03]  /*1030*/  BSSY.RECONVERGENT B6, `(.L_x_3829) ;  /* 0x0000163000067945 */ /* 0x000fe60003800200 */
[----:B-1----:R-:W-:Y:S01]  /*1040*/  ISETP.LT.OR P0, PT, R3, 0x1, P0 ;  /* 0x000000010300780c */ /* 0x002fe20000701670 */
[----:B--2---:R-:W-:Y:S02]  /*1050*/  HFMA2 R29, R29, 1, 1, R37 ;  /* 0x3c003c001d1d7831 */ /* 0x004fe40000000025 */
[----:B------:R-:W-:Y:S02]  /*1060*/  HFMA2 R31, R31, 1, 1, R39 ;  /* 0x3c003c001f1f7831 */ /* 0x000fe40000000027 */
[----:B------:R-:W-:-:S02]  /*1070*/  HADD2 R28, R28, R36 ;  /* 0x000000241c1c7230 */ /* 0x000fc40000000000 */
[----:B------:R-:W-:Y:S02]  /*1080*/  HADD2 R30, R30, R38 ;  /* 0x000000261e1e7230 */ /* 0x000fe40000000000 */
[----:B---3--:R-:W-:Y:S02]  /*1090*/  @!P2 HFMA2 R29, R29, R41, -RZ ;  /* 0x000000291d1da231 */ /* 0x008fe400001000ff */
[----:B------:R-:W-:Y:S02]  /*10a0*/  HFMA2 R25, R25, 1, 1, R13 ;  /* 0x3c003c0019197831 */ /* 0x000fe4000000000d */
[----:B------:R-:W-:Y:S02]  /*10b0*/  HFMA2 R27, R27, 1, 1, R15 ;  /* 0x3c003c001b1b7831 */ /* 0x000fe4000000000f */
[----:B------:R-:W-:Y:S02]  /*10c0*/  @!P2 HFMA2 R31, R31, R43, -RZ ;  /* 0x0000002b1f1fa231 */ /* 0x000fe400001000ff */
[----:B------:R-:W-:-:S02]  /*10d0*/  HADD2 R24, R24, R12 ;  /* 0x0000000c18187230 */ /* 0x000fc40000000000 */
[----:B------:R-:W-:Y:S02]  /*10e0*/  HADD2 R26, R26, R14 ;  /* 0x0000000e1a1a7230 */ /* 0x000fe40000000000 */
[----:B------:R-:W-:Y:S02]  /*10f0*/  @!P2 HMUL2 R28, R28, R40 ;  /* 0x000000281c1ca232 */ /* 0x000fe40000000000 */
[----:B------:R-:W-:Y:S01]  /*1100*/  @!P2 HMUL2 R30, R30, R42 ;  /* 0x0000002a1e1ea232 */ /* 0x000fe20000000000 */
[----:B----4-:R-:W-:Y:S06]  /*1110*/  @P0 BRA `(.L_x_3830) ;  /* 0x00000004008c0947 */ /* 0x010fec0003800000 */
[----:B------:R-:W-:-:S13]  /*1120*/  ISETP.GE.AND P0, PT, R22, R3, PT ;  /* 0x000000031600720c */ /* 0x000fda0003f06270 */
[----:B------:R-:W-:Y:S05]  /*1130*/  @P0 BRA `(.L_x_3831) ;  /* 0x0000001400480947 */ /* 0x000fea0003800000 */
[----:B------:R-:W-:Y:S01]  /*1140*/  I2FP.F32.U32 R3, R3 ;  /* 0x0000000300037245 */ /* 0x000fe20000201000 */
[----:B------:R-:W0:Y:S01]  /*1150*/  LDCU UR4, c[0x0][0x40c] ;  /* 0x00008180ff0477ac */ /* 0x000e220008000800 */
[----:B------:R-:W-:Y:S01]  /*1160*/  I2FP.F32.U32 R0, R22 ;  /* 0x0000001600007245 */ /* 0x000fe20000201000 */
[--C-:B------:R-:W-:Y:S01]  /*1170*/  HADD2.F32 R21, -RZ, R26.reuse.H1_H1 ;  /* 0x3000001aff157230 */ /* 0x100fe20000004100 */
[----:B------:R1:W2:Y:S01]  /*1180*/  MUFU.RCP R7, R3 ;  /* 0x0000000300077308 */ /* 0x0002a20000001000 */
[----:B------:R-:W-:Y:S01]  /*1190*/  IADD3 R4, PT, PT, R22, 0x2, RZ ;  /* 0x0000000216047810 */ /* 0x000fe20007ffe0ff */
[----:B------:R-:W-:Y:S02]  /*11a0*/  HADD2.F32 R15, -RZ, R26.H0_H0 ;  /* 0x2000001aff0f7230 */ /* 0x000fe40000004100 */
[----:B------:R-:W-:Y:S01]  /*11b0*/  HADD2.F32 R35, -RZ, R30.H1_H1 ;  /* 0x3000001eff237230 */ /* 0x000fe20000004100 */
[----:B------:R-:W-:Y:S01]  /*11c0*/  I2FP.F32.U32 R5, R4 ;  /* 0x0000000400057245 */ /* 0x000fe20000201000 */
[----:B------:R-:W-:-:S02]  /*11d0*/  HADD2.F32 R39, -RZ, R27.H1_H1 ;  /* 0x3000001bff277230 */ /* 0x000fc40000004100 */
[----:B------:R-:W-:Y:S02]  /*11e0*/  HADD2.F32 R37, -RZ, R27.H0_H0 ;  /* 0x2000001bff257230 */ /* 0x000fe40000004100 */
[----:B-1----:R-:W-:Y:S02]  /*11f0*/  VIADD R3, R22, 0x6 ;  /* 0x0000000616037836 */ /* 0x002fe40000000000 */
[----:B------:R-:W-:Y:S02]  /*1200*/  HADD2.F32 R27, -RZ, R30.H0_H0 ;  /* 0x2000001eff1b7230 */ /* 0x000fe40000004100 */
[--C-:B------:R-:W-:Y:S01]  /*1210*/  HADD2.F32 R41, -RZ, R31.reuse.H1_H1 ;  /* 0x3000001fff297230 */ /* 0x100fe20000004100 */
[----:B------:R-:W-:Y:S01]  /*1220*/  I2FP.F32.U32 R3, R3 ;  /* 0x0000000300037245 */ /* 0x000fe20000201000 */
[----:B------:R-:W-:Y:S02]  /*1230*/  HADD2.F32 R31, -RZ, R31.H0_H0 ;  /* 0x2000001fff1f7230 */ /* 0x000fe40000004100 */
[-C--:B--2---:R-:W-:Y:S01]  /*1240*/  FMUL.FTZ R0, R0, R7.reuse ;  /* 0x0000000700007220 */ /* 0x084fe20000410000 */
[-C--:B------:R-:W-:Y:S01]  /*1250*/  FMUL.FTZ R5, R5, R7.reuse ;  /* 0x0000000705057220 */ /* 0x080fe20000410000 */
[----:B------:R-:W-:-:S02]  /*1260*/  FMUL.FTZ R3, R3, R7 ;  /* 0x0000000703037220 */ /* 0x000fc40000410000 */
[----:B------:R-:W-:Y:S01]  /*1270*/  FMUL.FTZ R4, R0, 13.28771209716796875 ;  /* 0x41549a7800047820 */ /* 0x000fe20000410000 */
[----:B------:R-:W-:Y:S02]  /*1280*/  VIADD R0, R22, 0x4 ;  /* 0x0000000416007836 */ /* 0x000fe40000000000 */
[----:B------:R-:W-:Y:S01]  /*1290*/  FMUL.FTZ R5, R5, 13.28771209716796875 ;  /* 0x41549a7805057820 */ /* 0x000fe20000410000 */
[----:B------:R-:W1:Y:S02]  /*12a0*/  MUFU.EX2 R9, -R4 ;  /* 0x8000000400097308 */ /* 0x000e640000000800 */
[----:B------:R-:W-:-:S05]  /*12b0*/  I2FP.F32.U32 R0, R0 ;  /* 0x0000000000007245 */ /* 0x000fca0000201000 */
[----:B------:R-:W-:Y:S01]  /*12c0*/  FMUL.FTZ R0, R0, R7 ;  /* 0x0000000700007220 */ /* 0x000fe20000410000 */
[----:B------:R-:W2:Y:S01]  /*12d0*/  MUFU.EX2 R5, -R5 ;  /* 0x8000000500057308 */ /* 0x000ea20000000800 */
[----:B------:R-:W-:Y:S02]  /*12e0*/  FMUL.FTZ R7, R3, 13.28771209716796875 ;  /* 0x41549a7803077820 */ /* 0x000fe40000410000 */
[----:B------:R-:W-:Y:S01]  /*12f0*/  FMUL.FTZ R6, R0, 13.28771209716796875 ;  /* 0x41549a7800067820 */ /* 0x000fe20000410000 */
[----:B0----5:R-:W-:-:S04]  /*1300*/  IADD3 R0, PT, PT, -R23, UR4, RZ ;  /* 0x0000000417007c10 */ /* 0x021fc8000fffe1ff */
[----:B------:R-:W-:Y:S01]  /*1310*/  I2FP.F32.S32 R0, R0 ;  /* 0x0000000000007245 */ /* 0x000fe20000201400 */
[----:B------:R-:W0:Y:S04]  /*1320*/  MUFU.EX2 R11, -R6 ;  /* 0x80000006000b7308 */ /* 0x000e280000000800 */
[----:B-1----:R-:W-:-:S04]  /*1330*/  FMUL.FTZ R3, R0, R9 ;  /* 0x0000000900037220 */ /* 0x002fc80000410000 */
[----:B------:R-:W1:Y:S01]  /*1340*/  MUFU.EX2 R7, -R7 ;  /* 0x8000000700077308 */ /* 0x000e620000000800 */
[----:B------:R-:W-:Y:S01]  /*1350*/  FMUL.RZ R9, R3, 0.15915493667125701904 ;  /* 0x3e22f98303097820 */ /* 0x000fe2000040c000 */
[----:B--2---:R-:W-:-:S04]  /*1360*/  FMUL.FTZ R5, R0, R5 ;  /* 0x0000000500057220 */ /* 0x004fc80000410000 */
[----:B------:R-:W-:Y:S01]  /*1370*/  FMUL.RZ R13, R5, 0.15915493667125701904 ;  /* 0x3e22f983050d7820 */ /* 0x000fe2000040c000 */
[--C-:B------:R-:W-:Y:S01]  /*1380*/  HADD2.F32 R5, -RZ, R24.reuse.H1_H1 ;  /* 0x30000018ff057230 */ /* 0x100fe20000004100 */
[----:B------:R-:W2:Y:S01]  /*1390*/  MUFU.SIN R4, R9 ;  /* 0x0000000900047308 */ /* 0x000ea20000000400 */
[----:B0-----:R-:W-:Y:S01]  /*13a0*/  FMUL.FTZ R6, R0, R11 ;  /* 0x0000000b00067220 */ /* 0x001fe20000410000 */
[----:B------:R-:W-:Y:S02]  /*13b0*/  HADD2.F32 R24, -RZ, R24.H0_H0 ;  /* 0x20000018ff187230 */ /* 0x000fe40000004100 */
[----:B------:R-:W-:Y:S02]  /*13c0*/  HADD2.F32 R11, -RZ, R25.H1_H1 ;  /* 0x30000019ff0b7230 */ /* 0x000fe40000004100 */
[----:B------:R-:W-:Y:S01]  /*13d0*/  FMUL.RZ R36, R6, 0.15915493667125701904 ;  /* 0x3e22f98306247820 */ /* 0x000fe2000040c000 */
[--C-:B------:R-:W-:Y:S01]  /*13e0*/  HADD2.F32 R6, -RZ, R28.reuse.H1_H1 ;  /* 0x3000001cff067230 */ /* 0x100fe20000004100 */
[----:B------:R-:W0:Y:S01]  /*13f0*/  MUFU.COS R3, R9 ;  /* 0x0000000900037308 */ /* 0x000e220000000000 */
[----:B-1----:R-:W-:Y:S01]  /*1400*/  FMUL.FTZ R0, R0, R7 ;  /* 0x0000000700007220 */ /* 0x002fe20000410000 */
[----:B------:R-:W-:-:S02]  /*1410*/  HADD2.F32 R28, -RZ, R28.H0_H0 ;  /* 0x2000001cff1c7230 */ /* 0x000fc40000004100 */
[----:B------:R-:W-:Y:S02]  /*1420*/  HADD2.F32 R25, -RZ, R25.H0_H0 ;  /* 0x20000019ff197230 */ /* 0x000fe40000004100 */
[----:B------:R-:W-:Y:S02]  /*1430*/  FMUL.RZ R26, R0, 0.15915493667125701904 ;  /* 0x3e22f983001a7820 */ /* 0x000fe4000040c000 */
[----:B------:R-:W1:Y:S01]  /*1440*/  MUFU.SIN R10, R13 ;  /* 0x0000000d000a7308 */ /* 0x000e620000000400 */
[C---:B--2---:R-:W-:Y:S01]  /*1450*/  FMUL.FTZ R0, R4.reuse, R5 ;  /* 0x0000000504007220 */ /* 0x044fe20000410000 */
[----:B------:R-:W-:-:S06]  /*1460*/  FMUL.FTZ R7, R4, R6 ;  /* 0x0000000604077220 */ /* 0x000fcc0000410000 */
[----:B------:R2:W3:Y:S01]  /*1470*/  MUFU.COS R8, R13 ;  /* 0x0000000d00087308 */ /* 0x0004e20000000000 */
[C---:B0-----:R-:W-:Y:S01]  /*1480*/  FMUL.FTZ R5, R3.reuse, R5 ;  /* 0x0000000503057220 */ /* 0x041fe20000410000 */
[C---:B------:R-:W-:Y:S01]  /*1490*/  FFMA.FTZ R0, R3.reuse, R24, -R0 ;  /* 0x0000001803007223 */ /* 0x040fe20000010800 */
[C---:B------:R-:W-:Y:S01]  /*14a0*/  FMUL.FTZ R9, R3.reuse, R6 ;  /* 0x0000000603097220 */ /* 0x040fe20000410000 */
[----:B------:R-:W-:Y:S01]  /*14b0*/  FFMA.FTZ R7, R3, R28, -R7 ;  /* 0x0000001c03077223 */ /* 0x000fe20000010807 */
[C---:B------:R-:W-:Y:S02]  /*14c0*/  FFMA.FTZ R5, R4.reuse, R24, R5 ;  /* 0x0000001804057223 */ /* 0x040fe40000010005 */
[----:B------:R-:W-:Y:S01]  /*14d0*/  FFMA.FTZ R28, R4, R28, R9 ;  /* 0x0000001c041c7223 */ /* 0x000fe20000010009 */
[----:B------:R-:W0:Y:S01]  /*14e0*/  MUFU.SIN R14, R36 ;  /* 0x00000024000e7308 */ /* 0x000e220000000400 */
[--C-:B--2---:R-:W-:Y:S02]  /*14f0*/  HADD2.F32 R13, -RZ, R29.reuse.H1_H1 ;  /* 0x3000001dff0d7230 */ /* 0x104fe40000004100 */
[----:B-1----:R-:W-:Y:S01]  /*1500*/  FMUL.FTZ R3, R10, R11 ;  /* 0x0000000b0a037220 */ /* 0x002fe20000410000 */
[----:B------:R-:W-:Y:S01]  /*1510*/  HADD2.F32 R29, -RZ, R29.H0_H0 ;  /* 0x2000001dff1d7230 */ /* 0x000fe20000004100 */
[----:B------:R-:W-:Y:S01]  /*1520*/  F2FP.F16.F32.PACK_AB R28, R28, R7 ;  /* 0x000000071c1c723e */ /* 0x000fe200000000ff */
[----:B------:R-:W-:-:S02]  /*1530*/  FMUL.FTZ R6, R10, R13 ;  /* 0x0000000d0a067220 */ /* 0x000fc40000410000 */
[----:B------:R-:W1:Y:S01]  /*1540*/  MUFU.COS R12, R36 ;  /* 0x00000024000c7308 */ /* 0x000e620000000000 */
[C---:B---3--:R-:W-:Y:S01]  /*1550*/  FMUL.FTZ R11, R8.reuse, R11 ;  /* 0x0000000b080b7220 */ /* 0x048fe20000410000 */
        /* <DEDUP_REMOVED lines=26> */
[----:B------:R-:W-:Y:S01]  /*1700*/  FFMA.FTZ R31, R24, R31, R41 ;  /* 0x0000001f181f7223 */ /* 0x000fe20000010029 */
[----:B------:R-:W-:-:S03]  /*1710*/  F2FP.F16.F32.PACK_AB R24, R5, R0 ;  /* 0x000000000518723e */ /* 0x000fc600000000ff */
[----:B------:R-:W-:Y:S02]  /*1720*/  F2FP.F16.F32.PACK_AB R27, R10, R11 ;  /* 0x0000000b0a1b723e */ /* 0x000fe400000000ff */
[----:B------:R-:W-:Y:S01]  /*1730*/  F2FP.F16.F32.PACK_AB R31, R31, R12 ;  /* 0x0000000c1f1f723e */ /* 0x000fe200000000ff */
[----:B------:R-:W-:Y:S06]  /*1740*/  BRA `(.L_x_3831) ;  /* 0x0000000c00c47947 */ /* 0x000fec0003800000 */
.L_x_3830:
        /* <DEDUP_REMOVED lines=12> */
[----:B0-----:R-:W-:Y:S01]  /*1810*/  MOV R4, RZ ;  /* 0x000000ff00047202 */ /* 0x001fe20000000f00 */
[----:B-1----:R-:W-:-:S04]  /*1820*/  IMAD.MOV R6, RZ, RZ, -R5 ;  /* 0x000000ffff067224 */ /* 0x002fc800078e0a05 */
[----:B------:R-:W-:Y:S02]  /*1830*/  IMAD R9, R6, R7, RZ ;  /* 0x0000000706097224 */ /* 0x000fe400078e02ff */
[----:B------:R-:W-:Y:S02]  /*1840*/  IMAD.MOV.U32 R6, RZ, RZ, R8 ;  /* 0x000000ffff067224 */ /* 0x000fe400078e0008 */
[----:B------:R-:W-:-:S04]  /*1850*/  IMAD.HI.U32 R5, R5, R9, R4 ;  /* 0x0000000905057227 */ /* 0x000fc800078e0004 */
[----:B------:R-:W-:Y:S02]  /*1860*/  IMAD.MOV R9, RZ, RZ, -R10 ;  /* 0x000000ffff097224 */ /* 0x000fe400078e0a0a */
        /* <DEDUP_REMOVED lines=13> */
[----:B------:R-:W-:Y:S02]  /*1940*/  ISETP.GT.U32.OR P1, PT, R33, 0x1f, P0 ;  /* 0x0000001f2100780c */ /* 0x000fe40000724470 */
        /* <DEDUP_REMOVED lines=20> */
[----:B--2--5:R-:W-:Y:S05]  /*1a90*/  CALL.ABS.NOINC R14 ;  /* 0x000000000e007343 */ /* 0x024fea0003c00000 */
.L_x_3832:
[----:B------:R-:W0:Y:S01]  /*1aa0*/  S2R R3, SR_CgaCtaId ;  /* 0x0000000000037919 */ /* 0x000e220000008800 */
[----:B------:R-:W1:Y:S01]  /*1ab0*/  LDC R9, c[0x0][0x400] ;  /* 0x00010000ff097b82 */ /* 0x000e620000000800 */
[----:B------:R-:W-:Y:S01]  /*1ac0*/  ISETP.NE.AND P6, PT, R38, RZ, PT ;  /* 0x000000ff2600720c */ /* 0x000fe20003fc5270 */
[----:B------:R-:W-:Y:S05]  /*1ad0*/  WARPSYNC.ALL ;  /* 0x0000000000007948 */ /* 0x000fea0003800000 */
[----:B------:R-:W-:-:S05]  /*1ae0*/  MOV R0, 0x400 ;  /* 0x0000040000007802 */ /* 0x000fca0000000f00 */
[----:B------:R-:W-:Y:S02]  /*1af0*/  VIADD R0, R0, 0x220 ;  /* 0x0000022000007836 */ /* 0x000fe40000000000 */
[----:B------:R-:W-:-:S03]  /*1b00*/  @!P6 IMAD R4, R35, R36, R37 ;  /* 0x000000242304e224 */ /* 0x000fc600078e0225 */
[----:B0-----:R-:W-:-:S04]  /*1b10*/  LEA R0, R3, R0, 0x18 ;  /* 0x0000000003007211 */ /* 0x001fc800078ec0ff */
[----:B------:R-:W-:Y:S01]  /*1b20*/  @!P6 LEA R5, R4, R0, 0x1 ;  /* 0x000000000405e211 */ /* 0x000fe200078e08ff */
[----:B-1----:R-:W-:-:S04]  /*1b30*/  IMAD R3, R9, 0x2, R0 ;  /* 0x0000000209037824 */ /* 0x002fc800078e0200 */
[----:B------:R-:W-:Y:S01]  /*1b40*/  @!P6 IMAD R4, R4, 0x2, R3 ;  /* 0x000000020404e824 */ /* 0x000fe200078e0203 */
[----:B------:R-:W-:Y:S04]  /*1b50*/  @!P6 STS.128 [R5], R24 ;  /* 0x000000180500e388 */ /* 0x000fe80000000c00 */
[----:B------:R0:W-:Y:S02]  /*1b60*/  @!P6 STS.128 [R4], R28 ;  /* 0x0000001c0400e388 */ /* 0x0001e40000000c00 */
[----:B0-----:R-:W-:Y:S01]  /*1b70*/  SHF.R.S32.HI R4, RZ, 0x1f, R9 ;  /* 0x0000001fff047819 */ /* 0x001fe20000011409 */
[----:B------:R-:W-:Y:S03]  /*1b80*/  BAR.SYNC.DEFER_BLOCKING 0x0 ;  /* 0x0000000000007b1d */ /* 0x000fe60000010000 */
[----:B------:R-:W-:-:S03]  /*1b90*/  LEA.HI R4, R4, R9, RZ, 0x2 ;  /* 0x0000000904047211 */ /* 0x000fc600078f10ff */
[----:B------:R-:W-:Y:S04]  /*1ba0*/  BSSY.RECONVERGENT B0, `(.L_x_3833) ;  /* 0x00000a4000007945 */ /* 0x000fe80003800200 */
[----:B------:R-:W-:Y:S05]  /*1bb0*/  @P6 BRA `(.L_x_3834) ;  /* 0x0000000800886947 */ /* 0x000fea0003800000 */
        /* <DEDUP_REMOVED lines=10> */
[----:B------:R-:W-:Y:S01]  /*1c60*/  IMAD R4, R35, 0x2, R6 ;  /* 0x0000000223047824 */ /* 0x000fe200078e0206 */
[----:B------:R-:W-:Y:S02]  /*1c70*/  SHF.L.U32 R10, R10, 0x1, RZ ;  /* 0x000000010a0a7819 */ /* 0x000fe400000006ff */
[----:B------:R-:W1:Y:S02]  /*1c80*/  LDS.64 R26, [R5] ;  /* 0x00000000051a7984 */ /* 0x000e640000000a00 */
[----:B------:R-:W-:-:S02]  /*1c90*/  LOP3.LUT R13, R10, 0xfffffff8, RZ, 0xc0, !PT ;  /* 0xfffffff80a0d7812 */ /* 0x000fc400078ec0ff */
[----:B------:R-:W2:Y:S02]  /*1ca0*/  LDS.64 R20, [R6] ;  /* 0x0000000006147984 */ /* 0x000ea40000000a00 */
[----:B------:R-:W-:Y:S02]  /*1cb0*/  ISETP.GE.AND P0, PT, R13, R9, PT ;  /* 0x000000090d00720c */ /* 0x000fe40003f06270 */
[----:B------:R-:W3:Y:S01]  /*1cc0*/  LDS.64 R38, [R4] ;  /* 0x0000000004267984 */ /* 0x000ee20000000a00 */
[----:B0-----:R-:W-:Y:S02]  /*1cd0*/  SHF.R.U64 R12, R14, 0x10, R15 ;  /* 0x000000100e0c7819 */ /* 0x001fe4000000120f */
[--C-:B-1----:R-:W-:Y:S02]  /*1ce0*/  SHF.R.U64 R25, R26, 0x10, R27.reuse ;  /* 0x000000101a197819 */ /* 0x102fe4000000121b */
[----:B------:R-:W-:Y:S02]  /*1cf0*/  PRMT R24, R14, 0x5410, R26 ;  /* 0x000054100e187816 */ /* 0x000fe4000000001a */
[----:B------:R-:W-:-:S02]  /*1d00*/  PRMT R26, R15, 0x5410, R27 ;  /* 0x000054100f1a7816 */ /* 0x000fc4000000001b */
[----:B------:R-:W-:Y:S02]  /*1d10*/  PRMT R25, R12, 0x5410, R25 ;  /* 0x000054100c197816 */ /* 0x000fe40000000019 */
[----:B------:R-:W-:Y:S02]  /*1d20*/  SHF.R.U32.HI R14, RZ, 0x10, R15 ;  /* 0x00000010ff0e7819 */ /* 0x000fe4000001160f */
[----:B------:R-:W-:Y:S02]  /*1d30*/  SHF.R.U32.HI R27, RZ, 0x10, R27 ;  /* 0x00000010ff1b7819 */ /* 0x000fe4000001161b */
[--C-:B--2---:R-:W-:Y:S02]  /*1d40*/  SHF.R.U64 R12, R20, 0x10, R21.reuse ;  /* 0x00000010140c7819 */ /* 0x104fe40000001215 */
[----:B------:R-:W-:Y:S02]  /*1d50*/  SHF.R.U32.HI R10, RZ, 0x10, R21 ;  /* 0x00000010ff0a7819 */ /* 0x000fe40000011615 */
[----:B---3--:R-:W-:-:S02]  /*1d60*/  SHF.R.U64 R29, R38, 0x10, R39 ;  /* 0x00000010261d7819 */ /* 0x008fc40000001227 */
[----:B------:R-:W-:Y:S02]  /*1d70*/  SHF.R.U32.HI R31, RZ, 0x10, R39 ;  /* 0x00000010ff1f7819 */ /* 0x000fe40000011627 */
[----:B------:R-:W-:Y:S02]  /*1d80*/  PRMT R27, R14, 0x5410, R27 ;  /* 0x000054100e1b7816 */ /* 0x000fe4000000001b */
[----:B------:R-:W-:Y:S02]  /*1d90*/  PRMT R28, R20, 0x5410, R38 ;  /* 0x00005410141c7816 */ /* 0x000fe40000000026 */
[----:B------:R-:W-:Y:S02]  /*1da0*/  PRMT R30, R21, 0x5410, R39 ;  /* 0x00005410151e7816 */ /* 0x000fe40000000027 */
[----:B------:R-:W-:Y:S02]  /*1db0*/  PRMT R29, R12, 0x5410, R29 ;  /* 0x000054100c1d7816 */ /* 0x000fe4000000001d */
[----:B------:R-:W-:Y:S01]  /*1dc0*/  PRMT R31, R10, 0x5410, R31 ;  /* 0x000054100a1f7816 */ /* 0x000fe2000000001f */
[----:B------:R-:W-:Y:S06]  /*1dd0*/  @P0 BRA `(.L_x_3836) ;  /* 0x0000000400800947 */ /* 0x000fec0003800000 */
[----:B------:R-:W-:Y:S01]  /*1de0*/  I2FP.F32.S32 R9, R9 ;  /* 0x0000000900097245 */ /* 0x000fe20000201400 */
[C---:B------:R-:W-:Y:S01]  /*1df0*/  VIADD R10, R13.reuse, 0x2 ;  /* 0x000000020d0a7836 */ /* 0x040fe20000000000 */
[----:B------:R-:W-:Y:S01]  /*1e00*/  I2FP.F32.S32 R7, R13 ;  /* 0x0000000d00077245 */ /* 0x000fe20000201400 */
[----:B------:R-:W0:Y:S01]  /*1e10*/  LDCU UR4, c[0x0][0x40c] ;  /* 0x00008180ff0477ac */ /* 0x000e220008000800 */
[----:B------:R1:W2:Y:S01]  /*1e20*/  MUFU.RCP R12, R9 ;  /* 0x00000009000c7308 */ /* 0x0002a20000001000 */
[C---:B------:R-:W-:Y:S01]  /*1e30*/  VIADD R11, R13.reuse, 0x4 ;  /* 0x000000040d0b7836 */ /* 0x040fe20000000000 */
[----:B------:R-:W-:Y:S01]  /*1e40*/  I2FP.F32.S32 R10, R10 ;  /* 0x0000000a000a7245 */ /* 0x000fe20000201400 */
[--C-:B------:R-:W-:Y:S02]  /*1e50*/  HADD2.F32 R40, -RZ, R24.reuse.H1_H1 ;  /* 0x30000018ff287230 */ /* 0x100fe40000004100 */
[----:B------:R-:W-:Y:S01]  /*1e60*/  HADD2.F32 R39, -RZ, R24.H0_H0 ;  /* 0x20000018ff277230 */ /* 0x000fe20000004100 */
[----:B------:R-:W-:Y:S01]  /*1e70*/  I2FP.F32.S32 R11, R11 ;  /* 0x0000000b000b7245 */ /* 0x000fe20000201400 */
[--C-:B------:R-:W-:Y:S01]  /*1e80*/  HADD2.F32 R24, -RZ, R25.reuse.H1_H1 ;  /* 0x30000019ff187230 */ /* 0x100fe20000004100 */
[----:B-1----:R-:W-:Y:S01]  /*1e90*/  IADD3 R9, PT, PT, R13, 0x6, RZ ;  /* 0x000000060d097810 */ /* 0x002fe20007ffe0ff */
[----:B------:R-:W-:-:S02]  /*1ea0*/  HADD2.F32 R41, -RZ, R25.H0_H0 ;  /* 0x20000019ff297230 */ /* 0x000fc40000004100 */
[----:B------:R-:W-:Y:S01]  /*1eb0*/  HADD2.F32 R25, -RZ, R28.H0_H0 ;  /* 0x2000001cff197230 */ /* 0x000fe20000004100 */
[----:B------:R-:W-:Y:S01]  /*1ec0*/  I2FP.F32.S32 R9, R9 ;  /* 0x0000000900097245 */ /* 0x000fe20000201400 */
[--C-:B------:R-:W-:Y:S02]  /*1ed0*/  HADD2.F32 R44, -RZ, R27.reuse.H1_H1 ;  /* 0x3000001bff2c7230 */ /* 0x100fe40000004100 */
[----:B------:R-:W-:Y:S02]  /*1ee0*/  HADD2.F32 R49, -RZ, R27.H0_H0 ;  /* 0x2000001bff317230 */ /* 0x000fe40000004100 */
[-C--:B--2---:R-:W-:Y:S01]  /*1ef0*/  FMUL.FTZ R7, R7, R12.reuse ;  /* 0x0000000c07077220 */ /* 0x084fe20000410000 */
[-C--:B------:R-:W-:Y:S01]  /*1f00*/  FMUL.FTZ R10, R10, R12.reuse ;  /* 0x0000000c0a0a7220 */ /* 0x080fe20000410000 */
[-C--:B------:R-:W-:Y:S01]  /*1f10*/  FMUL.FTZ R11, R11, R12.reuse ;  /* 0x0000000c0b0b7220 */ /* 0x080fe20000410000 */
[----:B0----5:R-:W-:Y:S01]  /*1f20*/  IADD3 R13, PT, PT, -R23, UR4, RZ ;  /* 0x00000004170d7c10 */ /* 0x021fe2000fffe1ff */
[----:B------:R-:W-:Y:S01]  /*1f30*/  FMUL.FTZ R7, R7, 13.28771209716796875 ;  /* 0x41549a7807077820 */ /* 0x000fe20000410000 */
[----:B------:R-:W-:Y:S01]  /*1f40*/  FMUL.FTZ R10, R10, 13.28771209716796875 ;  /* 0x41549a780a0a7820 */ /* 0x000fe20000410000 */
[----:B------:R-:W-:Y:S01]  /*1f50*/  FMUL.FTZ R11, R11, 13.28771209716796875 ;  /* 0x41549a780b0b7820 */ /* 0x000fe20000410000 */
[----:B------:R-:W-:Y:S01]  /*1f60*/  FMUL.FTZ R9, R9, R12 ;  /* 0x0000000c09097220 */ /* 0x000fe20000410000 */
[----:B------:R-:W-:Y:S01]  /*1f70*/  I2FP.F32.S32 R38, R13 ;  /* 0x0000000d00267245 */ /* 0x000fe20000201400 */
[--C-:B------:R-:W-:Y:S01]  /*1f80*/  HADD2.F32 R46, -RZ, R31.reuse.H1_H1 ;  /* 0x3000001fff2e7230 */ /* 0x100fe20000004100 */
[----:B------:R-:W0:Y:S01]  /*1f90*/  MUFU.EX2 R7, -R7 ;  /* 0x8000000700077308 */ /* 0x000e220000000800 */
[----:B------:R-:W-:Y:S01]  /*1fa0*/  FMUL.FTZ R12, R9, 13.28771209716796875 ;  /* 0x41549a78090c7820 */ /* 0x000fe20000410000 */
[----:B------:R-:W-:-:S02]  /*1fb0*/  HADD2.F32 R51, -RZ, R31.H0_H0 ;  /* 0x2000001fff337230 */ /* 0x000fc40000004100 */
[--C-:B------:R-:W-:Y:S02]  /*1fc0*/  HADD2.F32 R42, -RZ, R26.reuse.H1_H1 ;  /* 0x3000001aff2a7230 */ /* 0x100fe40000004100 */
[----:B------:R-:W-:Y:S02]  /*1fd0*/  HADD2.F32 R45, -RZ, R26.H0_H0 ;  /* 0x2000001aff2d7230 */ /* 0x000fe40000004100 */
[----:B------:R-:W1:Y:S01]  /*1fe0*/  MUFU.EX2 R10, -R10 ;  /* 0x8000000a000a7308 */ /* 0x000e620000000800 */
[--C-:B------:R-:W-:Y:S02]  /*1ff0*/  HADD2.F32 R26, -RZ, R29.reuse.H1_H1 ;  /* 0x3000001dff1a7230 */ /* 0x100fe40000004100 */
[----:B------:R-:W-:Y:S02]  /*2000*/  HADD2.F32 R43, -RZ, R29.H0_H0 ;  /* 0x2000001dff2b7230 */ /* 0x000fe40000004100 */
[----:B------:R-:W-:-:S03]  /*2010*/  HADD2.F32 R47, -RZ, R30.H0_H0 ;  /* 0x2000001eff2f7230 */ /* 0x000fc60000004100 */
        /* <DEDUP_REMOVED lines=8> */
[----:B------:R-:W-:-:S03]  /*20a0*/  FMUL.RZ R11, R10, 0.15915493667125701904 ;  /* 0x3e22f9830a0b7820 */ /* 0x000fc6000040c000 */
[----:B------:R-:W2:Y:S01]  /*20b0*/  MUFU.SIN R9, R14 ;  /* 0x0000000e00097308 */ /* 0x000ea20000000400 */
[----:B0-----:R-:W-:Y:S01]  /*20c0*/  FMUL.FTZ R10, R38, R12 ;  /* 0x0000000c260a7220 */ /* 0x001fe20000410000 */
[----:B------:R-:W-:-:S06]  /*20d0*/  HADD2.F32 R38, -RZ, R30.H1_H1 ;  /* 0x3000001eff267230 */ /* 0x000fcc0000004100 */
[----:B------:R-:W-:Y:S01]  /*20e0*/  MUFU.COS R13, R20 ;  /* 0x00000014000d7308 */ /* 0x000fe20000000000 */
[----:B-1----:R-:W-:-:S07]  /*20f0*/  FMUL.FTZ R12, R40, R7 ;  /* 0x00000007280c7220 */ /* 0x002fce0000410000 */
[----:B------:R0:W1:Y:S08]  /*2100*/  MUFU.SIN R15, R20 ;  /* 0x00000014000f7308 */ /* 0x0000700000000400 */
[----:B------:R-:W3:Y:S01]  /*2110*/  MUFU.COS R21, R11 ;  /* 0x0000000b00157308 */ /* 0x000ee20000000000 */
[----:B0-----:R-:W-:Y:S02]  /*2120*/  HADD2.F32 R20, -RZ, R28.H1_H1 ;  /* 0x3000001cff147230 */ /* 0x001fe40000004100 */
[----:B------:R-:W-:Y:S01]  /*2130*/  FMUL.RZ R28, R10, 0.15915493667125701904 ;  /* 0x3e22f9830a1c7820 */ /* 0x000fe2000040c000 */
[----:B--2---:R-:W-:-:S02]  /*2140*/  FMUL.FTZ R10, R40, R9 ;  /* 0x00000009280a7220 */ /* 0x004fc40000410000 */
[C---:B------:R-:W-:Y:S02]  /*2150*/  FMUL.FTZ R14, R20.reuse, R9 ;  /* 0x00000009140e7220 */ /* 0x040fe40000410000 */
[-C--:B------:R-:W-:Y:S01]  /*2160*/  FFMA.FTZ R10, R39, R7.reuse, -R10 ;  /* 0x00000007270a7223 */ /* 0x080fe2000001080a */
[----:B------:R0:W2:Y:S01]  /*2170*/  MUFU.SIN R27, R11 ;  /* 0x0000000b001b7308 */ /* 0x0000a20000000400 */
[-C--:B------:R-:W-:Y:S01]  /*2180*/  FMUL.FTZ R20, R20, R7.reuse ;  /* 0x0000000714147220 */ /* 0x080fe20000410000 */
[----:B------:R-:W-:-:S06]  /*2190*/  FFMA.FTZ R14, R25, R7, -R14 ;  /* 0x00000007190e7223 */ /* 0x000fcc000001080e */
[----:B------:R-:W4:Y:S01]  /*21a0*/  MUFU.COS R31, R28 ;  /* 0x0000001c001f7308 */ /* 0x000f220000000000 */
[-C--:B0-----:R-:W-:Y:S01]  /*21b0*/  FFMA.FTZ R11, R39, R9.reuse, R12 ;  /* 0x00000009270b7223 */ /* 0x081fe2000001000c */
[----:B------:R-:W-:Y:S01]  /*21c0*/  FFMA.FTZ R9, R25, R9, R20 ;  /* 0x0000000919097223 */ /* 0x000fe20000010014 */
[C---:B-1----:R-:W-:Y:S01]  /*21d0*/  FMUL.FTZ R12, R24.reuse, R15 ;  /* 0x0000000f180c7220 */ /* 0x042fe20000410000 */
[----:B------:R-:W-:Y:S01]  /*21e0*/  FMUL.FTZ R20, R24, R13 ;  /* 0x0000000d18147220 */ /* 0x000fe20000410000 */
[C---:B------:R-:W-:Y:S01]  /*21f0*/  FMUL.FTZ R24, R26.reuse, R15 ;  /* 0x0000000f1a187220 */ /* 0x040fe20000410000 */
[-C--:B------:R-:W-:Y:S01]  /*2200*/  FMUL.FTZ R26, R26, R13.reuse ;  /* 0x0000000d1a1a7220 */ /* 0x080fe20000410000 */
[-C--:B------:R-:W-:Y:S01]  /*2210*/  FFMA.FTZ R12, R41, R13.reuse, -R12 ;  /* 0x0000000d290c7223 */ /* 0x080fe2000001080c */
[----:B------:R0:W1:Y:S01]  /*2220*/  MUFU.SIN R39, R28 ;  /* 0x0000001c00277308 */ /* 0x0000620000000400 */
[----:B------:R-:W-:Y:S01]  /*2230*/  FFMA.FTZ R29, R43, R13, -R24 ;  /* 0x0000000d2b1d7223 */ /* 0x000fe20000010818 */
[C---:B---3--:R-:W-:Y:S01]  /*2240*/  FMUL.FTZ R24, R42.reuse, R21 ;  /* 0x000000152a187220 */ /* 0x048fe20000410000 */
[----:B------:R-:W-:Y:S01]  /*2250*/  FFMA.FTZ R25, R41, R15, R20 ;  /* 0x0000000f29197223 */ /* 0x000fe20000010014 */
[----:B--2---:R-:W-:Y:S01]  /*2260*/  FMUL.FTZ R20, R42, R27 ;  /* 0x0000001b2a147220 */ /* 0x004fe20000410000 */
[----:B------:R-:W-:Y:S01]  /*2270*/  FFMA.FTZ R26, R43, R15, R26 ;  /* 0x0000000f2b1a7223 */ /* 0x000fe2000001001a */
[----:B------:R-:W-:-:S02]  /*2280*/  FFMA.FTZ R7, R45, R27, R24 ;  /* 0x0000001b2d077223 */ /* 0x000fc40000010018 */
[----:B------:R-:W-:Y:S01]  /*2290*/  FFMA.FTZ R20, R45, R21, -R20 ;  /* 0x000000152d147223 */ /* 0x000fe20000010814 */
[C---:B0-----:R-:W-:Y:S01]  /*22a0*/  FMUL.FTZ R28, R38.reuse, R27 ;  /* 0x0000001b261c7220 */ /* 0x041fe20000410000 */
[----:B------:R-:W-:Y:S01]  /*22b0*/  FMUL.FTZ R38, R38, R21 ;  /* 0x0000001526267220 */ /* 0x000fe20000410000 */
[----:B----4-:R-:W-:Y:S01]  /*22c0*/  FMUL.FTZ R42, R46, R31 ;  /* 0x0000001f2e2a7220 */ /* 0x010fe20000410000 */
[----:B------:R-:W-:Y:S01]  /*22d0*/  F2FP.F16.F32.PACK_AB R29, R26, R29 ;  /* 0x0000001d1a1d723e */ /* 0x000fe200000000ff */
[C---:B------:R-:W-:Y:S01]  /*22e0*/  FFMA.FTZ R30, R47.reuse, R21, -R28 ;  /* 0x000000152f1e7223 */ /* 0x040fe2000001081c */
[C---:B------:R-:W-:Y:S01]  /*22f0*/  FMUL.FTZ R28, R44.reuse, R31 ;  /* 0x0000001f2c1c7220 */ /* 0x040fe20000410000 */
[----:B------:R-:W-:Y:S01]  /*2300*/  FFMA.FTZ R27, R47, R27, R38 ;  /* 0x0000001b2f1b7223 */ /* 0x000fe20000010026 */
[----:B------:R-:W-:Y:S01]  /*2310*/  F2FP.F16.F32.PACK_AB R25, R25, R12 ;  /* 0x0000000c1919723e */ /* 0x000fe200000000ff */
[-C--:B-1----:R-:W-:Y:S01]  /*2320*/  FMUL.FTZ R24, R44, R39.reuse ;  /* 0x000000272c187220 */ /* 0x082fe20000410000 */
        /* <DEDUP_REMOVED lines=9> */
[----:B------:R-:W-:Y:S02]  /*23c0*/  F2FP.F16.F32.PACK_AB R27, R38, R13 ;  /* 0x0000000d261b723e */ /* 0x000fe400000000ff */
[----:B------:R-:W-:-:S07]  /*23d0*/  F2FP.F16.F32.PACK_AB R31, R42, R31 ;  /* 0x0000001f2a1f723e */ /* 0x000fce00000000ff */
.L_x_3836:
[----:B------:R-:W-:Y:S05]  /*23e0*/  BSYNC.RECONVERGENT B1 ;  /* 0x0000000000017941 */ /* 0x000fea0003800200 */
.L_x_3835:
[----:B------:R-:W-:Y:S02]  /*23f0*/  LOP3.LUT R10, R29, 0xffff, RZ, 0xc0, !PT ;  /* 0x0000ffff1d0a7812 */ /* 0x000fe400078ec0ff */
[----:B------:R-:W-:Y:S02]  /*2400*/  LOP3.LUT R12, R25, 0xffff, RZ, 0xc0, !PT ;  /* 0x0000ffff190c7812 */ /* 0x000fe400078ec0ff */
[----:B------:R-:W-:Y:S01]  /*2410*/  PRMT R7, R31, 0x7732, RZ ;  /* 0x000077321f077816 */ /* 0x000fe200000000ff */
[----:B------:R-:W-:Y:S01]  /*2420*/  IMAD.WIDE.U32 R10, R10, 0x10000, RZ ;  /* 0x000100000a0a7825 */ /* 0x000fe200078e00ff */
[C---:B------:R-:W-:Y:S02]  /*2430*/  PRMT R20, R30.reuse, 0x7732, RZ ;  /* 0x000077321e147816 */ /* 0x040fe400000000ff */
[----:B------:R-:W-:Y:S01]  /*2440*/  PRMT R15, R30, 0x5410, R31 ;  /* 0x000054101e0f7816 */ /* 0x000fe2000000001f */
[----:B------:R-:W-:Y:S01]  /*2450*/  IMAD.WIDE.U32 R12, R12, 0x10000, RZ ;  /* 0x000100000c0c7825 */ /* 0x000fe200078e00ff */
[----:B------:R-:W-:-:S02]  /*2460*/  LOP3.LUT R14, R10, 0xffff, R28, 0xf8, !PT ;  /* 0x0000ffff0a0e7812 */ /* 0x000fc400078ef81c */
[----:B------:R-:W-:Y:S02]  /*2470*/  PRMT R41, R20, 0x5410, R7 ;  /* 0x0000541014297816 */ /* 0x000fe40000000007 */
[----:B------:R-:W-:Y:S02]  /*2480*/  PRMT R10, R29, 0x7732, RZ ;  /* 0x000077321d0a7816 */ /* 0x000fe400000000ff */
[----:B------:R-:W-:Y:S02]  /*2490*/  LOP3.LUT R20, R12, 0xffff, R24, 0xf8, !PT ;  /* 0x0000ffff0c147812 */ /* 0x000fe400078ef818 */
[----:B------:R-:W-:Y:S02]  /*24a0*/  PRMT R21, R26, 0x5410, R27 ;  /* 0x000054101a157816 */ /* 0x000fe4000000001b */
[----:B------:R-:W-:Y:S02]  /*24b0*/  PRMT R7, R27, 0x7732, RZ ;  /* 0x000077321b077816 */ /* 0x000fe400000000ff */
[----:B------:R-:W-:-:S02]  /*24c0*/  PRMT R12, R25, 0x7732, RZ ;  /* 0x00007732190c7816 */ /* 0x000fc400000000ff */
[----:B------:R-:W-:Y:S02]  /*24d0*/  PRMT R38, R26, 0x7732, RZ ;  /* 0x000077321a267816 */ /* 0x000fe400000000ff */
[----:B------:R-:W-:Y:S02]  /*24e0*/  PRMT R40, R24, 0x7732, RZ ;  /* 0x0000773218287816 */ /* 0x000fe400000000ff */
[----:B------:R-:W-:Y:S01]  /*24f0*/  LOP3.LUT R15, R15, R11, RZ, 0xfc, !PT ;  /* 0x0000000b0f0f7212 */ /* 0x000fe200078efcff */
[----:B------:R-:W-:Y:S01]  /*2500*/  IMAD.WIDE.U32 R10, R10, 0x10000, RZ ;  /* 0x000100000a0a7825 */ /* 0x000fe200078e00ff */
[----:B------:R-:W-:Y:S02]  /*2510*/  LOP3.LUT R21, R21, R13, RZ, 0xfc, !PT ;  /* 0x0000000d15157212 */ /* 0x000fe400078efcff */
[----:B------:R-:W-:Y:S01]  /*2520*/  PRMT R9, R28, 0x7732, RZ ;  /* 0x000077321c097816 */ /* 0x000fe200000000ff */
[----:B------:R-:W-:Y:S01]  /*2530*/  IMAD.WIDE.U32 R12, R12, 0x10000, RZ ;  /* 0x000100000c0c7825 */ /* 0x000fe200078e00ff */
[----:B------:R-:W-:Y:S01]  /*2540*/  PRMT R39, R38, 0x5410, R7 ;  /* 0x0000541026277816 */ /* 0x000fe20000000007 */
[----:B------:R0:W-:Y:S01]  /*2550*/  STS.64 [R6], R14 ;  /* 0x0000000e06007388 */ /* 0x0001e20000000a00 */
[----:B------:R-:W-:Y:S01]  /*2560*/  LOP3.LUT R11, R41, R11, RZ, 0xfc, !PT ;  /* 0x0000000b290b7212 */ /* 0x000fe200078efcff */
[----:B------:R-:W-:Y:S01]  /*2570*/  IMAD.MOV.U32 R7, RZ, RZ, R40 ;  /* 0x000000ffff077224 */ /* 0x000fe200078e0028 */
[----:B------:R-:W-:-:S02]  /*2580*/  LOP3.LUT R10, R10, R9, RZ, 0xfc, !PT ;  /* 0x000000090a0a7212 */ /* 0x000fc400078efcff */
[----:B------:R-:W-:Y:S02]  /*2590*/  LOP3.LUT R13, R39, R13, RZ, 0xfc, !PT ;  /* 0x0000000d270d7212 */ /* 0x000fe400078efcff */
[----:B------:R-:W-:Y:S01]  /*25a0*/  LOP3.LUT R12, R12, R7, RZ, 0xfc, !PT ;  /* 0x000000070c0c7212 */ /* 0x000fe200078efcff */
[----:B------:R0:W-:Y:S04]  /*25b0*/  STS.64 [R4], R10 ;  /* 0x0000000a04007388 */ /* 0x0001e80000000a00 */
[----:B------:R0:W-:Y:S04]  /*25c0*/  STS.64 [R8], R20 ;  /* 0x0000001408007388 */ /* 0x0001e80000000a00 */
[----:B------:R0:W-:Y:S02]  /*25d0*/  STS.64 [R5], R12 ;  /* 0x0000000c05007388 */ /* 0x0001e40000000a00 */
.L_x_3834:
[----:B------:R-:W-:Y:S05]  /*25e0*/  BSYNC.RECONVERGENT B0 ;  /* 0x0000000000007941 */ /* 0x000fea0003800200 */
.L_x_3833:
[----:B------:R-:W-:Y:S01]  /*25f0*/  BAR.SYNC.DEFER_BLOCKING 0x0 ;  /* 0x0000000000007b1d */ /* 0x000fe20000010000 */
[----:B------:R-:W-:-:S04]  /*2600*/  @!P6 IMAD R35, R35, R36, R37 ;  /* 0x000000242323e224 */ /* 0x000fc800078e0225 */
[C---:B------:R-:W-:Y:S01]  /*2610*/  @!P6 IMAD R0, R35.reuse, 0x2, R0 ;  /* 0x000000022300e824 */ /* 0x040fe200078e0200 */
[----:B------:R-:W-:-:S04]  /*2620*/  @!P6 LEA R3, R35, R3, 0x1 ;  /* 0x000000032303e211 */ /* 0x000fc800078e08ff */
[----:B------:R1:W2:Y:S04]  /*2630*/  @!P6 LDS.128 R24, [R0] ;  /* 0x000000000018e984 */ /* 0x0002a80000000c00 */
[----:B------:R1:W3:Y:S01]  /*2640*/  @!P6 LDS.128 R28, [R3] ;  /* 0x00000000031ce984 */ /* 0x0002e20000000c00 */
[----:B------:R-:W-:Y:S06]  /*2650*/  BAR.SYNC.DEFER_BLOCKING 0x0 ;  /* 0x0000000000007b1d */ /* 0x000fec0000010000 */
.L_x_3831:
[----:B------:R-:W-:Y:S05]  /*2660*/  BSYNC.RECONVERGENT B6 ;  /* 0x0000000000067941 */ /* 0x000fea0003800200 */
.L_x_3829:
[----:B------:R-:W-:Y:S01]  /*2670*/  ISETP.GT.U32.AND P0, PT, R33, 0x1f, PT ;  /* 0x0000001f2100780c */ /* 0x000fe20003f04070 */
[----:B-1----:R-:W-:-:S12]  /*2680*/  IMAD.MOV.U32 R0, RZ, RZ, -0x800001 ;  /* 0xff7fffffff007424 */ /* 0x002fd800078e00ff */
[----:B------:R-:W-:Y:S05]  /*2690*/  @P0 BRA `(.L_x_3837) ;  /* 0x0000000000dc0947 */ /* 0x000fea0003800000 */
[----:B------:R-:W-:Y:S01]  /*26a0*/  ISETP.GT.U32.AND P0, PT, R33, 0x17, PT ;  /* 0x000000172100780c */ /* 0x000fe20003f04070 */
[----:B0-----:R-:W0:Y:S01]  /*26b0*/  S2R R10, SR_CgaCtaId ;  /* 0x00000000000a7919 */ /* 0x001e220000008800 */
[----:B------:R-:W-:Y:S01]  /*26c0*/  MOV R7, 0x400 ;  /* 0x0000040000077802 */ /* 0x000fe20000000f00 */
[----:B--23--:R-:W-:Y:S01]  /*26d0*/  HMUL2 R12, R25, R29 ;  /* 0x0000001d190c7232 */ /* 0x00cfe20000000000 */
[----:B------:R-:W-:-:S03]  /*26e0*/  UMOV UR4, 0xffffffff ;  /* 0xffffffff00047882 */ /* 0x000fc60000000000 */
[----:B------:R-:W-:-:S06]  /*26f0*/  HFMA2 R13, R24, R28, R12 ;  /* 0x0000001c180d7231 */ /* 0x000fcc000000000c */
[----:B------:R-:W1:Y:S01]  /*2700*/  @!P0 LDC R3, c[0x0][0x3f4] ;  /* 0x0000fd00ff038b82 */ /* 0x000e620000000800 */
[----:B------:R-:W-:-:S07]  /*2710*/  HFMA2 R13, R26, R30, R13 ;  /* 0x0000001e1a0d7231 */ /* 0x000fce000000000d */
[----:B------:R-:W2:Y:S01]  /*2720*/  @!P0 LDC.64 R4, c[0x0][0x3b8] ;  /* 0x0000ee00ff048b82 */ /* 0x000ea20000000a00 */
[----:B------:R-:W-:-:S05]  /*2730*/  HFMA2 R13, R27, R31, R13 ;  /* 0x0000001f1b0d7231 */ /* 0x000fca000000000d */
[----:B------:R-:W-:Y:S02]  /*2740*/  HADD2.F32 R8, -RZ, R13.H1_H1 ;  /* 0x3000000dff087230 */ /* 0x000fe40000004100 */
[-C--:B-1----:R-:W-:Y:S02]  /*2750*/  @!P0 IMAD R34, R34, R3.reuse, RZ ;  /* 0x0000000322228224 */ /* 0x082fe400078e02ff */
[----:B------:R-:W-:-:S04]  /*2760*/  @!P0 IMAD R3, R33, R3, R18 ;  /* 0x0000000321038224 */ /* 0x000fc800078e0212 */
[----:B------:R-:W-:Y:S02]  /*2770*/  @!P0 IMAD R34, R34, 0x18, R3 ;  /* 0x0000001822228824 */ /* 0x000fe400078e0203 */
[----:B------:R-:W-:-:S05]  /*2780*/  VIADD R3, R7, 0x20 ;  /* 0x0000002007037836 */ /* 0x000fca0000000000 */
[----:B0-----:R-:W-:Y:S02]  /*2790*/  LEA R6, R10, R3, 0x18 ;  /* 0x000000030a067211 */ /* 0x001fe400078ec0ff */
[----:B------:R-:W-:-:S03]  /*27a0*/  @!P0 SHF.L.U32 R3, R34, 0x3, RZ ;  /* 0x0000000322038819 */ /* 0x000fc600000006ff */
[----:B------:R-:W-:Y:S02]  /*27b0*/  IMAD R6, R33, 0x10, R6 ;  /* 0x0000001021067824 */ /* 0x000fe400078e0206 */
[----:B--2---:R-:W-:-:S03]  /*27c0*/  @!P0 IMAD.WIDE R4, R3, 0x2, R4 ;  /* 0x0000000203048825 */ /* 0x004fc600078e0204 */
[----:B------:R0:W-:Y:S01]  /*27d0*/  STS.128 [R6], R24 ;  /* 0x0000001806007388 */ /* 0x0001e20000000c00 */
[----:B------:R-:W-:-:S03]  /*27e0*/  HADD2.F32 R3, -RZ, R13.H0_H0 ;  /* 0x2000000dff037230 */ /* 0x000fc60000004100 */
[----:B------:R0:W-:Y:S02]  /*27f0*/  @!P0 STG.E.128 desc[UR36][R4.64], R28 ;  /* 0x0000001c04008986 */ /* 0x0001e4000c101d24 */
[----:B------:R-:W-:Y:S01]  /*2800*/  FADD.FTZ R13, R3, R8 ;  /* 0x00000008030d7221 */ /* 0x000fe20000010000 */
[----:B------:R-:W-:Y:S06]  /*2810*/  BRA.DIV UR4, `(.L_x_3838) ;  /* 0x0000009e04887947 */ /* 0x000fec000b800000 */
        /* <DEDUP_REMOVED lines=9> */
.L_x_3973:
[----:B------:R-:W-:Y:S01]  /*28b0*/  ISETP.NE.AND P0, PT, R33, RZ, PT ;  /* 0x000000ff2100720c */ /* 0x000fe20003f05270 */
[----:B-1----:R-:W-:-:S12]  /*28c0*/  FADD.FTZ R14, R6, R14 ;  /* 0x0000000e060e7221 */ /* 0x002fd80000010000 */
[----:B------:R-:W-:Y:S05]  /*28d0*/  @P0 BRA `(.L_x_3837) ;  /* 0x00000000004c0947 */ /* 0x000fea0003800000 */
[----:B------:R-:W1:Y:S02]  /*28e0*/  LDCU.64 UR4, c[0x0][0x438] ;  /* 0x00008700ff0477ac */ /* 0x000e640008000a00 */
[----:B-1----:R-:W-:Y:S01]  /*28f0*/  ISETP.NE.U32.AND P0, PT, RZ, UR4, PT ;  /* 0x00000004ff007c0c */ /* 0x002fe2000bf05070 */
[----:B------:R-:W1:Y:S03]  /*2900*/  LDCU UR4, c[0x0][0x410] ;  /* 0x00008200ff0477ac */ /* 0x000e660008000800 */
[----:B------:R-:W-:-:S13]  /*2910*/  ISETP.NE.AND.EX P0, PT, RZ, UR5, PT, P0 ;  /* 0x00000005ff007c0c */ /* 0x000fda000bf05300 */
[----:B0-----:R-:W0:Y:S01]  /*2920*/  @P0 LDC R6, c[0x0][0x440] ;  /* 0x00011000ff060b82 */ /* 0x001e220000000800 */
[----:B-----5:R-:W-:-:S07]  /*2930*/  @P0 IADD3 R0, PT, PT, -R23, R16, RZ ;  /* 0x0000001017000210 */ /* 0x020fce0007ffe1ff */
[----:B------:R-:W2:Y:S01]  /*2940*/  @P0 LDC.64 R4, c[0x0][0x438] ;  /* 0x00010e00ff040b82 */ /* 0x000ea20000000a00 */
[----:B0-----:R-:W-:-:S04]  /*2950*/  @P0 IMAD R3, R87, R6, R0 ;  /* 0x0000000657030224 */ /* 0x001fc800078e0200 */
[----:B------:R-:W-:-:S04]  /*2960*/  @P0 IMAD R3, R3, R6, R0 ;  /* 0x0000000603030224 */ /* 0x000fc800078e0200 */
[----:B--2---:R-:W-:-:S06]  /*2970*/  @P0 IMAD.WIDE R4, R3, 0x2, R4 ;  /* 0x0000000203040825 */ /* 0x004fcc00078e0204 */
[----:B------:R-:W2:Y:S01]  /*2980*/  @P0 LDG.E.U16 R4, desc[UR36][R4.64] ;  /* 0x0000002404040981 */ /* 0x000ea2000c1e1500 */
[----:B------:R-:W-:Y:S01]  /*2990*/  VIADD R7, R7, 0x220 ;  /* 0x0000022007077836 */ /* 0x000fe20000000000 */
[----:B------:R-:W-:Y:S01]  /*29a0*/  IADD3 R6, PT, PT, -R19, R16, RZ ;  /* 0x0000001013067210 */ /* 0x000fe20007ffe1ff */
[----:B-1----:R-:W-:-:S03]  /*29b0*/  FMUL.FTZ R0, R14, UR4 ;  /* 0x000000040e007c20 */ /* 0x002fc60008410000 */
[----:B------:R-:W-:-:S05]  /*29c0*/  LEA R7, R10, R7, 0x18 ;  /* 0x000000070a077211 */ /* 0x000fca00078ec0ff */
[----:B------:R-:W-:Y:S02]  /*29d0*/  IMAD R7, R6, 0x4, R7 ;  /* 0x0000000406077824 */ /* 0x000fe400078e0207 */
[----:B--2---:R-:W-:-:S05]  /*29e0*/  @P0 HADD2.F32 R3, -RZ, R4.H0_H0 ;  /* 0x20000004ff030230 */ /* 0x004fca0000004100 */
[----:B------:R-:W-:-:S05]  /*29f0*/  @P0 FADD.FTZ R0, R0, R3 ;  /* 0x0000000300000221 */ /* 0x000fca0000010000 */
[----:B------:R1:W-:Y:S02]  /*2a00*/  STS [R7], R0 ;  /* 0x0000000007007388 */ /* 0x0003e40000000800 */
.L_x_3837:
[----:B------:R-:W-:Y:S05]  /*2a10*/  WARPSYNC.ALL ;  /* 0x0000000000007948 */ /* 0x000fea0003800000 */
[----:B------:R-:W-:Y:S01]  /*2a20*/  IADD3 R150, PT, PT, -R19, R16, RZ ;  /* 0x0000001013967210 */ /* 0x000fe20007ffe1ff */
[----:B------:R-:W4:Y:S01]  /*2a30*/  S2UR UR17, SR_CgaCtaId ;  /* 0x00000000001179c3 */ /* 0x000f220000008800 */
[----:B------:R-:W2:Y:S01]  /*2a40*/  LDCU UR5, c[0x0][0x3f0] ;  /* 0x00007e00ff0577ac */ /* 0x000ea20008000800 */
[----:B------:R-:W-:Y:S02]  /*2a50*/  BSSY B0, `(.L_x_3839) ;  /* 0x0000465000007945 */ /* 0x000fe40003800000 */
[----:B------:R-:W-:Y:S01]  /*2a60*/  VIADD R3, R150, 0xf ;  /* 0x0000000f96037836 */ /* 0x000fe20000000000 */
[----:B------:R-:W-:Y:S01]  /*2a70*/  UMOV UR16, 0x400 ;  /* 0x0000040000107882 */ /* 0x000fe20000000000 */
[----:B------:R-:W1:Y:S03]  /*2a80*/  LDCU UR19, c[0x0][0x3f8] ;  /* 0x00007f00ff1377ac */ /* 0x000e660008000800 */
[----:B0-----:R-:W-:Y:S01]  /*2a90*/  SHF.R.S32.HI R4, RZ, 0x1f, R3 ;  /* 0x0000001fff047819 */ /* 0x001fe20000011403 */
[----:B------:R-:W-:Y:S01]  /*2aa0*/  UIADD3 UR4, UPT, UPT, UR16, 0x20, URZ ;  /* 0x0000002010047890 */ /* 0x000fe2000fffe0ff */
[----:B------:R-:W0:Y:S02]  /*2ab0*/  LDCU UR20, c[0x0][0x410] ;  /* 0x00008200ff1477ac */ /* 0x000e240008000800 */
[----:B------:R-:W-:-:S02]  /*2ac0*/  LEA.HI R3, R4, R3, RZ, 0x4 ;  /* 0x0000000304037211 */ /* 0x000fc400078f20ff */
[----:B------:R-:W-:Y:S01]  /*2ad0*/  SHF.R.U32.HI R4, RZ, 0x1, R33 ;  /* 0x00000001ff047819 */ /* 0x000fe20000011621 */
[----:B------:R-:W0:Y:S01]  /*2ae0*/  LDCU.64 UR6, c[0x0][0x3c8] ;  /* 0x00007900ff0677ac */ /* 0x000e220008000a00 */
[----:B------:R-:W-:Y:S01]  /*2af0*/  LOP3.LUT R5, R3, 0xfffffff0, RZ, 0xc0, !PT ;  /* 0xfffffff003057812 */ /* 0x000fe200078ec0ff */
[----:B--2---:R-:W-:Y:S01]  /*2b00*/  IMAD R32, R32, UR5, R87 ;  /* 0x0000000520207c24 */ /* 0x004fe2000f8e0257 */
[----:B------:R-:W2:Y:S01]  /*2b10*/  LDCU.64 UR8, c[0x0][0x3b8] ;  /* 0x00007700ff0877ac */ /* 0x000ea20008000a00 */
[----:B------:R-:W-:Y:S01]  /*2b20*/  BAR.SYNC.DEFER_BLOCKING 0x0 ;  /* 0x0000000000007b1d */ /* 0x000fe20000010000 */
[----:B------:R-:W-:Y:S01]  /*2b30*/  ISETP.GE.AND P0, PT, R4, R5, PT ;  /* 0x000000050400720c */ /* 0x000fe20003f06270 */
[----:B----4-:R-:W-:Y:S01]  /*2b40*/  ULEA UR4, UR17, UR4, 0x18 ;  /* 0x0000000411047291 */ /* 0x010fe2000f8ec0ff */
[----:B------:R-:W-:Y:S01]  /*2b50*/  LOP3.LUT R3, R22, 0x8, RZ, 0xc0, !PT ;  /* 0x0000000816037812 */ /* 0x000fe200078ec0ff */
[----:B------:R-:W-:Y:S02]  /*2b60*/  IMAD R22, R32, 0xc0, RZ ;  /* 0x000000c020167824 */ /* 0x000fe400078e02ff */
[----:B------:R-:W4:Y:S01]  /*2b70*/  LDCU.64 UR10, c[0x0][0x438] ;  /* 0x00008700ff0a77ac */ /* 0x000f220008000a00 */
[----:B------:R-:W0:Y:S07]  /*2b80*/  LDCU.64 UR12, c[0x0][0x448] ;  /* 0x00008900ff0c77ac */ /* 0x000e2e0008000a00 */
[----:B-1----:R-:W-:Y:S05]  /*2b90*/  @P0 BRA `(.L_x_3840) ;  /* 0x0000004400400947 */ /* 0x002fea0003800000 */
[----:B------:R-:W1:Y:S01]  /*2ba0*/  LDC R6, c[0x0][0x3f4] ;  /* 0x0000fd00ff067b82 */ /* 0x000e620000000800 */
[----:B------:R-:W2:Y:S01]  /*2bb0*/  LDCU.64 UR14, c[0x0][0x420] ;  /* 0x00008400ff0e77ac */ /* 0x000ea20008000a00 */
[C---:B------:R-:W-:Y:S01]  /*2bc0*/  IADD3 R9, PT, PT, R19.reuse, R4, RZ ;  /* 0x0000000413097210 */ /* 0x040fe20007ffe0ff */
[----:B------:R-:W0:Y:S01]  /*2bd0*/  LDS.64 R20, [R3+UR4] ;  /* 0x0000000403147984 */ /* 0x000e220008000a00 */
[----:B------:R-:W-:Y:S01]  /*2be0*/  IADD3 R5, PT, PT, R19, R5, RZ ;  /* 0x0000000513057210 */ /* 0x000fe20007ffe0ff */
[----:B------:R-:W4:Y:S02]  /*2bf0*/  LDCU UR18, c[0x0][0x440] ;  /* 0x00008800ff1277ac */ /* 0x000f240008000800 */
[----:B------:R-:W0:Y:S01]  /*2c00*/  LDS.64 R24, [R3+UR4+0x10] ;  /* 0x0000100403187984 */ /* 0x000e220008000a00 */
[----:B------:R-:W-:-:S03]  /*2c10*/  UIADD3 UR5, UPT, UPT, UR16, 0x220, URZ ;  /* 0x0000022010057890 */ /* 0x000fc6000fffe0ff */
[----:B------:R-:W0:Y:S01]  /*2c20*/  LDS.64 R26, [R3+UR4+0x20] ;  /* 0x00002004031a7984 */ /* 0x000e220008000a00 */
[----:B------:R-:W-:-:S03]  /*2c30*/  ULEA UR5, UR17, UR5, 0x18 ;  /* 0x0000000511057291 */ /* 0x000fc6000f8ec0ff */
[----:B---3--:R-:W3:Y:S01]  /*2c40*/  LDS.64 R28, [R3+UR4+0x30] ;  /* 0x00003004031c7984 */ /* 0x008ee20008000a00 */
[----:B--2---:R-:W-:-:S03]  /*2c50*/  ISETP.NE.U32.AND P0, PT, RZ, UR14, PT ;  /* 0x0000000eff007c0c */ /* 0x004fc6000bf05070 */
[----:B------:R-:W2:Y:S01]  /*2c60*/  LDS.64 R30, [R3+UR4+0x40] ;  /* 0x00004004031e7984 */ /* 0x000ea20008000a00 */
[----:B------:R-:W-:Y:S01]  /*2c70*/  IADD3 R8, P1, P2, R88, UR14, R9 ;  /* 0x0000000e58087c10 */ /* 0x000fe2000fa3e009 */
[----:B----4-:R-:W-:Y:S01]  /*2c80*/  IMAD R12, R87, UR18, R16 ;  /* 0x00000012570c7c24 */ /* 0x010fe2000f8e0210 */
[----:B-1----:R-:W-:Y:S01]  /*2c90*/  IABS R10, R6 ;  /* 0x00000006000a7213 */ /* 0x002fe20000000000 */
[----:B------:R-:W1:Y:S01]  /*2ca0*/  LDS.64 R32, [R3+UR4+0x50] ;  /* 0x0000500403207984 */ /* 0x000e620008000a00 */
[----:B------:R-:W-:Y:S02]  /*2cb0*/  ISETP.NE.AND.EX P0, PT, RZ, UR15, PT, P0 ;  /* 0x0000000fff007c0c */ /* 0x000fe4000bf05300 */
[----:B------:R-:W4:Y:S01]  /*2cc0*/  I2F.RP R6, R10 ;  /* 0x0000000a00067306 */ /* 0x000f220000209400 */
[----:B------:R-:W0:Y:S01]  /*2cd0*/  LDS.64 R34, [R3+UR4+0x60] ;  /* 0x0000600403227984 */ /* 0x000e220008000a00 */
[----:B------:R-:W-:-:S03]  /*2ce0*/  LEA R4, R4, UR5, 0x2 ;  /* 0x0000000504047c11 */ /* 0x000fc6000f8e10ff */
[----:B------:R-:W0:Y:S04]  /*2cf0*/  LDS.64 R36, [R3+UR4+0x70] ;  /* 0x0000700403247984 */ /* 0x000e280008000a00 */
[----:B------:R-:W0:Y:S04]  /*2d00*/  LDS.64 R38, [R3+UR4+0x80] ;  /* 0x0000800403267984 */ /* 0x000e280008000a00 */
[----:B------:R-:W0:Y:S01]  /*2d10*/  LDS.64 R40, [R3+UR4+0x90] ;  /* 0x0000900403287984 */ /* 0x000e220008000a00 */
[----:B----4-:R-:W4:Y:S03]  /*2d20*/  MUFU.RCP R6, R6 ;  /* 0x0000000600067308 */ /* 0x010f260000001000 */
[----:B------:R-:W0:Y:S04]  /*2d30*/  LDS.64 R42, [R3+UR4+0xa0] ;  /* 0x0000a004032a7984 */ /* 0x000e280008000a00 */
[----:B------:R-:W0:Y:S04]  /*2d40*/  LDS.64 R44, [R3+UR4+0xb0] ;  /* 0x0000b004032c7984 */ /* 0x000e280008000a00 */
[----:B------:R-:W0:Y:S04]  /*2d50*/  LDS.64 R46, [R3+UR4+0xc0] ;  /* 0x0000c004032e7984 */ /* 0x000e280008000a00 */
[----:B------:R-:W0:Y:S01]  /*2d60*/  LDS.64 R48, [R3+UR4+0xd0] ;  /* 0x0000d00403307984 */ /* 0x000e220008000a00 */
[----:B----4-:R-:W-:-:S03]  /*2d70*/  IADD3 R6, PT, PT, R6, 0xffffffe, RZ ;  /* 0x0ffffffe06067810 */ /* 0x010fc60007ffe0ff */
[----:B------:R-:W4:Y:S01]  /*2d80*/  LDS.64 R50, [R3+UR4+0xe0] ;  /* 0x0000e00403327984 */ /* 0x000f220008000a00 */
[----:B------:R3:W2:Y:S03]  /*2d90*/  F2I.FTZ.U32.TRUNC.NTZ R7, R6 ;  /* 0x0000000600077305 */ /* 0x0006a6000021f000 */
[----:B------:R-:W0:Y:S04]  /*2da0*/  LDS.64 R52, [R3+UR4+0xf0] ;  /* 0x0000f00403347984 */ /* 0x000e280008000a00 */
[----:B------:R-:W0:Y:S01]  /*2db0*/  LDS.64 R54, [R3+UR4+0x100] ;  /* 0x0001000403367984 */ /* 0x000e220008000a00 */
[----:B---3--:R-:W-:-:S03]  /*2dc0*/  IMAD.MOV.U32 R6, RZ, RZ, RZ ;  /* 0x000000ffff067224 */ /* 0x008fc600078e00ff */
[----:B------:R-:W3:Y:S04]  /*2dd0*/  LDS.64 R56, [R3+UR4+0x110] ;  /* 0x0001100403387984 */ /* 0x000ee80008000a00 */
[----:B------:R-:W0:Y:S01]  /*2de0*/  LDS.64 R58, [R3+UR4+0x120] ;  /* 0x00012004033a7984 */ /* 0x000e220008000a00 */
[----:B--2---:R-:W-:-:S03]  /*2df0*/  IMAD.MOV R11, RZ, RZ, -R7 ;  /* 0x000000ffff0b7224 */ /* 0x004fc600078e0a07 */
[----:B------:R-:W2:Y:S01]  /*2e00*/  LDS.64 R60, [R3+UR4+0x130] ;  /* 0x00013004033c7984 */ /* 0x000ea20008000a00 */
[----:B------:R-:W-:-:S03]  /*2e10*/  IMAD R11, R11, R10, RZ ;  /* 0x0000000a0b0b7224 */ /* 0x000fc600078e02ff */
[----:B------:R-:W0:Y:S01]  /*2e20*/  LDS.64 R62, [R3+UR4+0x140] ;  /* 0x00014004033e7984 */ /* 0x000e220008000a00 */
[----:B------:R-:W-:Y:S01]  /*2e30*/  IMAD.HI.U32 R6, R7, R11, R6 ;  /* 0x0000000b07067227 */ /* 0x000fe200078e0006 */
[----:B------:R-:W-:Y:S02]  /*2e40*/  IADD3.X R7, PT, PT, R86, UR15, RZ, P1, P2 ;  /* 0x0000000f56077c10 */ /* 0x000fe40008fe44ff */
        /* <DEDUP_REMOVED lines=10> */
[----:B------:R1:W0:Y:S02]  /*2ef0*/  LDS.64 R84, [R3+UR4+0x1f0] ;  /* 0x0001f00403547984 */ /* 0x0002240008000a00 */
[----:B-1234-:R-:W-:-:S07]  /*2f00*/  IMAD R3, R12, UR18, R9 ;  /* 0x000000120c037c24 */ /* 0x01efce000f8e0209 */
.L_x_3908:
[----:B------:R-:W1:Y:S01]  /*2f10*/  LDC R15, c[0x0][0x3f4] ;  /* 0x0000fd00ff0f7b82 */ /* 0x000e620000000800 */
[----:B------:R-:W-:Y:S01]  /*2f20*/  IABS R151, R9 ;  /* 0x0000000900977213 */ /* 0x000fe20000000000 */
[----:B------:R-:W-:Y:S01]  /*2f30*/  @P0 IMAD.MOV.U32 R12, RZ, RZ, R8 ;  /* 0x000000ffff0c0224 */ /* 0x000fe200078e0008 */
[----:B0-----:R-:W-:-:S03]  /*2f40*/  @P0 MOV R13, R7 ;  /* 0x00000007000d0202 */ /* 0x001fc60000000f00 */
[----:B------:R-:W-:Y:S01]  /*2f50*/  IMAD.HI.U32 R14, R6, R151, RZ ;  /* 0x00000097060e7227 */ /* 0x000fe200078e00ff */
[----:B------:R-:W-:Y:S01]  /*2f60*/  ISETP.GE.AND P2, PT, R9, RZ, PT ;  /* 0x000000ff0900720c */ /* 0x000fe20003f46270 */
[----:B-----5:R2:W5:Y:S01]  /*2f70*/  @P0 LDG.E.U8 R11, desc[UR36][R12.64] ;  /* 0x000000240c0b0981 */ /* 0x020562000c1e1100 */
[----:B------:R-:W-:Y:S01]  /*2f80*/  BSSY.RECONVERGENT B1, `(.L_x_3841) ;  /* 0x0000032000017945 */ /* 0x000fe20003800200 */
[----:B------:R-:W-:Y:S01]  /*2f90*/  IMAD.MOV R14, RZ, RZ, -R14 ;  /* 0x000000ffff0e7224 */ /* 0x000fe200078e0a0e */
[----:B-1----:R-:W-:Y:S02]  /*2fa0*/  IABS R153, R15 ;  /* 0x0000000f00997213 */ /* 0x002fe40000000000 */
[----:B------:R-:W-:-:S03]  /*2fb0*/  ISETP.NE.AND P3, PT, R15, RZ, PT ;  /* 0x000000ff0f00720c */ /* 0x000fc60003f65270 */
[----:B------:R-:W-:Y:S02]  /*2fc0*/  IMAD R14, R153, R14, R151 ;  /* 0x0000000e990e7224 */ /* 0x000fe400078e0297 */
[----:B------:R-:W-:-:S03]  /*2fd0*/  IMAD R151, R15, 0xc0, RZ ;  /* 0x000000c00f977824 */ /* 0x000fc600078e02ff */
[----:B------:R-:W-:-:S13]  /*2fe0*/  ISETP.GT.U32.AND P1, PT, R10, R14, PT ;  /* 0x0000000e0a00720c */ /* 0x000fda0003f24070 */
[----:B------:R-:W-:-:S04]  /*2ff0*/  @!P1 IADD3 R14, PT, PT, R14, -R153, RZ ;  /* 0x800000990e0e9210 */ /* 0x000fc80007ffe0ff */
[----:B------:R-:W-:-:S13]  /*3000*/  ISETP.GT.U32.AND P1, PT, R10, R14, PT ;  /* 0x0000000e0a00720c */ /* 0x000fda0003f24070 */
[----:B------:R-:W-:Y:S01]  /*3010*/  @!P1 IMAD.IADD R14, R14, 0x1, -R153 ;  /* 0x000000010e0e9824 */ /* 0x000fe200078e0a99 */
[----:B------:R-:W-:-:S04]  /*3020*/  ISETP.GE.AND P1, PT, R9, R16, PT ;  /* 0x000000100900720c */ /* 0x000fc80003f26270 */
[----:B------:R-:W-:Y:S02]  /*3030*/  @!P2 IADD3 R14, PT, PT, -R14, RZ, RZ ;  /* 0x000000ff0e0ea210 */ /* 0x000fe40007ffe1ff */
[----:B------:R-:W-:Y:S02]  /*3040*/  @!P3 LOP3.LUT R14, RZ, R15, RZ, 0x33, !PT ;  /* 0x0000000fff0eb212 */ /* 0x000fe400078e33ff */
[----:B------:R-:W-:-:S03]  /*3050*/  ISETP.GE.AND P2, PT, R9, R16, PT ;  /* 0x000000100900720c */ /* 0x000fc60003f46270 */
[C---:B------:R-:W-:Y:S01]  /*3060*/  IMAD.SHL.U32 R152, R14.reuse, 0x8, RZ ;  /* 0x000000080e987824 */ /* 0x040fe200078e00ff */
[----:B------:R-:W-:Y:S01]  /*3070*/  SEL R91, R91, RZ, P2 ;  /* 0x000000ff5b5b7207 */ /* 0x000fe20001000000 */
[----:B------:R-:W-:Y:S01]  /*3080*/  IMAD.IADD R154, R14, 0x1, R15 ;  /* 0x000000010e9a7824 */ /* 0x000fe200078e020f */
[----:B------:R-:W-:Y:S02]  /*3090*/  SEL R89, R89, RZ, P2 ;  /* 0x000000ff59597207 */ /* 0x000fe40001000000 */
[-C--:B------:R-:W-:Y:S01]  /*30a0*/  ISETP.GE.OR P5, PT, R152, R151.reuse, P1 ;  /* 0x000000979800720c */ /* 0x080fe20000fa6670 */
[C---:B------:R-:W-:Y:S01]  /*30b0*/  IMAD R156, R15.reuse, 0x2, R154 ;  /* 0x000000020f9c7824 */ /* 0x040fe200078e029a */
[----:B--2---:R-:W-:Y:S02]  /*30c0*/  SHF.L.U32 R12, R154, 0x3, RZ ;  /* 0x000000039a0c7819 */ /* 0x004fe400000006ff */
[----:B------:R-:W-:Y:S02]  /*30d0*/  LEA R158, R15, R152, 0x4 ;  /* 0x000000980f9e7211 */ /* 0x000fe400078e20ff */
[----:B------:R-:W-:-:S02]  /*30e0*/  ISETP.GE.OR P3, PT, R12, R151, P1 ;  /* 0x000000970c00720c */ /* 0x000fc40000f66670 */
[----:B------:R-:W-:Y:S02]  /*30f0*/  ISETP.GE.OR P4, PT, R158, R151, P1 ;  /* 0x000000979e00720c */ /* 0x000fe40000f86670 */
[----:B------:R-:W-:Y:S02]  /*3100*/  SEL R88, R88, RZ, P2 ;  /* 0x000000ff58587207 */ /* 0x000fe40001000000 */
[----:B------:R-:W-:Y:S02]  /*3110*/  SEL R87, R87, RZ, P2 ;  /* 0x000000ff57577207 */ /* 0x000fe40001000000 */
[----:B------:R-:W-:Y:S02]  /*3120*/  SEL R86, R86, RZ, P2 ;  /* 0x000000ff56567207 */ /* 0x000fe40001000000 */
[----:B------:R-:W-:Y:S02]  /*3130*/  SHF.L.U32 R156, R156, 0x3, RZ ;  /* 0x000000039c9c7819 */ /* 0x000fe400000006ff */
[----:B------:R-:W-:Y:S01]  /*3140*/  SEL R90, R90, RZ, P2 ;  /* 0x000000ff5a5a7207 */ /* 0x000fe20001000000 */
[----:B------:R-:W-:Y:S06]  /*3150*/  @P5 BRA `(.L_x_3842) ;  /* 0x0000000000505947 */ /* 0x000fec0003800000 */
[----:B------:R-:W1:Y:S02]  /*3160*/  S2UR UR5, SR_CTAID.Y ;  /* 0x00000000000579c3 */ /* 0x000e640000002600 */
[----:B-1----:R-:W-:-:S05]  /*3170*/  IMAD R91, R15, UR5, RZ ;  /* 0x000000050f5b7c24 */ /* 0x002fca000f8e02ff */
[----:B------:R-:W-:-:S04]  /*3180*/  IADD3 R13, P5, PT, R91, R14, RZ ;  /* 0x0000000e5b0d7210 */ /* 0x000fc80007fbe0ff */
[----:B------:R-:W-:Y:S02]  /*3190*/  LEA.HI.X.SX32 R90, R91, RZ, 0x1, P5 ;  /* 0x000000ff5b5a7211 */ /* 0x000fe400028f0eff */
[----:B0-----:R-:W-:-:S04]  /*31a0*/  LEA R12, P5, R13, UR6, 0x2 ;  /* 0x000000060d0c7c11 */ /* 0x001fc8000f8a10ff */
[----:B------:R-:W-:-:S05]  /*31b0*/  LEA.HI.X R13, R13, UR7, R90, 0x2, P5 ;  /* 0x000000070d0d7c11 */ /* 0x000fca000a8f145a */
[----:B------:R-:W2:Y:S01]  /*31c0*/  LDG.E R12, desc[UR36][R12.64] ;  /* 0x000000240c0c7981 */ /* 0x000ea2000c1e1900 */
[----:B------:R-:W-:Y:S01]  /*31d0*/  IMAD R91, R15, UR19, RZ ;  /* 0x000000130f5b7c24 */ /* 0x000fe2000f8e02ff */
[----:B------:R-:W0:Y:S02]  /*31e0*/  S2R R90, SR_TID.X ;  /* 0x00000000005a7919 */ /* 0x000e240000002100 */
[----:B0-----:R-:W-:-:S05]  /*31f0*/  IMAD.SHL.U32 R90, R90, 0x4, RZ ;  /* 0x000000045a5a7824 */ /* 0x001fca00078e00ff */
[----:B------:R-:W-:-:S05]  /*3200*/  LOP3.LUT R90, R90, 0x4, RZ, 0xc0, !PT ;  /* 0x000000045a5a7812 */ /* 0x000fca00078ec0ff */
[----:B------:R-:W-:-:S05]  /*3210*/  IMAD R90, R22, R15, R90 ;  /* 0x0000000f165a7224 */ /* 0x000fca00078e025a */
[----:B------:R-:W-:Y:S01]  /*3220*/  SHF.R.S32.HI R160, RZ, 0x1f, R90 ;  /* 0x0000001fffa07819 */ /* 0x000fe2000001145a */
[----:B--2---:R-:W-:-:S04]  /*3230*/  IMAD R91, R12, R91, RZ ;  /* 0x0000005b0c5b7224 */ /* 0x004fc800078e02ff */
[----:B------:R-:W-:-:S05]  /*3240*/  IMAD R91, R91, 0xc0, R152 ;  /* 0x000000c05b5b7824 */ /* 0x000fca00078e0298 */
[----:B------:R-:W-:-:S04]  /*3250*/  IADD3 R153, P5, PT, R91, R90, RZ ;  /* 0x0000005a5b997210 */ /* 0x000fc80007fbe0ff */
[----:B------:R-:W-:Y:S02]  /*3260*/  LEA.HI.X.SX32 R160, R91, R160, 0x1, P5 ;  /* 0x000000a05ba07211 */ /* 0x000fe400028f0eff */
[----:B------:R-:W-:-:S04]  /*3270*/  LEA R90, P5, R153, UR8, 0x1 ;  /* 0x00000008995a7c11 */ /* 0x000fc8000f8a08ff */
[----:B------:R-:W-:-:S06]  /*3280*/  LEA.HI.X R91, R153, UR9, R160, 0x1, P5 ;  /* 0x00000009995b7c11 */ /* 0x000fcc000a8f0ca0 */
[----:B------:R-:W5:Y:S03]  /*3290*/  LDG.E.64 R90, desc[UR36][R90.64] ;  /* 0x000000245a5a7981 */ /* 0x000f66000c1e1b00 */
.L_x_3842:
[----:B0-----:R-:W-:Y:S05]  /*32a0*/  BSYNC.RECONVERGENT B1 ;  /* 0x0000000000017941 */ /* 0x001fea0003800200 */
.L_x_3841:
[----:B------:R-:W-:Y:S04]  /*32b0*/  BSSY.RECONVERGENT B1, `(.L_x_3843) ;  /* 0x0000017000017945 */ /* 0x000fe80003800200 */
        /* <DEDUP_REMOVED lines=8> */
[----:B------:R-:W-:Y:S01]  /*3340*/  IMAD R89, R15, UR19, RZ ;  /* 0x000000130f597c24 */ /* 0x000fe2000f8e02ff */
[----:B------:R-:W0:Y:S02]  /*3350*/  S2R R88, SR_TID.X ;  /* 0x0000000000587919 */ /* 0x000e240000002100 */
[----:B0-----:R-:W-:-:S04]  /*3360*/  SHF.L.U32 R88, R88, 0x2, RZ ;  /* 0x0000000258587819 */ /* 0x001fc800000006ff */
[----:B------:R-:W-:-:S05]  /*3370*/  LOP3.LUT R153, R88, 0x4, RZ, 0xc0, !PT ;  /* 0x0000000458997812 */ /* 0x000fca00078ec0ff */
[----:B------:R-:W-:Y:S02]  /*3380*/  IMAD R155, R22, R15, R153 ;  /* 0x0000000f169b7224 */ /* 0x000fe400078e0299 */
        /* <DEDUP_REMOVED lines=8> */
[----:B------:R-:W5:Y:S03]  /*3410*/  LDG.E.64 R88, desc[UR36][R88.64] ;  /* 0x0000002458587981 */ /* 0x000f66000c1e1b00 */
.L_x_3844:
[----:B------:R-:W-:Y:S05]  /*3420*/  BSYNC.RECONVERGENT B1 ;  /* 0x0000000000017941 */ /* 0x000fea0003800200 */
.L_x_3843:
        /* <DEDUP_REMOVED lines=12> */
[----:B------:R-:W-:Y:S01]  /*34f0*/  LOP3.LUT R86, R86, 0x4, RZ, 0xc0, !PT ;  /* 0x0000000456567812 */ /* 0x000fe200078ec0ff */
[----:B--2---:R-:W-:-:S04]  /*3500*/  IMAD R87, R12, R87, RZ ;  /* 0x000000570c577224 */ /* 0x004fc800078e02ff */
[----:B------:R-:W-:Y:S02]  /*3510*/  IMAD R158, R87, 0xc0, R158 ;  /* 0x000000c0579e7824 */ /* 0x000fe400078e029e */
[----:B------:R-:W-:-:S03]  /*3520*/  IMAD R87, R22, R15, R86 ;  /* 0x0000000f16577224 */ /* 0x000fc600078e0256 */
[----:B------:R-:W-:Y:S02]  /*3530*/  SHF.R.S32.HI R86, RZ, 0x1f, R158 ;  /* 0x0000001fff567819 */ /* 0x000fe4000001149e */
[----:B------:R-:W-:-:S04]  /*3540*/  IADD3 R158, P3, PT, R87, R158, RZ ;  /* 0x0000009e579e7210 */ /* 0x000fc80007f7e0ff */
[----:B------:R-:W-:Y:S02]  /*3550*/  LEA.HI.X.SX32 R87, R87, R86, 0x1, P3 ;  /* 0x0000005657577211 */ /* 0x000fe400018f0eff */
[----:B------:R-:W-:-:S04]  /*3560*/  LEA R86, P3, R158, UR8, 0x1 ;  /* 0x000000089e567c11 */ /* 0x000fc8000f8608ff */
[----:B------:R-:W-:-:S06]  /*3570*/  LEA.HI.X R87, R158, UR9, R87, 0x1, P3 ;  /* 0x000000099e577c11 */ /* 0x000fcc00098f0c57 */
[----:B------:R-:W5:Y:S03]  /*3580*/  LDG.E.64 R86, desc[UR36][R86.64] ;  /* 0x0000002456567981 */ /* 0x000f66000c1e1b00 */
.L_x_3846:
[----:B------:R-:W-:Y:S05]  /*3590*/  BSYNC.RECONVERGENT B1 ;  /* 0x0000000000017941 */ /* 0x000fea0003800200 */
.L_x_3845:
[----:B------:R-:W-:Y:S01]  /*35a0*/  ISETP.GE.OR P3, PT, R156, R151, P1 ;  /* 0x000000979c00720c */ /* 0x000fe20000f66670 */
[----:B------:R-:W-:Y:S01]  /*35b0*/  BSSY.RECONVERGENT B1, `(.L_x_3847) ;  /* 0x0000018000017945 */ /* 0x000fe20003800200 */
[----:B------:R-:W-:Y:S02]  /*35c0*/  SEL R93, R93, RZ, P2 ;  /* 0x000000ff5d5d7207 */ /* 0x000fe40001000000 */
[----:B------:R-:W-:-:S09]  /*35d0*/  SEL R92, R92, RZ, P2 ;  /* 0x000000ff5c5c7207 */ /* 0x000fd20001000000 */
        /* <DEDUP_REMOVED lines=10> */
[----:B0-----:R-:W-:-:S05]  /*3680*/  IMAD.SHL.U32 R92, R92, 0x4, RZ ;  /* 0x000000045c5c7824 */ /* 0x001fca00078e00ff */
        /* <DEDUP_REMOVED lines=10> */
.L_x_3848:
[----:B------:R-:W-:Y:S05]  /*3730*/  BSYNC.RECONVERGENT B1 ;  /* 0x0000000000017941 */ /* 0x000fea0003800200 */
.L_x_3847:
[C---:B------:R-:W-:Y:S01]  /*3740*/  IMAD R158, R15.reuse, 0x20, R152 ;  /* 0x000000200f9e7824 */ /* 0x040fe200078e0298 */
[C---:B------:R-:W-:Y:S01]  /*3750*/  LEA R156, R15.reuse, R154, 0x2 ;  /* 0x0000009a0f9c7211 */ /* 0x040fe200078e10ff */
[----:B------:R-:W-:Y:S01]  /*3760*/  IMAD R154, R15, 0x4, R154 ;  /* 0x000000040f9a7824 */ /* 0x000fe200078e029a */
[----:B------:R-:W-:Y:S01]  /*3770*/  BSSY.RECONVERGENT B1, `(.L_x_3849) ;  /* 0x0000021000017945 */ /* 0x000fe20003800200 */
[----:B------:R-:W-:Y:S02]  /*3780*/  SEL R95, R95, RZ, P2 ;  /* 0x000000ff5f5f7207 */ /* 0x000fe40001000000 */
[----:B------:R-:W-:Y:S01]  /*3790*/  ISETP.GE.OR P6, PT, R158, R151, P1 ;  /* 0x000000979e00720c */ /* 0x000fe20000fc6670 */
[----:B------:R-:W-:Y:S01]  /*37a0*/  IMAD.IADD R155, R154, 0x1, R15 ;  /* 0x000000019a9b7824 */ /* 0x000fe200078e020f */
[----:B------:R-:W-:Y:S01]  /*37b0*/  SHF.L.U32 R12, R156, 0x3, RZ ;  /* 0x000000039c0c7819 */ /* 0x000fe200000006ff */
[----:B------:R-:W-:Y:S01]  /*37c0*/  IMAD R153, R15, 0x2, R154 ;  /* 0x000000020f997824 */ /* 0x000fe200078e029a */
[----:B------:R-:W-:-:S02]  /*37d0*/  SEL R94, R94, RZ, P2 ;  /* 0x000000ff5e5e7207 */ /* 0x000fc40001000000 */
[----:B------:R-:W-:Y:S02]  /*37e0*/  ISETP.GE.OR P3, PT, R12, R151, P1 ;  /* 0x000000970c00720c */ /* 0x000fe40000f66670 */
[----:B------:R-:W-:-:S04]  /*37f0*/  SHF.L.U32 R12, R155, 0x3, RZ ;  /* 0x000000039b0c7819 */ /* 0x000fc800000006ff */
[----:B------:R-:W-:Y:S02]  /*3800*/  ISETP.GE.OR P4, PT, R12, R151, P1 ;  /* 0x000000970c00720c */ /* 0x000fe40000f86670 */
[----:B------:R-:W-:-:S04]  /*3810*/  SHF.L.U32 R12, R153, 0x3, RZ ;  /* 0x00000003990c7819 */ /* 0x000fc800000006ff */
[----:B------:R-:W-:Y:S01]  /*3820*/  ISETP.GE.OR P5, PT, R12, R151, P1 ;  /* 0x000000970c00720c */ /* 0x000fe20000fa6670 */
[----:B------:R-:W-:-:S12]  /*3830*/  @P6 BRA `(.L_x_3850) ;  /* 0x0000000000506947 */ /* 0x000fd80003800000 */
        /* <DEDUP_REMOVED lines=20> */
.L_x_3850:
[----:B------:R-:W-:Y:S05]  /*3980*/  BSYNC.RECONVERGENT B1 ;  /* 0x0000000000017941 */ /* 0x000fea0003800200 */
.L_x_3849:
[----:B------:R-:W-:Y:S01]  /*3990*/  BSSY.RECONVERGENT B1, `(.L_x_3851) ;  /* 0x0000019000017945 */ /* 0x000fe20003800200 */
[----:B------:R-:W-:Y:S02]  /*39a0*/  SEL R97, R97, RZ, P2 ;  /* 0x000000ff61617207 */ /* 0x000fe40001000000 */
[----:B------:R-:W-:Y:S01]  /*39b0*/  SEL R96, R96, RZ, P2 ;  /* 0x000000ff60607207 */ /* 0x000fe20001000000 */
[----:B------:R-:W-:Y:S06]  /*39c0*/  @P3 BRA `(.L_x_3852) ;  /* 0x0000000000543947 */ /* 0x000fec0003800000 */
        /* <DEDUP_REMOVED lines=10> */
[----:B------:R-:W-:-:S05]  /*3a70*/  LOP3.LUT R157, R157, 0x4, RZ, 0xc0, !PT ;  /* 0x000000049d9d7812 */ /* 0x000fca00078ec0ff */
[----:B------:R-:W-:Y:S02]  /*3a80*/  IMAD R157, R22, R15, R157 ;  /* 0x0000000f169d7224 */ /* 0x000fe400078e029d */
        /* <DEDUP_REMOVED lines=8> */
[----:B------:R-:W5:Y:S03]  /*3b10*/  LDG.E.64 R96, desc[UR36][R96.64] ;  /* 0x0000002460607981 */ /* 0x000f66000c1e1b00 */
.L_x_3852:
[----:B------:R-:W-:Y:S05]  /*3b20*/  BSYNC.RECONVERGENT B1 ;  /* 0x0000000000017941 */ /* 0x000fea0003800200 */
.L_x_3851:
        /* <DEDUP_REMOVED lines=25> */
.L_x_3854:
[----:B------:R-:W-:Y:S05]  /*3cc0*/  BSYNC.RECONVERGENT B1 ;  /* 0x0000000000017941 */ /* 0x000fea0003800200 */
.L_x_3853:
        /* <DEDUP_REMOVED lines=25> */
.L_x_3856:
[----:B------:R-:W-:Y:S05]  /*3e60*/  BSYNC.RECONVERGENT B1 ;  /* 0x0000000000017941 */ /* 0x000fea0003800200 */
.L_x_3855:
[C---:B------:R-:W-:Y:S01]  /*3e70*/  IMAD R156, R15.reuse, 0x40, R152 ;  /* 0x000000400f9c7824 */ /* 0x040fe200078e0298 */
[----:B------:R-:W-:Y:S01]  /*3e80*/  LEA R154, R15, R154, 0x1 ;  /* 0x0000009a0f9a7211 */ /* 0x000fe200078e08ff */
[----:B------:R-:W-:Y:S01]  /*3e90*/  BSSY.RECONVERGENT B1, `(.L_x_3857) ;  /* 0x000001a000017945 */ /* 0x000fe20003800200 */
[----:B------:R-:W-:Y:S02]  /*3ea0*/  SEL R103, R103, RZ, P2 ;  /* 0x000000ff67677207 */ /* 0x000fe40001000000 */
[----:B------:R-:W-:Y:S01]  /*3eb0*/  ISETP.GE.OR P3, PT, R156, R151, P1 ;  /* 0x000000979c00720c */ /* 0x000fe20000f66670 */
[----:B------:R-:W-:Y:S01]  /*3ec0*/  IMAD R154, R15, 0x2, R154 ;  /* 0x000000020f9a7824 */ /* 0x000fe200078e029a */
[----:B------:R-:W-:-:S11]  /*3ed0*/  SEL R102, R102, RZ, P2 ;  /* 0x000000ff66667207 */ /* 0x000fd60001000000 */
        /* <DEDUP_REMOVED lines=21> */
.L_x_3858:
[----:B------:R-:W-:Y:S05]  /*4030*/  BSYNC.RECONVERGENT B1 ;  /* 0x0000000000017941 */ /* 0x000fea0003800200 */
.L_x_3857:
[C---:B------:R-:W-:Y:S01]  /*4040*/  IMAD.SHL.U32 R12, R154.reuse, 0x8, RZ ;  /* 0x000000089a0c7824 */ /* 0x040fe200078e00ff */
[----:B------:R-:W-:Y:S01]  /*4050*/  IADD3 R153, PT, PT, R154, R15, RZ ;  /* 0x0000000f9a997210 */ /* 0x000fe20007ffe0ff */
[----:B------:R-:W-:Y:S01]  /*4060*/  BSSY.RECONVERGENT B1, `(.L_x_3859) ;  /* 0x000001d000017945 */ /* 0x000fe20003800200 */
[----:B------:R-:W-:Y:S02]  /*4070*/  SEL R105, R105, RZ, P2 ;  /* 0x000000ff69697207 */ /* 0x000fe40001000000 */
[-C--:B------:R-:W-:Y:S01]  /*4080*/  ISETP.GE.OR P4, PT, R12, R151.reuse, P1 ;  /* 0x000000970c00720c */ /* 0x080fe20000f86670 */
[----:B------:R-:W-:Y:S01]  /*4090*/  IMAD.SHL.U32 R12, R153, 0x8, RZ ;  /* 0x00000008990c7824 */ /* 0x000fe200078e00ff */
[----:B------:R-:W-:Y:S02]  /*40a0*/  SEL R107, R107, RZ, P2 ;  /* 0x000000ff6b6b7207 */ /* 0x000fe40001000000 */
[----:B------:R-:W-:Y:S02]  /*40b0*/  SEL R104, R104, RZ, P2 ;  /* 0x000000ff68687207 */ /* 0x000fe40001000000 */
[----:B------:R-:W-:-:S07]  /*40c0*/  ISETP.GE.OR P3, PT, R12, R151, P1 ;  /* 0x000000970c00720c */ /* 0x000fce0000f66670 */
        /* <DEDUP_REMOVED lines=22> */
.L_x_3860:
[----:B------:R-:W-:Y:S05]  /*4230*/  BSYNC.RECONVERGENT B1 ;  /* 0x0000000000017941 */ /* 0x000fea0003800200 */
.L_x_3859:
[----:B------:R-:W-:Y:S01]  /*4240*/  BSSY.RECONVERGENT B1, `(.L_x_3861) ;  /* 0x0000019000017945 */ /* 0x000fe20003800200 */
[----:B------:R-:W-:Y:S02]  /*4250*/  LEA R158, R15, R154, 0x1 ;  /* 0x0000009a0f9e7211 */ /* 0x000fe400078e08ff */
        /* <DEDUP_REMOVED lines=23> */
.L_x_3862:
[----:B------:R-:W-:Y:S05]  /*43d0*/  BSYNC.RECONVERGENT B1 ;  /* 0x0000000000017941 */ /* 0x000fea0003800200 */
.L_x_3861:
[C---:B------:R-:W-:Y:S01]  /*43e0*/  IMAD.SHL.U32 R12, R158.reuse, 0x8, RZ ;  /* 0x000000089e0c7824 */ /* 0x040fe200078e00ff */
[----:B------:R-:W-:Y:S01]  /*43f0*/  IADD3 R160, PT, PT, R158, R15, RZ ;  /* 0x0000000f9ea07210 */ /* 0x000fe20007ffe0ff */
[----:B------:R-:W-:Y:S01]  /*4400*/  BSSY.RECONVERGENT B1, `(.L_x_3863) ;  /* 0x0000022000017945 */ /* 0x000fe20003800200 */
[----:B------:R-:W-:Y:S02]  /*4410*/  SEL R109, R109, RZ, P2 ;  /* 0x000000ff6d6d7207 */ /* 0x000fe40001000000 */
[----:B------:R-:W-:Y:S01]  /*4420*/  ISETP.GE.OR P6, PT, R12, R151, P1 ;  /* 0x000000970c00720c */ /* 0x000fe20000fc6670 */
[C---:B------:R-:W-:Y:S01]  /*4430*/  IMAD.SHL.U32 R12, R160.reuse, 0x8, RZ ;  /* 0x00000008a00c7824 */ /* 0x040fe200078e00ff */
[----:B------:R-:W-:Y:S02]  /*4440*/  IADD3 R156, PT, PT, R160, R15, RZ ;  /* 0x0000000fa09c7210 */ /* 0x000fe40007ffe0ff */
[----:B------:R-:W-:Y:S02]  /*4450*/  SEL R108, R108, RZ, P2 ;  /* 0x000000ff6c6c7207 */ /* 0x000fe40001000000 */
[----:B------:R-:W-:Y:S01]  /*4460*/  ISETP.GE.OR P3, PT, R12, R151, P1 ;  /* 0x000000970c00720c */ /* 0x000fe20000f66670 */
[C---:B------:R-:W-:Y:S01]  /*4470*/  IMAD.SHL.U32 R12, R156.reuse, 0x8, RZ ;  /* 0x000000089c0c7824 */ /* 0x040fe200078e00ff */
[----:B------:R-:W-:-:S04]  /*4480*/  IADD3 R154, PT, PT, R156, R15, RZ ;  /* 0x0000000f9c9a7210 */ /* 0x000fc80007ffe0ff */
[----:B------:R-:W-:Y:S01]  /*4490*/  ISETP.GE.OR P4, PT, R12, R151, P1 ;  /* 0x000000970c00720c */ /* 0x000fe20000f86670 */
[----:B------:R-:W-:-:S05]  /*44a0*/  IMAD.SHL.U32 R12, R154, 0x8, RZ ;  /* 0x000000089a0c7824 */ /* 0x000fca00078e00ff */
        /* <DEDUP_REMOVED lines=23> */
.L_x_3864:
[----:B------:R-:W-:Y:S05]  /*4620*/  BSYNC.RECONVERGENT B1 ;  /* 0x0000000000017941 */ /* 0x000fea0003800200 */
.L_x_3863:
        /* <DEDUP_REMOVED lines=25> */
.L_x_3866:
[----:B------:R-:W-:Y:S05]  /*47c0*/  BSYNC.RECONVERGENT B1 ;  /* 0x0000000000017941 */ /* 0x000fea0003800200 */
.L_x_3865:
        /* <DEDUP_REMOVED lines=25> */
.L_x_3868:
[----:B------:R-:W-:Y:S05]  /*4960*/  BSYNC.RECONVERGENT B1 ;  /* 0x0000000000017941 */ /* 0x000fea0003800200 */
.L_x_3867:
        /* <DEDUP_REMOVED lines=25> */
.L_x_3870:
[----:B------:R-:W-:Y:S05]  /*4b00*/  BSYNC.RECONVERGENT B1 ;  /* 0x0000000000017941 */ /* 0x000fea0003800200 */
.L_x_3869:
[----:B------:R-:W-:Y:S01]  /*4b10*/  IADD3 R154, PT, PT, R154, R15, RZ ;  /* 0x0000000f9a9a7210 */ /* 0x000fe20007ffe0ff */
[----:B------:R-:W-:Y:S01]  /*4b20*/  IMAD R152, R15, 0x80, R152 ;  /* 0x000000800f987824 */ /* 0x000fe200078e0298 */
[----:B------:R-:W-:Y:S01]  /*4b30*/  BSSY.RECONVERGENT B1, `(.L_x_3871) ;  /* 0x000001d000017945 */ /* 0x000fe20003800200 */
[----:B------:R-:W-:Y:S02]  /*4b40*/  SEL R117, R117, RZ, P2 ;  /* 0x000000ff75757207 */ /* 0x000fe40001000000 */
[----:B------:R-:W-:Y:S02]  /*4b50*/  SHF.L.U32 R12, R154, 0x3, RZ ;  /* 0x000000039a0c7819 */ /* 0x000fe400000006ff */
[-C--:B------:R-:W-:Y:S02]  /*4b60*/  ISETP.GE.OR P3, PT, R152, R151.reuse, P1 ;  /* 0x000000979800720c */ /* 0x080fe40000f66670 */
[----:B------:R-:W-:Y:S02]  /*4b70*/  ISETP.GE.OR P4, PT, R12, R151, P1 ;  /* 0x000000970c00720c */ /* 0x000fe40000f86670 */
[----:B------:R-:W-:-:S02]  /*4b80*/  SEL R119, R119, RZ, P2 ;  /* 0x000000ff77777207 */ /* 0x000fc40001000000 */
        /* <DEDUP_REMOVED lines=23> */
.L_x_3872:
[----:B------:R-:W-:Y:S05]  /*4d00*/  BSYNC.RECONVERGENT B1 ;  /* 0x0000000000017941 */ /* 0x000fea0003800200 */
.L_x_3871:
[----:B------:R-:W-:Y:S01]  /*4d10*/  BSSY.RECONVERGENT B1, `(.L_x_3873) ;  /* 0x0000018000017945 */ /* 0x000fe20003800200 */
[----:B------:R-:W-:Y:S01]  /*4d20*/  IMAD R156, R15, 0x2, R154 ;  /* 0x000000020f9c7824 */ /* 0x000fe200078e029a */
[----:B------:R-:W-:Y:S02]  /*4d30*/  SEL R118, R118, RZ, P2 ;  /* 0x000000ff76767207 */ /* 0x000fe40001000000 */
        /* <DEDUP_REMOVED lines=21> */
.L_x_3874:
[----:B------:R-:W-:Y:S05]  /*4e90*/  BSYNC.RECONVERGENT B1 ;  /* 0x0000000000017941 */ /* 0x000fea0003800200 */
.L_x_3873:
[----:B------:R-:W-:Y:S01]  /*4ea0*/  IMAD.SHL.U32 R12, R156, 0x8, RZ ;  /* 0x000000089c0c7824 */ /* 0x000fe200078e00ff */
[----:B------:R-:W-:Y:S01]  /*4eb0*/  BSSY.RECONVERGENT B1, `(.L_x_3875) ;  /* 0x000001b000017945 */ /* 0x000fe20003800200 */
[----:B------:R-:W-:Y:S02]  /*4ec0*/  SEL R121, R121, RZ, P2 ;  /* 0x000000ff79797207 */ /* 0x000fe40001000000 */
[----:B------:R-:W-:Y:S02]  /*4ed0*/  SEL R120, R120, RZ, P2 ;  /* 0x000000ff78787207 */ /* 0x000fe40001000000 */
[----:B------:R-:W-:Y:S02]  /*4ee0*/  ISETP.GE.OR P3, PT, R12, R151, P1 ;  /* 0x000000970c00720c */ /* 0x000fe40000f66670 */
[----:B------:R-:W-:-:S11]  /*4ef0*/  IADD3 R154, PT, PT, R156, R15, RZ ;  /* 0x0000000f9c9a7210 */ /* 0x000fd60007ffe0ff */
        /* <DEDUP_REMOVED lines=22> */
.L_x_3876:
[----:B------:R-:W-:Y:S05]  /*5060*/  BSYNC.RECONVERGENT B1 ;  /* 0x0000000000017941 */ /* 0x000fea0003800200 */
.L_x_3875:
        /* <DEDUP_REMOVED lines=21> */
[----:B------:R-:W-:-:S04]  /*51c0*/  SHF.L.U32 R122, R122, 0x3, RZ ;  /* 0x000000037a7a7819 */ /* 0x000fc800000006ff */
[----:B------:R-:W-:Y:S02]  /*51d0*/  SHF.R.S32.HI R123, RZ, 0x1f, R122 ;  /* 0x0000001fff7b7819 */ /* 0x000fe4000001147a */
[----:B------:R-:W-:-:S04]  /*51e0*/  IADD3 R153, P3, PT, R154, R122, RZ ;  /* 0x0000007a9a997210 */ /* 0x000fc80007f7e0ff */
[----:B------:R-:W-:Y:S02]  /*51f0*/  LEA.HI.X.SX32 R12, R154, R123, 0x1, P3 ;  /* 0x0000007b9a0c7211 */ /* 0x000fe400018f0eff */
[----:B------:R-:W-:-:S04]  /*5200*/  LEA R122, P3, R153, UR8, 0x1 ;  /* 0x00000008997a7c11 */ /* 0x000fc8000f8608ff */
[----:B------:R-:W-:-:S06]  /*5210*/  LEA.HI.X R123, R153, UR9, R12, 0x1, P3 ;  /* 0x00000009997b7c11 */ /* 0x000fcc00098f0c0c */
[----:B------:R-:W5:Y:S03]  /*5220*/  LDG.E.64 R122, desc[UR36][R122.64] ;  /* 0x000000247a7a7981 */ /* 0x000f66000c1e1b00 */
.L_x_3878:
[----:B------:R-:W-:Y:S05]  /*5230*/  BSYNC.RECONVERGENT B1 ;  /* 0x0000000000017941 */ /* 0x000fea0003800200 */
.L_x_3877:
        /* <DEDUP_REMOVED lines=28> */
.L_x_3880:
[----:B------:R-:W-:Y:S05]  /*5400*/  BSYNC.RECONVERGENT B1 ;  /* 0x0000000000017941 */ /* 0x000fea0003800200 */
.L_x_3879:
        /* <DEDUP_REMOVED lines=28> */
.L_x_3882:
[----:B------:R-:W-:Y:S05]  /*55d0*/  BSYNC.RECONVERGENT B1 ;  /* 0x0000000000017941 */ /* 0x000fea0003800200 */
.L_x_3881:
        /* <DEDUP_REMOVED lines=28> */
.L_x_3884:
[----:B------:R-:W-:Y:S05]  /*57a0*/  BSYNC.RECONVERGENT B1 ;  /* 0x0000000000017941 */ /* 0x000fea0003800200 */
.L_x_3883:
        /* <DEDUP_REMOVED lines=28> */
.L_x_3886:
[----:B------:R-:W-:Y:S05]  /*5970*/  BSYNC.RECONVERGENT B1 ;  /* 0x0000000000017941 */ /* 0x000fea0003800200 */
.L_x_3885:
        /* <DEDUP_REMOVED lines=28> */
.L_x_3888:
[----:B------:R-:W-:Y:S05]  /*5b40*/  BSYNC.RECONVERGENT B1 ;  /* 0x0000000000017941 */ /* 0x000fea0003800200 */
.L_x_3887:
        /* <DEDUP_REMOVED lines=28> */
.L_x_3890:
[----:B------:R-:W-:Y:S05]  /*5d10*/  BSYNC.RECONVERGENT B1 ;  /* 0x0000000000017941 */ /* 0x000fea0003800200 */
.L_x_3889:
        /* <DEDUP_REMOVED lines=28> */
.L_x_3892:
[----:B------:R-:W-:Y:S05]  /*5ee0*/  BSYNC.RECONVERGENT B1 ;  /* 0x0000000000017941 */ /* 0x000fea0003800200 */
.L_x_3891:
        /* <DEDUP_REMOVED lines=28> */
.L_x_3894:
[----:B------:R-:W-:Y:S05]  /*60b0*/  BSYNC.RECONVERGENT B1 ;  /* 0x0000000000017941 */ /* 0x000fea0003800200 */
.L_x_3893:
        /* <DEDUP_REMOVED lines=28> */
.L_x_3896:
[----:B------:R-:W-:Y:S05]  /*6280*/  BSYNC.RECONVERGENT B1 ;  /* 0x0000000000017941 */ /* 0x000fea0003800200 */
.L_x_3895:
        /* <DEDUP_REMOVED lines=9> */
[----:B------:R-:W-:-:S02]  /*6320*/  IMAD.IADD R152, R154, 0x1, R15 ;  /* 0x000000019a987824 */ /* 0x000fc400078e020f */
[----:B------:R-:W-:-:S03]  /*6330*/  IMAD.SHL.U32 R12, R154, 0x8, RZ ;  /* 0x000000089a0c7824 */ /* 0x000fc600078e00ff */
[----:B------:R-:W-:Y:S02]  /*6340*/  SHF.L.U32 R152, R152, 0x3, RZ ;  /* 0x0000000398987819 */ /* 0x000fe400000006ff */
[-C--:B------:R-:W-:Y:S02]  /*6350*/  ISETP.GE.OR P4, PT, R12, R151.reuse, P1 ;  /* 0x000000970c00720c */ /* 0x080fe40000f86670 */
        /* <DEDUP_REMOVED lines=23> */
.L_x_3898:
[----:B------:R-:W-:Y:S05]  /*64d0*/  BSYNC.RECONVERGENT B1 ;  /* 0x0000000000017941 */ /* 0x000fea0003800200 */
.L_x_3897:
        /* <DEDUP_REMOVED lines=25> */
.L_x_3900:
[----:B------:R-:W-:Y:S05]  /*6670*/  BSYNC.RECONVERGENT B1 ;  /* 0x0000000000017941 */ /* 0x000fea0003800200 */
.L_x_3899:
        /* <DEDUP_REMOVED lines=25> */
.L_x_3902:
[----:B------:R-:W-:Y:S05]  /*6810*/  BSYNC.RECONVERGENT B1 ;  /* 0x0000000000017941 */ /* 0x000fea0003800200 */
.L_x_3901:
        /* <DEDUP_REMOVED lines=17> */
[----:B------:R-:W-:-:S05]  /*6930*/  IMAD R152, R149, 0xc0, R152 ;  /* 0x000000c095987824 */ /* 0x000fca00078e0298 */
[----:B------:R-:W-:Y:S02]  /*6940*/  SHF.R.S32.HI R14, RZ, 0x1f, R152 ;  /* 0x0000001fff0e7819 */ /* 0x000fe40000011498 */
[----:B------:R-:W-:-:S04]  /*6950*/  IADD3 R152, P2, PT, R15, R152, RZ ;  /* 0x000000980f987210 */ /* 0x000fc80007f5e0ff */
[----:B------:R-:W-:Y:S02]  /*6960*/  LEA.HI.X.SX32 R15, R15, R14, 0x1, P2 ;  /* 0x0000000e0f0f7211 */ /* 0x000fe400010f0eff */
[----:B------:R-:W-:-:S04]  /*6970*/  LEA R148, P2, R152, UR8, 0x1 ;  /* 0x0000000898947c11 */ /* 0x000fc8000f8408ff */
[----:B------:R-:W-:-:S06]  /*6980*/  LEA.HI.X R149, R152, UR9, R15, 0x1, P2 ;  /* 0x0000000998957c11 */ /* 0x000fcc00090f0c0f */
[----:B------:R-:W5:Y:S03]  /*6990*/  LDG.E.64 R148, desc[UR36][R148.64] ;  /* 0x0000002494947981 */ /* 0x000f66000c1e1b00 */
.L_x_3904:
[----:B------:R-:W-:Y:S05]  /*69a0*/  BSYNC.RECONVERGENT B1 ;  /* 0x0000000000017941 */ /* 0x000fea0003800200 */
.L_x_3903:
[----:B-----5:R-:W-:Y:S02]  /*69b0*/  HMUL2 R12, R20, R90 ;  /* 0x0000005a140c7232 */ /* 0x020fe40000000000 */
[----:B------:R-:W-:Y:S01]  /*69c0*/  HFMA2 R13, R21, R91, -RZ ;  /* 0x0000005b150d7231 */ /* 0x000fe200001000ff */
[----:B------:R-:W0:Y:S01]  /*69d0*/  S2R R151, SR_TID.X ;  /* 0x0000000000977919 */ /* 0x000e220000002100 */
[----:B------:R-:W-:Y:S01]  /*69e0*/  UMOV UR5, 0xffffffff ;  /* 0xffffffff00057882 */ /* 0x000fe20000000000 */
[----:B------:R-:W-:Y:S01]  /*69f0*/  ISETP.NE.AND P2, PT, R11, RZ, P0 ;  /* 0x000000ff0b00720c */ /* 0x000fe20000745270 */
        /* <DEDUP_REMOVED lines=9> */
[----:B------:R-:W-:Y:S01]  /*6a90*/  HFMA2 R13, R35, R99, R13 ;  /* 0x00000063230d7231 */ /* 0x000fe2000000000d */
[----:B0-----:R-:W-:-:S03]  /*6aa0*/  LOP3.LUT R151, R151, 0x1, RZ, 0xc0, !PT ;  /* 0x0000000197977812 */ /* 0x001fc600078ec0ff */
        /* <DEDUP_REMOVED lines=58> */
.L_x_3976:
        /* <DEDUP_REMOVED lines=29> */
.L_x_3907:
[----:B------:R-:W-:Y:S05]  /*7020*/  BSYNC.RECONVERGENT B1 ;  /* 0x0000000000017941 */ /* 0x000fea0003800200 */
.L_x_3906:
[----:B------:R-:W-:Y:S01]  /*7030*/  IADD3 R9, PT, PT, R9, 0x40, RZ ;  /* 0x0000004009097810 */ /* 0x000fe20007ffe0ff */
[----:B-1----:R-:W-:Y:S01]  /*7040*/  VIADD R4, R4, 0x100 ;  /* 0x0000010004047836 */ /* 0x002fe20000000000 */
[----:B------:R-:W-:Y:S02]  /*7050*/  IADD3 R8, P2, PT, R8, 0x40, RZ ;  /* 0x0000004008087810 */ /* 0x000fe40007f5e0ff */
[----:B------:R-:W-:Y:S02]  /*7060*/  ISETP.GE.AND P1, PT, R9, R5, PT ;  /* 0x000000050900720c */ /* 0x000fe40003f26270 */
[----:B------:R-:W-:Y:S01]  /*7070*/  IADD3 R3, PT, PT, R3, 0x40, RZ ;  /* 0x0000004003037810 */ /* 0x000fe20007ffe0ff */
[----:B------:R-:W-:-:S10]  /*7080*/  IMAD.X R7, RZ, RZ, R7, P2 ;  /* 0x000000ffff077224 */ /* 0x000fd400010e0607 */
[----:B------:R-:W-:Y:S05]  /*7090*/  @!P1 BRA `(.L_x_3908) ;  /* 0xffffffbc009c9947 */ /* 0x000fea000383ffff */
.L_x_3840:
[----:B0-2-4-:R-:W-:Y:S05]  /*70a0*/  BSYNC B0 ;  /* 0x0000000000007941 */ /* 0x015fea0003800000 */
.L_x_3839:
[----:B------:R-:W-:-:S03]  /*70b0*/  UMOV UR5, 0xffffffff ;  /* 0xffffffff00057882 */ /* 0x000fc60000000000 */
[----:B------:R-:W-:Y:S05]  /*70c0*/  BRA.DIV UR5, `(.L_x_3909) ;  /* 0x0000005605fc7947 */ /* 0x000fea000b800000 */
[----:B------:R-:W0:Y:S02]  /*70d0*/  SHFL.BFLY PT, R14, R0, 0x10, 0x1f ;  /* 0x0e001f00000e7f89 */ /* 0x000e2400000e0000 */
[----:B0-----:R-:W-:-:S05]  /*70e0*/  FMNMX.FTZ R13, R14, R0, !PT ;  /* 0x000000000e0d7209 */ /* 0x001fca0007810000 */
[----:B------:R-:W0:Y:S02]  /*70f0*/  SHFL.BFLY PT, R14, R13, 0x8, 0x1f ;  /* 0x0d001f000d0e7f89 */ /* 0x000e2400000e0000 */
[----:B0-----:R-:W-:-:S05]  /*7100*/  FMNMX.FTZ R3, R13, R14, !PT ;  /* 0x0000000e0d037209 */ /* 0x001fca0007810000 */
[----:B------:R-:W0:Y:S02]  /*7110*/  SHFL.BFLY PT, R14, R3, 0x4, 0x1f ;  /* 0x0c801f00030e7f89 */ /* 0x000e2400000e0000 */
[----:B0-----:R-:W-:-:S05]  /*7120*/  FMNMX.FTZ R4, R3, R14, !PT ;  /* 0x0000000e03047209 */ /* 0x001fca0007810000 */
[----:B------:R0:W1:Y:S02]  /*7130*/  SHFL.BFLY PT, R14, R4, 0x2, 0x1f ;  /* 0x0c401f00040e7f89 */ /* 0x00006400000e0000 */
.L_x_3982:
[----:B------:R-:W2:Y:S01]  /*7140*/  S2R R0, SR_TID.X ;  /* 0x0000000000007919 */ /* 0x000ea20000002100 */
[----:B------:R-:W-:Y:S01]  /*7150*/  MOV R15, 0x400 ;  /* 0x00000400000f7802 */ /* 0x000fe20000000f00 */
[----:B------:R-:W-:Y:S05]  /*7160*/  WARPSYNC.ALL ;  /* 0x0000000000007948 */ /* 0x000fea0003800000 */
[----:B------:R-:W4:Y:S01]  /*7170*/  S2R R20, SR_CgaCtaId ;  /* 0x0000000000147919 */ /* 0x000f220000008800 */
[----:B-1----:R-:W-:Y:S02]  /*7180*/  FMNMX.FTZ R5, R4, R14, !PT ;  /* 0x0000000e04057209 */ /* 0x002fe40007810000 */
[----:B--2---:R-:W-:-:S02]  /*7190*/  LOP3.LUT P0, R6, R0, 0x1f, RZ, 0xc0, !PT ;  /* 0x0000001f00067812 */ /* 0x004fc4000780c0ff */
[----:B----4-:R-:W-:-:S11]  /*71a0*/  LEA R3, R20, R15, 0x18 ;  /* 0x0000000f14037211 */ /* 0x010fd600078ec0ff */
[----:B0-----:R-:W-:-:S05]  /*71b0*/  @!P0 LEA.HI R4, R0, R3, RZ, 0x1d ;  /* 0x0000000300048211 */ /* 0x001fca00078fe8ff */
[----:B------:R0:W-:Y:S01]  /*71c0*/  @!P0 STS [R4], R5 ;  /* 0x0000000504008388 */ /* 0x0001e20000000800 */
[----:B------:R-:W-:Y:S01]  /*71d0*/  BAR.SYNC.DEFER_BLOCKING 0x0 ;  /* 0x0000000000007b1d */ /* 0x000fe20000010000 */
[C---:B------:R-:W-:Y:S01]  /*71e0*/  ISETP.GT.U32.AND P0, PT, R6.reuse, 0x3, PT ;  /* 0x000000030600780c */ /* 0x040fe20003f04070 */
[----:B0-----:R-:W-:Y:S01]  /*71f0*/  IMAD.MOV.U32 R4, RZ, RZ, -0x800001 ;  /* 0xff7fffffff047424 */ /* 0x001fe200078e00ff */
[----:B------:R-:W-:Y:S01]  /*7200*/  LEA R7, R6, R3, 0x2 ;  /* 0x0000000306077211 */ /* 0x000fe200078e10ff */
[----:B------:R-:W-:-:S04]  /*7210*/  HFMA2 R9, -RZ, RZ, 0, 0 ;  /* 0x00000000ff097431 */ /* 0x000fc800000001ff */
[----:B------:R-:W0:Y:S01]  /*7220*/  S2UR UR7, SR_CTAID.Y ;  /* 0x00000000000779c3 */ /* 0x000e220000002600 */
[----:B------:R-:W0:Y:S01]  /*7230*/  LDCU UR4, c[0x0][0x3f4] ;  /* 0x00007e80ff0477ac */ /* 0x000e220008000800 */
[----:B------:R-:W-:Y:S04]  /*7240*/  BSSY.RECONVERGENT B0, `(.L_x_3910) ;  /* 0x000016e000007945 */ /* 0x000fe80003800200 */
[----:B------:R-:W1:Y:S01]  /*7250*/  @!P0 LDS R4, [R7] ;  /* 0x0000000007048984 */ /* 0x000e620000000800 */
[----:B0-----:R-:W-:-:S04]  /*7260*/  UIMAD UR6, UR7, UR4, URZ ;  /* 0x00000004070672a4 */ /* 0x001fc8000f8e02ff */
[----:B------:R-:W-:Y:S01]  /*7270*/  USHF.R.S32.HI UR12, URZ, 0x1f, UR6 ;  /* 0x0000001fff0c7899 */ /* 0x000fe20008011406 */
[----:B-1----:R-:W0:Y:S02]  /*7280*/  SHFL.BFLY PT, R5, R4, 0x2, 0x1f ;  /* 0x0c401f0004057f89 */ /* 0x002e2400000e0000 */
[----:B0-----:R-:W-:Y:S01]  /*7290*/  FMNMX.FTZ R10, R5, R4, !PT ;  /* 0x00000004050a7209 */ /* 0x001fe20007810000 */
[----:B------:R-:W-:-:S04]  /*72a0*/  VIADD R4, R16, 0x1 ;  /* 0x0000000110047836 */ /* 0x000fc80000000000 */
[----:B------:R-:W0:Y:S02]  /*72b0*/  SHFL.BFLY PT, R5, R10, 0x1, 0x1f ;  /* 0x0c201f000a057f89 */ /* 0x000e2400000e0000 */
[----:B0-----:R-:W-:Y:S02]  /*72c0*/  FMNMX.FTZ R8, R10, R5, !PT ;  /* 0x000000050a087209 */ /* 0x001fe40007810000 */
[----:B------:R-:W-:-:S04]  /*72d0*/  IADD3 R5, PT, PT, R19, R0, RZ ;  /* 0x0000000013057210 */ /* 0x000fc80007ffe0ff */
[----:B------:R-:W-:Y:S01]  /*72e0*/  ISETP.GT.AND P0, PT, R5, R16, PT ;  /* 0x000000100500720c */ /* 0x000fe20003f04270 */
[----:B------:R-:W0:-:S12]  /*72f0*/  SHFL.IDX PT, R8, R8, RZ, 0x1f ;  /* 0x00001fff08087589 */ /* 0x000e1800000e0000 */
[----:B------:R-:W-:Y:S05]  /*7300*/  @P0 BRA `(.L_x_3911) ;  /* 0x0000001400840947 */ /* 0x000fea0003800000 */
[----:B------:R-:W1:Y:S02]  /*7310*/  LDC.64 R10, c[0x0][0x420] ;  /* 0x00010800ff0a7b82 */ /* 0x000e640000000a00 */
[----:B-1----:R-:W-:-:S04]  /*7320*/  ISETP.NE.U32.AND P0, PT, R10, RZ, PT ;  /* 0x000000ff0a00720c */ /* 0x002fc80003f05070 */
[----:B------:R-:W-:-:S13]  /*7330*/  ISETP.NE.AND.EX P0, PT, R11, RZ, PT, P0 ;  /* 0x000000ff0b00720c */ /* 0x000fda0003f05300 */
[----:B------:R-:W-:Y:S05]  /*7340*/  @P0 BRA `(.L_x_3912) ;  /* 0x0000000c00fc0947 */ /* 0x000fea0003800000 */
[----:B------:R-:W-:Y:S01]  /*7350*/  VIADDMNMX R10, R5, 0x80, R4, !PT ;  /* 0x00000080050a7846 */ /* 0x000fe20007800104 */
[----:B------:R-:W-:Y:S01]  /*7360*/  BSSY.RECONVERGENT B1, `(.L_x_3913) ;  /* 0x000001c000017945 */ /* 0x000fe20003800200 */
[----:B------:R-:W-:-:S04]  /*7370*/  LOP3.LUT R9, RZ, R0, RZ, 0x33, !PT ;  /* 0x00000000ff097212 */ /* 0x000fc800078e33ff */
[----:B------:R-:W-:Y:S02]  /*7380*/  IADD3 R11, PT, PT, -R19, R10, R9 ;  /* 0x0000000a130b7210 */ /* 0x000fe40007ffe109 */
[----:B------:R-:W-:Y:S02]  /*7390*/  MOV R10, R5 ;  /* 0x00000005000a7202 */ /* 0x000fe40000000f00 */
[C---:B------:R-:W-:Y:S02]  /*73a0*/  LOP3.LUT R9, R11.reuse, 0x180, RZ, 0xc0, !PT ;  /* 0x000001800b097812 */ /* 0x040fe400078ec0ff */
[----:B------:R-:W-:Y:S02]  /*73b0*/  ISETP.GE.U32.AND P1, PT, R11, 0x180, PT ;  /* 0x000001800b00780c */ /* 0x000fe40003f26070 */
[----:B------:R-:W-:Y:S01]  /*73c0*/  ISETP.NE.AND P0, PT, R9, 0x180, PT ;  /* 0x000001800900780c */ /* 0x000fe20003f05270 */
[----:B------:R-:W-:-:S12]  /*73d0*/  IMAD.MOV.U32 R9, RZ, RZ, RZ ;  /* 0x000000ffff097224 */ /* 0x000fd800078e00ff */
[----:B------:R-:W-:Y:S05]  /*73e0*/  @!P0 BRA `(.L_x_3914) ;  /* 0x00000000004c8947 */ /* 0x000fea0003800000 */
[----:B------:R-:W-:Y:S01]  /*73f0*/  VIADD R13, R15, 0x220 ;  /* 0x000002200f0d7836 */ /* 0x000fe20000000000 */
[----:B------:R-:W-:Y:S01]  /*7400*/  LEA.HI R9, R11, 0x1, RZ, 0x19 ;  /* 0x000000010b097811 */ /* 0x000fe200078fc8ff */
[----:B------:R-:W-:-:S03]  /*7410*/  IMAD.MOV.U32 R10, RZ, RZ, R5 ;  /* 0x000000ffff0a7224 */ /* 0x000fc600078e0005 */
[----:B------:R-:W-:Y:S01]  /*7420*/  LOP3.LUT R11, R9, 0x3, RZ, 0xc0, !PT ;  /* 0x00000003090b7812 */ /* 0x000fe200078ec0ff */
[----:B------:R-:W-:Y:S01]  /*7430*/  HFMA2 R9, -RZ, RZ, 0, 0 ;  /* 0x00000000ff097431 */ /* 0x000fe200000001ff */
[----:B------:R-:W-:-:S03]  /*7440*/  LEA R13, R20, R13, 0x18 ;  /* 0x0000000d140d7211 */ /* 0x000fc600078ec0ff */
[----:B------:R-:W-:Y:S01]  /*7450*/  IMAD.MOV R11, RZ, RZ, -R11 ;  /* 0x000000ffff0b7224 */ /* 0x000fe200078e0a0b */
[----:B------:R-:W-:-:S07]  /*7460*/  LEA R12, R0, R13, 0x2 ;  /* 0x0000000d000c7211 */ /* 0x000fce00078e10ff */
.L_x_3915:
        /* <DEDUP_REMOVED lines=9> */
[----:B0-----:R-:W-:Y:S01]  /*7500*/  IADD3 R12, PT, PT, R12, 0x200, RZ ;  /* 0x000002000c0c7810 */ /* 0x001fe20007ffe0ff */
[----:B------:R-:W-:Y:S06]  /*7510*/  @P0 BRA `(.L_x_3915) ;  /* 0xfffffffc00d40947 */ /* 0x000fec000383ffff */
.L_x_3914:
[----:B------:R-:W-:Y:S05]  /*7520*/  BSYNC.RECONVERGENT B1 ;  /* 0x0000000000017941 */ /* 0x000fea0003800200 */
.L_x_3913:
[----:B------:R-:W-:Y:S05]  /*7530*/  @!P1 BRA `(.L_x_3911) ;  /* 0x0000001000f89947 */ /* 0x000fea0003800000 */
[----:B------:R-:W-:Y:S01]  /*7540*/  SHF.L.U32 R11, R19, 0x2, RZ ;  /* 0x00000002130b7819 */ /* 0x000fe200000006ff */
[----:B------:R-:W-:-:S04]  /*7550*/  VIADD R15, R15, 0x220 ;  /* 0x000002200f0f7836 */ /* 0x000fc80000000000 */
[----:B------:R-:W-:Y:S01]  /*7560*/  IMAD R11, R10, 0x4, -R11 ;  /* 0x000000040a0b7824 */ /* 0x000fe200078e0a0b */
[----:B------:R-:W-:-:S04]  /*7570*/  LEA R20, R20, R15, 0x18 ;  /* 0x0000000f14147211 */ /* 0x000fc800078ec0ff */
[----:B------:R-:W-:-:S05]  /*7580*/  IADD3 R11, PT, PT, R20, R11, RZ ;  /* 0x0000000b140b7210 */ /* 0x000fca0007ffe0ff */
[----:B------:R-:W0:Y:S04]  /*7590*/  LDS R13, [R11] ;  /* 0x000000000b0d7984 */ /* 0x000e280000000800 */
[----:B------:R-:W1:Y:S04]  /*75a0*/  LDS R15, [R11+0x200] ;  /* 0x000200000b0f7984 */ /* 0x000e680000000800 */
[----:B------:R-:W2:Y:S04]  /*75b0*/  LDS R21, [R11+0x400] ;  /* 0x000400000b157984 */ /* 0x000ea80000000800 */
[----:B-----5:R-:W4:Y:S01]  /*75c0*/  LDS R23, [R11+0x600] ;  /* 0x000600000b177984 */ /* 0x020f220000000800 */
[C---:B0-----:R-:W-:Y:S01]  /*75d0*/  FADD.FTZ R13, -R8.reuse, R13 ;  /* 0x0000000d080d7221 */ /* 0x041fe20000010100 */
[----:B-1----:R-:W-:-:S03]  /*75e0*/  FADD.FTZ R15, -R8, R15 ;  /* 0x0000000f080f7221 */ /* 0x002fc60000010100 */
[----:B------:R-:W-:Y:S01]  /*75f0*/  FMUL.FTZ R13, R13, 1.4426950216293334961 ;  /* 0x3fb8aa3b0d0d7820 */ /* 0x000fe20000410000 */
[C---:B--2---:R-:W-:Y:S01]  /*7600*/  FADD.FTZ R21, -R8.reuse, R21 ;  /* 0x0000001508157221 */ /* 0x044fe20000010100 */
[----:B------:R-:W-:Y:S02]  /*7610*/  FMUL.FTZ R15, R15, 1.4426950216293334961 ;  /* 0x3fb8aa3b0f0f7820 */ /* 0x000fe40000410000 */
[----:B------:R0:W1:Y:S01]  /*7620*/  MUFU.EX2 R12, R13 ;  /* 0x0000000d000c7308 */ /* 0x0000620000000800 */
[----:B----4-:R-:W-:Y:S01]  /*7630*/  FADD.FTZ R23, -R8, R23 ;  /* 0x0000001708177221 */ /* 0x010fe20000010100 */
[----:B------:R-:W-:-:S03]  /*7640*/  FMUL.FTZ R21, R21, 1.4426950216293334961 ;  /* 0x3fb8aa3b15157820 */ /* 0x000fc60000410000 */
[----:B------:R-:W-:-:S03]  /*7650*/  FMUL.FTZ R23, R23, 1.4426950216293334961 ;  /* 0x3fb8aa3b17177820 */ /* 0x000fc60000410000 */
[----:B------:R-:W2:Y:S01]  /*7660*/  MUFU.EX2 R14, R15 ;  /* 0x0000000f000e7308 */ /* 0x000ea20000000800 */
[----:B0-----:R-:W-:-:S05]  /*7670*/  VIADD R13, R10, 0x200 ;  /* 0x000002000a0d7836 */ /* 0x001fca0000000000 */
[----:B------:R-:W-:Y:S02]  /*7680*/  ISETP.GT.AND P0, PT, R13, R16, PT ;  /* 0x000000100d00720c */ /* 0x000fe40003f04270 */
[----:B------:R-:W0:Y:S01]  /*7690*/  MUFU.EX2 R20, R21 ;  /* 0x0000001500147308 */ /* 0x000e220000000800 */
[----:B-1----:R1:W-:Y:S01]  /*76a0*/  STS [R11], R12 ;  /* 0x0000000c0b007388 */ /* 0x0023e20000000800 */
[----:B------:R-:W-:-:S06]  /*76b0*/  FADD.FTZ R9, R9, R12 ;  /* 0x0000000c09097221 */ /* 0x000fcc0000010000 */
[----:B------:R-:W4:Y:S01]  /*76c0*/  MUFU.EX2 R24, R23 ;  /* 0x0000001700187308 */ /* 0x000f220000000800 */
[----:B--2---:R1:W-:Y:S01]  /*76d0*/  STS [R11+0x200], R14 ;  /* 0x0002000e0b007388 */ /* 0x0043e20000000800 */
[----:B------:R-:W-:-:S03]  /*76e0*/  FADD.FTZ R9, R9, R14 ;  /* 0x0000000e09097221 */ /* 0x000fc60000010000 */
[----:B0-----:R1:W-:Y:S01]  /*76f0*/  STS [R11+0x400], R20 ;  /* 0x000400140b007388 */ /* 0x0013e20000000800 */
[----:B------:R-:W-:-:S03]  /*7700*/  FADD.FTZ R9, R9, R20 ;  /* 0x0000001409097221 */ /* 0x000fc60000010000 */
[----:B----4-:R1:W-:Y:S01]  /*7710*/  STS [R11+0x600], R24 ;  /* 0x000600180b007388 */ /* 0x0103e20000000800 */
[----:B------:R-:W-:Y:S01]  /*7720*/  FADD.FTZ R9, R9, R24 ;  /* 0x0000001809097221 */ /* 0x000fe20000010000 */
[----:B------:R-:W-:Y:S06]  /*7730*/  @P0 BRA `(.L_x_3911) ;  /* 0x0000001000780947 */ /* 0x000fec0003800000 */
[----:B------:R-:W-:Y:S01]  /*7740*/  IADD3 R10, PT, PT, -R13, R16, RZ ;  /* 0x000000100d0a7210 */ /* 0x000fe20007ffe1ff */
[----:B------:R-:W-:Y:S01]  /*7750*/  BSSY.RECONVERGENT B1, `(.L_x_3916) ;  /* 0x000006b000017945 */ /* 0x000fe20003800200 */
[----:B-1----:R-:W-:Y:S01]  /*7760*/  VIADD R11, R11, 0xc00 ;  /* 0x00000c000b0b7836 */ /* 0x002fe20000000000 */
[----:B------:R-:W-:Y:S02]  /*7770*/  PLOP3.LUT P0, PT, PT, PT, PT, 0x80, 0x8 ;  /* 0x000000000008781c */ /* 0x000fe40003f0f070 */
[----:B------:R-:W-:-:S13]  /*7780*/  ISETP.GT.AND P1, PT, R10, 0x5ff, PT ;  /* 0x000005ff0a00780c */ /* 0x000fda0003f24270 */
[----:B------:R-:W-:Y:S05]  /*7790*/  @!P1 BRA `(.L_x_3917) ;  /* 0x0000000400989947 */ /* 0x000fea0003800000 */
[----:B------:R-:W-:Y:S02]  /*77a0*/  PLOP3.LUT P0, PT, PT, PT, PT, 0x8, 0x80 ;  /* 0x000000000080781c */ /* 0x000fe40003f0e170 */
[----:B------:R-:W-:-:S11]  /*77b0*/  IADD3 R48, PT, PT, R16, -0x5ff, RZ ;  /* 0xfffffa0110307810 */ /* 0x000fd60007ffe0ff */
.L_x_3918:
[----:B------:R-:W0:Y:S01]  /*77c0*/  LDS R15, [R11+-0x400] ;  /* 0xfffc00000b0f7984 */ /* 0x000e220000000800 */
[----:B------:R-:W-:-:S03]  /*77d0*/  VIADD R13, R13, 0x800 ;  /* 0x000008000d0d7836 */ /* 0x000fc60000000000 */
[----:B------:R-:W1:Y:S02]  /*77e0*/  LDS R21, [R11+-0x200] ;  /* 0xfffe00000b157984 */ /* 0x000e640000000800 */
[----:B------:R-:W-:Y:S02]  /*77f0*/  ISETP.GE.AND P1, PT, R13, R48, PT ;  /* 0x000000300d00720c */ /* 0x000fe40003f26270 */
[----:B------:R-:W2:Y:S04]  /*7800*/  LDS R23, [R11] ;  /* 0x000000000b177984 */ /* 0x000ea80000000800 */
[----:B------:R-:W4:Y:S04]  /*7810*/  LDS R25, [R11+0x200] ;  /* 0x000200000b197984 */ /* 0x000f280000000800 */
[----:B------:R-:W5:Y:S04]  /*7820*/  LDS R27, [R11+0x400] ;  /* 0x000400000b1b7984 */ /* 0x000f680000000800 */
[----:B---3--:R-:W3:Y:S04]  /*7830*/  LDS R29, [R11+0x600] ;  /* 0x000600000b1d7984 */ /* 0x008ee80000000800 */
[----:B------:R-:W3:Y:S04]  /*7840*/  LDS R31, [R11+0x800] ;  /* 0x000800000b1f7984 */ /* 0x000ee80000000800 */
[----:B------:R-:W3:Y:S04]  /*7850*/  LDS R33, [R11+0xa00] ;  /* 0x000a00000b217984 */ /* 0x000ee80000000800 */
[----:B------:R-:W3:Y:S04]  /*7860*/  LDS R35, [R11+0xc00] ;  /* 0x000c00000b237984 */ /* 0x000ee80000000800 */
[----:B------:R-:W3:Y:S01]  /*7870*/  LDS R37, [R11+0xe00] ;  /* 0x000e00000b257984 */ /* 0x000ee20000000800 */
[----:B0-----:R-:W-:-:S03]  /*7880*/  FADD.FTZ R15, -R8, R15 ;  /* 0x0000000f080f7221 */ /* 0x001fc60000010100 */
[----:B------:R-:W0:Y:S01]  /*7890*/  LDS R39, [R11+0x1000] ;  /* 0x001000000b277984 */ /* 0x000e220000000800 */
[----:B------:R-:W-:Y:S01]  /*78a0*/  FMUL.FTZ R15, R15, 1.4426950216293334961 ;  /* 0x3fb8aa3b0f0f7820 */ /* 0x000fe20000410000 */
[C---:B-1----:R-:W-:Y:S01]  /*78b0*/  FADD.FTZ R21, -R8.reuse, R21 ;  /* 0x0000001508157221 */ /* 0x042fe20000010100 */
[----:B--2---:R-:W-:-:S03]  /*78c0*/  FADD.FTZ R23, -R8, R23 ;  /* 0x0000001708177221 */ /* 0x004fc60000010100 */
[----:B------:R-:W-:Y:S01]  /*78d0*/  FMUL.FTZ R21, R21, 1.4426950216293334961 ;  /* 0x3fb8aa3b15157820 */ /* 0x000fe20000410000 */
[----:B------:R1:W2:Y:S01]  /*78e0*/  MUFU.EX2 R10, R15 ;  /* 0x0000000f000a7308 */ /* 0x0002a20000000800 */
[----:B------:R-:W-:Y:S01]  /*78f0*/  FMUL.FTZ R23, R23, 1.4426950216293334961 ;  /* 0x3fb8aa3b17177820 */ /* 0x000fe20000410000 */
[C---:B----4-:R-:W-:Y:S01]  /*7900*/  FADD.FTZ R25, -R8.reuse, R25 ;  /* 0x0000001908197221 */ /* 0x050fe20000010100 */
[----:B-----5:R-:W-:-:S03]  /*7910*/  FADD.FTZ R27, -R8, R27 ;  /* 0x0000001b081b7221 */ /* 0x020fc60000010100 */
[----:B------:R-:W-:Y:S02]  /*7920*/  FMUL.FTZ R25, R25, 1.4426950216293334961 ;  /* 0x3fb8aa3b19197820 */ /* 0x000fe40000410000 */
[----:B------:R4:W5:Y:S01]  /*7930*/  MUFU.EX2 R12, R21 ;  /* 0x00000015000c7308 */ /* 0x0009620000000800 */
[----:B-1----:R-:W1:Y:S01]  /*7940*/  LDS R15, [R11+0x1200] ;  /* 0x001200000b0f7984 */ /* 0x002e620000000800 */
[----:B------:R-:W-:Y:S01]  /*7950*/  FMUL.FTZ R27, R27, 1.4426950216293334961 ;  /* 0x3fb8aa3b1b1b7820 */ /* 0x000fe20000410000 */
[C---:B---3--:R-:W-:Y:S01]  /*7960*/  FADD.FTZ R29, -R8.reuse, R29 ;  /* 0x0000001d081d7221 */ /* 0x048fe20000010100 */
[----:B------:R-:W-:-:S03]  /*7970*/  FADD.FTZ R31, -R8, R31 ;  /* 0x0000001f081f7221 */ /* 0x000fc60000010100 */
[----:B------:R-:W-:Y:S01]  /*7980*/  FMUL.FTZ R29, R29, 1.4426950216293334961 ;  /* 0x3fb8aa3b1d1d7820 */ /* 0x000fe20000410000 */
[----:B------:R3:W0:Y:S01]  /*7990*/  MUFU.EX2 R14, R23 ;  /* 0x00000017000e7308 */ /* 0x0006220000000800 */
[----:B----4-:R-:W4:Y:S01]  /*79a0*/  LDS R21, [R11+0x1400] ;  /* 0x001400000b157984 */ /* 0x010f220000000800 */
[----:B--2---:R-:W-:Y:S01]  /*79b0*/  FADD.FTZ R9, R10, R9 ;  /* 0x000000090a097221 */ /* 0x004fe20000010000 */
[----:B------:R-:W-:Y:S01]  /*79c0*/  FMUL.FTZ R31, R31, 1.4426950216293334961 ;  /* 0x3fb8aa3b1f1f7820 */ /* 0x000fe20000410000 */
[C---:B------:R-:W-:Y:S01]  /*79d0*/  FADD.FTZ R33, -R8.reuse, R33 ;  /* 0x0000002108217221 */ /* 0x040fe20000010100 */
[----:B------:R-:W-:Y:S01]  /*79e0*/  STS [R11+-0x400], R10 ;  /* 0xfffc000a0b007388 */ /* 0x000fe20000000800 */
[C---:B------:R-:W-:Y:S02]  /*79f0*/  FADD.FTZ R35, -R8.reuse, R35 ;  /* 0x0000002308237221 */ /* 0x040fe40000010100 */
[----:B------:R2:W2:Y:S01]  /*7a00*/  MUFU.EX2 R20, R25 ;  /* 0x0000001900147308 */ /* 0x0004a20000000800 */
[----:B---3--:R-:W3:Y:S01]  /*7a10*/  LDS R23, [R11+0x1600] ;  /* 0x001600000b177984 */ /* 0x008ee20000000800 */
[----:B-----5:R-:W-:Y:S01]  /*7a20*/  FADD.FTZ R9, R9, R12 ;  /* 0x0000000c09097221 */ /* 0x020fe20000010000 */
[----:B------:R-:W-:Y:S01]  /*7a30*/  FMUL.FTZ R33, R33, 1.4426950216293334961 ;  /* 0x3fb8aa3b21217820 */ /* 0x000fe20000410000 */
[----:B------:R-:W-:Y:S01]  /*7a40*/  FMUL.FTZ R35, R35, 1.4426950216293334961 ;  /* 0x3fb8aa3b23237820 */ /* 0x000fe20000410000 */
[C---:B------:R-:W-:Y:S01]  /*7a50*/  FADD.FTZ R37, -R8.reuse, R37 ;  /* 0x0000002508257221 */ /* 0x040fe20000010100 */
[----:B------:R-:W-:Y:S01]  /*7a60*/  STS [R11+-0x200], R12 ;  /* 0xfffe000c0b007388 */ /* 0x000fe20000000800 */
[----:B0-----:R-:W-:Y:S01]  /*7a70*/  FADD.FTZ R39, -R8, R39 ;  /* 0x0000002708277221 */ /* 0x001fe20000010100 */
[----:B------:R0:W5:Y:S01]  /*7a80*/  MUFU.EX2 R24, R27 ;  /* 0x0000001b00187308 */ /* 0x0001620000000800 */
[----:B------:R-:W-:Y:S01]  /*7a90*/  FADD.FTZ R9, R9, R14 ;  /* 0x0000000e09097221 */ /* 0x000fe20000010000 */
[----:B--2---:R-:W2:Y:S01]  /*7aa0*/  LDS R25, [R11+0x1800] ;  /* 0x001800000b197984 */ /* 0x004ea20000000800 */
[----:B------:R-:W-:Y:S01]  /*7ab0*/  FMUL.FTZ R37, R37, 1.4426950216293334961 ;  /* 0x3fb8aa3b25257820 */ /* 0x000fe20000410000 */
[----:B------:R-:W-:-:S02]  /*7ac0*/  FMUL.FTZ R39, R39, 1.4426950216293334961 ;  /* 0x3fb8aa3b27277820 */ /* 0x000fc40000410000 */
[----:B------:R-:W-:Y:S02]  /*7ad0*/  STS [R11], R14 ;  /* 0x0000000e0b007388 */ /* 0x000fe40000000800 */
[----:B------:R-:W4:Y:S01]  /*7ae0*/  MUFU.EX2 R26, R29 ;  /* 0x0000001d001a7308 */ /* 0x000f220000000800 */
[----:B------:R-:W-:Y:S01]  /*7af0*/  FADD.FTZ R9, R9, R20 ;  /* 0x0000001409097221 */ /* 0x000fe20000010000 */
[----:B0-----:R-:W0:Y:S04]  /*7b00*/  LDS R27, [R11+0x1a00] ;  /* 0x001a00000b1b7984 */ /* 0x001e280000000800 */
[----:B------:R-:W-:Y:S02]  /*7b10*/  STS [R11+0x200], R20 ;  /* 0x000200140b007388 */ /* 0x000fe40000000800 */
[----:B------:R-:W3:Y:S01]  /*7b20*/  MUFU.EX2 R28, R31 ;  /* 0x0000001f001c7308 */ /* 0x000ee20000000800 */
[----:B-----5:R-:W-:Y:S01]  /*7b30*/  FADD.FTZ R9, R9, R24 ;  /* 0x0000001809097221 */ /* 0x020fe20000010000 */
[----:B-1----:R-:W-:Y:S01]  /*7b40*/  FADD.FTZ R15, -R8, R15 ;  /* 0x0000000f080f7221 */ /* 0x002fe20000010100 */
[----:B------:R-:W-:Y:S03]  /*7b50*/  STS [R11+0x400], R24 ;  /* 0x000400180b007388 */ /* 0x000fe60000000800 */
[----:B------:R-:W-:-:S02]  /*7b60*/  FMUL.FTZ R15, R15, 1.4426950216293334961 ;  /* 0x3fb8aa3b0f0f7820 */ /* 0x000fc40000410000 */
[----:B------:R-:W1:Y:S01]  /*7b70*/  MUFU.EX2 R30, R33 ;  /* 0x00000021001e7308 */ /* 0x000e620000000800 */
[----:B----4-:R-:W-:Y:S01]  /*7b80*/  FADD.FTZ R9, R9, R26 ;  /* 0x0000001a09097221 */ /* 0x010fe20000010000 */
[C---:B------:R-:W-:Y:S01]  /*7b90*/  FADD.FTZ R21, -R8.reuse, R21 ;  /* 0x0000001508157221 */ /* 0x040fe20000010100 */
[----:B------:R-:W-:Y:S03]  /*7ba0*/  STS [R11+0x600], R26 ;  /* 0x0006001a0b007388 */ /* 0x000fe60000000800 */
[----:B------:R-:W-:Y:S02]  /*7bb0*/  FMUL.FTZ R21, R21, 1.4426950216293334961 ;  /* 0x3fb8aa3b15157820 */ /* 0x000fe40000410000 */
[----:B------:R-:W4:Y:S01]  /*7bc0*/  MUFU.EX2 R32, R35 ;  /* 0x0000002300207308 */ /* 0x000f220000000800 */
[----:B---3--:R-:W-:Y:S01]  /*7bd0*/  FADD.FTZ R9, R9, R28 ;  /* 0x0000001c09097221 */ /* 0x008fe20000010000 */
[----:B------:R-:W-:Y:S01]  /*7be0*/  FADD.FTZ R23, -R8, R23 ;  /* 0x0000001708177221 */ /* 0x000fe20000010100 */
[----:B------:R-:W-:Y:S03]  /*7bf0*/  STS [R11+0x800], R28 ;  /* 0x0008001c0b007388 */ /* 0x000fe60000000800 */
[----:B------:R-:W-:-:S02]  /*7c00*/  FMUL.FTZ R23, R23, 1.4426950216293334961 ;  /* 0x3fb8aa3b17177820 */ /* 0x000fc40000410000 */
[----:B------:R-:W3:Y:S01]  /*7c10*/  MUFU.EX2 R34, R37 ;  /* 0x0000002500227308 */ /* 0x000ee20000000800 */
[----:B-1----:R-:W-:Y:S01]  /*7c20*/  FADD.FTZ R9, R9, R30 ;  /* 0x0000001e09097221 */ /* 0x002fe20000010000 */
[C---:B--2---:R-:W-:Y:S01]  /*7c30*/  FADD.FTZ R25, -R8.reuse, R25 ;  /* 0x0000001908197221 */ /* 0x044fe20000010100 */
[----:B------:R-:W-:Y:S03]  /*7c40*/  STS [R11+0xa00], R30 ;  /* 0x000a001e0b007388 */ /* 0x000fe60000000800 */
[----:B------:R-:W-:Y:S02]  /*7c50*/  FMUL.FTZ R25, R25, 1.4426950216293334961 ;  /* 0x3fb8aa3b19197820 */ /* 0x000fe40000410000 */
[----:B------:R-:W1:Y:S01]  /*7c60*/  MUFU.EX2 R36, R39 ;  /* 0x0000002700247308 */ /* 0x000e620000000800 */
[----:B----4-:R-:W-:Y:S01]  /*7c70*/  FADD.FTZ R9, R9, R32 ;  /* 0x0000002009097221 */ /* 0x010fe20000010000 */
[----:B0-----:R-:W-:Y:S01]  /*7c80*/  FADD.FTZ R27, -R8, R27 ;  /* 0x0000001b081b7221 */ /* 0x001fe20000010100 */
[----:B------:R-:W-:Y:S03]  /*7c90*/  STS [R11+0xc00], R32 ;  /* 0x000c00200b007388 */ /* 0x000fe60000000800 */
[----:B------:R-:W-:-:S02]  /*7ca0*/  FMUL.FTZ R27, R27, 1.4426950216293334961 ;  /* 0x3fb8aa3b1b1b7820 */ /* 0x000fc40000410000 */
        /* <DEDUP_REMOVED lines=21> */
.L_x_3917:
[----:B------:R-:W-:Y:S05]  /*7e00*/  BSYNC.RECONVERGENT B1 ;  /* 0x0000000000017941 */ /* 0x000fea0003800200 */
.L_x_3916:
        /* <DEDUP_REMOVED lines=11> */
[----:B---3--:R-:W3:Y:S04]  /*7ec0*/  LDS R29, [R11+0x600] ;  /* 0x000600000b1d7984 */ /* 0x008ee80000000800 */
[----:B------:R-:W3:Y:S04]  /*7ed0*/  LDS R31, [R11+0x800] ;  /* 0x000800000b1f7984 */ /* 0x000ee80000000800 */
[----:B------:R-:W3:Y:S01]  /*7ee0*/  LDS R33, [R11+0xa00] ;  /* 0x000a00000b217984 */ /* 0x000ee20000000800 */
[----:B0-----:R-:W-:-:S04]  /*7ef0*/  FADD.FTZ R15, -R8, R15 ;  /* 0x0000000f080f7221 */ /* 0x001fc80000010100 */
[----:B------:R-:W-:Y:S01]  /*7f00*/  FMUL.FTZ R15, R15, 1.4426950216293334961 ;  /* 0x3fb8aa3b0f0f7820 */ /* 0x000fe20000410000 */
[----:B-1----:R-:W-:-:S03]  /*7f10*/  FADD.FTZ R21, -R8, R21 ;  /* 0x0000001508157221 */ /* 0x002fc60000010100 */
[----:B------:R-:W0:Y:S01]  /*7f20*/  MUFU.EX2 R10, R15 ;  /* 0x0000000f000a7308 */ /* 0x000e220000000800 */
[----:B------:R-:W-:Y:S01]  /*7f30*/  FMUL.FTZ R21, R21, 1.4426950216293334961 ;  /* 0x3fb8aa3b15157820 */ /* 0x000fe20000410000 */
[C---:B--2---:R-:W-:Y:S01]  /*7f40*/  FADD.FTZ R23, -R8.reuse, R23 ;  /* 0x0000001708177221 */ /* 0x044fe20000010100 */
[----:B----4-:R-:W-:-:S03]  /*7f50*/  FADD.FTZ R25, -R8, R25 ;  /* 0x0000001908197221 */ /* 0x010fc60000010100 */
[----:B------:R-:W-:Y:S02]  /*7f60*/  FMUL.FTZ R23, R23, 1.4426950216293334961 ;  /* 0x3fb8aa3b17177820 */ /* 0x000fe40000410000 */
[----:B------:R-:W1:Y:S01]  /*7f70*/  MUFU.EX2 R12, R21 ;  /* 0x00000015000c7308 */ /* 0x000e620000000800 */
[----:B------:R-:W-:Y:S01]  /*7f80*/  FMUL.FTZ R25, R25, 1.4426950216293334961 ;  /* 0x3fb8aa3b19197820 */ /* 0x000fe20000410000 */
[C---:B-----5:R-:W-:Y:S01]  /*7f90*/  FADD.FTZ R27, -R8.reuse, R27 ;  /* 0x0000001b081b7221 */ /* 0x060fe20000010100 */
[----:B---3--:R-:W-:-:S03]  /*7fa0*/  FADD.FTZ R29, -R8, R29 ;  /* 0x0000001d081d7221 */ /* 0x008fc60000010100 */
[----:B------:R-:W-:Y:S02]  /*7fb0*/  FMUL.FTZ R27, R27, 1.4426950216293334961 ;  /* 0x3fb8aa3b1b1b7820 */ /* 0x000fe40000410000 */
[----:B------:R-:W2:Y:S01]  /*7fc0*/  MUFU.EX2 R14, R23 ;  /* 0x00000017000e7308 */ /* 0x000ea20000000800 */
[----:B------:R-:W-:Y:S01]  /*7fd0*/  FMUL.FTZ R29, R29, 1.4426950216293334961 ;  /* 0x3fb8aa3b1d1d7820 */ /* 0x000fe20000410000 */
[C---:B------:R-:W-:Y:S01]  /*7fe0*/  FADD.FTZ R31, -R8.reuse, R31 ;  /* 0x0000001f081f7221 */ /* 0x040fe20000010100 */
[----:B0-----:R-:W-:Y:S01]  /*7ff0*/  FADD.FTZ R9, R9, R10 ;  /* 0x0000000a09097221 */ /* 0x001fe20000010000 */
[----:B------:R-:W-:Y:S01]  /*8000*/  FADD.FTZ R33, -R8, R33 ;  /* 0x0000002108217221 */ /* 0x000fe20000010100 */
[----:B------:R-:W-:Y:S01]  /*8010*/  STS [R11+-0x400], R10 ;  /* 0xfffc000a0b007388 */ /* 0x000fe20000000800 */
[----:B------:R-:W-:Y:S02]  /*8020*/  FMUL.FTZ R31, R31, 1.4426950216293334961 ;  /* 0x3fb8aa3b1f1f7820 */ /* 0x000fe40000410000 */
[----:B------:R-:W0:Y:S01]  /*8030*/  MUFU.EX2 R20, R25 ;  /* 0x0000001900147308 */ /* 0x000e220000000800 */
[----:B-1----:R-:W-:Y:S01]  /*8040*/  FADD.FTZ R9, R9, R12 ;  /* 0x0000000c09097221 */ /* 0x002fe20000010000 */
[----:B------:R-:W-:Y:S01]  /*8050*/  FMUL.FTZ R33, R33, 1.4426950216293334961 ;  /* 0x3fb8aa3b21217820 */ /* 0x000fe20000410000 */
[----:B------:R-:W-:Y:S05]  /*8060*/  STS [R11+-0x200], R12 ;  /* 0xfffe000c0b007388 */ /* 0x000fea0000000800 */
        /* <DEDUP_REMOVED lines=17> */
.L_x_3920:
[----:B------:R-:W-:Y:S05]  /*8180*/  BSYNC.RECONVERGENT B1 ;  /* 0x0000000000017941 */ /* 0x000fea0003800200 */
.L_x_3919:
[----:B------:R-:W-:-:S13]  /*8190*/  ISETP.GT.AND P1, PT, R13, R16, PT ;  /* 0x000000100d00720c */ /* 0x000fda0003f24270 */
        /* <DEDUP_REMOVED lines=8> */
[C---:B--2---:R-:W-:Y:S01]  /*8220*/  FADD.FTZ R21, -R8.reuse, R21 ;  /* 0x0000001508157221 */ /* 0x044fe20000010100 */
[----:B------:R-:W-:Y:S02]  /*8230*/  FMUL.FTZ R15, R15, 1.4426950216293334961 ;  /* 0x3fb8aa3b0f0f7820 */ /* 0x000fe40000410000 */
        /* <DEDUP_REMOVED lines=16> */
.L_x_3912:
        /* <DEDUP_REMOVED lines=12> */
[----:B------:R-:W-:Y:S02]  /*8400*/  IADD3 R21, P0, P2, R10, UR6, R5 ;  /* 0x000000060a157c10 */ /* 0x000fe4000fa1e005 */
[----:B------:R-:W-:Y:S02]  /*8410*/  LEA R15, R20, R15, 0x18 ;  /* 0x0000000f140f7211 */ /* 0x000fe400078ec0ff */
[----:B------:R-:W-:Y:S01]  /*8420*/  LOP3.LUT R10, R9, 0x3, RZ, 0xc0, !PT ;  /* 0x00000003090a7812 */ /* 0x000fe200078ec0ff */
[----:B------:R-:W-:Y:S01]  /*8430*/  IMAD.MOV.U32 R9, RZ, RZ, RZ ;  /* 0x000000ffff097224 */ /* 0x000fe200078e00ff */
[----:B------:R-:W-:Y:S01]  /*8440*/  IADD3.X R11, PT, PT, R11, UR12, RZ, P0, P2 ;  /* 0x0000000c0b0b7c10 */ /* 0x000fe200087e44ff */
[----:B------:R-:W-:Y:S01]  /*8450*/  IMAD R12, R0, 0x4, R15 ;  /* 0x00000004000c7824 */ /* 0x000fe200078e020f */
[----:B------:R-:W-:-:S02]  /*8460*/  MOV R13, R5 ;  /* 0x00000005000d7202 */ /* 0x000fc40000000f00 */
[----:B------:R-:W-:-:S07]  /*8470*/  IADD3 R14, PT, PT, -R10, RZ, RZ ;  /* 0x000000ff0a0e7210 */ /* 0x000fce0007ffe1ff */
.L_x_3923:
[----:B------:R-:W-:-:S06]  /*8480*/  IMAD.MOV.U32 R10, RZ, RZ, R21 ;  /* 0x000000ffff0a7224 */ /* 0x000fcc00078e0015 */
[----:B------:R1:W2:Y:S01]  /*8490*/  LDG.E.U8 R10, desc[UR36][R10.64] ;  /* 0x000000240a0a7981 */ /* 0x0002a2000c1e1100 */
[----:B------:R-:W-:Y:S01]  /*84a0*/  VIADD R14, R14, 0x1 ;  /* 0x000000010e0e7836 */ /* 0x000fe20000000000 */
[----:B------:R-:W-:Y:S02]  /*84b0*/  IADD3 R21, P2, PT, R21, 0x80, RZ ;  /* 0x0000008015157810 */ /* 0x000fe40007f5e0ff */
[----:B------:R-:W-:-:S03]  /*84c0*/  IADD3 R13, PT, PT, R13, 0x80, RZ ;  /* 0x000000800d0d7810 */ /* 0x000fc60007ffe0ff */
[----:B-1----:R-:W-:Y:S01]  /*84d0*/  IMAD.X R11, RZ, RZ, R11, P2 ;  /* 0x000000ffff0b7224 */ /* 0x002fe200010e060b */
[----:B--2---:R-:W-:-:S13]  /*84e0*/  ISETP.NE.AND P0, PT, R10, RZ, PT ;  /* 0x000000ff0a00720c */ /* 0x004fda0003f05270 */
[----:B------:R-:W0:Y:S02]  /*84f0*/  @!P0 LDS R15, [R12] ;  /* 0x000000000c0f8984 */ /* 0x000e240000000800 */
[----:B0-----:R-:W-:Y:S01]  /*8500*/  @!P0 FADD.FTZ R20, -R8, R15 ;  /* 0x0000000f08148221 */ /* 0x001fe20000010100 */
        /* <DEDUP_REMOVED lines=8> */
.L_x_3922:
[----:B------:R-:W-:Y:S05]  /*8590*/  BSYNC.RECONVERGENT B1 ;  /* 0x0000000000017941 */ /* 0x000fea0003800200 */
.L_x_3921:
[----:B------:R-:W-:Y:S05]  /*85a0*/  @!P1 BRA `(.L_x_3911) ;  /* 0x0000000000dc9947 */ /* 0x000fea0003800000 */
[----:B------:R-:W1:Y:S01]  /*85b0*/  S2R R12, SR_CgaCtaId ;  /* 0x00000000000c7919 */ /* 0x000e620000008800 */
[----:B------:R-:W2:Y:S01]  /*85c0*/  LDC.64 R24, c[0x0][0x420] ;  /* 0x00010800ff187b82 */ /* 0x000ea20000000a00 */
[----:B------:R-:W-:Y:S01]  /*85d0*/  MOV R11, 0x400 ;  /* 0x00000400000b7802 */ /* 0x000fe20000000f00 */
[----:B------:R-:W-:-:S03]  /*85e0*/  IMAD.SHL.U32 R10, R19, 0x4, RZ ;  /* 0x00000004130a7824 */ /* 0x000fc600078e00ff */
[----:B------:R-:W-:Y:S01]  /*85f0*/  IADD3 R11, PT, PT, R11, 0x220, RZ ;  /* 0x000002200b0b7810 */ /* 0x000fe20007ffe0ff */
[----:B------:R-:W-:Y:S01]  /*8600*/  IMAD R10, R13, 0x4, -R10 ;  /* 0x000000040d0a7824 */ /* 0x000fe200078e0a0a */
[----:B--2---:R-:W-:-:S04]  /*8610*/  IADD3 R15, P0, P1, R24, UR6, R13 ;  /* 0x00000006180f7c10 */ /* 0x004fc8000f91e00d */
[----:B------:R-:W-:Y:S02]  /*8620*/  IADD3 R15, P2, PT, R15, 0x100, RZ ;  /* 0x000001000f0f7810 */ /* 0x000fe40007f5e0ff */
[----:B-1----:R-:W-:Y:S02]  /*8630*/  LEA R21, R12, R11, 0x18 ;  /* 0x0000000b0c157211 */ /* 0x002fe400078ec0ff */
[----:B------:R-:W-:Y:S02]  /*8640*/  IADD3.X R11, PT, PT, R25, UR12, RZ, P0, P1 ;  /* 0x0000000c190b7c10 */ /* 0x000fe400087e24ff */
[----:B------:R-:W-:Y:S02]  /*8650*/  IADD3 R12, PT, PT, R10, 0x400, R21 ;  /* 0x000004000a0c7810 */ /* 0x000fe40007ffe015 */
[----:B------:R-:W-:-:S07]  /*8660*/  IADD3.X R11, PT, PT, RZ, R11, RZ, P2, !PT ;  /* 0x0000000bff0b7210 */ /* 0x000fce00017fe4ff */
.L_x_3924:
[----:B------:R-:W-:-:S05]  /*8670*/  IMAD.MOV.U32 R10, RZ, RZ, R15 ;  /* 0x000000ffff0a7224 */ /* 0x000fca00078e000f */
[----:B------:R-:W2:Y:S04]  /*8680*/  LDG.E.U8 R15, desc[UR36][R10.64+-0x100] ;  /* 0xffff00240a0f7981 */ /* 0x000ea8000c1e1100 */
[----:B------:R-:W4:Y:S04]  /*8690*/  LDG.E.U8 R14, desc[UR36][R10.64+-0x80] ;  /* 0xffff80240a0e7981 */ /* 0x000f28000c1e1100 */
[----:B------:R-:W3:Y:S04]  /*86a0*/  LDG.E.U8 R20, desc[UR36][R10.64] ;  /* 0x000000240a147981 */ /* 0x000ee8000c1e1100 */
[----:B-----5:R-:W3:Y:S01]  /*86b0*/  LDG.E.U8 R23, desc[UR36][R10.64+0x80] ;  /* 0x000080240a177981 */ /* 0x020ee2000c1e1100 */
[----:B------:R-:W-:-:S02]  /*86c0*/  IADD3 R13, PT, PT, R13, 0x200, RZ ;  /* 0x000002000d0d7810 */ /* 0x000fc40007ffe0ff */
[----:B--2---:R-:W-:Y:S02]  /*86d0*/  ISETP.NE.AND P0, PT, R15, RZ, PT ;  /* 0x000000ff0f00720c */ /* 0x004fe40003f05270 */
[----:B----4-:R-:W-:Y:S01]  /*86e0*/  ISETP.NE.AND P1, PT, R14, RZ, PT ;  /* 0x000000ff0e00720c */ /* 0x010fe20003f25270 */
[----:B------:R-:W-:Y:S01]  /*86f0*/  HFMA2 R14, -RZ, RZ, 0, 0 ;  /* 0x00000000ff0e7431 */ /* 0x000fe200000001ff */
[----:B---3--:R-:W-:Y:S02]  /*8700*/  ISETP.NE.AND P2, PT, R20, RZ, PT ;  /* 0x000000ff1400720c */ /* 0x008fe40003f45270 */
[----:B------:R-:W-:-:S07]  /*8710*/  ISETP.NE.AND P3, PT, R23, RZ, PT ;  /* 0x000000ff1700720c */ /* 0x000fce0003f65270 */
[----:B------:R-:W0:Y:S04]  /*8720*/  @!P0 LDS R15, [R12+-0x400] ;  /* 0xfffc00000c0f8984 */ /* 0x000e280000000800 */
[----:B------:R-:W1:Y:S04]  /*8730*/  @!P1 LDS R21, [R12+-0x200] ;  /* 0xfffe00000c159984 */ /* 0x000e680000000800 */
[----:B------:R-:W2:Y:S04]  /*8740*/  @!P2 LDS R23, [R12] ;  /* 0x000000000c17a984 */ /* 0x000ea80000000800 */
[----:B------:R-:W3:Y:S01]  /*8750*/  @!P3 LDS R25, [R12+0x200] ;  /* 0x000200000c19b984 */ /* 0x000ee20000000800 */
[----:B0-----:R-:W-:-:S04]  /*8760*/  @!P0 FADD.FTZ R15, -R8, R15 ;  /* 0x0000000f080f8221 */ /* 0x001fc80000010100 */
[----:B------:R-:W-:Y:S01]  /*8770*/  @!P0 FMUL.FTZ R15, R15, 1.4426950216293334961 ;  /* 0x3fb8aa3b0f0f8820 */ /* 0x000fe20000410000 */
[----:B-1----:R-:W-:Y:S01]  /*8780*/  @!P1 FADD.FTZ R20, -R8, R21 ;  /* 0x0000001508149221 */ /* 0x002fe20000010100 */
[----:B------:R-:W-:Y:S02]  /*8790*/  IMAD.MOV.U32 R21, RZ, RZ, RZ ;  /* 0x000000ffff157224 */ /* 0x000fe400078e00ff */
[----:B------:R0:W1:Y:S01]  /*87a0*/  @!P0 MUFU.EX2 R14, R15 ;  /* 0x0000000f000e8308 */ /* 0x0000620000000800 */
[----:B------:R-:W-:Y:S01]  /*87b0*/  @!P1 FMUL.FTZ R20, R20, 1.4426950216293334961 ;  /* 0x3fb8aa3b14149820 */ /* 0x000fe20000410000 */
[C---:B--2---:R-:W-:Y:S01]  /*87c0*/  @!P2 FADD.FTZ R24, -R8.reuse, R23 ;  /* 0x000000170818a221 */ /* 0x044fe20000010100 */
[----:B------:R-:W-:Y:S01]  /*87d0*/  MOV R23, RZ ;  /* 0x000000ff00177202 */ /* 0x000fe20000000f00 */
[----:B---3--:R-:W-:Y:S01]  /*87e0*/  @!P3 FADD.FTZ R26, -R8, R25 ;  /* 0x00000019081ab221 */ /* 0x008fe20000010100 */
[----:B------:R-:W-:Y:S02]  /*87f0*/  IMAD.MOV.U32 R25, RZ, RZ, RZ ;  /* 0x000000ffff197224 */ /* 0x000fe400078e00ff */
[----:B------:R-:W-:Y:S01]  /*8800*/  @!P2 FMUL.FTZ R24, R24, 1.4426950216293334961 ;  /* 0x3fb8aa3b1818a820 */ /* 0x000fe20000410000 */
[----:B------:R-:W-:Y:S01]  /*8810*/  ISETP.GT.AND P0, PT, R13, R16, PT ;  /* 0x000000100d00720c */ /* 0x000fe20003f04270 */
        /* <DEDUP_REMOVED lines=16> */
.L_x_3911:
[----:B------:R-:W-:Y:S05]  /*8920*/  BSYNC.RECONVERGENT B0 ;  /* 0x0000000000007941 */ /* 0x000fea0003800200 */
.L_x_3910:
[----:B0---4-:R-:W0:Y:S01]  /*8930*/  SHFL.BFLY PT, R8, R9, 0x10, 0x1f ;  /* 0x0e001f0009087f89 */ /* 0x011e2200000e0000 */
[C---:B------:R-:W-:Y:S01]  /*8940*/  ISETP.NE.AND P0, PT, R6.reuse, RZ, PT ;  /* 0x000000ff0600720c */ /* 0x040fe20003f05270 */
[----:B------:R-:W2:Y:S01]  /*8950*/  LDCU UR4, c[0x0][0x40c] ;  /* 0x00008180ff0477ac */ /* 0x000ea20008000800 */
[----:B------:R-:W-:Y:S01]  /*8960*/  ISETP.GT.U32.AND P1, PT, R6, 0x3, PT ;  /* 0x000000030600780c */ /* 0x000fe20003f24070 */
[----:B------:R-:W2:Y:S01]  /*8970*/  LDCU UR5, c[0x0][0x3f4] ;  /* 0x00007e80ff0577ac */ /* 0x000ea20008000800 */
[----:B------:R-:W4:Y:S01]  /*8980*/  LDCU.U8 UR8, c[0x0][0x48c] ;  /* 0x00009180ff0877ac */ /* 0x000f220008000000 */
[----:B0-----:R-:W-:Y:S01]  /*8990*/  FADD.FTZ R10, R8, R9 ;  /* 0x00000009080a7221 */ /* 0x001fe20000010000 */
[----:B--2---:R-:W-:-:S04]  /*89a0*/  UISETP.LT.AND UP0, UPT, UR5, UR4, UPT ;  /* 0x000000040500728c */ /* 0x004fc8000bf01270 */
[----:B-1----:R-:W0:Y:S01]  /*89b0*/  SHFL.BFLY PT, R11, R10, 0x8, 0x1f ;  /* 0x0d001f000a0b7f89 */ /* 0x002e2200000e0000 */
        /* <DEDUP_REMOVED lines=8> */
[----:B0-----:R-:W-:Y:S01]  /*8a40*/  FADD.FTZ R12, R11, R8 ;  /* 0x000000080b0c7221 */ /* 0x001fe20000010000 */
[----:B------:R-:W-:-:S04]  /*8a50*/  SHF.R.U32.HI R8, RZ, 0x5, R0 ;  /* 0x00000005ff087819 */ /* 0x000fc80000011600 */
[----:B------:R-:W0:Y:S01]  /*8a60*/  SHFL.BFLY PT, R13, R12, 0x2, 0x1f ;  /* 0x0c401f000c0d7f89 */ /* 0x000e2200000e0000 */
[----:B------:R-:W-:Y:S02]  /*8a70*/  @!P0 IMAD R9, R8, 0x4, R3 ;  /* 0x0000000408098824 */ /* 0x000fe400078e0203 */
[----:B0-----:R-:W-:Y:S02]  /*8a80*/  FADD.FTZ R13, R12, R13 ;  /* 0x0000000d0c0d7221 */ /* 0x001fe40000010000 */
[----:B------:R-:W0:Y:S03]  /*8a90*/  LDC R12, c[0x0][0x3f8] ;  /* 0x0000fe00ff0c7b82 */ /* 0x000e260000000800 */
[----:B------:R-:W1:Y:S02]  /*8aa0*/  SHFL.BFLY PT, R14, R13, 0x1, 0x1f ;  /* 0x0c201f000d0e7f89 */ /* 0x000e6400000e0000 */
[----:B-1----:R-:W-:-:S05]  /*8ab0*/  FADD.FTZ R14, R13, R14 ;  /* 0x0000000e0d0e7221 */ /* 0x002fca0000010000 */
[----:B------:R-:W-:Y:S01]  /*8ac0*/  @!P0 STS [R9+0x10], R14 ;  /* 0x0000100e09008388 */ /* 0x000fe20000000800 */
[----:B------:R-:W-:Y:S01]  /*8ad0*/  BAR.SYNC.DEFER_BLOCKING 0x0 ;  /* 0x0000000000007b1d */ /* 0x000fe20000010000 */
[----:B----4-:R-:W-:-:S05]  /*8ae0*/  ISETP.NE.AND P0, PT, RZ, UR8, PT ;  /* 0x00000008ff007c0c */ /* 0x010fca000bf05270 */
[----:B------:R-:W1:Y:S01]  /*8af0*/  @!P1 LDS R14, [R7+0x10] ;  /* 0x00001000070e9984 */ /* 0x000e620000000800 */
[----:B------:R-:W-:-:S03]  /*8b00*/  ISETP.GT.AND P1, PT, R5, R16, PT ;  /* 0x000000100500720c */ /* 0x000fc60003f24270 */
[----:B-1----:R-:W1:Y:S02]  /*8b10*/  SHFL.BFLY PT, R3, R14, 0x2, 0x1f ;  /* 0x0c401f000e037f89 */ /* 0x002e6400000e0000 */
[----:B-1----:R-:W-:-:S05]  /*8b20*/  FADD.FTZ R6, R3, R14 ;  /* 0x0000000e03067221 */ /* 0x002fca0000010000 */
[----:B------:R-:W1:Y:S02]  /*8b30*/  SHFL.BFLY PT, R3, R6, 0x1, 0x1f ;  /* 0x0c201f0006037f89 */ /* 0x000e6400000e0000 */
[----:B-1----:R-:W-:Y:S01]  /*8b40*/  FADD.FTZ R10, R6, R3 ;  /* 0x00000003060a7221 */ /* 0x002fe20000010000 */
[----:B------:R-:W-:Y:S01]  /*8b50*/  CS2R R6, SRZ ;  /* 0x0000000000067805 */ /* 0x000fe2000001ff00 */
[----:B------:R-:W0:Y:S04]  /*8b60*/  S2R R3, SR_CTAID.X ;  /* 0x0000000000037919 */ /* 0x000e280000002500 */
[----:B------:R-:W1:Y:S02]  /*8b70*/  SHFL.IDX PT, R10, R10, RZ, 0x1f ;  /* 0x00001fff0a0a7589 */ /* 0x000e6400000e0000 */
[----:B-1----:R-:W-:-:S04]  /*8b80*/  FADD.FTZ R9, R10, 9.9999999747524270788e-07 ;  /* 0x358637bd0a097421 */ /* 0x002fc80000010000 */
[----:B------:R1:W2:Y:S01]  /*8b90*/  MUFU.RCP R15, R9 ;  /* 0x00000009000f7308 */ /* 0x0002a20000001000 */
[----:B0-----:R-:W-:Y:S01]  /*8ba0*/  IMAD R27, R12, UR7, R3 ;  /* 0x000000070c1b7c24 */ /* 0x001fe2000f8e0203 */
[----:B------:R-:W-:Y:S06]  /*8bb0*/  @!P0 BRA `(.L_x_3925) ;  /* 0x0000000000188947 */ /* 0x000fec0003800000 */
[----:B------:R-:W0:Y:S08]  /*8bc0*/  LDC R6, c[0x0][0x488] ;  /* 0x00012200ff067b82 */ /* 0x000e300000000800 */
[----:B------:R-:W0:Y:S08]  /*8bd0*/  LDC R7, c[0x0][0x40c] ;  /* 0x00010300ff077b82 */ /* 0x000e300000000800 */
[----:B-1----:R-:W1:Y:S01]  /*8be0*/  LDC R9, c[0x0][0x3f4] ;  /* 0x0000fd00ff097b82 */ /* 0x002e620000000800 */
[----:B0-----:R-:W-:-:S04]  /*8bf0*/  IMAD R6, R27, R6, R7 ;  /* 0x000000061b067224 */ /* 0x001fc800078e0207 */
[----:B-1----:R-:W-:-:S05]  /*8c00*/  IMAD R6, R6, R9, RZ ;  /* 0x0000000906067224 */ /* 0x002fca00078e02ff */
[----:B------:R-:W-:-:S07]  /*8c10*/  SHF.R.S32.HI R7, RZ, 0x1f, R6 ;  /* 0x0000001fff077819 */ /* 0x000fce0000011406 */
.L_x_3925:
[----:B------:R-:W-:Y:S04]  /*8c20*/  BSSY.RECONVERGENT B0, `(.L_x_3926) ;  /* 0x0000061000007945 */ /* 0x000fe80003800200 */
[----:B------:R-:W-:Y:S05]  /*8c30*/  @P1 BRA `(.L_x_3927) ;  /* 0x00000004007c1947 */ /* 0x000fea0003800000 */
[----:B------:R-:W-:Y:S01]  /*8c40*/  VIADDMNMX R4, R5, 0x80, R4, !PT ;  /* 0x0000008005047846 */ /* 0x000fe20007800104 */
[----:B------:R-:W-:Y:S01]  /*8c50*/  BSSY.RECONVERGENT B1, `(.L_x_3928) ;  /* 0x0000028000017945 */ /* 0x000fe20003800200 */
[----:B-1----:R-:W-:-:S04]  /*8c60*/  LOP3.LUT R9, RZ, R0, RZ, 0x33, !PT ;  /* 0x00000000ff097212 */ /* 0x002fc800078e33ff */
[----:B------:R-:W-:-:S04]  /*8c70*/  IADD3 R4, PT, PT, -R19, R4, R9 ;  /* 0x0000000413047210 */ /* 0x000fc80007ffe109 */
[C---:B------:R-:W-:Y:S02]  /*8c80*/  LOP3.LUT R9, R4.reuse, 0x180, RZ, 0xc0, !PT ;  /* 0x0000018004097812 */ /* 0x040fe400078ec0ff */
[----:B------:R-:W-:Y:S02]  /*8c90*/  ISETP.GE.U32.AND P2, PT, R4, 0x180, PT ;  /* 0x000001800400780c */ /* 0x000fe40003f46070 */
[----:B------:R-:W-:-:S13]  /*8ca0*/  ISETP.NE.AND P1, PT, R9, 0x180, PT ;  /* 0x000001800900780c */ /* 0x000fda0003f25270 */
[----:B------:R-:W-:Y:S05]  /*8cb0*/  @!P1 BRA `(.L_x_3929) ;  /* 0x0000000000849947 */ /* 0x000fea0003800000 */
[----:B------:R-:W0:Y:S01]  /*8cc0*/  S2UR UR7, SR_CgaCtaId ;  /* 0x00000000000779c3 */ /* 0x000e220000008800 */
[----:B------:R-:W1:Y:S01]  /*8cd0*/  LDCU.64 UR10, c[0x0][0x480] ;  /* 0x00009000ff0a77ac */ /* 0x000e620008000a00 */
        /* <DEDUP_REMOVED lines=9> */
[----:B------:R-:W-:Y:S01]  /*8d70*/  IMAD.MOV R12, RZ, RZ, -R4 ;  /* 0x000000ffff0c7224 */ /* 0x000fe200078e0a04 */
[----:B------:R-:W-:Y:S02]  /*8d80*/  IADD3 R5, PT, PT, R5, R10, RZ ;  /* 0x0000000a05057210 */ /* 0x000fe40007ffe0ff */
[----:B-1----:R-:W-:-:S04]  /*8d90*/  LEA R13, P1, R14, UR10, 0x2 ;  /* 0x0000000a0e0d7c11 */ /* 0x002fc8000f8210ff */
[----:B------:R-:W-:Y:S01]  /*8da0*/  LEA.HI.X R14, R14, UR11, R11, 0x2, P1 ;  /* 0x0000000b0e0e7c11 */ /* 0x000fe200088f140b */
[----:B0-----:R-:W-:-:S06]  /*8db0*/  ULEA UR4, UR7, UR4, 0x18 ;  /* 0x0000000407047291 */ /* 0x001fcc000f8ec0ff */
[----:B------:R-:W-:Y:S02]  /*8dc0*/  IADD3 R9, PT, PT, R9, UR4, RZ ;  /* 0x0000000409097c10 */ /* 0x000fe4000fffe0ff */
[----:B------:R-:W-:-:S07]  /*8dd0*/  LEA R4, R0, UR4, 0x2 ;  /* 0x0000000400047c11 */ /* 0x000fce000f8e10ff */
.L_x_3930:
[----:B-1----:R0:W2:Y:S01]  /*8de0*/  LDS R10, [R4] ;  /* 0x00000000040a7984 */ /* 0x0020a20000000800 */
        /* <DEDUP_REMOVED lines=14> */
.L_x_3929:
[----:B------:R-:W-:Y:S05]  /*8ed0*/  BSYNC.RECONVERGENT B1 ;  /* 0x0000000000017941 */ /* 0x000fea0003800200 */
.L_x_3928:
[----:B------:R-:W-:Y:S05]  /*8ee0*/  @!P2 BRA `(.L_x_3927) ;  /* 0x0000000000d0a947 */ /* 0x000fea0003800000 */
[----:B------:R-:W0:Y:S01]  /*8ef0*/  S2R R9, SR_CgaCtaId ;  /* 0x0000000000097919 */ /* 0x000e220000008800 */
[----:B------:R-:W4:Y:S01]  /*8f00*/  LDCU.64 UR10, c[0x0][0x480] ;  /* 0x00009000ff0a77ac */ /* 0x000f220008000a00 */
        /* <DEDUP_REMOVED lines=9> */
[----:B----4-:R-:W-:-:S04]  /*8fa0*/  LEA R11, P3, R10, UR10, 0x2 ;  /* 0x0000000a0a0b7c11 */ /* 0x010fc8000f8610ff */
        /* <DEDUP_REMOVED lines=8> */
.L_x_3931:
[----:B------:R-:W2:Y:S01]  /*9030*/  LDS R6, [R4+-0x400] ;  /* 0xfffc000004067984 */ /* 0x000ea20000000800 */
[----:B------:R-:W-:-:S04]  /*9040*/  IADD3 R5, PT, PT, R5, 0x200, RZ ;  /* 0x0000020005057810 */ /* 0x000fc80007ffe0ff */
[----:B------:R-:W-:Y:S01]  /*9050*/  ISETP.GT.AND P2, PT, R5, R16, PT ;  /* 0x000000100500720c */ /* 0x000fe20003f44270 */
[----:B--2---:R-:W-:-:S05]  /*9060*/  FMUL.FTZ R13, R6, R15 ;  /* 0x0000000f060d7220 */ /* 0x004fca0000410000 */
[----:B------:R-:W-:-:S04]  /*9070*/  F2FP.F16.F32.PACK_AB R6, RZ, R13 ;  /* 0x0000000dff06723e */ /* 0x000fc800000000ff */
[----:B------:R-:W-:-:S05]  /*9080*/  PRMT R7, R6, 0x7610, R7 ;  /* 0x0000761006077816 */ /* 0x000fca0000000007 */
[----:B------:R0:W-:Y:S04]  /*9090*/  STS.U16 [R9+-0x200], R7 ;  /* 0xfffe000709007388 */ /* 0x0001e80000000400 */
[----:B------:R-:W1:Y:S01]  /*90a0*/  LDS R6, [R4+-0x200] ;  /* 0xfffe000004067984 */ /* 0x000e620000000800 */
[----:B0-----:R-:W-:Y:S02]  /*90b0*/  IMAD.MOV.U32 R7, RZ, RZ, R12 ;  /* 0x000000ffff077224 */ /* 0x001fe400078e000c */
[----:B-1----:R-:W-:-:S05]  /*90c0*/  FMUL.FTZ R21, R6, R15 ;  /* 0x0000000f06157220 */ /* 0x002fca0000410000 */
[----:B------:R-:W-:-:S04]  /*90d0*/  F2FP.F16.F32.PACK_AB R6, RZ, R21 ;  /* 0x00000015ff06723e */ /* 0x000fc800000000ff */
[----:B------:R-:W-:-:S05]  /*90e0*/  PRMT R14, R6, 0x7610, R14 ;  /* 0x00007610060e7816 */ /* 0x000fca000000000e */
[----:B------:R-:W-:Y:S04]  /*90f0*/  STS.U16 [R9+-0x100], R14 ;  /* 0xffff000e09007388 */ /* 0x000fe80000000400 */
[----:B------:R-:W0:Y:S02]  /*9100*/  LDS R6, [R4] ;  /* 0x0000000004067984 */ /* 0x000e240000000800 */
[----:B0----5:R-:W-:-:S05]  /*9110*/  FMUL.FTZ R23, R6, R15 ;  /* 0x0000000f06177220 */ /* 0x021fca0000410000 */
[----:B------:R-:W-:-:S05]  /*9120*/  F2FP.F16.F32.PACK_AB R6, RZ, R23 ;  /* 0x00000017ff06723e */ /* 0x000fca00000000ff */
[----:B------:R0:W-:Y:S04]  /*9130*/  STS.U16 [R9], R6 ;  /* 0x0000000609007388 */ /* 0x0001e80000000400 */
[----:B------:R1:W2:Y:S01]  /*9140*/  LDS R10, [R4+0x200] ;  /* 0x00020000040a7984 */ /* 0x0002a20000000800 */
[----:B0-----:R-:W-:Y:S02]  /*9150*/  MOV R6, R11 ;  /* 0x0000000b00067202 */ /* 0x001fe40000000f00 */
[----:B-1----:R-:W-:Y:S02]  /*9160*/  IADD3 R4, PT, PT, R4, 0x800, RZ ;  /* 0x0000080004047810 */ /* 0x002fe40007ffe0ff */
[----:B------:R-:W-:Y:S01]  /*9170*/  IADD3 R11, P3, PT, R6, 0x800, RZ ;  /* 0x00000800060b7810 */ /* 0x000fe20007f7e0ff */
[----:B------:R-:W-:Y:S01]  /*9180*/  @P0 STG.E desc[UR36][R6.64+-0x400], R13 ;  /* 0xfffc000d06000986 */ /* 0x000fe2000c101924 */
[----:B------:R-:W-:-:S03]  /*9190*/  PLOP3.LUT P0, PT, P1, PT, PT, 0x80, 0x8 ;  /* 0x000000000008781c */ /* 0x000fc60000f0f070 */
[----:B------:R-:W-:-:S10]  /*91a0*/  IMAD.X R12, RZ, RZ, R7, P3 ;  /* 0x000000ffff0c7224 */ /* 0x000fd400018e0607 */
[----:B------:R-:W-:Y:S04]  /*91b0*/  @P0 STG.E desc[UR36][R6.64+-0x200], R21 ;  /* 0xfffe001506000986 */ /* 0x000fe8000c101924 */
[----:B------:R-:W-:Y:S01]  /*91c0*/  @P0 STG.E desc[UR36][R6.64], R23 ;  /* 0x0000001706000986 */ /* 0x000fe2000c101924 */
[----:B--2---:R-:W-:-:S05]  /*91d0*/  FMUL.FTZ R25, R10, R15 ;  /* 0x0000000f0a197220 */ /* 0x004fca0000410000 */
[----:B------:R-:W-:Y:S01]  /*91e0*/  @P0 STG.E desc[UR36][R6.64+0x200], R25 ;  /* 0x0002001906000986 */ /* 0x000fe2000c101924 */
[----:B------:R-:W-:-:S05]  /*91f0*/  F2FP.F16.F32.PACK_AB R10, RZ, R25 ;  /* 0x00000019ff0a723e */ /* 0x000fca00000000ff */
[----:B------:R0:W-:Y:S02]  /*9200*/  STS.U16 [R9+0x100], R10 ;  /* 0x0001000a09007388 */ /* 0x0001e40000000400 */
[----:B0-----:R-:W-:Y:S01]  /*9210*/  VIADD R9, R9, 0x400 ;  /* 0x0000040009097836 */ /* 0x001fe20000000000 */
[----:B------:R-:W-:Y:S06]  /*9220*/  @!P2 BRA `(.L_x_3931) ;  /* 0xfffffffc0080a947 */ /* 0x000fec000383ffff */
.L_x_3927:
[----:B------:R-:W-:Y:S05]  /*9230*/  BSYNC.RECONVERGENT B0 ;  /* 0x0000000000007941 */ /* 0x000fea0003800200 */
.L_x_3926:
[----:B------:R-:W-:Y:S01]  /*9240*/  SHF.R.S32.HI R5, RZ, 0x1f, R16 ;  /* 0x0000001fff057819 */ /* 0x000fe20000011410 */
[----:B------:R-:W0:Y:S01]  /*9250*/  LDCU.64 UR8, c[0x0][0x3b0] ;  /* 0x00007600ff0877ac */ /* 0x000e220008000a00 */
[----:B-1----:R-:W-:Y:S02]  /*9260*/  SHF.L.U32 R9, R0, 0x3, RZ ;  /* 0x0000000300097819 */ /* 0x002fe400000006ff */
[----:B------:R-:W-:Y:S02]  /*9270*/  CS2R R6, SRZ ;  /* 0x0000000000067805 */ /* 0x000fe4000001ff00 */
[----:B------:R-:W-:Y:S01]  /*9280*/  LEA.HI R5, R5, R16, RZ, 0x2 ;  /* 0x0000001005057211 */ /* 0x000fe200078f10ff */
[----:B------:R-:W1:Y:S01]  /*9290*/  LDCU.64 UR10, c[0x0][0x3c8] ;  /* 0x00007900ff0a77ac */ /* 0x000e620008000a00 */
[----:B------:R-:W-:Y:S02]  /*92a0*/  LOP3.LUT R9, R9, 0xf8, RZ, 0xc0, !PT ;  /* 0x000000f809097812 */ /* 0x000fe400078ec0ff */
[----:B------:R-:W-:Y:S01]  /*92b0*/  LOP3.LUT R5, R5, 0xfffffffc, RZ, 0xc0, !PT ;  /* 0xfffffffc05057812 */ /* 0x000fe200078ec0ff */
[----:B------:R-:W4:Y:S04]  /*92c0*/  LDCU.64 UR14, c[0x0][0x3c8] ;  /* 0x00007900ff0e77ac */ /* 0x000f280008000a00 */
[----:B------:R-:W-:-:S05]  /*92d0*/  IMAD.IADD R43, R16, 0x1, -R5 ;  /* 0x00000001102b7824 */ /* 0x000fca00078e0a05 */
[----:B------:R-:W-:Y:S02]  /*92e0*/  ISETP.NE.AND P0, PT, R8, R43, PT ;  /* 0x0000002b0800720c */ /* 0x000fe40003f05270 */
[----:B0-----:R-:W-:Y:S02]  /*92f0*/  ISETP.EQ.U32.AND P1, PT, RZ, UR8, PT ;  /* 0x00000008ff007c0c */ /* 0x001fe4000bf22070 */
[----:B------:R-:W-:-:S04]  /*9300*/  ISETP.GT.U32.OR P0, PT, R9, 0xbf, P0 ;  /* 0x000000bf0900780c */ /* 0x000fc80000704470 */
[----:B------:R-:W-:-:S13]  /*9310*/  ISETP.EQ.OR.EX P0, PT, RZ, UR9, P0, P1 ;  /* 0x00000009ff007c0c */ /* 0x000fda0008702710 */
[----:B------:R-:W0:Y:S01]  /*9320*/  @!P0 LDC.64 R10, c[0x0][0x3b0] ;  /* 0x0000ec00ff0a8b82 */ /* 0x000e220000000a00 */
[----:B------:R-:W-:Y:S01]  /*9330*/  @!P0 IMAD R5, R3, 0xc0, R9 ;  /* 0x000000c003058824 */ /* 0x000fe200078e0209 */
[----:B------:R-:W-:Y:S01]  /*9340*/  BSSY.RECONVERGENT B0, `(.L_x_3932) ;  /* 0x000029c000007945 */ /* 0x000fe20003800200 */
[----:B------:R-:W-:Y:S02]  /*9350*/  HFMA2 R33, -RZ, RZ, 0, 0 ;  /* 0x00000000ff217431 */ /* 0x000fe400000001ff */
[----:B0-----:R-:W-:Y:S01]  /*9360*/  @!P0 IMAD.WIDE.U32 R10, R5, 0x2, R10 ;  /* 0x00000002050a8825 */ /* 0x001fe200078e000a */
[----:B------:R-:W-:-:S06]  /*9370*/  CS2R R4, SRZ ;  /* 0x0000000000047805 */ /* 0x000fcc000001ff00 */
[----:B------:R0:W5:Y:S01]  /*9380*/  @!P0 LDG.E.128 R4, desc[UR36][R10.64] ;  /* 0x000000240a048981 */ /* 0x000162000c1e1d00 */
[----:B------:R-:W-:Y:S01]  /*9390*/  BAR.SYNC.DEFER_BLOCKING 0x0 ;  /* 0x0000000000007b1d */ /* 0x000fe20000010000 */
[----:B------:R-:W-:Y:S01]  /*93a0*/  ISETP.GT.U32.AND P0, PT, R9, 0xbf, PT ;  /* 0x000000bf0900780c */ /* 0x000fe20003f04070 */
[----:B------:R-:W-:Y:S01]  /*93b0*/  IMAD R32, R27, 0xc0, RZ ;  /* 0x000000c01b207824 */ /* 0x000fe200078e02ff */
[----:B------:R-:W-:Y:S02]  /*93c0*/  CS2R R36, SRZ ;  /* 0x0000000000247805 */ /* 0x000fe4000001ff00 */
[----:B------:R-:W-:Y:S01]  /*93d0*/  CS2R R34, SRZ ;  /* 0x0000000000227805 */ /* 0x000fe2000001ff00 */
[----:B------:R-:W-:Y:S01]  /*93e0*/  IMAD.MOV.U32 R40, RZ, RZ, RZ ;  /* 0x000000ffff287224 */ /* 0x000fe200078e00ff */
[----:B------:R-:W-:Y:S01]  /*93f0*/  MOV R42, RZ ;  /* 0x000000ff002a7202 */ /* 0x000fe20000000f00 */
[----:B------:R-:W-:-:S06]  /*9400*/  IMAD.MOV.U32 R45, RZ, RZ, RZ ;  /* 0x000000ffff2d7224 */ /* 0x000fcc00078e00ff */
[----:B01--4-:R-:W-:Y:S05]  /*9410*/  @P0 BRA `(.L_x_3933) ;  /* 0x0000002800380947 */ /* 0x013fea0003800000 */
[----:B------:R-:W0:Y:S01]  /*9420*/  LDCU UR4, c[0x0][0x3f4] ;  /* 0x00007e80ff0477ac */ /* 0x000e220008000800 */
[----:B------:R-:W1:Y:S01]  /*9430*/  S2R R21, SR_CgaCtaId ;  /* 0x0000000000157919 */ /* 0x000e620000008800 */
[----:B------:R-:W4:Y:S01]  /*9440*/  LDC.64 R10, c[0x0][0x3c0] ;  /* 0x0000f000ff0a7b82 */ /* 0x000f220000000a00 */
[----:B------:R-:W-:Y:S01]  /*9450*/  IMAD.IADD R38, R19, 0x1, R8 ;  /* 0x0000000113267824 */ /* 0x000fe200078e0208 */
[----:B------:R-:W-:Y:S01]  /*9460*/  MOV R12, 0x400 ;  /* 0x00000400000c7802 */ /* 0x000fe20000000f00 */
[----:B------:R-:W-:Y:S01]  /*9470*/  BSSY.RECONVERGENT B1, `(.L_x_3934) ;  /* 0x00000eb000017945 */ /* 0x000fe20003800200 */
[----:B------:R-:W-:Y:S02]  /*9480*/  IMAD.MOV.U32 R36, RZ, RZ, RZ ;  /* 0x000000ffff247224 */ /* 0x000fe400078e00ff */
[----:B------:R-:W-:Y:S02]  /*9490*/  IADD3 R12, PT, PT, R12, 0x220, RZ ;  /* 0x000002200c0c7810 */ /* 0x000fe40007ffe0ff */
[----:B0-----:R-:W-:-:S04]  /*94a0*/  MOV R39, UR4 ;  /* 0x0000000400277c02 */ /* 0x001fc80008000f00 */
[-C--:B--2---:R-:W-:Y:S01]  /*94b0*/  VIMNMX R15, PT, PT, R16, R39.reuse, PT ;  /* 0x00000027100f7248 */ /* 0x084fe20003fe0100 */
[----:B------:R-:W-:-:S03]  /*94c0*/  IMAD R13, R22, R39, R9 ;  /* 0x00000027160d7224 */ /* 0x000fc600078e0209 */
[----:B------:R-:W-:Y:S01]  /*94d0*/  ISETP.GE.AND P0, PT, R38, R15, PT ;  /* 0x0000000f2600720c */ /* 0x000fe20003f06270 */
[----:B----4-:R-:W-:Y:S01]  /*94e0*/  IMAD.WIDE R10, R13, 0x2, R10 ;  /* 0x000000020d0a7825 */ /* 0x010fe200078e020a */
[----:B-1----:R-:W-:-:S04]  /*94f0*/  LEA R44, R21, R12, 0x18 ;  /* 0x0000000c152c7211 */ /* 0x002fc800078ec0ff */
[----:B------:R-:W-:-:S07]  /*9500*/  IADD3 R41, PT, PT, R44, UR5, RZ ;  /* 0x000000052c297c10 */ /* 0x000fce000fffe0ff */
[----:B------:R-:W-:Y:S05]  /*9510*/  @P0 BRA `(.L_x_3935) ;  /* 0x0000000c00800947 */ /* 0x000fea0003800000 */
[----:B------:R-:W-:Y:S01]  /*9520*/  VIADD R12, R38, 0x4 ;  /* 0x00000004260c7836 */ /* 0x000fe20000000000 */
[----:B------:R-:W-:Y:S01]  /*9530*/  LOP3.LUT R14, RZ, R19, RZ, 0x33, !PT ;  /* 0x00000013ff0e7212 */ /* 0x000fe200078e33ff */
[----:B------:R-:W0:Y:S01]  /*9540*/  LDCU UR4, c[0x0][0x3f8] ;  /* 0x00007f00ff0477ac */ /* 0x000e220008000800 */
[----:B------:R-:W-:Y:S01]  /*9550*/  BSSY.RECONVERGENT B2, `(.L_x_3936) ;  /* 0x0000080000027945 */ /* 0x000fe20003800200 */
[----:B------:R-:W-:Y:S01]  /*9560*/  HFMA2 R45, -RZ, RZ, 0, 0 ;  /* 0x00000000ff2d7431 */ /* 0x000fe200000001ff */
[----:B------:R-:W-:Y:S01]  /*9570*/  VIMNMX R13, PT, PT, R15, R12, !PT ;  /* 0x0000000c0f0d7248 */ /* 0x000fe20007fe0100 */
[----:B------:R-:W-:Y:S02]  /*9580*/  HFMA2 R33, -RZ, RZ, 0, 0 ;  /* 0x00000000ff217431 */ /* 0x000fe400000001ff */
[----:B------:R-:W-:Y:S01]  /*9590*/  IMAD.MOV.U32 R46, RZ, RZ, R38 ;  /* 0x000000ffff2e7224 */ /* 0x000fe200078e0026 */
[----:B------:R-:W-:Y:S01]  /*95a0*/  MOV R42, RZ ;  /* 0x000000ff002a7202 */ /* 0x000fe20000000f00 */
[----:B------:R-:W-:Y:S01]  /*95b0*/  IMAD.MOV.U32 R40, RZ, RZ, RZ ;  /* 0x000000ffff287224 */ /* 0x000fe200078e00ff */
[----:B------:R-:W-:-:S02]  /*95c0*/  IADD3 R60, PT, PT, -R8, R13, R14 ;  /* 0x0000000d083c7210 */ /* 0x000fc40007ffe10e */
[----:B------:R-:W-:Y:S02]  /*95d0*/  CS2R R36, SRZ ;  /* 0x0000000000247805 */ /* 0x000fe4000001ff00 */
[----:B------:R-:W-:Y:S02]  /*95e0*/  CS2R R34, SRZ ;  /* 0x0000000000227805 */ /* 0x000fe4000001ff00 */
[C---:B------:R-:W-:Y:S02]  /*95f0*/  ISETP.GE.U32.AND P0, PT, R60.reuse, 0xc, PT ;  /* 0x0000000c3c00780c */ /* 0x040fe40003f06070 */
[----:B------:R-:W-:Y:S01]  /*9600*/  LEA.HI R13, R60, 0x1, RZ, 0x1e ;  /* 0x000000013c0d7811 */ /* 0x000fe200078ff0ff */
[----:B0-----:R-:W-:-:S03]  /*9610*/  IMAD R47, R39, UR4, RZ ;  /* 0x00000004272f7c24 */ /* 0x001fc6000f8e02ff */
[----:B------:R-:W-:-:S07]  /*9620*/  LOP3.LUT P1, R61, R13, 0x3, RZ, 0xc0, !PT ;  /* 0x000000030d3d7812 */ /* 0x000fce000782c0ff */
[----:B------:R-:W-:Y:S06]  /*9630*/  @!P0 BRA `(.L_x_3937) ;  /* 0x0000000400c48947 */ /* 0x000fec0003800000 */
[----:B------:R-:W-:Y:S01]  /*9640*/  IMAD.MOV.U32 R48, RZ, RZ, R12 ;  /* 0x000000ffff307224 */ /* 0x000fe200078e000c */
[----:B------:R-:W-:Y:S01]  /*9650*/  LOP3.LUT R12, R13, 0x7ffffffc, RZ, 0xc0, !PT ;  /* 0x7ffffffc0d0c7812 */ /* 0x000fe200078ec0ff */
[----:B------:R-:W-:Y:S01]  /*9660*/  VIADD R52, R38, 0x8 ;  /* 0x0000000826347836 */ /* 0x000fe20000000000 */
[----:B------:R-:W-:Y:S01]  /*9670*/  LEA R13, R8, UR5, 0x1 ;  /* 0x00000005080d7c11 */ /* 0x000fe2000f8e08ff */
[----:B------:R-:W-:Y:S01]  /*9680*/  IMAD.MOV.U32 R46, RZ, RZ, R38 ;  /* 0x000000ffff2e7224 */ /* 0x000fe200078e0026 */
[----:B------:R-:W-:Y:S02]  /*9690*/  IADD3 R50, PT, PT, R38, 0xc, RZ ;  /* 0x0000000c26327810 */ /* 0x000fe40007ffe0ff */
[----:B------:R-:W-:Y:S02]  /*96a0*/  MOV R45, RZ ;  /* 0x000000ff002d7202 */ /* 0x000fe40000000f00 */
[----:B------:R-:W-:Y:S02]  /*96b0*/  IADD3 R51, PT, PT, R13, 0x10, R44 ;  /* 0x000000100d337810 */ /* 0x000fe40007ffe02c */
[----:B------:R-:W-:-:S07]  /*96c0*/  IADD3 R49, PT, PT, -R12, RZ, RZ ;  /* 0x000000ff0c317210 */ /* 0x000fce0007ffe1ff */
.L_x_3938:
[----:B------:R-:W-:Y:S01]  /*96d0*/  IADD3 R12, P0, PT, R46, UR6, RZ ;  /* 0x000000062e0c7c10 */ /* 0x000fe2000ff1e0ff */
[----:B------:R-:W0:Y:S04]  /*96e0*/  LDS.U16 R53, [R51+-0x10] ;  /* 0xfffff00033357984 */ /* 0x000e280000000400 */
[----:B------:R-:W-:Y:S01]  /*96f0*/  IMAD.X R13, RZ, RZ, UR12, P0 ;  /* 0x0000000cff0d7e24 */ /* 0x000fe200080e06ff */
[C---:B------:R-:W-:Y:S01]  /*9700*/  LEA R24, P0, R12.reuse, UR10, 0x2 ;  /* 0x0000000a0c187c11 */ /* 0x040fe2000f8010ff */
[----:B------:R-:W1:Y:S03]  /*9710*/  LDS.U16 R58, [R51+-0x8] ;  /* 0xfffff800333a7984 */ /* 0x000e660000000400 */
[----:B------:R-:W-:Y:S01]  /*9720*/  LEA.HI.X R25, R12, UR11, R13, 0x2, P0 ;  /* 0x0000000b0c197c11 */ /* 0x000fe200080f140d */
[----:B------:R-:W2:Y:S04]  /*9730*/  LDS.U16 R59, [R51] ;  /* 0x00000000333b7984 */ /* 0x000ea80000000400 */
[----:B------:R-:W4:Y:S04]  /*9740*/  LDG.E R12, desc[UR36][R24.64] ;  /* 0x00000024180c7981 */ /* 0x000f28000c1e1900 */
[----:B------:R-:W2:Y:S04]  /*9750*/  LDG.E R20, desc[UR36][R24.64+0x10] ;  /* 0x0000102418147981 */ /* 0x000ea8000c1e1900 */
[----:B------:R-:W2:Y:S04]  /*9760*/  LDG.E R26, desc[UR36][R24.64+0x20] ;  /* 0x00002024181a7981 */ /* 0x000ea8000c1e1900 */
[----:B---3--:R-:W3:Y:S01]  /*9770*/  LDG.E R28, desc[UR36][R24.64+0x30] ;  /* 0x00003024181c7981 */ /* 0x008ee2000c1e1900 */
[----:B----4-:R-:W-:-:S04]  /*9780*/  IMAD R12, R47, R12, R46 ;  /* 0x0000000c2f0c7224 */ /* 0x010fc800078e022e */
[----:B------:R-:W-:-:S04]  /*9790*/  IMAD R13, R12, 0xc0, RZ ;  /* 0x000000c00c0d7824 */ /* 0x000fc800078e02ff */
[----:B------:R-:W-:-:S06]  /*97a0*/  IMAD.WIDE R12, R13, 0x2, R10 ;  /* 0x000000020d0c7825 */ /* 0x000fcc00078e020a */
[----:B------:R-:W4:Y:S01]  /*97b0*/  LDG.E.128 R12, desc[UR36][R12.64] ;  /* 0x000000240c0c7981 */ /* 0x000f22000c1e1d00 */
[----:B--2---:R-:W-:-:S04]  /*97c0*/  IMAD R20, R47, R20, R48 ;  /* 0x000000142f147224 */ /* 0x004fc800078e0230 */
[----:B------:R-:W-:Y:S02]  /*97d0*/  IMAD R21, R20, 0xc0, RZ ;  /* 0x000000c014157824 */ /* 0x000fe400078e02ff */
[----:B------:R-:W-:Y:S02]  /*97e0*/  IMAD R26, R47, R26, R52 ;  /* 0x0000001a2f1a7224 */ /* 0x000fe400078e0234 */
[----:B------:R-:W-:-:S04]  /*97f0*/  IMAD.WIDE R20, R21, 0x2, R10 ;  /* 0x0000000215147825 */ /* 0x000fc800078e020a */
[----:B------:R-:W-:Y:S02]  /*9800*/  IMAD R27, R26, 0xc0, RZ ;  /* 0x000000c01a1b7824 */ /* 0x000fe400078e02ff */
[----:B-----5:R-:W2:Y:S01]  /*9810*/  LDG.E.128 R20, desc[UR36][R20.64] ;  /* 0x0000002414147981 */ /* 0x020ea2000c1e1d00 */
[----:B---3--:R-:W-:Y:S02]  /*9820*/  IMAD R28, R47, R28, R50 ;  /* 0x0000001c2f1c7224 */ /* 0x008fe400078e0232 */
[----:B------:R-:W-:-:S04]  /*9830*/  IMAD.WIDE R24, R27, 0x2, R10 ;  /* 0x000000021b187825 */ /* 0x000fc800078e020a */
[----:B------:R-:W-:Y:S02]  /*9840*/  IMAD R29, R28, 0xc0, RZ ;  /* 0x000000c01c1d7824 */ /* 0x000fe400078e02ff */
[----:B------:R-:W3:Y:S02]  /*9850*/  LDG.E.128 R24, desc[UR36][R24.64] ;  /* 0x0000002418187981 */ /* 0x000ee4000c1e1d00 */
[----:B------:R-:W-:-:S06]  /*9860*/  IMAD.WIDE R28, R29, 0x2, R10 ;  /* 0x000000021d1c7825 */ /* 0x000fcc00078e020a */
[----:B------:R-:W3:Y:S01]  /*9870*/  LDG.E.128 R28, desc[UR36][R28.64] ;  /* 0x000000241c1c7981 */ /* 0x000ee2000c1e1d00 */
[----:B0-----:R-:W-:Y:S01]  /*9880*/  HADD2.F32 R54, -RZ, R53.H0_H0 ;  /* 0x20000035ff367230 */ /* 0x001fe20000004100 */
[----:B------:R-:W-:Y:S01]  /*9890*/  IADD3 R49, PT, PT, R49, 0x4, RZ ;  /* 0x0000000431317810 */ /* 0x000fe20007ffe0ff */
[----:B-1----:R-:W-:Y:S01]  /*98a0*/  HADD2.F32 R58, -RZ, R58.H0_H0 ;  /* 0x2000003aff3a7230 */ /* 0x002fe20000004100 */
[----:B------:R-:W-:Y:S01]  /*98b0*/  IADD3 R46, PT, PT, R46, 0x10, RZ ;  /* 0x000000102e2e7810 */ /* 0x000fe20007ffe0ff */
[----:B------:R-:W-:Y:S01]  /*98c0*/  VIADD R48, R48, 0x10 ;  /* 0x0000001030307836 */ /* 0x000fe20000000000 */
[----:B------:R-:W-:Y:S01]  /*98d0*/  ISETP.NE.AND P0, PT, R49, RZ, PT ;  /* 0x000000ff3100720c */ /* 0x000fe20003f05270 */
[----:B------:R-:W-:Y:S01]  /*98e0*/  VIADD R50, R50, 0x10 ;  /* 0x0000001032327836 */ /* 0x000fe20000000000 */
[----:B------:R-:W-:Y:S01]  /*98f0*/  IADD3 R52, PT, PT, R52, 0x10, RZ ;  /* 0x0000001034347810 */ /* 0x000fe20007ffe0ff */
[----:B----4-:R-:W-:Y:S02]  /*9900*/  HADD2.F32 R57, -RZ, R13.H0_H0 ;  /* 0x2000000dff397230 */ /* 0x010fe40000004100 */
[----:B------:R-:W-:-:S02]  /*9910*/  HADD2.F32 R53, -RZ, R12.H0_H0 ;  /* 0x2000000cff357230 */ /* 0x000fc40000004100 */
[----:B------:R-:W-:Y:S02]  /*9920*/  HADD2.F32 R55, -RZ, R12.H1_H1 ;  /* 0x3000000cff377230 */ /* 0x000fe40000004100 */
[C---:B------:R-:W-:Y:S01]  /*9930*/  FFMA.FTZ R57, R54.reuse, R57, R40 ;  /* 0x0000003936397223 */ /* 0x040fe20000010028 */
[----:B------:R-:W-:Y:S01]  /*9940*/  HADD2.F32 R12, -RZ, R13.H1_H1 ;  /* 0x3000000dff0c7230 */ /* 0x000fe20000004100 */
[----:B------:R-:W0:Y:S01]  /*9950*/  LDS.U16 R40, [R51+0x8] ;  /* 0x0000080033287984 */ /* 0x000e220000000400 */
        /* <DEDUP_REMOVED lines=8> */
[--C-:B--2---:R-:W-:Y:S02]  /*99e0*/  HADD2.F32 R34, -RZ, R21.reuse.H0_H0 ;  /* 0x20000015ff227230 */ /* 0x104fe40000004100 */
[C---:B------:R-:W-:Y:S01]  /*99f0*/  FFMA.FTZ R14, R54.reuse, R14, R33 ;  /* 0x0000000e360e7223 */ /* 0x040fe20000010021 */
[----:B------:R-:W-:Y:S02]  /*9a00*/  HADD2.F32 R21, -RZ, R21.H1_H1 ;  /* 0x30000015ff157230 */ /* 0x000fe40000004100 */
[----:B------:R-:W-:Y:S01]  /*9a10*/  FFMA.FTZ R15, R54, R15, R36 ;  /* 0x0000000f360f7223 */ /* 0x000fe20000010024 */
[----:B------:R-:W-:-:S02]  /*9a20*/  HADD2.F32 R35, -RZ, R22.H0_H0 ;  /* 0x20000016ff237230 */ /* 0x000fc40000004100 */
[----:B------:R-:W-:Y:S01]  /*9a30*/  FFMA.FTZ R55, R54, R55, R42 ;  /* 0x0000003736377223 */ /* 0x000fe2000001002a */
[--C-:B------:R-:W-:Y:S02]  /*9a40*/  HADD2.F32 R37, -RZ, R23.reuse.H0_H0 ;  /* 0x20000017ff257230 */ /* 0x100fe40000004100 */
        /* <DEDUP_REMOVED lines=9> */
[--C-:B---3--:R-:W-:Y:S02]  /*9ae0*/  HADD2.F32 R21, -RZ, R24.reuse.H0_H0 ;  /* 0x20000018ff157230 */ /* 0x108fe40000004100 */
[C---:B------:R-:W-:Y:S01]  /*9af0*/  FFMA.FTZ R33, R58.reuse, R33, R53 ;  /* 0x000000213a217223 */ /* 0x040fe20000010035 */
[----:B------:R-:W-:Y:S02]  /*9b00*/  HADD2.F32 R23, -RZ, R24.H1_H1 ;  /* 0x30000018ff177230 */ /* 0x000fe40000004100 */
[----:B------:R-:W-:Y:S01]  /*9b10*/  FFMA.FTZ R20, R58, R20, R55 ;  /* 0x000000143a147223 */ /* 0x000fe20000010037 */
[----:B------:R-:W-:-:S02]  /*9b20*/  HADD2.F32 R37, -RZ, R25.H0_H0 ;  /* 0x20000019ff257230 */ /* 0x000fc40000004100 */
[----:B------:R-:W-:Y:S01]  /*9b30*/  FFMA.FTZ R34, R58, R34, R57 ;  /* 0x000000223a227223 */ /* 0x000fe20000010039 */
[----:B------:R-:W-:Y:S02]  /*9b40*/  HADD2.F32 R22, -RZ, R59.H0_H0 ;  /* 0x2000003bff167230 */ /* 0x000fe40000004100 */
[----:B------:R-:W-:Y:S02]  /*9b50*/  HADD2.F32 R25, -RZ, R25.H1_H1 ;  /* 0x30000019ff197230 */ /* 0x000fe40000004100 */
[--C-:B------:R-:W-:Y:S02]  /*9b60*/  HADD2.F32 R24, -RZ, R26.reuse.H0_H0 ;  /* 0x2000001aff187230 */ /* 0x100fe40000004100 */
[C---:B------:R-:W-:Y:S01]  /*9b70*/  FFMA.FTZ R21, R22.reuse, R21, R33 ;  /* 0x0000001516157223 */ /* 0x040fe20000010021 */
[----:B------:R-:W-:Y:S02]  /*9b80*/  HADD2.F32 R36, -RZ, R27.H1_H1 ;  /* 0x3000001bff247230 */ /* 0x000fe40000004100 */
[----:B------:R-:W-:Y:S01]  /*9b90*/  FFMA.FTZ R12, R22, R25, R12 ;  /* 0x00000019160c7223 */ /* 0x000fe2000001000c */
[----:B------:R-:W-:-:S02]  /*9ba0*/  HADD2.F32 R26, -RZ, R26.H1_H1 ;  /* 0x3000001aff1a7230 */ /* 0x000fc40000004100 */
[C---:B------:R-:W-:Y:S01]  /*9bb0*/  FFMA.FTZ R35, R22.reuse, R24, R35 ;  /* 0x0000001816237223 */ /* 0x040fe20000010023 */
[----:B------:R-:W-:Y:S02]  /*9bc0*/  HADD2.F32 R45, -RZ, R27.H0_H0 ;  /* 0x2000001bff2d7230 */ /* 0x000fe40000004100 */
[C---:B------:R-:W-:Y:S01]  /*9bd0*/  FFMA.FTZ R36, R22.reuse, R36, R15 ;  /* 0x0000002416247223 */ /* 0x040fe2000001000f */
[C---:B------:R-:W-:Y:S01]  /*9be0*/  FFMA.FTZ R20, R22.reuse, R23, R20 ;  /* 0x0000001716147223 */ /* 0x040fe20000010014 */
[C---:B------:R-:W-:Y:S01]  /*9bf0*/  FFMA.FTZ R34, R22.reuse, R37, R34 ;  /* 0x0000002516227223 */ /* 0x040fe20000010022 */
[C---:B------:R-:W-:Y:S01]  /*9c00*/  FFMA.FTZ R13, R22.reuse, R26, R13 ;  /* 0x0000001a160d7223 */ /* 0x040fe2000001000d */
[----:B------:R-:W-:Y:S01]  /*9c10*/  FFMA.FTZ R14, R22, R45, R14 ;  /* 0x0000002d160e7223 */ /* 0x000fe2000001000e */
[----:B0-----:R-:W-:Y:S02]  /*9c20*/  HADD2.F32 R15, -RZ, R40.H0_H0 ;  /* 0x20000028ff0f7230 */ /* 0x001fe40000004100 */
[----:B------:R-:W-:-:S02]  /*9c30*/  HADD2.F32 R25, -RZ, R29.H0_H0 ;  /* 0x2000001dff197230 */ /* 0x000fc40000004100 */
[----:B------:R-:W-:Y:S02]  /*9c40*/  HADD2.F32 R24, -RZ, R30.H0_H0 ;  /* 0x2000001eff187230 */ /* 0x000fe40000004100 */
[----:B------:R-:W-:Y:S02]  /*9c50*/  HADD2.F32 R33, -RZ, R31.H0_H0 ;  /* 0x2000001fff217230 */ /* 0x000fe40000004100 */
[C---:B------:R-:W-:Y:S01]  /*9c60*/  FFMA.FTZ R40, R15.reuse, R25, R34 ;  /* 0x000000190f287223 */ /* 0x040fe20000010022 */
[--C-:B------:R-:W-:Y:S02]  /*9c70*/  HADD2.F32 R22, -RZ, R28.reuse.H0_H0 ;  /* 0x2000001cff167230 */ /* 0x100fe40000004100 */
[C---:B------:R-:W-:Y:S01]  /*9c80*/  FFMA.FTZ R35, R15.reuse, R24, R35 ;  /* 0x000000180f237223 */ /* 0x040fe20000010023 */
[----:B------:R-:W-:Y:S02]  /*9c90*/  HADD2.F32 R23, -RZ, R28.H1_H1 ;  /* 0x3000001cff177230 */ /* 0x000fe40000004100 */
[----:B------:R-:W-:Y:S01]  /*9ca0*/  FFMA.FTZ R33, R15, R33, R14 ;  /* 0x000000210f217223 */ /* 0x000fe2000001000e */
[----:B------:R-:W-:-:S02]  /*9cb0*/  HADD2.F32 R29, -RZ, R29.H1_H1 ;  /* 0x3000001dff1d7230 */ /* 0x000fc40000004100 */
[C---:B------:R-:W-:Y:S01]  /*9cc0*/  FFMA.FTZ R45, R15.reuse, R22, R21 ;  /* 0x000000160f2d7223 */ /* 0x040fe20000010015 */
[----:B------:R-:W-:Y:S02]  /*9cd0*/  HADD2.F32 R30, -RZ, R30.H1_H1 ;  /* 0x3000001eff1e7230 */ /* 0x000fe40000004100 */
[C---:B------:R-:W-:Y:S01]  /*9ce0*/  FFMA.FTZ R42, R15.reuse, R23, R20 ;  /* 0x000000170f2a7223 */ /* 0x040fe20000010014 */
[----:B------:R-:W-:Y:S02]  /*9cf0*/  HADD2.F32 R31, -RZ, R31.H1_H1 ;  /* 0x3000001fff1f7230 */ /* 0x000fe40000004100 */
[----:B------:R-:W-:Y:S01]  /*9d00*/  FFMA.FTZ R37, R15, R29, R12 ;  /* 0x0000001d0f257223 */ /* 0x000fe2000001000c */
[----:B------:R-:W-:Y:S02]  /*9d10*/  VIADD R51, R51, 0x20 ;  /* 0x0000002033337836 */ /* 0x000fe40000000000 */
[C---:B------:R-:W-:Y:S01]  /*9d20*/  FFMA.FTZ R34, R15.reuse, R30, R13 ;  /* 0x0000001e0f227223 */ /* 0x040fe2000001000d */
[----:B------:R-:W-:Y:S01]  /*9d30*/  FFMA.FTZ R36, R15, R31, R36 ;  /* 0x0000001f0f247223 */ /* 0x000fe20000010024 */
[----:B------:R-:W-:Y:S06]  /*9d40*/  @P0 BRA `(.L_x_3938) ;  /* 0xfffffff800600947 */ /* 0x000fec000383ffff */
.L_x_3937:
[----:B------:R-:W-:Y:S05]  /*9d50*/  BSYNC.RECONVERGENT B2 ;  /* 0x0000000000027941 */ /* 0x000fea0003800200 */
.L_x_3936:
        /* <DEDUP_REMOVED lines=10> */
[----:B------:R-:W2:Y:S04]  /*9e00*/  LDG.E R12, desc[UR36][R24.64] ;  /* 0x00000024180c7981 */ /* 0x000ea8000c1e1900 */
[----:B------:R0:W4:Y:S01]  /*9e10*/  LDG.E R13, desc[UR36][R24.64+0x10] ;  /* 0x00001024180d7981 */ /* 0x000122000c1e1900 */
[----:B------:R-:W-:-:S05]  /*9e20*/  IADD3 R26, PT, PT, -R19, R46, RZ ;  /* 0x0000002e131a7210 */ /* 0x000fca0007ffe1ff */
[----:B------:R-:W-:-:S05]  /*9e30*/  IMAD R26, R26, 0x2, R41 ;  /* 0x000000021a1a7824 */ /* 0x000fca00078e0229 */
[----:B0-----:R-:W0:Y:S04]  /*9e40*/  LDS.U16 R24, [R26] ;  /* 0x000000001a187984 */ /* 0x001e280000000400 */
[----:B---3--:R-:W1:Y:S01]  /*9e50*/  LDS.U16 R30, [R26+0x8] ;  /* 0x000008001a1e7984 */ /* 0x008e620000000400 */
[----:B--2---:R-:W-:-:S04]  /*9e60*/  IMAD R12, R47, R12, R46 ;  /* 0x0000000c2f0c7224 */ /* 0x004fc800078e022e */
[----:B------:R-:W-:Y:S02]  /*9e70*/  IMAD R21, R12, 0xc0, RZ ;  /* 0x000000c00c157824 */ /* 0x000fe400078e02ff */
[----:B------:R-:W-:Y:S02]  /*9e80*/  IMAD.MOV.U32 R12, RZ, RZ, 0xc0 ;  /* 0x000000c0ff0c7424 */ /* 0x000fe400078e00ff */
[----:B------:R-:W-:-:S04]  /*9e90*/  IMAD.WIDE R20, R21, 0x2, R10 ;  /* 0x0000000215147825 */ /* 0x000fc800078e020a */
[----:B----4-:R-:W-:Y:S02]  /*9ea0*/  IMAD R13, R47, R13, R46 ;  /* 0x0000000d2f0d7224 */ /* 0x010fe400078e022e */
[----:B-----5:R-:W2:Y:S02]  /*9eb0*/  LDG.E.128 R20, desc[UR36][R20.64] ;  /* 0x0000002414147981 */ /* 0x020ea4000c1e1d00 */
[----:B------:R-:W-:-:S04]  /*9ec0*/  IMAD R13, R13, R12, 0x300 ;  /* 0x000003000d0d7424 */ /* 0x000fc800078e020c */
[----:B------:R-:W-:-:S06]  /*9ed0*/  IMAD.WIDE R12, R13, 0x2, R10 ;  /* 0x000000020d0c7825 */ /* 0x000fcc00078e020a */
[----:B------:R-:W3:Y:S01]  /*9ee0*/  LDG.E.128 R12, desc[UR36][R12.64] ;  /* 0x000000240c0c7981 */ /* 0x000ee2000c1e1d00 */
[----:B0-----:R-:W-:Y:S01]  /*9ef0*/  HADD2.F32 R24, -RZ, R24.H0_H0 ;  /* 0x20000018ff187230 */ /* 0x001fe20000004100 */
[----:B------:R-:W-:Y:S01]  /*9f00*/  IADD3 R46, PT, PT, R46, 0x8, RZ ;  /* 0x000000082e2e7810 */ /* 0x000fe20007ffe0ff */
[----:B-1----:R-:W-:Y:S02]  /*9f10*/  HADD2.F32 R30, -RZ, R30.H0_H0 ;  /* 0x2000001eff1e7230 */ /* 0x002fe40000004100 */
[--C-:B--2---:R-:W-:Y:S02]  /*9f20*/  HADD2.F32 R25, -RZ, R20.reuse.H0_H0 ;  /* 0x20000014ff197230 */ /* 0x104fe40000004100 */
[----:B------:R-:W-:Y:S02]  /*9f30*/  HADD2.F32 R27, -RZ, R20.H1_H1 ;  /* 0x30000014ff1b7230 */ /* 0x000fe40000004100 */
        /* <DEDUP_REMOVED lines=12> */
[----:B---3--:R-:W-:Y:S02]  /*a000*/  HADD2.F32 R45, -RZ, R12.H0_H0 ;  /* 0x2000000cff2d7230 */ /* 0x008fe40000004100 */
[C---:B------:R-:W-:Y:S01]  /*a010*/  FFMA.FTZ R22, R24.reuse, R22, R33 ;  /* 0x0000001618167223 */ /* 0x040fe20000010021 */
[----:B------:R-:W-:Y:S02]  /*a020*/  HADD2.F32 R40, -RZ, R13.H0_H0 ;  /* 0x2000000dff287230 */ /* 0x000fe40000004100 */
[----:B------:R-:W-:Y:S01]  /*a030*/  FFMA.FTZ R23, R24, R23, R36 ;  /* 0x0000001718177223 */ /* 0x000fe20000010024 */
        /* <DEDUP_REMOVED lines=14> */
.L_x_3940:
[----:B------:R-:W-:Y:S05]  /*a120*/  BSYNC.RECONVERGENT B2 ;  /* 0x0000000000027941 */ /* 0x000fea0003800200 */
.L_x_3939:
[----:B------:R-:W-:Y:S05]  /*a130*/  @P0 BRA `(.L_x_3935) ;  /* 0x0000000000780947 */ /* 0x000fea0003800000 */
[----:B------:R-:W0:Y:S01]  /*a140*/  LDCU.64 UR8, c[0x0][0x3c8] ;  /* 0x00007900ff0877ac */ /* 0x000e220008000a00 */
[----:B------:R-:W-:-:S05]  /*a150*/  IADD3 R12, P0, PT, R46, UR6, RZ ;  /* 0x000000062e0c7c10 */ /* 0x000fca000ff1e0ff */
[----:B------:R-:W-:Y:S01]  /*a160*/  IMAD.X R13, RZ, RZ, UR12, P0 ;  /* 0x0000000cff0d7e24 */ /* 0x000fe200080e06ff */
[----:B0-----:R-:W-:-:S04]  /*a170*/  LEA R14, P0, R12, UR8, 0x2 ;  /* 0x000000080c0e7c11 */ /* 0x001fc8000f8010ff */
[----:B------:R-:W-:-:S05]  /*a180*/  LEA.HI.X R15, R12, UR9, R13, 0x2, P0 ;  /* 0x000000090c0f7c11 */ /* 0x000fca00080f140d */
[----:B------:R-:W2:Y:S01]  /*a190*/  LDG.E R14, desc[UR36][R14.64] ;  /* 0x000000240e0e7981 */ /* 0x000ea2000c1e1900 */
[----:B------:R-:W-:-:S05]  /*a1a0*/  IADD3 R24, PT, PT, -R19, R46, RZ ;  /* 0x0000002e13187210 */ /* 0x000fca0007ffe1ff */
[----:B------:R-:W-:-:S06]  /*a1b0*/  IMAD R24, R24, 0x2, R41 ;  /* 0x0000000218187824 */ /* 0x000fcc00078e0229 */
[----:B------:R-:W0:Y:S01]  /*a1c0*/  LDS.U16 R24, [R24] ;  /* 0x0000000018187984 */ /* 0x000e220000000400 */
[----:B--2---:R-:W-:-:S04]  /*a1d0*/  IMAD R47, R47, R14, R46 ;  /* 0x0000000e2f2f7224 */ /* 0x004fc800078e022e */
[----:B------:R-:W-:-:S04]  /*a1e0*/  IMAD R13, R47, 0xc0, RZ ;  /* 0x000000c02f0d7824 */ /* 0x000fc800078e02ff */
[----:B------:R-:W-:-:S05]  /*a1f0*/  IMAD.WIDE R12, R13, 0x2, R10 ;  /* 0x000000020d0c7825 */ /* 0x000fca00078e020a */
[----:B-----5:R-:W2:Y:S01]  /*a200*/  LDG.E.128 R20, desc[UR36][R12.64] ;  /* 0x000000240c147981 */ /* 0x020ea2000c1e1d00 */
[----:B0-----:R-:W-:Y:S02]  /*a210*/  HADD2.F32 R26, -RZ, R24.H0_H0 ;  /* 0x20000018ff1a7230 */ /* 0x001fe40000004100 */
        /* <DEDUP_REMOVED lines=8> */
[--C-:B------:R-:W-:Y:S02]  /*a2a0*/  HADD2.F32 R20, -RZ, R22.reuse.H0_H0 ;  /* 0x20000016ff147230 */ /* 0x100fe40000004100 */
[C---:B------:R-:W-:Y:S01]  /*a2b0*/  FFMA.FTZ R37, R26.reuse, R14, R37 ;  /* 0x0000000e1a257223 */ /* 0x040fe20000010025 */
[----:B------:R-:W-:Y:S02]  /*a2c0*/  HADD2.F32 R21, -RZ, R22.H1_H1 ;  /* 0x30000016ff157230 */ /* 0x000fe40000004100 */
[----:B------:R-:W-:Y:S01]  /*a2d0*/  FFMA.FTZ R33, R26, R12, R33 ;  /* 0x0000000c1a217223 */ /* 0x000fe20000010021 */
[----:B------:R-:W-:-:S02]  /*a2e0*/  HADD2.F32 R23, -RZ, R23.H1_H1 ;  /* 0x30000017ff177230 */ /* 0x000fc40000004100 */
[C---:B------:R-:W-:Y:S01]  /*a2f0*/  FFMA.FTZ R35, R26.reuse, R20, R35 ;  /* 0x000000141a237223 */ /* 0x040fe20000010023 */
[C---:B------:R-:W-:Y:S02]  /*a300*/  FFMA.FTZ R34, R26.reuse, R21, R34 ;  /* 0x000000151a227223 */ /* 0x040fe40000010022 */
[----:B------:R-:W-:-:S07]  /*a310*/  FFMA.FTZ R36, R26, R23, R36 ;  /* 0x000000171a247223 */ /* 0x000fce0000010024 */
.L_x_3935:
[----:B------:R-:W-:Y:S05]  /*a320*/  BSYNC.RECONVERGENT B1 ;  /* 0x0000000000017941 */ /* 0x000fea0003800200 */
.L_x_3934:
[----:B------:R-:W-:Y:S01]  /*a330*/  ISETP.GE.AND P0, PT, R38, R16, PT ;  /* 0x000000102600720c */ /* 0x000fe20003f06270 */
[----:B------:R-:W-:-:S12]  /*a340*/  BSSY.RECONVERGENT B1, `(.L_x_3941) ;  /* 0x000012f000017945 */ /* 0x000fd80003800200 */
[----:B------:R-:W-:Y:S05]  /*a350*/  @P0 BRA `(.L_x_3942) ;  /* 0x0000001000b40947 */ /* 0x000fea0003800000 */
[----:B------:R-:W-:Y:S01]  /*a360*/  VIADDMNMX R13, R38, 0x4, R16, !PT ;  /* 0x00000004260d7846 */ /* 0x000fe20007800110 */
[----:B------:R-:W0:Y:S01]  /*a370*/  LDCU UR4, c[0x0][0x3f8] ;  /* 0x00007f00ff0477ac */ /* 0x000e220008000800 */
[----:B---3--:R-:W-:Y:S01]  /*a380*/  LOP3.LUT R28, RZ, R19, RZ, 0x33, !PT ;  /* 0x00000013ff1c7212 */ /* 0x008fe200078e33ff */
[----:B------:R-:W-:Y:S03]  /*a390*/  BSSY.RECONVERGENT B2, `(.L_x_3943) ;  /* 0x0000046000027945 */ /* 0x000fe60003800200 */
[----:B------:R-:W-:-:S04]  /*a3a0*/  IADD3 R28, PT, PT, -R8, R13, R28 ;  /* 0x0000000d081c7210 */ /* 0x000fc80007ffe11c */
[----:B------:R-:W-:-:S04]  /*a3b0*/  LOP3.LUT R12, R28, 0xc, RZ, 0xc0, !PT ;  /* 0x0000000c1c0c7812 */ /* 0x000fc800078ec0ff */
[----:B------:R-:W-:Y:S01]  /*a3c0*/  ISETP.NE.AND P0, PT, R12, 0xc, PT ;  /* 0x0000000c0c00780c */ /* 0x000fe20003f05270 */
[----:B0-----:R-:W-:-:S12]  /*a3d0*/  IMAD R12, R39, UR4, RZ ;  /* 0x00000004270c7c24 */ /* 0x001fd8000f8e02ff */
[----:B------:R-:W-:Y:S05]  /*a3e0*/  @!P0 BRA `(.L_x_3944) ;  /* 0x0000000400008947 */ /* 0x000fea0003800000 */
[----:B------:R-:W0:Y:S01]  /*a3f0*/  LDC R39, c[0x0][0x3f4] ;  /* 0x0000fd00ff277b82 */ /* 0x000e220000000800 */
[----:B------:R-:W-:Y:S02]  /*a400*/  LEA.HI R13, R28, 0x1, RZ, 0x1e ;  /* 0x000000011c0d7811 */ /* 0x000fe400078ff0ff */
[----:B------:R-:W-:Y:S02]  /*a410*/  LEA R15, R8, UR5, 0x1 ;  /* 0x00000005080f7c11 */ /* 0x000fe4000f8e08ff */
[----:B------:R-:W-:Y:S02]  /*a420*/  LOP3.LUT R13, R13, 0x3, RZ, 0xc0, !PT ;  /* 0x000000030d0d7812 */ /* 0x000fe400078ec0ff */
[----:B------:R-:W-:-:S03]  /*a430*/  IADD3 R44, PT, PT, R44, R15, RZ ;  /* 0x0000000f2c2c7210 */ /* 0x000fc60007ffe0ff */
[----:B------:R-:W-:-:S07]  /*a440*/  IMAD.MOV R13, RZ, RZ, -R13 ;  /* 0x000000ffff0d7224 */ /* 0x000fce00078e0a0d */
.L_x_3947:
        /* <DEDUP_REMOVED lines=11> */
[----:B0-----:R-:W-:-:S06]  /*a500*/  VIADD R22, R20, 0xffffffe ;  /* 0x0ffffffe14167836 */ /* 0x001fcc0000000000 */
[----:B------:R-:W0:Y:S02]  /*a510*/  F2I.FTZ.U32.TRUNC.NTZ R15, R22 ;  /* 0x00000016000f7305 */ /* 0x000e24000021f000 */
[----:B0-----:R-:W-:-:S05]  /*a520*/  IADD3 R14, PT, PT, RZ, -R15, RZ ;  /* 0x8000000fff0e7210 */ /* 0x001fca0007ffe0ff */
[----:B-----5:R-:W-:Y:S02]  /*a530*/  IMAD R23, R14, R21, RZ ;  /* 0x000000150e177224 */ /* 0x020fe400078e02ff */
        /* <DEDUP_REMOVED lines=13> */
[----:B------:R-:W-:Y:S01]  /*a610*/  IMAD.X R22, RZ, RZ, UR12, P1 ;  /* 0x0000000cff167e24 */ /* 0x000fe200088e06ff */
        /* <DEDUP_REMOVED lines=9> */
[--C-:B--2---:R-:W-:Y:S02]  /*a6b0*/  HADD2.F32 R20, -RZ, R26.reuse.H0_H0 ;  /* 0x2000001aff147230 */ /* 0x104fe40000004100 */
[----:B------:R-:W-:Y:S02]  /*a6c0*/  HADD2.F32 R21, -RZ, R26.H1_H1 ;  /* 0x3000001aff157230 */ /* 0x000fe40000004100 */
[--C-:B------:R-:W-:Y:S02]  /*a6d0*/  HADD2.F32 R23, -RZ, R24.reuse.H0_H0 ;  /* 0x20000018ff177230 */ /* 0x100fe40000004100 */
[----:B------:R-:W-:Y:S01]  /*a6e0*/  FFMA.FTZ R35, R22, R20, R35 ;  /* 0x0000001416237223 */ /* 0x000fe20000010023 */
[----:B------:R-:W-:-:S02]  /*a6f0*/  HADD2.F32 R29, -RZ, R24.H1_H1 ;  /* 0x30000018ff1d7230 */ /* 0x000fc40000004100 */
[C---:B------:R-:W-:Y:S01]  /*a700*/  FFMA.FTZ R34, R22.reuse, R21, R34 ;  /* 0x0000001516227223 */ /* 0x040fe20000010022 */
        /* <DEDUP_REMOVED lines=10> */
.L_x_3946:
[----:B------:R-:W-:Y:S05]  /*a7b0*/  BSYNC.RECONVERGENT B3 ;  /* 0x0000000000037941 */ /* 0x000fea0003800200 */
.L_x_3945:
[----:B------:R-:W-:Y:S01]  /*a7c0*/  IADD3 R38, PT, PT, R38, 0x4, RZ ;  /* 0x0000000426267810 */ /* 0x000fe20007ffe0ff */
[----:B------:R-:W-:Y:S01]  /*a7d0*/  VIADD R44, R44, 0x8 ;  /* 0x000000082c2c7836 */ /* 0x000fe20000000000 */
[----:B------:R-:W-:Y:S06]  /*a7e0*/  @P0 BRA `(.L_x_3947) ;  /* 0xfffffffc00180947 */ /* 0x000fec000383ffff */
.L_x_3944:
[----:B------:R-:W-:Y:S05]  /*a7f0*/  BSYNC.RECONVERGENT B2 ;  /* 0x0000000000027941 */ /* 0x000fea0003800200 */
.L_x_3943:
[----:B------:R-:W-:-:S13]  /*a800*/  ISETP.GE.U32.AND P0, PT, R28, 0xc, PT ;  /* 0x0000000c1c00780c */ /* 0x000fda0003f06070 */
[----:B------:R-:W-:Y:S05]  /*a810*/  @!P0 BRA `(.L_x_3942) ;  /* 0x0000000c00848947 */ /* 0x000fea0003800000 */
[----:B------:R-:W0:Y:S02]  /*a820*/  LDC R39, c[0x0][0x3f4] ;  /* 0x0000fd00ff277b82 */ /* 0x000e240000000800 */
.L_x_3956:
[CC--:B0-----:R-:W-:Y:S01]  /*a830*/  ISETP.GE.AND P3, PT, R38.reuse, R39.reuse, PT ;  /* 0x000000272600720c */ /* 0x0c1fe20003f66270 */
[C---:B------:R-:W-:Y:S01]  /*a840*/  VIADD R44, R38.reuse, 0x8 ;  /* 0x00000008262c7836 */ /* 0x040fe20000000000 */
[C---:B------:R-:W-:Y:S01]  /*a850*/  IADD3 R30, PT, PT, R38.reuse, 0x4, RZ ;  /* 0x00000004261e7810 */ /* 0x040fe20007ffe0ff */
[C---:B------:R-:W-:Y:S01]  /*a860*/  IMAD.IADD R20, R38.reuse, 0x1, -R19 ;  /* 0x0000000126147824 */ /* 0x040fe200078e0a13 */
[----:B------:R-:W-:Y:S01]  /*a870*/  IADD3 R14, PT, PT, R38, 0xc, RZ ;  /* 0x0000000c260e7810 */ /* 0x000fe20007ffe0ff */
[----:B------:R-:W-:Y:S01]  /*a880*/  BSSY.RECONVERGENT B2, `(.L_x_3948) ;  /* 0x0000038000027945 */ /* 0x000fe20003800200 */
[-C--:B------:R-:W-:Y:S02]  /*a890*/  ISETP.GE.AND P2, PT, R30, R39.reuse, PT ;  /* 0x000000271e00720c */ /* 0x080fe40003f46270 */
[-C--:B------:R-:W-:Y:S02]  /*a8a0*/  ISETP.GE.AND P0, PT, R44, R39.reuse, PT ;  /* 0x000000272c00720c */ /* 0x080fe40003f06270 */
[----:B------:R-:W-:-:S02]  /*a8b0*/  ISETP.GE.AND P1, PT, R14, R39, PT ;  /* 0x000000270e00720c */ /* 0x000fc40003f26270 */
[----:B------:R-:W-:Y:S01]  /*a8c0*/  LEA R13, R20, R41, 0x1 ;  /* 0x00000029140d7211 */ /* 0x000fe200078e08ff */
[----:B------:R-:W-:Y:S10]  /*a8d0*/  @!P3 BRA `(.L_x_3949) ;  /* 0x0000000000c8b947 */ /* 0x000ff40003800000 */
[----:B------:R-:W-:Y:S01]  /*a8e0*/  IABS R22, R39 ;  /* 0x0000002700167213 */ /* 0x000fe20000000000 */
[----:B------:R-:W-:Y:S01]  /*a8f0*/  IMAD.MOV.U32 R20, RZ, RZ, RZ ;  /* 0x000000ffff147224 */ /* 0x000fe200078e00ff */
[----:B------:R-:W-:Y:S01]  /*a900*/  IABS R24, R38 ;  /* 0x0000002600187213 */ /* 0x000fe20000000000 */
[----:B------:R-:W0:Y:S01]  /*a910*/  LDCU.64 UR8, c[0x0][0x3c8] ;  /* 0x00007900ff0877ac */ /* 0x000e220008000a00 */
[----:B-----5:R-:W1:Y:S01]  /*a920*/  I2F.RP R23, R22 ;  /* 0x0000001600177306 */ /* 0x020e620000209400 */
[----:B------:R-:W-:Y:S02]  /*a930*/  ISETP.GE.AND P4, PT, R38, RZ, PT ;  /* 0x000000ff2600720c */ /* 0x000fe40003f86270 */
[----:B------:R-:W-:-:S05]  /*a940*/  ISETP.NE.AND P5, PT, R39, RZ, PT ;  /* 0x000000ff2700720c */ /* 0x000fca0003fa5270 */
[----:B-1----:R-:W1:Y:S02]  /*a950*/  MUFU.RCP R23, R23 ;  /* 0x0000001700177308 */ /* 0x002e640000001000 */
[----:B-1----:R-:W-:-:S06]  /*a960*/  VIADD R21, R23, 0xffffffe ;  /* 0x0ffffffe17157836 */ /* 0x002fcc0000000000 */
[----:B------:R-:W1:Y:S02]  /*a970*/  F2I.FTZ.U32.TRUNC.NTZ R21, R21 ;  /* 0x0000001500157305 */ /* 0x000e64000021f000 */
[----:B-1----:R-:W-:-:S05]  /*a980*/  IADD3 R15, PT, PT, RZ, -R21, RZ ;  /* 0x80000015ff0f7210 */ /* 0x002fca0007ffe0ff */
[----:B------:R-:W-:-:S04]  /*a990*/  IMAD R15, R15, R22, RZ ;  /* 0x000000160f0f7224 */ /* 0x000fc800078e02ff */
        /* <DEDUP_REMOVED lines=13> */
[----:B0-----:R-:W-:-:S04]  /*aa70*/  LEA R24, P3, R20, UR8, 0x2 ;  /* 0x0000000814187c11 */ /* 0x001fc8000f8610ff */
[----:B------:R-:W-:-:S05]  /*aa80*/  LEA.HI.X R25, R20, UR9, R21, 0x2, P3 ;  /* 0x0000000914197c11 */ /* 0x000fca00098f1415 */
[----:B------:R-:W2:Y:S02]  /*aa90*/  LDG.E R24, desc[UR36][R24.64] ;  /* 0x0000002418187981 */ /* 0x000ea4000c1e1900 */
[----:B--2---:R-:W-:-:S04]  /*aaa0*/  IMAD R15, R12, R24, R15 ;  /* 0x000000180c0f7224 */ /* 0x004fc800078e020f */
[----:B------:R-:W-:-:S04]  /*aab0*/  IMAD R15, R15, 0xc0, RZ ;  /* 0x000000c00f0f7824 */ /* 0x000fc800078e02ff */
[----:B------:R-:W-:Y:S02]  /*aac0*/  IMAD.WIDE R20, R15, 0x2, R10 ;  /* 0x000000020f147825 */ /* 0x000fe400078e020a */
[----:B------:R-:W0:Y:S04]  /*aad0*/  LDS.U16 R15, [R13] ;  /* 0x000000000d0f7984 */ /* 0x000e280000000400 */
[----:B------:R-:W2:Y:S01]  /*aae0*/  LDG.E.128 R20, desc[UR36][R20.64] ;  /* 0x0000002414147981 */ /* 0x000ea2000c1e1d00 */
[----:B0-----:R-:W-:Y:S02]  /*aaf0*/  HADD2.F32 R26, -RZ, R15.H0_H0 ;  /* 0x2000000fff1a7230 */ /* 0x001fe40000004100 */
[--C-:B--2---:R-:W-:Y:S02]  /*ab00*/  HADD2.F32 R24, -RZ, R22.reuse.H0_H0 ;  /* 0x20000016ff187230 */ /* 0x104fe40000004100 */
[----:B------:R-:W-:-:S02]  /*ab10*/  HADD2.F32 R25, -RZ, R22.H1_H1 ;  /* 0x30000016ff197230 */ /* 0x000fc40000004100 */
[----:B------:R-:W-:Y:S02]  /*ab20*/  HADD2.F32 R22, -RZ, R23.H0_H0 ;  /* 0x20000017ff167230 */ /* 0x000fe40000004100 */
        /* <DEDUP_REMOVED lines=11> */
[C---:B------:R-:W-:Y:S02]  /*abe0*/  FFMA.FTZ R37, R26.reuse, R28, R37 ;  /* 0x0000001c1a257223 */ /* 0x040fe40000010025 */
[----:B------:R-:W-:-:S07]  /*abf0*/  FFMA.FTZ R36, R26, R23, R36 ;  /* 0x000000171a247223 */ /* 0x000fce0000010024 */
.L_x_3949:
[----:B------:R-:W-:Y:S05]  /*ac00*/  BSYNC.RECONVERGENT B2 ;  /* 0x0000000000027941 */ /* 0x000fea0003800200 */
.L_x_3948:
[----:B------:R-:W-:Y:S04]  /*ac10*/  BSSY.RECONVERGENT B2, `(.L_x_3950) ;  /* 0x0000034000027945 */ /* 0x000fe80003800200 */
[----:B------:R-:W-:Y:S05]  /*ac20*/  @!P2 BRA `(.L_x_3951) ;  /* 0x0000000000c8a947 */ /* 0x000fea0003800000 */
[----:B------:R-:W-:Y:S01]  /*ac30*/  IABS R22, R39 ;  /* 0x0000002700167213 */ /* 0x000fe20000000000 */
[----:B------:R-:W-:Y:S01]  /*ac40*/  HFMA2 R20, -RZ, RZ, 0, 0 ;  /* 0x00000000ff147431 */ /* 0x000fe200000001ff */
[----:B------:R-:W-:Y:S01]  /*ac50*/  IABS R24, R30 ;  /* 0x0000001e00187213 */ /* 0x000fe20000000000 */
[----:B------:R-:W0:Y:S01]  /*ac60*/  LDCU.64 UR8, c[0x0][0x3c8] ;  /* 0x00007900ff0877ac */ /* 0x000e220008000a00 */
[----:B-----5:R-:W1:Y:S01]  /*ac70*/  I2F.RP R23, R22 ;  /* 0x0000001600177306 */ /* 0x020e620000209400 */
[----:B------:R-:W-:Y:S02]  /*ac80*/  ISETP.GE.AND P3, PT, R30, RZ, PT ;  /* 0x000000ff1e00720c */ /* 0x000fe40003f66270 */
[----:B------:R-:W-:-:S05]  /*ac90*/  ISETP.NE.AND P4, PT, R39, RZ, PT ;  /* 0x000000ff2700720c */ /* 0x000fca0003f85270 */
[----:B-1----:R-:W1:Y:S02]  /*aca0*/  MUFU.RCP R23, R23 ;  /* 0x0000001700177308 */ /* 0x002e640000001000 */
[----:B-1----:R-:W-:-:S06]  /*acb0*/  IADD3 R21, PT, PT, R23, 0xffffffe, RZ ;  /* 0x0ffffffe17157810 */ /* 0x002fcc0007ffe0ff */
[----:B------:R-:W1:Y:S02]  /*acc0*/  F2I.FTZ.U32.TRUNC.NTZ R21, R21 ;  /* 0x0000001500157305 */ /* 0x000e64000021f000 */
[----:B-1----:R-:W-:-:S04]  /*acd0*/  IMAD.MOV R15, RZ, RZ, -R21 ;  /* 0x000000ffff0f7224 */ /* 0x002fc800078e0a15 */
[----:B------:R-:W-:-:S04]  /*ace0*/  IMAD R15, R15, R22, RZ ;  /* 0x000000160f0f7224 */ /* 0x000fc800078e02ff */
        /* <DEDUP_REMOVED lines=10> */
[----:B------:R-:W-:-:S04]  /*ad90*/  @!P4 LOP3.LUT R15, RZ, R39, RZ, 0x33, !PT ;  /* 0x00000027ff0fc212 */ /* 0x000fc800078e33ff */
[----:B------:R-:W-:-:S04]  /*ada0*/  IADD3 R20, P2, PT, R15, UR6, RZ ;  /* 0x000000060f147c10 */ /* 0x000fc8000ff5e0ff */
[----:B------:R-:W-:Y:S02]  /*adb0*/  IADD3.X R21, PT, PT, RZ, UR12, RZ, P2, !PT ;  /* 0x0000000cff157c10 */ /* 0x000fe400097fe4ff */
[----:B0-----:R-:W-:-:S04]  /*adc0*/  LEA R22, P2, R20, UR8, 0x2 ;  /* 0x0000000814167c11 */ /* 0x001fc8000f8410ff */
[----:B------:R-:W-:-:S05]  /*add0*/  LEA.HI.X R23, R20, UR9, R21, 0x2, P2 ;  /* 0x0000000914177c11 */ /* 0x000fca00090f1415 */
[----:B------:R-:W2:Y:S02]  /*ade0*/  LDG.E R22, desc[UR36][R22.64] ;  /* 0x0000002416167981 */ /* 0x000ea4000c1e1900 */
[----:B--2---:R-:W-:-:S04]  /*adf0*/  IMAD R15, R12, R22, R15 ;  /* 0x000000160c0f7224 */ /* 0x004fc800078e020f */
[----:B------:R-:W-:-:S04]  /*ae00*/  IMAD R15, R15, 0xc0, RZ ;  /* 0x000000c00f0f7824 */ /* 0x000fc800078e02ff */
[----:B------:R-:W-:Y:S02]  /*ae10*/  IMAD.WIDE R20, R15, 0x2, R10 ;  /* 0x000000020f147825 */ /* 0x000fe400078e020a */
[----:B------:R-:W0:Y:S04]  /*ae20*/  LDS.U16 R15, [R13+0x8] ;  /* 0x000008000d0f7984 */ /* 0x000e280000000400 */
[----:B------:R-:W2:Y:S01]  /*ae30*/  LDG.E.128 R24, desc[UR36][R20.64] ;  /* 0x0000002414187981 */ /* 0x000ea2000c1e1d00 */
[----:B0-----:R-:W-:Y:S02]  /*ae40*/  HADD2.F32 R28, -RZ, R15.H0_H0 ;  /* 0x2000000fff1c7230 */ /* 0x001fe40000004100 */
[--C-:B--2---:R-:W-:Y:S02]  /*ae50*/  HADD2.F32 R22, -RZ, R26.reuse.H0_H0 ;  /* 0x2000001aff167230 */ /* 0x104fe40000004100 */
[----:B------:R-:W-:-:S02]  /*ae60*/  HADD2.F32 R23, -RZ, R26.H1_H1 ;  /* 0x3000001aff177230 */ /* 0x000fc40000004100 */
[--C-:B------:R-:W-:Y:S02]  /*ae70*/  HADD2.F32 R15, -RZ, R24.reuse.H0_H0 ;  /* 0x20000018ff0f7230 */ /* 0x100fe40000004100 */
[C---:B------:R-:W-:Y:S01]  /*ae80*/  FFMA.FTZ R35, R28.reuse, R22, R35 ;  /* 0x000000161c237223 */ /* 0x040fe20000010023 */
[----:B------:R-:W-:Y:S02]  /*ae90*/  HADD2.F32 R29, -RZ, R24.H1_H1 ;  /* 0x30000018ff1d7230 */ /* 0x000fe40000004100 */
[C---:B------:R-:W-:Y:S01]  /*aea0*/  FFMA.FTZ R34, R28.reuse, R23, R34 ;  /* 0x000000171c227223 */ /* 0x040fe20000010022 */
[----:B------:R-:W-:Y:S02]  /*aeb0*/  HADD2.F32 R26, -RZ, R27.H0_H0 ;  /* 0x2000001bff1a7230 */ /* 0x000fe40000004100 */
        /* <DEDUP_REMOVED lines=9> */
.L_x_3951:
[----:B------:R-:W-:Y:S05]  /*af50*/  BSYNC.RECONVERGENT B2 ;  /* 0x0000000000027941 */ /* 0x000fea0003800200 */
.L_x_3950:
[----:B------:R-:W-:Y:S04]  /*af60*/  BSSY.RECONVERGENT B2, `(.L_x_3952) ;  /* 0x0000034000027945 */ /* 0x000fe80003800200 */
[----:B------:R-:W-:Y:S05]  /*af70*/  @!P0 BRA `(.L_x_3953) ;  /* 0x0000000000c88947 */ /* 0x000fea0003800000 */
        /* <DEDUP_REMOVED lines=50> */
.L_x_3953:
[----:B------:R-:W-:Y:S05]  /*b2a0*/  BSYNC.RECONVERGENT B2 ;  /* 0x0000000000027941 */ /* 0x000fea0003800200 */
.L_x_3952:
[----:B------:R-:W-:Y:S04]  /*b2b0*/  BSSY.RECONVERGENT B2, `(.L_x_3954) ;  /* 0x0000034000027945 */ /* 0x000fe80003800200 */
[----:B------:R-:W-:Y:S05]  /*b2c0*/  @!P1 BRA `(.L_x_3955) ;  /* 0x0000000000c89947 */ /* 0x000fea0003800000 */
[----:B------:R-:W-:Y:S01]  /*b2d0*/  IABS R22, R39 ;  /* 0x0000002700167213 */ /* 0x000fe20000000000 */
[----:B------:R-:W-:Y:S01]  /*b2e0*/  HFMA2 R20, -RZ, RZ, 0, 0 ;  /* 0x00000000ff147431 */ /* 0x000fe200000001ff */
[----:B------:R-:W-:Y:S01]  /*b2f0*/  IABS R24, R14 ;  /* 0x0000000e00187213 */ /* 0x000fe20000000000 */
[----:B------:R-:W0:Y:S01]  /*b300*/  LDCU.64 UR8, c[0x0][0x3c8] ;  /* 0x00007900ff0877ac */ /* 0x000e220008000a00 */
[----:B-----5:R-:W1:Y:S01]  /*b310*/  I2F.RP R23, R22 ;  /* 0x0000001600177306 */ /* 0x020e620000209400 */
[----:B------:R-:W-:Y:S01]  /*b320*/  ISETP.GE.AND P1, PT, R14, RZ, PT ;  /* 0x000000ff0e00720c */ /* 0x000fe20003f26270 */
[----:B------:R-:W2:Y:S01]  /*b330*/  LDS.U16 R13, [R13+0x18] ;  /* 0x000018000d0d7984 */ /* 0x000ea20000000400 */
        /* <DEDUP_REMOVED lines=21> */
[----:B------:R-:W3:Y:S02]  /*b490*/  LDG.E R20, desc[UR36][R20.64] ;  /* 0x0000002414147981 */ /* 0x000ee4000c1e1900 */
[----:B---3--:R-:W-:-:S04]  /*b4a0*/  IMAD R15, R12, R20, R15 ;  /* 0x000000140c0f7224 */ /* 0x008fc800078e020f */
[----:B------:R-:W-:-:S04]  /*b4b0*/  IMAD R15, R15, 0xc0, RZ ;  /* 0x000000c00f0f7824 */ /* 0x000fc800078e02ff */
[----:B------:R-:W-:-:S05]  /*b4c0*/  IMAD.WIDE R14, R15, 0x2, R10 ;  /* 0x000000020f0e7825 */ /* 0x000fca00078e020a */
[----:B------:R-:W3:Y:S01]  /*b4d0*/  LDG.E.128 R24, desc[UR36][R14.64] ;  /* 0x000000240e187981 */ /* 0x000ee2000c1e1d00 */
[----:B--2---:R-:W-:Y:S02]  /*b4e0*/  HADD2.F32 R22, -RZ, R13.H0_H0 ;  /* 0x2000000dff167230 */ /* 0x004fe40000004100 */
[--C-:B---3--:R-:W-:Y:S02]  /*b4f0*/  HADD2.F32 R20, -RZ, R26.reuse.H0_H0 ;  /* 0x2000001aff147230 */ /* 0x108fe40000004100 */
        /* <DEDUP_REMOVED lines=15> */
.L_x_3955:
[----:B------:R-:W-:Y:S05]  /*b5f0*/  BSYNC.RECONVERGENT B2 ;  /* 0x0000000000027941 */ /* 0x000fea0003800200 */
.L_x_3954:
[----:B------:R-:W-:-:S05]  /*b600*/  VIADD R38, R38, 0x10 ;  /* 0x0000001026267836 */ /* 0x000fca0000000000 */
[----:B------:R-:W-:-:S13]  /*b610*/  ISETP.GE.AND P0, PT, R38, R16, PT ;  /* 0x000000102600720c */ /* 0x000fda0003f06270 */
[----:B------:R-:W-:Y:S05]  /*b620*/  @!P0 BRA `(.L_x_3956) ;  /* 0xfffffff000808947 */ /* 0x000fea000383ffff */
.L_x_3942:
[----:B------:R-:W-:Y:S05]  /*b630*/  BSYNC.RECONVERGENT B1 ;  /* 0x0000000000017941 */ /* 0x000fea0003800200 */
.L_x_3941:
[----:B------:R-:W-:-:S13]  /*b640*/  ISETP.NE.AND P0, PT, R8, R43, PT ;  /* 0x0000002b0800720c */ /* 0x000fda0003f05270 */
[----:B------:R-:W-:Y:S05]  /*b650*/  @P0 BRA `(.L_x_3933) ;  /* 0x0000000400a80947 */ /* 0x000fea0003800000 */
        /* <DEDUP_REMOVED lines=9> */
[----:B0-----:R0:W4:Y:S01]  /*b6f0*/  LDG.E R12, desc[UR36][R12.64+0x8] ;  /* 0x000008240c0c7981 */ /* 0x001122000c1e1900 */
[----:B--2---:R-:W-:Y:S01]  /*b700*/  LOP3.LUT R24, R21, 0xff, RZ, 0xc0, !PT ;  /* 0x000000ff15187812 */ /* 0x004fe200078ec0ff */
        /* <DEDUP_REMOVED lines=13> */
[----:B----4-:R-:W-:Y:S01]  /*b7e0*/  FMUL.FTZ R15, R12, R15 ;  /* 0x0000000f0c0f7220 */ /* 0x010fe20000410000 */
        /* <DEDUP_REMOVED lines=17> */
[----:B------:R-:W0:Y:S01]  /*b900*/  I2F.S16 R21, R14 ;  /* 0x0000000e00157306 */ /* 0x000e220000101400 */
[----:B-1----:R-:W-:-:S07]  /*b910*/  FMUL.FTZ R20, R12, R25 ;  /* 0x000000190c147220 */ /* 0x002fce0000410000 */
[----:B------:R-:W1:Y:S01]  /*b920*/  I2F.S16 R13, R13 ;  /* 0x0000000d000d7306 */ /* 0x000e620000101400 */
[----:B0-----:R-:W-:-:S07]  /*b930*/  FMUL.FTZ R16, R12, R21 ;  /* 0x000000150c107220 */ /* 0x001fce0000410000 */
[----:B------:R0:W2:Y:S01]  /*b940*/  I2F.S8 R19, R24 ;  /* 0x0000001800137306 */ /* 0x0000a20000001400 */
[----:B-1----:R-:W-:-:S07]  /*b950*/  FMUL.FTZ R14, R12, R13 ;  /* 0x0000000d0c0e7220 */ /* 0x002fce0000410000 */
[----:B------:R1:W4:Y:S01]  /*b960*/  I2F.S8 R17, R26 ;  /* 0x0000001a00117306 */ /* 0x0003220000001400 */
[----:B0-----:R-:W-:Y:S01]  /*b970*/  F2FP.F16.F32.PACK_AB R24, R10, R15 ;  /* 0x0000000f0a18723e */ /* 0x001fe200000000ff */
[----:B--2---:R-:W-:-:S06]  /*b980*/  FMUL.FTZ R19, R12, R19 ;  /* 0x000000130c137220 */ /* 0x004fcc0000410000 */
[----:B-----5:R-:W0:Y:S01]  /*b990*/  I2F.S8 R23, R22 ;  /* 0x0000001600177306 */ /* 0x020e220000001400 */
[----:B-1----:R-:W-:Y:S01]  /*b9a0*/  F2FP.F16.F32.PACK_AB R26, R16, R19 ;  /* 0x00000013101a723e */ /* 0x002fe200000000ff */
[----:B----4-:R-:W-:-:S05]  /*b9b0*/  FMUL.FTZ R17, R12, R17 ;  /* 0x000000110c117220 */ /* 0x010fca0000410000 */
[----:B------:R-:W-:Y:S01]  /*b9c0*/  F2FP.F16.F32.PACK_AB R25, R14, R17 ;  /* 0x000000110e19723e */ /* 0x000fe200000000ff */
[----:B0-----:R-:W-:-:S05]  /*b9d0*/  FMUL.FTZ R23, R12, R23 ;  /* 0x000000170c177220 */ /* 0x001fca0000410000 */
[----:B------:R-:W-:Y:S01]  /*b9e0*/  F2FP.F16.F32.PACK_AB R27, R20, R23 ;  /* 0x00000017141b723e */ /* 0x000fe200000000ff */
[----:B------:R-:W-:Y:S06]  /*b9f0*/  BRA `(.L_x_3958) ;  /* 0x00000000000c7947 */ /* 0x000fec0003800000 */
.L_x_3957:
[----:B------:R-:W0:Y:S02]  /*ba00*/  LDC.64 R10, c[0x0][0x3a8] ;  /* 0x0000ea00ff0a7b82 */ /* 0x000e240000000a00 */
[----:B0-----:R-:W-:-:S05]  /*ba10*/  IMAD.WIDE R10, R17, 0x2, R10 ;  /* 0x00000002110a7825 */ /* 0x001fca00078e020a */
[----:B------:R0:W5:Y:S02]  /*ba20*/  LDG.E.128 R24, desc[UR36][R10.64] ;  /* 0x000000240a187981 */ /* 0x000164000c1e1d00 */
.L_x_3958:
[----:B------:R-:W1:Y:S02]  /*ba30*/  LDCU.64 UR8, c[0x0][0x460] ;  /* 0x00008c00ff0877ac */ /* 0x000e640008000a00 */
[----:B-1----:R-:W-:-:S04]  /*ba40*/  ISETP.NE.U32.AND P0, PT, RZ, UR8, PT ;  /* 0x00000008ff007c0c */ /* 0x002fc8000bf05070 */
[----:B------:R-:W-:Y:S01]  /*ba50*/  ISETP.NE.AND.EX P0, PT, RZ, UR9, PT, P0 ;  /* 0x00000009ff007c0c */ /* 0x000fe2000bf05300 */
[----:B------:R-:W-:Y:S01]  /*ba60*/  IMAD R41, R150, 0x2, R41 ;  /* 0x0000000296297824 */ /* 0x000fe200078e0229 */
[----:B------:R-:W1:Y:S05]  /*ba70*/  LDCU.64 UR8, c[0x0][0x3c0] ;  /* 0x00007800ff0877ac */ /* 0x000e6a0008000a00 */
[----:B------:R-:W2:Y:S06]  /*ba80*/  LDS.U16 R41, [R41] ;  /* 0x0000000029297984 */ /* 0x000eac0000000400 */
[----:B------:R-:W4:Y:S08]  /*ba90*/  @P0 LDC R12, c[0x0][0x3f8] ;  /* 0x0000fe00ff0c0b82 */ /* 0x000f300000000800 */
[----:B0-----:R-:W0:Y:S01]  /*baa0*/  @P0 LDC.64 R10, c[0x0][0x458] ;  /* 0x00011600ff0a0b82 */ /* 0x001e220000000a00 */
[----:B----4-:R-:W-:-:S04]  /*bab0*/  @P0 IMAD R2, R2, R12, R3 ;  /* 0x0000000c02020224 */ /* 0x010fc800078e0203 */
[----:B------:R-:W-:-:S04]  /*bac0*/  @P0 IMAD R3, R2, 0xc0, R9 ;  /* 0x000000c002030824 */ /* 0x000fc800078e0209 */
[----:B0-----:R-:W-:-:S05]  /*bad0*/  @P0 IMAD.WIDE R2, R3, 0x2, R10 ;  /* 0x0000000203020825 */ /* 0x001fca00078e020a */
[----:B------:R2:W4:Y:S01]  /*bae0*/  @P0 LDG.E.128 R12, desc[UR36][R2.64] ;  /* 0x00000024020c0981 */ /* 0x000522000c1e1d00 */
[----:B------:R-:W-:Y:S02]  /*baf0*/  IMAD R39, R32, R39, R9 ;  /* 0x0000002720277224 */ /* 0x000fe400078e0209 */
[----:B-----5:R-:W-:Y:S02]  /*bb00*/  HFMA2 R24, R24, 1, 1, R4 ;  /* 0x3c003c0018187831 */ /* 0x020fe40000000004 */
[----:B------:R-:W-:Y:S02]  /*bb10*/  IMAD R18, R18, 0xc0, RZ ;  /* 0x000000c012127824 */ /* 0x000fe400078e02ff */
[----:B------:R-:W-:Y:S02]  /*bb20*/  HFMA2 R26, R26, 1, 1, R6 ;  /* 0x3c003c001a1a7831 */ /* 0x000fe40000000006 */
[----:B------:R-:W-:Y:S01]  /*bb30*/  HADD2 R25, R25, R5 ;  /* 0x0000000519197230 */ /* 0x000fe20000000000 */
[----:B------:R-:W-:Y:S01]  /*bb40*/  SHF.R.S32.HI R11, RZ, 0x1f, R39 ;  /* 0x0000001fff0b7819 */ /* 0x000fe20000011427 */
[----:B------:R-:W-:Y:S01]  /*bb50*/  HADD2 R27, R27, R7 ;  /* 0x000000071b1b7230 */ /* 0x000fe20000000000 */
[----:B------:R-:W-:Y:S01]  /*bb60*/  IADD3 R39, P1, PT, R18, R39, RZ ;  /* 0x0000002712277210 */ /* 0x000fe20007f3e0ff */
[----:B--2---:R-:W-:-:S03]  /*bb70*/  HADD2.F32 R2, -RZ, R41.H0_H0 ;  /* 0x20000029ff027230 */ /* 0x004fc60000004100 */
[----:B------:R-:W-:Y:S02]  /*bb80*/  LEA.HI.X.SX32 R18, R18, R11, 0x1, P1 ;  /* 0x0000000b12127211 */ /* 0x000fe400008f0eff */
[----:B-1----:R-:W-:-:S04]  /*bb90*/  LEA R4, P1, R39, UR8, 0x1 ;  /* 0x0000000827047c11 */ /* 0x002fc8000f8208ff */
[----:B------:R-:W-:Y:S01]  /*bba0*/  LEA.HI.X R5, R39, UR9, R18, 0x1, P1 ;  /* 0x0000000927057c11 */ /* 0x000fe200088f0c12 */
[----:B----4-:R-:W-:Y:S02]  /*bbb0*/  @P0 HFMA2 R25, R25, R13, -RZ ;  /* 0x0000000d19190231 */ /* 0x010fe400001000ff */
[----:B------:R-:W-:Y:S02]  /*bbc0*/  @P0 HMUL2 R24, R24, R12 ;  /* 0x0000000c18180232 */ /* 0x000fe40000000000 */
[----:B------:R-:W-:Y:S02]  /*bbd0*/  @P0 HFMA2 R27, R27, R15, -RZ ;  /* 0x0000000f1b1b0231 */ /* 0x000fe400001000ff */
[----:B------:R-:W-:Y:S02]  /*bbe0*/  @P0 HMUL2 R26, R26, R14 ;  /* 0x0000000e1a1a0232 */ /* 0x000fe40000000000 */
[--C-:B------:R-:W-:Y:S02]  /*bbf0*/  HADD2.F32 R3, -RZ, R24.reuse.H0_H0 ;  /* 0x20000018ff037230 */ /* 0x100fe40000004100 */
[----:B------:R-:W-:Y:S01]  /*bc00*/  HADD2.F32 R7, -RZ, R24.H1_H1 ;  /* 0x30000018ff077230 */ /* 0x000fe20000004100 */
[----:B------:R0:W-:Y:S01]  /*bc10*/  STG.E.128 desc[UR36][R4.64], R24 ;  /* 0x0000001804007986 */ /* 0x0001e2000c101d24 */
        /* <DEDUP_REMOVED lines=13> */
[----:B0-----:R-:W-:-:S07]  /*bcf0*/  FFMA.FTZ R36, R2, R15, R36 ;  /* 0x0000000f02247223 */ /* 0x001fce0000010024 */
.L_x_3933:
[----:B------:R-:W-:Y:S05]  /*bd00*/  BSYNC.RECONVERGENT B0 ;  /* 0x0000000000007941 */ /* 0x000fea0003800200 */
.L_x_3932:
        /* <DEDUP_REMOVED lines=9> */
[C---:B------:R-:W-:Y:S02]  /*bda0*/  LOP3.LUT R3, R0.reuse, 0x3e0, RZ, 0xc0, !PT ;  /* 0x000003e000037812 */ /* 0x040fe400078ec0ff */
[----:B------:R-:W-:Y:S02]  /*bdb0*/  ISETP.GT.U32.AND P2, PT, R0, 0x3f, PT ;  /* 0x0000003f0000780c */ /* 0x000fe40003f44070 */
[----:B------:R-:W-:-:S02]  /*bdc0*/  ISETP.NE.AND P3, PT, R3, 0x20, PT ;  /* 0x000000200300780c */ /* 0x000fc40003f65270 */
[----:B------:R-:W-:Y:S01]  /*bdd0*/  ISETP.GT.U32.AND P4, PT, R0, 0x1f, PT ;  /* 0x0000001f0000780c */ /* 0x000fe20003f84070 */
[----:B0-----:R-:W-:-:S06]  /*bde0*/  ULEA UR4, UR5, UR4, 0x18 ;  /* 0x0000000405047291 */ /* 0x001fcc000f8ec0ff */
[----:B------:R-:W-:Y:S01]  /*bdf0*/  LEA R8, R8, UR4, 0x1 ;  /* 0x0000000408087c11 */ /* 0x000fe2000f8e08ff */
[----:B------:R-:W-:Y:S06]  /*be00*/  @P1 BRA `(.L_x_3960) ;  /* 0x0000000000141947 */ /* 0x000fec0003800000 */
[----:B-----5:R-:W-:Y:S02]  /*be10*/  F2FP.F16.F32.PACK_AB R4, R42, R45 ;  /* 0x0000002d2a04723e */ /* 0x020fe400000000ff */
[----:B------:R-:W-:Y:S02]  /*be20*/  F2FP.F16.F32.PACK_AB R5, R37, R40 ;  /* 0x000000282505723e */ /* 0x000fe400000000ff */
[----:B------:R-:W-:Y:S02]  /*be30*/  F2FP.F16.F32.PACK_AB R6, R34, R35 ;  /* 0x000000232206723e */ /* 0x000fe400000000ff */
[----:B------:R-:W-:-:S05]  /*be40*/  F2FP.F16.F32.PACK_AB R7, R36, R33 ;  /* 0x000000212407723e */ /* 0x000fca00000000ff */
[----:B------:R0:W-:Y:S02]  /*be50*/  STS.128 [R8+-0x300], R4 ;  /* 0xfffd000408007388 */ /* 0x0001e40000000c00 */
.L_x_3960:
[----:B------:R-:W-:Y:S05]  /*be60*/  WARPSYNC.ALL ;  /* 0x0000000000007948 */ /* 0x000fea0003800000 */
[----:B------:R-:W-:Y:S06]  /*be70*/  BAR.SYNC.DEFER_BLOCKING 0x0 ;  /* 0x0000000000007b1d */ /* 0x000fec0000010000 */
[----:B------:R-:W-:Y:S04]  /*be80*/  BSSY.RECONVERGENT B0, `(.L_x_3961) ;  /* 0x0000013000007945 */ /* 0x000fe80003800200 */
[----:B------:R-:W-:Y:S05]  /*be90*/  @P2 BRA `(.L_x_3962) ;  /* 0x0000000000442947 */ /* 0x000fea0003800000 */
[----:B0----5:R-:W0:Y:S02]  /*bea0*/  LDS.128 R4, [R8] ;  /* 0x0000000008047984 */ /* 0x021e240000000c00 */
[--C-:B0-----:R-:W-:Y:S02]  /*beb0*/  HADD2.F32 R2, -RZ, R4.reuse.H0_H0 ;  /* 0x20000004ff027230 */ /* 0x101fe40000004100 */
[----:B------:R-:W-:Y:S02]  /*bec0*/  HADD2.F32 R3, -RZ, R4.H1_H1 ;  /* 0x30000004ff037230 */ /* 0x000fe40000004100 */
[--C-:B------:R-:W-:Y:S02]  /*bed0*/  HADD2.F32 R11, -RZ, R5.reuse.H0_H0 ;  /* 0x20000005ff0b7230 */ /* 0x100fe40000004100 */
[----:B------:R-:W-:Y:S01]  /*bee0*/  FADD.FTZ R45, R45, R2 ;  /* 0x000000022d2d7221 */ /* 0x000fe20000010000 */
[----:B------:R-:W-:Y:S02]  /*bef0*/  HADD2.F32 R4, -RZ, R5.H1_H1 ;  /* 0x30000005ff047230 */ /* 0x000fe40000004100 */
[----:B------:R-:W-:Y:S01]  /*bf00*/  FADD.FTZ R42, R42, R3 ;  /* 0x000000032a2a7221 */ /* 0x000fe20000010000 */
[----:B------:R-:W-:-:S02]  /*bf10*/  HADD2.F32 R10, -RZ, R6.H0_H0 ;  /* 0x20000006ff0a7230 */ /* 0x000fc40000004100 */
        /* <DEDUP_REMOVED lines=9> */
.L_x_3962:
[----:B------:R-:W-:Y:S05]  /*bfb0*/  BSYNC.RECONVERGENT B0 ;  /* 0x0000000000007941 */ /* 0x000fea0003800200 */
.L_x_3961:
[----:B------:R-:W-:Y:S06]  /*bfc0*/  BAR.SYNC.DEFER_BLOCKING 0x0 ;  /* 0x0000000000007b1d */ /* 0x000fec0000010000 */
[----:B------:R-:W-:Y:S04]  /*bfd0*/  BSSY.RECONVERGENT B0, `(.L_x_3963) ;  /* 0x0000007000007945 */ /* 0x000fe80003800200 */
[----:B------:R-:W-:Y:S05]  /*bfe0*/  @P3 BRA `(.L_x_3964) ;  /* 0x0000000000143947 */ /* 0x000fea0003800000 */
[----:B0----5:R-:W-:Y:S02]  /*bff0*/  F2FP.F16.F32.PACK_AB R4, R42, R45 ;  /* 0x0000002d2a04723e */ /* 0x021fe400000000ff */
[----:B------:R-:W-:Y:S02]  /*c000*/  F2FP.F16.F32.PACK_AB R5, R37, R40 ;  /* 0x000000282505723e */ /* 0x000fe400000000ff */
[----:B------:R-:W-:Y:S02]  /*c010*/  F2FP.F16.F32.PACK_AB R6, R34, R35 ;  /* 0x000000232206723e */ /* 0x000fe400000000ff */
[----:B------:R-:W-:-:S05]  /*c020*/  F2FP.F16.F32.PACK_AB R7, R36, R33 ;  /* 0x000000212407723e */ /* 0x000fca00000000ff */
[----:B------:R1:W-:Y:S02]  /*c030*/  STS.128 [R8+-0x180], R4 ;  /* 0xfffe800408007388 */ /* 0x0003e40000000c00 */
.L_x_3964:
[----:B------:R-:W-:Y:S05]  /*c040*/  BSYNC.RECONVERGENT B0 ;  /* 0x0000000000007941 */ /* 0x000fea0003800200 */
.L_x_3963:
[----:B------:R-:W-:Y:S06]  /*c050*/  BAR.SYNC.DEFER_BLOCKING 0x0 ;  /* 0x0000000000007b1d */ /* 0x000fec0000010000 */
[----:B------:R-:W-:Y:S04]  /*c060*/  BSSY.RECONVERGENT B0, `(.L_x_3965) ;  /* 0x0000013000007945 */ /* 0x000fe80003800200 */
[----:B------:R-:W-:Y:S05]  /*c070*/  @P4 BRA `(.L_x_3966) ;  /* 0x0000000000444947 */ /* 0x000fea0003800000 */
[----:B01---5:R-:W0:Y:S02]  /*c080*/  LDS.128 R4, [R8] ;  /* 0x0000000008047984 */ /* 0x023e240000000c00 */
        /* <DEDUP_REMOVED lines=16> */
.L_x_3966:
[----:B------:R-:W-:Y:S05]  /*c190*/  BSYNC.RECONVERGENT B0 ;  /* 0x0000000000007941 */ /* 0x000fea0003800200 */
.L_x_3965:
[----:B------:R-:W-:Y:S06]  /*c1a0*/  BAR.SYNC.DEFER_BLOCKING 0x0 ;  /* 0x0000000000007b1d */ /* 0x000fec0000010000 */
.L_x_3959:
[----:B------:R-:W-:-:S13]  /*c1b0*/  ISETP.GT.U32.OR P0, PT, R0, 0x1f, P0 ;  /* 0x0000001f0000780c */ /* 0x000fda0000704470 */
[----:B------:R-:W-:Y:S05]  /*c1c0*/  @P0 EXIT ;  /* 0x000000000000094d */ /* 0x000fea0003800000 */
[----:B------:R-:W4:Y:S02]  /*c1d0*/  LDCU UR4, c[0x0][0x478] ;  /* 0x00008f00ff0477ac */ /* 0x000f240008000800 */
[----:B----4-:R-:W-:-:S09]  /*c1e0*/  UISETP.NE.AND UP0, UPT, UR4, 0x2, UPT ;  /* 0x000000020400788c */ /* 0x010fd2000bf05270 */
[----:B------:R-:W-:Y:S05]  /*c1f0*/  BRA.U UP0, `(.L_x_3967) ;  /* 0x0000000100e07547 */ /* 0x000fea000b800000 */
[----:B------:R-:W4:Y:S01]  /*c200*/  LDC.64 R2, c[0x0][0x470] ;  /* 0x00011c00ff027b82 */ /* 0x000f220000000a00 */
[----:B------:R-:W0:Y:S01]  /*c210*/  LDCU.64 UR4, c[0x0][0x380] ;  /* 0x00007000ff0477ac */ /* 0x000e220008000a00 */
[----:B----4-:R-:W4:Y:S01]  /*c220*/  LDG.E R2, desc[UR36][R2.64] ;  /* 0x0000002402027981 */ /* 0x010f22000c1e1900 */
[----:B------:R-:W-:-:S05]  /*c230*/  IMAD.IADD R9, R32, 0x1, R9 ;  /* 0x0000000120097824 */ /* 0x000fca00078e0209 */
[----:B01----:R-:W-:-:S04]  /*c240*/  IADD3 R8, P0, PT, R9, UR4, RZ ;  /* 0x0000000409087c10 */ /* 0x003fc8000ff1e0ff */
[----:B------:R-:W-:Y:S01]  /*c250*/  LEA.HI.X.SX32 R9, R9, UR5, 0x1, P0 ;  /* 0x0000000509097c11 */ /* 0x000fe200080f0eff */
        /* <DEDUP_REMOVED lines=15> */
[----:B------:R-:W-:Y:S02]  /*c350*/  SHF.L.U32 R0, R0, 0x10, RZ ;  /* 0x0000001000007819 */ /* 0x000fe400000006ff */
[----:B------:R-:W-:Y:S02]  /*c360*/  PRMT R3, R3, 0x7710, RZ ;  /* 0x0000771003037816 */ /* 0x000fe400000000ff */
[----:B-----5:R-:W-:Y:S02]  /*c370*/  LOP3.LUT R4, R0, 0xff0000, RZ, 0xc0, !PT ;  /* 0x00ff000000047812 */ /* 0x020fe400078ec0ff */
[----:B0-----:R-:W-:Y:S01]  /*c380*/  PRMT R34, R34, 0x8880, RZ ;  /* 0x0000888022227816 */ /* 0x001fe200000000ff */
[----:B------:R-:W0:Y:S01]  /*c390*/  F2I.S8.NTZ R42, R42 ;  /* 0x0000002a002a7305 */ /* 0x000e220000202100 */
[----:B------:R-:W-:Y:S02]  /*c3a0*/  PRMT R3, R4, 0x4210, R3 ;  /* 0x0000421004037816 */ /* 0x000fe40000000003 */
[----:B------:R-:W-:-:S04]  /*c3b0*/  PRMT R0, R34, 0x7710, RZ ;  /* 0x0000771022007816 */ /* 0x000fc800000000ff */
[----:B------:R-:W-:Y:S01]  /*c3c0*/  SHF.L.U32 R0, R0, 0x8, RZ ;  /* 0x0000000800007819 */ /* 0x000fe200000006ff */
[----:B------:R-:W4:Y:S01]  /*c3d0*/  F2I.S8.NTZ R40, R40 ;  /* 0x0000002800287305 */ /* 0x000f220000202100 */
[----:B-1----:R-:W-:Y:S02]  /*c3e0*/  PRMT R4, R37, 0x8880, RZ ;  /* 0x0000888025047816 */ /* 0x002fe400000000ff */
[----:B------:R-:W-:Y:S02]  /*c3f0*/  LOP3.LUT R13, R3, 0xff00, R0, 0xf8, !PT ;  /* 0x0000ff00030d7812 */ /* 0x000fe400078ef800 */
[----:B------:R-:W-:Y:S02]  /*c400*/  PRMT R4, R4, 0x7710, RZ ;  /* 0x0000771004047816 */ /* 0x000fe400000000ff */
[----:B0-----:R-:W-:Y:S01]  /*c410*/  PRMT R42, R42, 0x8880, RZ ;  /* 0x000088802a2a7816 */ /* 0x001fe200000000ff */
[----:B------:R-:W0:Y:S01]  /*c420*/  F2I.S8.NTZ R35, R35 ;  /* 0x0000002300237305 */ /* 0x000e220000202100 */
[----:B------:R-:W-:-:S02]  /*c430*/  LOP3.LUT R4, R4, 0xff, RZ, 0xc0, !PT ;  /* 0x000000ff04047812 */ /* 0x000fc400078ec0ff */
[----:B------:R-:W-:Y:S02]  /*c440*/  PRMT R0, R42, 0x7710, RZ ;  /* 0x000077102a007816 */ /* 0x000fe400000000ff */
[----:B----4-:R-:W-:-:S03]  /*c450*/  PRMT R40, R40, 0x8880, RZ ;  /* 0x0000888028287816 */ /* 0x010fc600000000ff */
[----:B------:R-:W1:Y:S01]  /*c460*/  F2I.S8.NTZ R2, R2 ;  /* 0x0000000200027305 */ /* 0x000e620000202100 */
[----:B------:R-:W-:Y:S02]  /*c470*/  LOP3.LUT R6, R0, 0xff, RZ, 0xc0, !PT ;  /* 0x000000ff00067812 */ /* 0x000fe400078ec0ff */
[----:B------:R-:W-:-:S03]  /*c480*/  PRMT R3, R40, 0x7710, RZ ;  /* 0x0000771028037816 */ /* 0x000fc600000000ff */
[----:B------:R-:W-:Y:S01]  /*c490*/  IMAD.WIDE.U32 R6, R6, 0x100, RZ ;  /* 0x0000010006067825 */ /* 0x000fe200078e00ff */
[----:B0-----:R-:W-:Y:S02]  /*c4a0*/  PRMT R35, R35, 0x8880, RZ ;  /* 0x0000888023237816 */ /* 0x001fe400000000ff */
[----:B------:R-:W-:Y:S02]  /*c4b0*/  LOP3.LUT R5, R3, 0xff, RZ, 0xc0, !PT ;  /* 0x000000ff03057812 */ /* 0x000fe400078ec0ff */
[----:B------:R-:W-:Y:S02]  /*c4c0*/  PRMT R0, R35, 0x7710, RZ ;  /* 0x0000771023007816 */ /* 0x000fe400000000ff */
[----:B-1----:R-:W-:Y:S01]  /*c4d0*/  PRMT R10, R2, 0x8880, RZ ;  /* 0x00008880020a7816 */ /* 0x002fe200000000ff */
[----:B------:R-:W-:Y:S01]  /*c4e0*/  IMAD.WIDE.U32 R2, R4, 0x1000000, RZ ;  /* 0x0100000004027825 */ /* 0x000fe200078e00ff */
[----:B------:R-:W-:Y:S02]  /*c4f0*/  LOP3.LUT R13, R13, 0xff, R0, 0xf8, !PT ;  /* 0x000000ff0d0d7812 */ /* 0x000fe400078ef800 */
[----:B------:R-:W-:Y:S01]  /*c500*/  PRMT R0, R10, 0x7710, RZ ;  /* 0x000077100a007816 */ /* 0x000fe200000000ff */
[----:B------:R-:W-:-:S03]  /*c510*/  IMAD.WIDE.U32 R4, R5, 0x10000, RZ ;  /* 0x0001000005047825 */ /* 0x000fc600078e00ff */
[----:B------:R-:W-:Y:S02]  /*c520*/  LOP3.LUT R11, R6, R2, R4, 0xfe, !PT ;  /* 0x00000002060b7212 */ /* 0x000fe400078efe04 */
[----:B------:R-:W-:Y:S02]  /*c530*/  LOP3.LUT R3, R5, R13, R3, 0xfe, !PT ;  /* 0x0000000d05037212 */ /* 0x000fe400078efe03 */
[----:B------:R-:W-:Y:S02]  /*c540*/  LOP3.LUT R2, R11, 0xff, R0, 0xf8, !PT ;  /* 0x000000ff0b027812 */ /* 0x000fe400078ef800 */
[----:B------:R-:W-:-:S05]  /*c550*/  LOP3.LUT R3, R3, R7, RZ, 0xfc, !PT ;  /* 0x0000000703037212 */ /* 0x000fca00078efcff */
[----:B------:R-:W-:Y:S01]  /*c560*/  STG.E.64 desc[UR36][R8.64], R2 ;  /* 0x0000000208007986 */ /* 0x000fe2000c101b24 */
[----:B------:R-:W-:Y:S05]  /*c570*/  EXIT ;  /* 0x000000000000794d */ /* 0x000fea0003800000 */
.L_x_3967:
[----:B------:R-:W4:Y:S01]  /*c580*/  LDC.64 R2, c[0x0][0x380] ;  /* 0x0000e000ff027b82 */ /* 0x000f220000000a00 */
[----:B------:R-:W-:Y:S01]  /*c590*/  IMAD.IADD R9, R32, 0x1, R9 ;  /* 0x0000000120097824 */ /* 0x000fe200078e0209 */
        /* <DEDUP_REMOVED lines=10> */
.L_x_3838:
[----:B------:R-:W-:Y:S01]  /*c640*/  MOV R12, 0x10 ;  /* 0x00000010000c7802 */ /* 0x000fe20000000f00 */
[----:B------:R-:W-:Y:S01]  /*c650*/  IMAD.MOV.U32 R11, RZ, RZ, 0x1f ;  /* 0x0000001fff0b7424 */ /* 0x000fe200078e00ff */
[----:B------:R-:W-:-:S07]  /*c660*/  MOV R15, 0xffffffff ;  /* 0xffffffff000f7802 */ /* 0x000fce0000000f00 */
[----:B0----5:R-:W-:Y:S05]  /*c670*/  WARPSYNC.COLLECTIVE R15, `(.L_x_3968) ;  /* 0x000000000f087348 */ /* 0x021fea0003c00000 */
[----:B------:R1:W2:Y:S02]  /*c680*/  SHFL.BFLY P6, R14, R13, R12, R11 ;  /* 0x0c00000c0d0e7389 */ /* 0x0002a400000c000b */
[----:B012--5:R-:W-:Y:S05]  /*c690*/  ENDCOLLECTIVE ;  /* 0x000000000000791b */ /* 0x027fea0003800000 */
.L_x_3968:
[----:B------:R-:W-:Y:S01]  /*c6a0*/  MOV R12, 0x8 ;  /* 0x00000008000c7802 */ /* 0x000fe20000000f00 */
[----:B------:R-:W-:-:S04]  /*c6b0*/  FADD.FTZ R3, R13, R14 ;  /* 0x0000000e0d037221 */ /* 0x000fc80000010000 */
[----:B------:R-:W-:-:S07]  /*c6c0*/  IMAD.MOV.U32 R13, RZ, RZ, R3 ;  /* 0x000000ffff0d7224 */ /* 0x000fce00078e0003 */
[----:B------:R-:W-:Y:S05]  /*c6d0*/  WARPSYNC.COLLECTIVE R15, `(.L_x_3969) ;  /* 0x000000000f087348 */ /* 0x000fea0003c00000 */
[----:B------:R0:W1:Y:S02]  /*c6e0*/  SHFL.BFLY P6, R14, R13, R12, R11 ;  /* 0x0c00000c0d0e7389 */ /* 0x00006400000c000b */
[----:B01----:R-:W-:Y:S05]  /*c6f0*/  ENDCOLLECTIVE ;  /* 0x000000000000791b */ /* 0x003fea0003800000 */
.L_x_3969:
[----:B------:R-:W-:Y:S01]  /*c700*/  MOV R12, 0x4 ;  /* 0x00000004000c7802 */ /* 0x000fe20000000f00 */
[----:B------:R-:W-:-:S04]  /*c710*/  FADD.FTZ R4, R3, R14 ;  /* 0x0000000e03047221 */ /* 0x000fc80000010000 */
[----:B------:R-:W-:-:S07]  /*c720*/  IMAD.MOV.U32 R13, RZ, RZ, R4 ;  /* 0x000000ffff0d7224 */ /* 0x000fce00078e0004 */
[----:B------:R-:W-:Y:S05]  /*c730*/  WARPSYNC.COLLECTIVE R15, `(.L_x_3970) ;  /* 0x000000000f087348 */ /* 0x000fea0003c00000 */
[----:B------:R0:W1:Y:S02]  /*c740*/  SHFL.BFLY P6, R14, R13, R12, R11 ;  /* 0x0c00000c0d0e7389 */ /* 0x00006400000c000b */
[----:B01----:R-:W-:Y:S05]  /*c750*/  ENDCOLLECTIVE ;  /* 0x000000000000791b */ /* 0x003fea0003800000 */
.L_x_3970:
[----:B------:R-:W-:Y:S01]  /*c760*/  MOV R12, 0x2 ;  /* 0x00000002000c7802 */ /* 0x000fe20000000f00 */
[----:B------:R-:W-:-:S04]  /*c770*/  FADD.FTZ R5, R4, R14 ;  /* 0x0000000e04057221 */ /* 0x000fc80000010000 */
[----:B------:R-:W-:-:S07]  /*c780*/  IMAD.MOV.U32 R13, RZ, RZ, R5 ;  /* 0x000000ffff0d7224 */ /* 0x000fce00078e0005 */
[----:B------:R-:W-:Y:S05]  /*c790*/  WARPSYNC.COLLECTIVE R15, `(.L_x_3971) ;  /* 0x000000000f087348 */ /* 0x000fea0003c00000 */
[----:B------:R0:W1:Y:S02]  /*c7a0*/  SHFL.BFLY P6, R14, R13, R12, R11 ;  /* 0x0c00000c0d0e7389 */ /* 0x00006400000c000b */
[----:B01----:R-:W-:Y:S05]  /*c7b0*/  ENDCOLLECTIVE ;  /* 0x000000000000791b */ /* 0x003fea0003800000 */
.L_x_3971:
[----:B------:R-:W-:Y:S01]  /*c7c0*/  MOV R12, 0x1 ;  /* 0x00000001000c7802 */ /* 0x000fe20000000f00 */
[----:B------:R-:W-:-:S04]  /*c7d0*/  FADD.FTZ R6, R5, R14 ;  /* 0x0000000e05067221 */ /* 0x000fc80000010000 */
[----:B------:R-:W-:-:S07]  /*c7e0*/  IMAD.MOV.U32 R13, RZ, RZ, R6 ;  /* 0x000000ffff0d7224 */ /* 0x000fce00078e0006 */
[----:B------:R-:W-:Y:S05]  /*c7f0*/  WARPSYNC.COLLECTIVE R15, `(.L_x_3972) ;  /* 0x000000000f087348 */ /* 0x000fea0003c00000 */
[----:B------:R0:W1:Y:S02]  /*c800*/  SHFL.BFLY P6, R14, R13, R12, R11 ;  /* 0x0c00000c0d0e7389 */ /* 0x00006400000c000b */
[----:B01----:R-:W-:Y:S05]  /*c810*/  ENDCOLLECTIVE ;  /* 0x000000000000791b */ /* 0x003fea0003800000 */
.L_x_3972:
[----:B------:R-:W-:Y:S05]  /*c820*/  BRA `(.L_x_3973) ;  /* 0xffffff6000207947 */ /* 0x000fea000383ffff */
.L_x_3905:
[----:B------:R-:W-:Y:S01]  /*c830*/  BSSY B1, `(.L_x_3974) ;  /* 0x0000007000017945 */ /* 0x000fe20003800000 */
[----:B------:R-:W-:Y:S01]  /*c840*/  IMAD.MOV.U32 R12, RZ, RZ, 0x1 ;  /* 0x00000001ff0c7424 */ /* 0x000fe200078e00ff */
[----:B------:R-:W-:Y:S01]  /*c850*/  MOV R11, 0x1f ;  /* 0x0000001f000b7802 */ /* 0x000fe20000000f00 */
[----:B------:R-:W-:-:S07]  /*c860*/  IMAD.MOV.U32 R15, RZ, RZ, -0x1 ;  /* 0xffffffffff0f7424 */ /* 0x000fce00078e00ff */
[----:B------:R-:W-:Y:S05]  /*c870*/  WARPSYNC.COLLECTIVE R15, `(.L_x_3975) ;  /* 0x000000000f087348 */ /* 0x000fea0003c00000 */
[----:B------:R0:W1:Y:S02]  /*c880*/  SHFL.BFLY P6, R14, R13, R12, R11 ;  /* 0x0c00000c0d0e7389 */ /* 0x00006400000c000b */
[----:B01----:R-:W-:Y:S05]  /*c890*/  ENDCOLLECTIVE ;  /* 0x000000000000791b */ /* 0x003fea0003800000 */
.L_x_3975:
[----:B------:R-:W-:Y:S05]  /*c8a0*/  BSYNC B1 ;  /* 0x0000000000017941 */ /* 0x000fea0003800000 */
.L_x_3974:
[----:B------:R-:W-:Y:S05]  /*c8b0*/  BRA `(.L_x_3976) ;  /* 0xffffffa400647947 */ /* 0x000fea000383ffff */
.L_x_3909:
[----:B------:R-:W-:Y:S01]  /*c8c0*/  HFMA2 R11, -RZ, RZ, 0, 1.847743988037109375e-06 ;  /* 0x0000001fff0b7431 */ /* 0x000fe200000001ff */
[----:B------:R-:W-:Y:S01]  /*c8d0*/  BSSY B0, `(.L_x_3977) ;  /* 0x0000007000007945 */ /* 0x000fe20003800000 */
[----:B------:R-:W-:Y:S01]  /*c8e0*/  MOV R13, R0 ;  /* 0x00000000000d7202 */ /* 0x000fe20000000f00 */
[----:B------:R-:W-:Y:S02]  /*c8f0*/  IMAD.MOV.U32 R12, RZ, RZ, 0x10 ;  /* 0x00000010ff0c7424 */ /* 0x000fe400078e00ff */
[----:B------:R-:W-:-:S07]  /*c900*/  IMAD.MOV.U32 R15, RZ, RZ, -0x1 ;  /* 0xffffffffff0f7424 */ /* 0x000fce00078e00ff */
[----:B---3-5:R-:W-:Y:S05]  /*c910*/  WARPSYNC.COLLECTIVE R15, `(.L_x_3978) ;  /* 0x000000000f087348 */ /* 0x028fea0003c00000 */
[----:B------:R0:W1:Y:S02]  /*c920*/  SHFL.BFLY P6, R14, R13, R12, R11 ;  /* 0x0c00000c0d0e7389 */ /* 0x00006400000c000b */
[----:B01-3-5:R-:W-:Y:S05]  /*c930*/  ENDCOLLECTIVE ;  /* 0x000000000000791b */ /* 0x02bfea0003800000 */
.L_x_3978:
[----:B------:R-:W-:Y:S05]  /*c940*/  BSYNC B0 ;  /* 0x0000000000007941 */ /* 0x000fea0003800000 */
.L_x_3977:
[----:B------:R-:W-:Y:S01]  /*c950*/  FMNMX.FTZ R13, R14, R0, !PT ;  /* 0x000000000e0d7209 */ /* 0x000fe20007810000 */
[----:B------:R-:W-:Y:S01]  /*c960*/  IMAD.MOV.U32 R11, RZ, RZ, 0x1f ;  /* 0x0000001fff0b7424 */ /* 0x000fe200078e00ff */
[----:B------:R-:W-:Y:S02]  /*c970*/  MOV R12, 0x8 ;  /* 0x00000008000c7802 */ /* 0x000fe40000000f00 */
[----:B------:R-:W-:-:S07]  /*c980*/  MOV R15, 0xffffffff ;  /* 0xffffffff000f7802 */ /* 0x000fce0000000f00 */
[----:B------:R-:W-:Y:S05]  /*c990*/  WARPSYNC.COLLECTIVE R15, `(.L_x_3979) ;  /* 0x000000000f087348 */ /* 0x000fea0003c00000 */
[----:B------:R0:W1:Y:S02]  /*c9a0*/  SHFL.BFLY P6, R14, R13, R12, R11 ;  /* 0x0c00000c0d0e7389 */ /* 0x00006400000c000b */
[----:B01----:R-:W-:Y:S05]  /*c9b0*/  ENDCOLLECTIVE ;  /* 0x000000000000791b */ /* 0x003fea0003800000 */
.L_x_3979:
[----:B------:R-:W-:Y:S01]  /*c9c0*/  HFMA2 R12, -RZ, RZ, 0, 2.384185791015625e-07 ;  /* 0x00000004ff0c7431 */ /* 0x000fe200000001ff */
[----:B------:R-:W-:-:S05]  /*c9d0*/  FMNMX.FTZ R3, R13, R14, !PT ;  /* 0x0000000e0d037209 */ /* 0x000fca0007810000 */
[----:B------:R-:W-:-:S07]  /*c9e0*/  IMAD.MOV.U32 R13, RZ, RZ, R3 ;  /* 0x000000ffff0d7224 */ /* 0x000fce00078e0003 */
[----:B------:R-:W-:Y:S05]  /*c9f0*/  WARPSYNC.COLLECTIVE R15, `(.L_x_3980) ;  /* 0x000000000f087348 */ /* 0x000fea0003c00000 */
[----:B------:R0:W1:Y:S02]  /*ca00*/  SHFL.BFLY P6, R14, R13, R12, R11 ;  /* 0x0c00000c0d0e7389 */ /* 0x00006400000c000b */
[----:B01----:R-:W-:Y:S05]  /*ca10*/  ENDCOLLECTIVE ;  /* 0x000000000000791b */ /* 0x003fea0003800000 */
.L_x_3980:
[----:B------:R-:W-:Y:S02]  /*ca20*/  MOV R12, 0x2 ;  /* 0x00000002000c7802 */ /* 0x000fe40000000f00 */
[----:B------:R-:W-:-:S05]  /*ca30*/  FMNMX.FTZ R4, R3, R14, !PT ;  /* 0x0000000e03047209 */ /* 0x000fca0007810000 */
[----:B------:R-:W-:-:S07]  /*ca40*/  IMAD.MOV.U32 R13, RZ, RZ, R4 ;  /* 0x000000ffff0d7224 */ /* 0x000fce00078e0004 */
[----:B------:R-:W-:Y:S05]  /*ca50*/  WARPSYNC.COLLECTIVE R15, `(.L_x_3981) ;  /* 0x000000000f087348 */ /* 0x000fea0003c00000 */
[----:B------:R0:W1:Y:S02]  /*ca60*/  SHFL.BFLY P6, R14, R13, R12, R11 ;  /* 0x0c00000c0d0e7389 */ /* 0x00006400000c000b */
[----:B01----:R-:W-:Y:S05]  /*ca70*/  ENDCOLLECTIVE ;  /* 0x000000000000791b */ /* 0x003fea0003800000 */
.L_x_3981:
[----:B------:R-:W-:Y:S05]  /*ca80*/  BRA `(.L_x_3982) ;  /* 0xffffffa400ac7947 */ /* 0x000fea000383ffff */
.L_x_3983:
        /* <DEDUP_REMOVED lines=15> */
.L_x_5602:


//--------------------- .text._ZN4mmha33masked_multihead_attention_kernelItLi192ELi256ELi4ELi32ELi64ELb0ELb1EEEv26Multihead_attention_paramsIT_XT5_EE --------------------------
	.section	.text._ZN4mmha33masked_multihead_attention_kernelItLi192ELi256ELi4ELi32ELi64ELb0ELb1EEEv26Multihead_attention_paramsIT_XT5_EE,"ax",@progbits
	.align	128
        .global         _ZN4mmha33masked_multihead_attention_kernelItLi192ELi256ELi4ELi32ELi64ELb0ELb1EEEv26Multihead_attention_paramsIT_XT5_EE
        .type           _ZN4mmha33masked_multihead_attention_kernelItLi192ELi256ELi4ELi32ELi64ELb0ELb1EEEv26Multihead_attention_paramsIT_XT5_EE,@function
        .size           _ZN4mmha33masked_multihead_attention_kernelItLi192ELi256ELi4ELi32ELi64ELb0ELb1EEEv26Multihead_attention_paramsIT_XT5_EE,(.L_x_5603 - _ZN4mmha33masked_multihead_attention_kernelItLi192ELi256ELi4ELi32ELi64ELb0ELb1EEEv26Multihead_attention_paramsIT_XT5_EE)
        .other          _ZN4mmha33masked_multihead_attention_kernelItLi192ELi256ELi4ELi32ELi64ELb0ELb1EEEv26Multihead_attention_paramsIT_XT5_EE,@"STO_CUDA_ENTRY STV_DEFAULT"
_ZN4mmha33masked_multihead_attention_kernelItLi192ELi256ELi4ELi32ELi64ELb0ELb1EEEv26Multihead_attention_paramsIT_XT5_EE:
.text._ZN4mmha33masked_multihead_attention_kernelItLi192ELi256ELi4ELi32ELi64ELb0ELb1EEEv26Multihead_attention_paramsIT_XT5_EE:
        /* <DEDUP_REMOVED lines=12> */
.L_x_3984:
[----:B------:R-:W1:Y:S01]  /*00c0*/  LDC.64 R2, c[0x0][0x4a0] ;  /* 0x00012800ff027b82 */ /* 0x000e620000000a00 */
[----:B------:R-:W3:Y:S07]  /*00d0*/  LDCU UR4, c[0x0][0x3f4] ;  /* 0x00007e80ff0477ac */ /* 0x000eee0008000800 */
[----:B------:R-:W4:Y:S01]  /*00e0*/  LDC R9, c[0x0][0x3f0] ;  /* 0x0000fc00ff097b82 */ /* 0x000f220000000800 */
[----:B-1----:R-:W-:-:S04]  /*00f0*/  ISETP.NE.U32.AND P0, PT, R2, RZ, PT ;  /* 0x000000ff0200720c */ /* 0x002fc80003f05070 */
[----:B------:R-:W-:Y:S02]  /*0100*/  ISETP.NE.AND.EX P0, PT, R3, RZ, PT, P0 ;  /* 0x000000ff0300720c */ /* 0x000fe40003f05300 */
[----:B----4-:R-:W-:-:S04]  /*0110*/  IABS R7, R9 ;  /* 0x0000000900077213 */ /* 0x010fc80000000000 */
[----:B------:R-:W1:Y:S07]  /*0120*/  I2F.RP R0, R7 ;  /* 0x0000000700007306 */ /* 0x000e6e0000209400 */
[----:B------:R-:W2:Y:S02]  /*0130*/  @P0 LDC.64 R2, c[0x0][0x4a0] ;  /* 0x00012800ff020b82 */ /* 0x000ea40000000a00 */
[----:B--2---:R-:W-:-:S05]  /*0140*/  @P0 IMAD.WIDE.U32 R2, R52, 0x4, R2 ;  /* 0x0000000434020825 */ /* 0x004fca00078e0002 */
[----:B------:R2:W4:Y:S01]  /*0150*/  @P0 LDG.E R6, desc[UR36][R2.64] ;  /* 0x0000002402060981 */ /* 0x000522000c1e1900 */
[----:B-1----:R-:W1:Y:S01]  /*0160*/  MUFU.RCP R0, R0 ;  /* 0x0000000000007308 */ /* 0x002e620000001000 */
[----:B------:R-:W-:Y:S01]  /*0170*/  IMAD.MOV.U32 R17, RZ, RZ, RZ ;  /* 0x000000ffff117224 */ /* 0x000fe200078e00ff */
[----:B--2---:R-:W2:Y:S01]  /*0180*/  LDC.64 R2, c[0x0][0x460] ;  /* 0x00011800ff027b82 */ /* 0x004ea20000000a00 */
[----:B-1----:R-:W-:-:S05]  /*0190*/  VIADD R4, R0, 0xffffffe ;  /* 0x0ffffffe00047836 */ /* 0x002fca0000000000 */
[----:B------:R1:W0:Y:S02]  /*01a0*/  F2I.FTZ.U32.TRUNC.NTZ R5, R4 ;  /* 0x0000000400057305 */ /* 0x000224000021f000 */
[----:B-1----:R-:W-:Y:S01]  /*01b0*/  IMAD.MOV.U32 R4, RZ, RZ, RZ ;  /* 0x000000ffff047224 */ /* 0x002fe200078e00ff */
[----:B--2---:R-:W-:Y:S02]  /*01c0*/  ISETP.NE.U32.AND P1, PT, R2, RZ, PT ;  /* 0x000000ff0200720c */ /* 0x004fe40003f25070 */
[----:B0-----:R-:W-:Y:S02]  /*01d0*/  IADD3 R8, PT, PT, RZ, -R5, RZ ;  /* 0x80000005ff087210 */ /* 0x001fe40007ffe0ff */
[----:B------:R-:W-:-:S03]  /*01e0*/  ISETP.NE.AND.EX P1, PT, R3, RZ, PT, P1 ;  /* 0x000000ff0300720c */ /* 0x000fc60003f25310 */
[----:B------:R-:W-:Y:S01]  /*01f0*/  IMAD R11, R8, R7, RZ ;  /* 0x00000007080b7224 */ /* 0x000fe200078e02ff */
[----:B------:R-:W-:-:S03]  /*0200*/  IABS R8, R52 ;  /* 0x0000003400087213 */ /* 0x000fc60000000000 */
[----:B------:R-:W-:-:S06]  /*0210*/  IMAD.HI.U32 R5, R5, R11, R4 ;  /* 0x0000000b05057227 */ /* 0x000fcc00078e0004 */
[----:B------:R-:W-:-:S04]  /*0220*/  IMAD.HI.U32 R0, R5, R8, RZ ;  /* 0x0000000805007227 */ /* 0x000fc800078e00ff */
[----:B------:R-:W-:-:S04]  /*0230*/  IMAD.MOV R5, RZ, RZ, -R0 ;  /* 0x000000ffff057224 */ /* 0x000fc800078e0a00 */
[----:B------:R-:W-:-:S05]  /*0240*/  IMAD R4, R7, R5, R8 ;  /* 0x0000000507047224 */ /* 0x000fca00078e0208 */
[----:B------:R-:W-:-:S13]  /*0250*/  ISETP.GT.U32.AND P3, PT, R7, R4, PT ;  /* 0x000000040700720c */ /* 0x000fda0003f64070 */
[-C--:B------:R-:W-:Y:S01]  /*0260*/  @!P3 IADD3 R4, PT, PT, R4, -R7.reuse, RZ ;  /* 0x800000070404b210 */ /* 0x080fe20007ffe0ff */
[----:B------:R-:W-:Y:S01]  /*0270*/  @!P3 VIADD R0, R0, 0x1 ;  /* 0x000000010000b836 */ /* 0x000fe20000000000 */
[----:B------:R-:W-:Y:S02]  /*0280*/  ISETP.NE.AND P3, PT, R9, RZ, PT ;  /* 0x000000ff0900720c */ /* 0x000fe40003f65270 */
[----:B------:R-:W-:Y:S02]  /*0290*/  ISETP.GE.U32.AND P2, PT, R4, R7, PT ;  /* 0x000000070400720c */ /* 0x000fe40003f46070 */
[----:B------:R-:W-:Y:S01]  /*02a0*/  LOP3.LUT R7, R52, R9, RZ, 0x3c, !PT ;  /* 0x0000000934077212 */ /* 0x000fe200078e3cff */
[----:B------:R-:W0:Y:S03]  /*02b0*/  @!P0 LDC R10, c[0x0][0x40c] ;  /* 0x00010300ff0a8b82 */ /* 0x000e260000000800 */
[----:B------:R-:W-:-:S05]  /*02c0*/  ISETP.GE.AND P4, PT, R7, RZ, PT ;  /* 0x000000ff0700720c */ /* 0x000fca0003f86270 */
[----:B------:R-:W1:Y:S02]  /*02d0*/  @P1 LDC.64 R4, c[0x0][0x460] ;  /* 0x00011800ff041b82 */ /* 0x000e640000000a00 */
[----:B------:R-:W-:-:S05]  /*02e0*/  @P2 VIADD R0, R0, 0x1 ;  /* 0x0000000100002836 */ /* 0x000fca0000000000 */
[----:B------:R-:W-:Y:S02]  /*02f0*/  MOV R11, R0 ;  /* 0x00000000000b7202 */ /* 0x000fe40000000f00 */
[----:B---3--:R-:W-:-:S03]  /*0300*/  MOV R0, UR4 ;  /* 0x0000000400007c02 */ /* 0x008fc60008000f00 */
[----:B------:R-:W-:Y:S01]  /*0310*/  @!P4 IMAD.MOV R11, RZ, RZ, -R11 ;  /* 0x000000ffff0bc224 */ /* 0x000fe200078e0a0b */
[----:B------:R-:W-:Y:S02]  /*0320*/  IABS R8, R0 ;  /* 0x0000000000087213 */ /* 0x000fe40000000000 */
[----:B------:R-:W-:Y:S02]  /*0330*/  @!P3 LOP3.LUT R11, RZ, R9, RZ, 0x33, !PT ;  /* 0x00000009ff0bb212 */ /* 0x000fe400078e33ff */
[----:B------:R-:W2:Y:S01]  /*0340*/  I2F.RP R0, R8 ;  /* 0x0000000800007306 */ /* 0x000ea20000209400 */
[----:B------:R-:W4:Y:S01]  /*0350*/  @P0 LDC R9, c[0x0][0x430] ;  /* 0x00010c00ff090b82 */ /* 0x000f220000000800 */
[----:B0-----:R-:W-:Y:S01]  /*0360*/  @!P0 R2UR UR40, R10 ;  /* 0x000000000a2882ca */ /* 0x001fe200000e0000 */
[----:B-1----:R-:W-:Y:S01]  /*0370*/  @P1 IMAD.WIDE R4, R11, 0x4, R4 ;  /* 0x000000040b041825 */ /* 0x002fe200078e0204 */
[----:B------:R-:W0:Y:S05]  /*0380*/  S2R R51, SR_TID.X ;  /* 0x0000000000337919 */ /* 0x000e2a0000002100 */
[----:B------:R-:W1:Y:S01]  /*0390*/  LDC R10, c[0x0][0x3f8] ;  /* 0x0000fe00ff0a7b82 */ /* 0x000e620000000800 */
[----:B------:R3:W5:Y:S01]  /*03a0*/  @P1 LDG.E R17, desc[UR36][R4.64] ;  /* 0x0000002404111981 */ /* 0x000762000c1e1900 */
[----:B------:R-:W-:Y:S01]  /*03b0*/  UISETP.NE.AND UP0, UPT, UR4, URZ, UPT ;  /* 0x000000ff0400728c */ /* 0x000fe2000bf05270 */
[----:B------:R-:W-:Y:S01]  /*03c0*/  BSSY.RECONVERGENT B0, `(.L_x_3985) ;  /* 0x0000066000007945 */ /* 0x000fe20003800200 */
[----:B--2---:R-:W2:Y:S01]  /*03d0*/  MUFU.RCP R0, R0 ;  /* 0x0000000000007308 */ /* 0x004ea20000001000 */
[----:B------:R-:W3:Y:S01]  /*03e0*/  S2R R53, SR_CTAID.X ;  /* 0x0000000000357919 */ /* 0x000ee20000002500 */
[----:B------:R-:W-:-:S02]  /*03f0*/  CS2R R26, SRZ ;  /* 0x00000000001a7805 */ /* 0x000fc4000001ff00 */
[----:B------:R-:W-:Y:S01]  /*0400*/  CS2R R24, SRZ ;  /* 0x0000000000187805 */ /* 0x000fe2000001ff00 */
[----:B--2---:R-:W-:Y:S02]  /*0410*/  VIADD R7, R0, 0xffffffe ;  /* 0x0ffffffe00077836 */ /* 0x004fe40000000000 */
[----:B-1----:R-:W-:-:S04]  /*0420*/  IMAD R18, R11, R10, RZ ;  /* 0x0000000a0b127224 */ /* 0x002fc800078e02ff */
[----:B------:R-:W1:Y:S01]  /*0430*/  F2I.FTZ.U32.TRUNC.NTZ R7, R7 ;  /* 0x0000000700077305 */ /* 0x000e62000021f000 */
[----:B0-----:R-:W-:Y:S01]  /*0440*/  ISETP.GT.U32.AND P3, PT, R51, 0x17, PT ;  /* 0x000000173300780c */ /* 0x001fe20003f64070 */
[----:B---3--:R-:W-:Y:S01]  /*0450*/  IMAD R19, R52, R10, R53 ;  /* 0x0000000a34137224 */ /* 0x008fe200078e0235 */
[----:B-1----:R-:W-:-:S05]  /*0460*/  IADD3 R5, PT, PT, RZ, -R7, RZ ;  /* 0x80000007ff057210 */ /* 0x002fca0007ffe0ff */
[----:B------:R-:W-:Y:S02]  /*0470*/  IMAD R5, R5, R8, RZ ;  /* 0x0000000805057224 */ /* 0x000fe400078e02ff */
[----:B----4-:R-:W-:-:S05]  /*0480*/  @P0 IMAD.IADD R6, R6, 0x1, R9 ;  /* 0x0000000106060824 */ /* 0x010fca00078e0209 */
[----:B------:R-:W-:Y:S01]  /*0490*/  @P0 R2UR UR40, R6 ;  /* 0x00000000062802ca */ /* 0x000fe200000e0000 */
[----:B------:R-:W-:-:S04]  /*04a0*/  IMAD.MOV.U32 R6, RZ, RZ, RZ ;  /* 0x000000ffff067224 */ /* 0x000fc800078e00ff */
[----:B------:R-:W-:-:S08]  /*04b0*/  IMAD.HI.U32 R6, R7, R5, R6 ;  /* 0x0000000507067227 */ /* 0x000fd000078e0006 */
[----:B------:R-:W-:Y:S01]  /*04c0*/  IABS R0, UR40 ;  /* 0x0000002800007c13 */ /* 0x000fe20008000000 */
[----:B------:R-:W-:Y:S02]  /*04d0*/  UISETP.GE.AND UP1, UPT, UR40, URZ, UPT ;  /* 0x000000ff2800728c */ /* 0x000fe4000bf26270 */
[----:B------:R-:W-:Y:S02]  /*04e0*/  UIADD3 UR39, UPT, UPT, UR40, 0x1, -UR4 ;  /* 0x0000000128277890 */ /* 0x000fe4000fffe804 */
[----:B------:R-:W-:Y:S02]  /*04f0*/  IMAD.MOV.U32 R5, RZ, RZ, R0 ;  /* 0x000000ffff057224 */ /* 0x000fe400078e0000 */
[----:B------:R-:W-:Y:S02]  /*0500*/  UISETP.LT.AND UP2, UPT, URZ, UR39, UPT ;  /* 0x00000027ff00728c */ /* 0x000fe4000bf41270 */
[----:B------:R-:W-:Y:S02]  /*0510*/  IMAD.HI.U32 R6, R6, R5, RZ ;  /* 0x0000000506067227 */ /* 0x000fe400078e00ff */
[----:B------:R-:W-:-:S03]  /*0520*/  USEL UR39, URZ, UR39, !UP2 ;  /* 0x00000027ff277287 */ /* 0x000fc6000d000000 */
[----:B------:R-:W-:-:S05]  /*0530*/  IADD3 R6, PT, PT, -R6, RZ, RZ ;  /* 0x000000ff06067210 */ /* 0x000fca0007ffe1ff */
[----:B------:R-:W-:Y:S02]  /*0540*/  IMAD R6, R8, R6, R5 ;  /* 0x0000000608067224 */ /* 0x000fe400078e0205 */
[----:B------:R-:W0:Y:S03]  /*0550*/  LDC R5, c[0x0][0x3e8] ;  /* 0x0000fa00ff057b82 */ /* 0x000e260000000800 */
[----:B------:R-:W-:-:S13]  /*0560*/  R2UR UR38, R6 ;  /* 0x00000000062672ca */ /* 0x000fda00000e0000 */
[----:B------:R-:W-:-:S13]  /*0570*/  ISETP.GT.U32.AND P0, PT, R8, UR38, PT ;  /* 0x0000002608007c0c */ /* 0x000fda000bf04070 */
[----:B------:R-:W-:-:S04]  /*0580*/  @!P0 IADD3 R0, PT, PT, -R8, UR38, RZ ;  /* 0x0000002608008c10 */ /* 0x000fc8000fffe1ff */
[----:B------:R-:W-:Y:S02]  /*0590*/  @!P0 R2UR UR38, R0 ;  /* 0x00000000002682ca */ /* 0x000fe400000e0000 */
[----:B0-----:R-:W-:-:S11]  /*05a0*/  ISETP.NE.AND P0, PT, R5, RZ, PT ;  /* 0x000000ff0500720c */ /* 0x001fd60003f05270 */
[----:B------:R-:W-:Y:S02]  /*05b0*/  ISETP.GT.U32.AND P1, PT, R8, UR38, PT ;  /* 0x0000002608007c0c */ /* 0x000fe4000bf24070 */
[----:B------:R-:W-:Y:S02]  /*05c0*/  @P0 IMAD R0, R52, R5, RZ ;  /* 0x0000000534000224 */ /* 0x000fe400078e02ff */
[----:B------:R-:W-:Y:S02]  /*05d0*/  @!P0 IMAD R16, R19, 0xc0, RZ ;  /* 0x000000c013108824 */ /* 0x000fe400078e02ff */
[----:B------:R-:W-:Y:S02]  /*05e0*/  @P0 IMAD R16, R53, 0xc0, R0 ;  /* 0x000000c035100824 */ /* 0x000fe400078e0200 */
[----:B------:R-:W-:-:S04]  /*05f0*/  IMAD.SHL.U32 R0, R51, 0x8, RZ ;  /* 0x0000000833007824 */ /* 0x000fc800078e00ff */
[----:B------:R-:W-:Y:S01]  /*0600*/  IMAD.IADD R33, R0, 0x1, R16 ;  /* 0x0000000100217824 */ /* 0x000fe200078e0210 */
[----:B------:R-:W-:-:S04]  /*0610*/  @!P1 IADD3 R8, PT, PT, -R8, UR38, RZ ;  /* 0x0000002608089c10 */ /* 0x000fc8000fffe1ff */
[----:B------:R-:W-:Y:S01]  /*0620*/  @!P1 R2UR UR38, R8 ;  /* 0x00000000082692ca */ /* 0x000fe200000e0000 */
[----:B------:R-:W-:-:S12]  /*0630*/  IMAD R8, R53, 0xc0, R0 ;  /* 0x000000c035087824 */ /* 0x000fd800078e0200 */
[----:B------:R-:W-:Y:S02]  /*0640*/  @!UP1 UIADD3 UR38, UPT, UPT, -UR38, URZ, URZ ;  /* 0x000000ff26269290 */ /* 0x000fe4000fffe1ff */
[----:B------:R-:W-:Y:S01]  /*0650*/  @!UP0 ULOP3.LUT UR38, URZ, UR4, URZ, 0x33, !UPT ;  /* 0x00000004ff268292 */ /* 0x000fe2000f8e33ff */
[----:B------:R-:W-:Y:S11]  /*0660*/  @P3 BRA `(.L_x_3986) ;  /* 0x0000000000ec3947 */ /* 0x000ff60003800000 */
        /* <DEDUP_REMOVED lines=11> */
[----:B------:R-:W-:Y:S02]  /*0720*/  PRMT R11, R14, 0x9910, RZ ;  /* 0x000099100e0b7816 */ /* 0x000fe400000000ff */
[----:B------:R-:W-:Y:S02]  /*0730*/  LOP3.LUT R22, R22, 0xff, RZ, 0xc0, !PT ;  /* 0x000000ff16167812 */ /* 0x000fe400078ec0ff */
[----:B------:R-:W-:-:S02]  /*0740*/  SHF.R.U64 R7, R14, 0x10, R15 ;  /* 0x000000100e077819 */ /* 0x000fc4000000120f */
[----:B------:R-:W-:Y:S02]  /*0750*/  SHF.R.U64 R6, R22, 0x7, RZ ;  /* 0x0000000716067819 */ /* 0x000fe400000012ff */
[----:B0-----:R-:W-:Y:S02]  /*0760*/  SHF.R.S32.HI R14, RZ, 0x10, R15 ;  /* 0x00000010ff0e7819 */ /* 0x001fe4000001140f */
[----:B------:R-:W-:Y:S02]  /*0770*/  PRMT R7, R7, 0x9910, RZ ;  /* 0x0000991007077816 */ /* 0x000fe400000000ff */
[----:B------:R-:W-:Y:S02]  /*0780*/  LOP3.LUT R20, R15, 0xff, RZ, 0xc0, !PT ;  /* 0x000000ff0f147812 */ /* 0x000fe400078ec0ff */
[----:B------:R-:W-:Y:S02]  /*0790*/  LOP3.LUT R14, R14, 0xff, RZ, 0xc0, !PT ;  /* 0x000000ff0e0e7812 */ /* 0x000fe400078ec0ff */
[----:B------:R-:W-:-:S02]  /*07a0*/  ISETP.NE.U32.AND P0, PT, R6, RZ, PT ;  /* 0x000000ff0600720c */ /* 0x000fc40003f05070 */
[----:B------:R-:W-:Y:S02]  /*07b0*/  MOV R6, R7 ;  /* 0x0000000700067202 */ /* 0x000fe40000000f00 */
[----:B------:R-:W-:Y:S02]  /*07c0*/  SHF.R.U64 R12, R20, 0x7, RZ ;  /* 0x00000007140c7819 */ /* 0x000fe400000012ff */
[----:B------:R-:W-:Y:S01]  /*07d0*/  SHF.R.U64 R7, R14, 0x7, RZ ;  /* 0x000000070e077819 */ /* 0x000fe200000012ff */
[----:B---3--:R-:W-:Y:S01]  /*07e0*/  FMUL.FTZ R9, R4, R9 ;  /* 0x0000000904097220 */ /* 0x008fe20000410000 */
[----:B------:R-:W-:Y:S02]  /*07f0*/  ISETP.NE.U32.AND P1, PT, R12, RZ, PT ;  /* 0x000000ff0c00720c */ /* 0x000fe40003f25070 */
[----:B------:R-:W-:Y:S02]  /*0800*/  ISETP.NE.U32.AND P2, PT, R7, RZ, PT ;  /* 0x000000ff0700720c */ /* 0x000fe40003f45070 */
[----:B------:R-:W-:-:S02]  /*0810*/  ISETP.NE.U32.AND.EX P1, PT, RZ, RZ, PT, P1 ;  /* 0x000000ffff00720c */ /* 0x000fc40003f25110 */
[----:B------:R-:W-:Y:S02]  /*0820*/  ISETP.NE.U32.AND.EX P0, PT, RZ, RZ, PT, P0 ;  /* 0x000000ffff00720c */ /* 0x000fe40003f05100 */
[----:B------:R-:W-:Y:S02]  /*0830*/  ISETP.NE.U32.AND.EX P2, PT, RZ, RZ, PT, P2 ;  /* 0x000000ffff00720c */ /* 0x000fe40003f45120 */
[----:B------:R-:W-:Y:S02]  /*0840*/  PRMT R12, R15, 0x9910, RZ ;  /* 0x000099100f0c7816 */ /* 0x000fe400000000ff */
[----:B------:R-:W-:Y:S02]  /*0850*/  SHF.R.S32.HI R23, RZ, 0x18, R15 ;  /* 0x00000018ff177819 */ /* 0x000fe4000001140f */
[----:B------:R-:W-:Y:S02]  /*0860*/  SHF.R.S32.HI R5, RZ, 0x8, R11 ;  /* 0x00000008ff057819 */ /* 0x000fe4000001140b */
[----:B------:R-:W-:-:S02]  /*0870*/  SHF.R.S32.HI R12, RZ, 0x8, R12 ;  /* 0x00000008ff0c7819 */ /* 0x000fc4000001140c */
[----:B------:R-:W-:Y:S01]  /*0880*/  SHF.R.S32.HI R6, RZ, 0x8, R6 ;  /* 0x00000008ff067819 */ /* 0x000fe20000011406 */
[----:B------:R-:W-:Y:S01]  /*0890*/  I2F.S16 R23, R23 ;  /* 0x0000001700177306 */ /* 0x000fe20000101400 */
[----:B------:R-:W-:Y:S02]  /*08a0*/  @P1 LOP3.LUT R20, R20, 0xffffff00, RZ, 0xfc, !PT ;  /* 0xffffff0014141812 */ /* 0x000fe400078efcff */
        /* <DEDUP_REMOVED lines=20> */
.L_x_3987:
[----:B------:R-:W0:Y:S02]  /*09f0*/  LDC.64 R24, c[0x0][0x388] ;  /* 0x0000e200ff187b82 */ /* 0x000e240000000a00 */
[----:B0-----:R-:W-:-:S06]  /*0a00*/  IMAD.WIDE R24, R33, 0x2, R24 ;  /* 0x0000000221187825 */ /* 0x001fcc00078e0218 */
[----:B------:R-:W5:Y:S02]  /*0a10*/  LDG.E.128 R24, desc[UR36][R24.64] ;  /* 0x0000002418187981 */ /* 0x000f64000c1e1d00 */
.L_x_3986:
[----:B------:R-:W-:Y:S05]  /*0a20*/  BSYNC.RECONVERGENT B0 ;  /* 0x0000000000007941 */ /* 0x000fea0003800200 */
.L_x_3985:
        /* <DEDUP_REMOVED lines=9> */
[C---:B--2---:R-:W-:Y:S01]  /*0ac0*/  PRMT R11, R14.reuse, 0x9910, RZ ;  /* 0x000099100e0b7816 */ /* 0x044fe200000000ff */
[----:B------:R1:W3:Y:S01]  /*0ad0*/  I2F.S8 R9, R14 ;  /* 0x0000000e00097306 */ /* 0x0002e20000001400 */
[----:B------:R-:W-:Y:S02]  /*0ae0*/  SHF.R.S64 R22, R14, 0x10, R15 ;  /* 0x000000100e167819 */ /* 0x000fe4000000100f */
[----:B------:R-:W-:Y:S02]  /*0af0*/  SHF.R.S32.HI R4, RZ, 0x8, R11 ;  /* 0x00000008ff047819 */ /* 0x000fe4000001140b */
[----:B------:R-:W-:-:S02]  /*0b00*/  LOP3.LUT R22, R22, 0xff, RZ, 0xc0, !PT ;  /* 0x000000ff16167812 */ /* 0x000fc400078ec0ff */
[--C-:B------:R-:W-:Y:S01]  /*0b10*/  SHF.R.U64 R11, R14, 0x10, R15.reuse ;  /* 0x000000100e0b7819 */ /* 0x100fe2000000120f */
[----:B------:R-:W2:Y:S01]  /*0b20*/  I2F.S16 R5, R4 ;  /* 0x0000000400057306 */ /* 0x000ea20000101400 */
[----:B-1----:R-:W-:Y:S02]  /*0b30*/  SHF.R.S32.HI R14, RZ, 0x10, R15 ;  /* 0x00000010ff0e7819 */ /* 0x002fe4000001140f */
[----:B0-----:R-:W-:Y:S02]  /*0b40*/  SHF.R.U64 R7, R22, 0x7, RZ ;  /* 0x0000000716077819 */ /* 0x001fe400000012ff */
[----:B------:R-:W-:Y:S02]  /*0b50*/  PRMT R11, R11, 0x9910, RZ ;  /* 0x000099100b0b7816 */ /* 0x000fe400000000ff */
[----:B------:R-:W-:Y:S02]  /*0b60*/  LOP3.LUT R20, R15, 0xff, RZ, 0xc0, !PT ;  /* 0x000000ff0f147812 */ /* 0x000fe400078ec0ff */
[----:B------:R-:W-:-:S02]  /*0b70*/  LOP3.LUT R14, R14, 0xff, RZ, 0xc0, !PT ;  /* 0x000000ff0e0e7812 */ /* 0x000fc400078ec0ff */
[----:B------:R-:W-:Y:S01]  /*0b80*/  ISETP.NE.U32.AND P0, PT, R7, RZ, PT ;  /* 0x000000ff0700720c */ /* 0x000fe20003f05070 */
[----:B------:R-:W-:Y:S01]  /*0b90*/  IMAD.MOV.U32 R7, RZ, RZ, R11 ;  /* 0x000000ffff077224 */ /* 0x000fe200078e000b */
[----:B------:R-:W-:Y:S02]  /*0ba0*/  SHF.R.U64 R12, R20, 0x7, RZ ;  /* 0x00000007140c7819 */ /* 0x000fe400000012ff */
[----:B------:R-:W-:Y:S01]  /*0bb0*/  SHF.R.U64 R11, R14, 0x7, RZ ;  /* 0x000000070e0b7819 */ /* 0x000fe200000012ff */
[----:B---3--:R-:W-:Y:S01]  /*0bc0*/  FMUL.FTZ R9, R6, R9 ;  /* 0x0000000906097220 */ /* 0x008fe20000410000 */
[----:B------:R-:W-:Y:S01]  /*0bd0*/  ISETP.NE.U32.AND P1, PT, R12, RZ, PT ;  /* 0x000000ff0c00720c */ /* 0x000fe20003f25070 */
[----:B--2---:R-:W-:Y:S01]  /*0be0*/  FMUL.FTZ R28, R6, R5 ;  /* 0x00000005061c7220 */ /* 0x004fe20000410000 */
        /* <DEDUP_REMOVED lines=8> */
[----:B------:R-:W-:Y:S01]  /*0c70*/  @P1 LOP3.LUT R20, R20, 0xffffff00, RZ, 0xfc, !PT ;  /* 0xffffff0014141812 */ /* 0x000fe200078efcff */
[----:B------:R-:W0:Y:S01]  /*0c80*/  I2F.S16 R23, R23 ;  /* 0x0000001700177306 */ /* 0x000e220000101400 */
[----:B------:R-:W-:Y:S02]  /*0c90*/  @P0 LOP3.LUT R22, R22, 0xffffff00, RZ, 0xfc, !PT ;  /* 0xffffff0016160812 */ /* 0x000fe400078efcff */
[----:B------:R-:W-:Y:S02]  /*0ca0*/  @P2 LOP3.LUT R14, R14, 0xffffff00, RZ, 0xfc, !PT ;  /* 0xffffff000e0e2812 */ /* 0x000fe400078efcff */
[----:B------:R-:W-:-:S03]  /*0cb0*/  F2FP.F16.F32.PACK_AB R28, R28, R9 ;  /* 0x000000091c1c723e */ /* 0x000fc600000000ff */
        /* <DEDUP_REMOVED lines=15> */
.L_x_3988:
[----:B------:R-:W-:Y:S01]  /*0db0*/  BSSY.RECONVERGENT B0, `(.L_x_3989) ;  /* 0x0000007000007945 */ /* 0x000fe20003800200 */
[----:B------:R-:W-:Y:S02]  /*0dc0*/  CS2R R30, SRZ ;  /* 0x00000000001e7805 */ /* 0x000fe4000001ff00 */
[----:B------:R-:W-:Y:S01]  /*0dd0*/  CS2R R28, SRZ ;  /* 0x00000000001c7805 */ /* 0x000fe2000001ff00 */
[----:B------:R-:W-:Y:S06]  /*0de0*/  @P3 BRA `(.L_x_3990) ;  /* 0x00000000000c3947 */ /* 0x000fec0003800000 */
[----:B------:R-:W0:Y:S02]  /*0df0*/  LDC.64 R28, c[0x0][0x398] ;  /* 0x0000e600ff1c7b82 */ /* 0x000e240000000a00 */
[----:B0-----:R-:W-:-:S06]  /*0e00*/  IMAD.WIDE R28, R33, 0x2, R28 ;  /* 0x00000002211c7825 */ /* 0x001fcc00078e021c */
[----:B------:R-:W5:Y:S02]  /*0e10*/  LDG.E.128 R28, desc[UR36][R28.64] ;  /* 0x000000241c1c7981 */ /* 0x000f64000c1e1d00 */
.L_x_3990:
[----:B------:R-:W-:Y:S05]  /*0e20*/  BSYNC.RECONVERGENT B0 ;  /* 0x0000000000007941 */ /* 0x000fea0003800200 */
.L_x_3989:
[----:B------:R-:W0:Y:S01]  /*0e30*/  LDCU.64 UR4, c[0x0][0x390] ;  /* 0x00007200ff0477ac */ /* 0x000e220008000a00 */
[----:B------:R-:W1:Y:S01]  /*0e40*/  LDC.64 R4, c[0x0][0x418] ;  /* 0x00010600ff047b82 */ /* 0x000e620000000a00 */
[----:B------:R-:W-:Y:S02]  /*0e50*/  ISETP.EQ.U32.AND P3, PT, R2, RZ, PT ;  /* 0x000000ff0200720c */ /* 0x000fe40003f62070 */
[----:B------:R-:W-:Y:S01]  /*0e60*/  CS2R R6, SRZ ;  /* 0x0000000000067805 */ /* 0x000fe2000001ff00 */
[----:B------:R-:W2:Y:S01]  /*0e70*/  LDCU.64 UR6, c[0x0][0x3a0] ;  /* 0x00007400ff0677ac */ /* 0x000ea20008000a00 */
[----:B------:R-:W-:-:S04]  /*0e80*/  ISETP.GT.U32.AND P1, PT, R51, 0x1f, PT ;  /* 0x0000001f3300780c */ /* 0x000fc80003f24070 */
[----:B------:R-:W-:Y:S02]  /*0e90*/  ISETP.EQ.OR.EX P1, PT, R3, RZ, P1, P3 ;  /* 0x000000ff0300720c */ /* 0x000fe40000f22730 */
[----:B0-----:R-:W-:Y:S02]  /*0ea0*/  ISETP.NE.U32.AND P0, PT, RZ, UR4, PT ;  /* 0x00000004ff007c0c */ /* 0x001fe4000bf05070 */
[----:B------:R-:W-:Y:S02]  /*0eb0*/  CS2R R34, SRZ ;  /* 0x0000000000227805 */ /* 0x000fe4000001ff00 */
[----:B------:R-:W-:Y:S01]  /*0ec0*/  CS2R R32, SRZ ;  /* 0x0000000000207805 */ /* 0x000fe2000001ff00 */
[----:B------:R-:W0:Y:S01]  /*0ed0*/  LDCU.U8 UR4, c[0x0][0x404] ;  /* 0x00008080ff0477ac */ /* 0x000e220008000000 */
[----:B--2---:R-:W-:-:S05]  /*0ee0*/  ISETP.NE.U32.AND P2, PT, RZ, UR6, PT ;  /* 0x00000006ff007c0c */ /* 0x004fca000bf45070 */
[----:B------:R-:W2:Y:S01]  /*0ef0*/  @!P1 LDC.64 R14, c[0x0][0x450] ;  /* 0x00011400ff0e9b82 */ /* 0x000ea20000000a00 */
[----:B------:R-:W-:Y:S01]  /*0f00*/  ISETP.NE.AND.EX P0, PT, RZ, UR5, PT, P0 ;  /* 0x00000005ff007c0c */ /* 0x000fe2000bf05300 */
[----:B-----5:R-:W-:Y:S01]  /*0f10*/  @!P1 IMAD R9, R17, R10, RZ ;  /* 0x0000000a11099224 */ /* 0x020fe200078e02ff */
[----:B------:R-:W-:Y:S02]  /*0f20*/  ISETP.NE.AND.EX P2, PT, RZ, UR7, PT, P2 ;  /* 0x00000007ff007c0c */ /* 0x000fe4000bf45320 */
[C---:B------:R-:W-:Y:S02]  /*0f30*/  ISETP.GT.U32.OR P0, PT, R51.reuse, 0x17, !P0 ;  /* 0x000000173300780c */ /* 0x040fe40004704470 */
[----:B------:R-:W-:Y:S02]  /*0f40*/  ISETP.GT.U32.OR P2, PT, R51, 0x17, !P2 ;  /* 0x000000173300780c */ /* 0x000fe40005744470 */
[----:B-1----:R-:W-:-:S04]  /*0f50*/  ISETP.NE.U32.AND P3, PT, R4, RZ, PT ;  /* 0x000000ff0400720c */ /* 0x002fc80003f65070 */
[----:B------:R-:W-:Y:S02]  /*0f60*/  ISETP.NE.AND.EX P3, PT, R5, RZ, PT, P3 ;  /* 0x000000ff0500720c */ /* 0x000fe40003f65330 */
[----:B------:R-:W-:-:S03]  /*0f70*/  CS2R R4, SRZ ;  /* 0x0000000000047805 */ /* 0x000fc6000001ff00 */
[----:B------:R-:W1:Y:S08]  /*0f80*/  @!P0 LDC.64 R2, c[0x0][0x390] ;  /* 0x0000e400ff028b82 */ /* 0x000e700000000a00 */
[----:B------:R-:W3:Y:S08]  /*0f90*/  @!P2 LDC.64 R12, c[0x0][0x3a0] ;  /* 0x0000e800ff0cab82 */ /* 0x000ef00000000a00 */
[----:B------:R-:W4:Y:S01]  /*0fa0*/  @P3 LDC.64 R20, c[0x0][0x418] ;  /* 0x00010600ff143b82 */ /* 0x000f220000000a00 */
[----:B-1----:R-:W-:-:S04]  /*0fb0*/  @!P0 IMAD.WIDE.U32 R10, R8, 0x2, R2 ;  /* 0x00000002080a8825 */ /* 0x002fc800078e0002 */
[----:B------:R-:W-:Y:S01]  /*0fc0*/  @!P1 IMAD R3, R9, 0xc0, R8 ;  /* 0x000000c009039824 */ /* 0x000fe200078e0208 */
[----:B------:R1:W4:Y:S01]  /*0fd0*/  @!P0 LDG.E.128 R4, desc[UR36][R10.64] ;  /* 0x000000240a048981 */ /* 0x000322000c1e1d00 */
[----:B---3--:R-:W-:-:S05]  /*0fe0*/  @!P2 IMAD.WIDE.U32 R8, R8, 0x2, R12 ;  /* 0x000000020808a825 */ /* 0x008fca00078e000c */
[----:B------:R-:W3:Y:S01]  /*0ff0*/  @!P2 LDG.E.128 R32, desc[UR36][R8.64] ;  /* 0x000000240820a981 */ /* 0x000ee2000c1e1d00 */
[----:B--2---:R-:W-:Y:S01]  /*1000*/  @!P1 IMAD.WIDE R12, R3, 0x2, R14 ;  /* 0x00000002030c9825 */ /* 0x004fe200078e020e */
[----:B-1----:R-:W1:Y:S03]  /*1010*/  LDC R11, c[0x0][0x400] ;  /* 0x00010000ff0b7b82 */ /* 0x002e660000000800 */
[----:B------:R-:W-:Y:S01]  /*1020*/  IMAD.MOV.U32 R2, RZ, RZ, RZ ;  /* 0x000000ffff027224 */ /* 0x000fe200078e00ff */
[----:B------:R-:W2:Y:S01]  /*1030*/  @!P1 LDG.E.128 R36, desc[UR36][R12.64] ;  /* 0x000000240c249981 */ /* 0x000ea2000c1e1d00 */
[----:B----4-:R-:W-:-:S05]  /*1040*/  @P3 IMAD.WIDE.U32 R14, R52, 0x4, R20 ;  /* 0x00000004340e3825 */ /* 0x010fca00078e0014 */
[----:B------:R4:W5:Y:S01]  /*1050*/  @P3 LDG.E R2, desc[UR36][R14.64] ;  /* 0x000000240e023981 */ /* 0x000962000c1e1900 */
[----:B0-----:R-:W-:Y:S01]  /*1060*/  ISETP.NE.AND P0, PT, RZ, UR4, PT ;  /* 0x00000004ff007c0c */ /* 0x001fe2000bf05270 */
[----:B------:R-:W-:Y:S03]  /*1070*/  BSSY.RECONVERGENT B6, `(.L_x_3991) ;  /* 0x0000162000067945 */ /* 0x000fe60003800200 */
[----:B-1----:R-:W-:Y:S01]  /*1080*/  ISETP.LT.OR P0, PT, R11, 0x1, P0 ;  /* 0x000000010b00780c */ /* 0x002fe20000701670 */
[----:B------:R-:W-:Y:S02]  /*1090*/  HFMA2 R24, R24, 1, 1, R4 ;  /* 0x3c003c0018187831 */ /* 0x000fe40000000004 */
[----:B---3--:R-:W-:Y:S02]  /*10a0*/  HFMA2 R28, R28, 1, 1, R32 ;  /* 0x3c003c001c1c7831 */ /* 0x008fe40000000020 */
[----:B------:R-:W-:-:S02]  /*10b0*/  HFMA2 R30, R30, 1, 1, R34 ;  /* 0x3c003c001e1e7831 */ /* 0x000fc40000000022 */
[----:B------:R-:W-:Y:S02]  /*10c0*/  HADD2 R29, R29, R33 ;  /* 0x000000211d1d7230 */ /* 0x000fe40000000000 */
[----:B------:R-:W-:Y:S02]  /*10d0*/  HADD2 R31, R31, R35 ;  /* 0x000000231f1f7230 */ /* 0x000fe40000000000 */
[----:B------:R-:W-:Y:S02]  /*10e0*/  HFMA2 R26, R26, 1, 1, R6 ;  /* 0x3c003c001a1a7831 */ /* 0x000fe40000000006 */
[----:B------:R-:W-:Y:S02]  /*10f0*/  HADD2 R25, R25, R5 ;  /* 0x0000000519197230 */ /* 0x000fe40000000000 */
[----:B--2---:R-:W-:Y:S02]  /*1100*/  @!P1 HFMA2 R29, R29, R37, -RZ ;  /* 0x000000251d1d9231 */ /* 0x004fe400001000ff */
[----:B------:R-:W-:-:S02]  /*1110*/  @!P1 HFMA2 R31, R31, R39, -RZ ;  /* 0x000000271f1f9231 */ /* 0x000fc400001000ff */
        /* <DEDUP_REMOVED lines=9> */
[C---:B------:R-:W-:Y:S01]  /*11b0*/  VIADD R6, R0.reuse, 0x4 ;  /* 0x0000000400067836 */ /* 0x040fe20000000000 */
[----:B------:R1:W2:Y:S01]  /*11c0*/  MUFU.RCP R7, R4 ;  /* 0x0000000400077308 */ /* 0x0002a20000001000 */
[C---:B------:R-:W-:Y:S01]  /*11d0*/  IADD3 R5, PT, PT, R0.reuse, 0x2, RZ ;  /* 0x0000000200057810 */ /* 0x040fe20007ffe0ff */
[----:B------:R-:W-:Y:S02]  /*11e0*/  VIADD R0, R0, 0x6 ;  /* 0x0000000600007836 */ /* 0x000fe40000000000 */
[----:B------:R-:W-:Y:S01]  /*11f0*/  I2FP.F32.U32 R6, R6 ;  /* 0x0000000600067245 */ /* 0x000fe20000201000 */
[--C-:B------:R-:W-:Y:S01]  /*1200*/  HADD2.F32 R21, -RZ, R26.reuse.H1_H1 ;  /* 0x3000001aff157230 */ /* 0x100fe20000004100 */
[----:B------:R-:W-:Y:S01]  /*1210*/  I2FP.F32.U32 R5, R5 ;  /* 0x0000000500057245 */ /* 0x000fe20000201000 */
[----:B------:R-:W-:Y:S01]  /*1220*/  HADD2.F32 R15, -RZ, R26.H0_H0 ;  /* 0x2000001aff0f7230 */ /* 0x000fe20000004100 */
[----:B-1----:R-:W-:Y:S01]  /*1230*/  I2FP.F32.U32 R4, R0 ;  /* 0x0000000000047245 */ /* 0x002fe20000201000 */
[----:B------:R-:W-:-:S02]  /*1240*/  HADD2.F32 R11, -RZ, R25.H1_H1 ;  /* 0x30000019ff0b7230 */ /* 0x000fc40000004100 */
[----:B------:R-:W-:Y:S02]  /*1250*/  HADD2.F32 R25, -RZ, R25.H0_H0 ;  /* 0x20000019ff197230 */ /* 0x000fe40000004100 */
[--C-:B------:R-:W-:Y:S01]  /*1260*/  HADD2.F32 R35, -RZ, R27.reuse.H1_H1 ;  /* 0x3000001bff237230 */ /* 0x100fe20000004100 */
[----:B0----5:R-:W-:Y:S01]  /*1270*/  IADD3 R0, PT, PT, -R2, UR4, RZ ;  /* 0x0000000402007c10 */ /* 0x021fe2000fffe1ff */
        /* <DEDUP_REMOVED lines=9> */
[----:B------:R-:W-:Y:S01]  /*1310*/  I2FP.F32.S32 R0, R0 ;  /* 0x0000000000007245 */ /* 0x000fe20000201400 */
[--C-:B------:R-:W-:Y:S01]  /*1320*/  HADD2.F32 R27, -RZ, R30.reuse.H1_H1 ;  /* 0x3000001eff1b7230 */ /* 0x100fe20000004100 */
[----:B------:R-:W0:Y:S01]  /*1330*/  MUFU.EX2 R3, -R3 ;  /* 0x8000000300037308 */ /* 0x000e220000000800 */
[----:B------:R-:W-:-:S02]  /*1340*/  HADD2.F32 R23, -RZ, R30.H0_H0 ;  /* 0x2000001eff177230 */ /* 0x000fc40000004100 */
[--C-:B------:R-:W-:Y:S02]  /*1350*/  HADD2.F32 R37, -RZ, R31.reuse.H1_H1 ;  /* 0x3000001fff257230 */ /* 0x100fe40000004100 */
[----:B------:R-:W-:-:S03]  /*1360*/  HADD2.F32 R31, -RZ, R31.H0_H0 ;  /* 0x2000001fff1f7230 */ /* 0x000fc60000004100 */
        /* <DEDUP_REMOVED lines=30> */
[----:B------:R-:W4:Y:S01]  /*1550*/  MUFU.SIN R22, R26 ;  /* 0x0000001a00167308 */ /* 0x000f220000000400 */
[----:B---3--:R-:W-:Y:S01]  /*1560*/  FMUL.FTZ R9, R3, R6 ;  /* 0x0000000603097220 */ /* 0x008fe20000410000 */
[C---:B0-----:R-:W-:Y:S01]  /*1570*/  FMUL.FTZ R3, R10.reuse, R11 ;  /* 0x0000000b0a037220 */ /* 0x041fe20000410000 */
[----:B------:R-:W-:Y:S01]  /*1580*/  FMUL.FTZ R6, R10, R13 ;  /* 0x0000000d0a067220 */ /* 0x000fe20000410000 */
[----:B-1----:R-:W-:Y:S01]  /*1590*/  FMUL.FTZ R11, R8, R11 ;  /* 0x0000000b080b7220 */ /* 0x002fe20000410000 */
[----:B------:R-:W-:Y:S01]  /*15a0*/  FFMA.FTZ R28, R4, R28, R9 ;  /* 0x0000001c041c7223 */ /* 0x000fe20000010009 */
[C---:B------:R-:W-:Y:S01]  /*15b0*/  FMUL.FTZ R13, R8.reuse, R13 ;  /* 0x0000000d080d7220 */ /* 0x040fe20000410000 */
[C---:B------:R-:W-:Y:S01]  /*15c0*/  FFMA.FTZ R3, R8.reuse, R25, -R3 ;  /* 0x0000001908037223 */ /* 0x040fe20000010803 */
[----:B------:R0:W1:Y:S01]  /*15d0*/  MUFU.COS R20, R26 ;  /* 0x0000001a00147308 */ /* 0x0000620000000000 */
        /* <DEDUP_REMOVED lines=8> */
[C---:B------:R-:W-:Y:S01]  /*1660*/  FMUL.FTZ R11, R22.reuse, R35 ;  /* 0x00000023160b7220 */ /* 0x040fe20000410000 */
[----:B------:R-:W-:Y:S01]  /*1670*/  FMUL.FTZ R12, R22, R37 ;  /* 0x00000025160c7220 */ /* 0x000fe20000410000 */
[----:B------:R-:W-:Y:S01]  /*1680*/  FFMA.FTZ R29, R10, R29, R13 ;  /* 0x0000001d0a1d7223 */ /* 0x000fe2000001000d */
[C---:B------:R-:W-:Y:S01]  /*1690*/  FFMA.FTZ R27, R14.reuse, R23, R27 ;  /* 0x000000170e1b7223 */ /* 0x040fe2000001001b */
[----:B0-----:R-:W-:Y:S01]  /*16a0*/  FFMA.FTZ R26, R14, R15, R21 ;  /* 0x0000000f0e1a7223 */ /* 0x001fe20000010015 */
[----:B------:R-:W-:-:S02]  /*16b0*/  F2FP.F16.F32.PACK_AB R28, R28, R7 ;  /* 0x000000071c1c723e */ /* 0x000fc400000000ff */
[----:B------:R-:W-:Y:S01]  /*16c0*/  F2FP.F16.F32.PACK_AB R25, R4, R3 ;  /* 0x000000030419723e */ /* 0x000fe200000000ff */
[C---:B-1----:R-:W-:Y:S01]  /*16d0*/  FMUL.FTZ R35, R20.reuse, R35 ;  /* 0x0000002314237220 */ /* 0x042fe20000410000 */
        /* <DEDUP_REMOVED lines=11> */
.L_x_3992:
        /* <DEDUP_REMOVED lines=27> */
[----:B------:R-:W-:-:S04]  /*1940*/  ISETP.GE.AND P0, PT, R0, R11, PT ;  /* 0x0000000b0000720c */ /* 0x000fc80003f06270 */
[----:B------:R-:W-:Y:S01]  /*1950*/  @!P2 IMAD.MOV R22, RZ, RZ, -R22 ;  /* 0x000000ffff16a224 */ /* 0x000fe200078e0a16 */
        /* <DEDUP_REMOVED lines=13> */
[----:B------:R-:W-:Y:S01]  /*1a30*/  IMAD.MOV.U32 R13, RZ, RZ, RZ ;  /* 0x000000ffff0d7224 */ /* 0x000fe200078e00ff */
[----:B------:R-:W4:Y:S01]  /*1a40*/  LDCU.64 UR8, c[0x4][0x50] ;  /* 0x01000a00ff0877ac */ /* 0x000f220008000a00 */
[----:B0-----:R-:W-:Y:S01]  /*1a50*/  MOV R4, UR4 ;  /* 0x0000000400047c02 */ /* 0x001fe20008000f00 */
[----:B------:R-:W-:-:S02]  /*1a60*/  IMAD.U32 R5, RZ, RZ, UR5 ;  /* 0x00000005ff057e24 */ /* 0x000fc4000f8e00ff */
[----:B---3--:R-:W-:Y:S01]  /*1a70*/  IMAD.U32 R6, RZ, RZ, UR6 ;  /* 0x00000006ff067e24 */ /* 0x008fe2000f8e00ff */
[----:B------:R-:W-:Y:S01]  /*1a80*/  MOV R7, UR7 ;  /* 0x0000000700077c02 */ /* 0x000fe20008000f00 */
[----:B----4-:R-:W-:Y:S02]  /*1a90*/  IMAD.U32 R10, RZ, RZ, UR8 ;  /* 0x00000008ff0a7e24 */ /* 0x010fe4000f8e00ff */
[----:B-1----:R-:W-:-:S07]  /*1aa0*/  IMAD.U32 R11, RZ, RZ, UR9 ;  /* 0x00000009ff0b7e24 */ /* 0x002fce000f8e00ff */
[----:B------:R-:W-:-:S07]  /*1ab0*/  LEPC R20, `(.L_x_3994) ;  /* 0x000000001014794e */ /* 0x000fce0000000000 */
[----:B--2--5:R-:W-:Y:S05]  /*1ac0*/  CALL.ABS.NOINC R14 ;  /* 0x000000000e007343 */ /* 0x024fea0003c00000 */
.L_x_3994:
[----:B------:R-:W0:Y:S01]  /*1ad0*/  S2R R3, SR_CgaCtaId ;  /* 0x0000000000037919 */ /* 0x000e220000008800 */
[----:B------:R-:W1:Y:S01]  /*1ae0*/  LDC R9, c[0x0][0x400] ;  /* 0x00010000ff097b82 */ /* 0x000e620000000800 */
[----:B------:R-:W-:Y:S01]  /*1af0*/  ISETP.NE.AND P6, PT, R33, RZ, PT ;  /* 0x000000ff2100720c */ /* 0x000fe20003fc5270 */
[----:B------:R-:W-:Y:S05]  /*1b00*/  WARPSYNC.ALL ;  /* 0x0000000000007948 */ /* 0x000fea0003800000 */
[----:B------:R-:W-:-:S04]  /*1b10*/  MOV R0, 0x400 ;  /* 0x0000040000007802 */ /* 0x000fc80000000f00 */
[----:B------:R-:W-:-:S03]  /*1b20*/  IADD3 R0, PT, PT, R0, 0x210, RZ ;  /* 0x0000021000007810 */ /* 0x000fc60007ffe0ff */
[----:B------:R-:W-:Y:S01]  /*1b30*/  @!P6 IMAD R4, R23, R22, R32 ;  /* 0x000000161704e224 */ /* 0x000fe200078e0220 */
[----:B0-----:R-:W-:-:S05]  /*1b40*/  LEA R0, R3, R0, 0x18 ;  /* 0x0000000003007211 */ /* 0x001fca00078ec0ff */
[--C-:B-1----:R-:W-:Y:S02]  /*1b50*/  IMAD R3, R9, 0x2, R0.reuse ;  /* 0x0000000209037824 */ /* 0x102fe400078e0200 */
[----:B------:R-:W-:-:S03]  /*1b60*/  @!P6 IMAD R5, R4, 0x2, R0 ;  /* 0x000000020405e824 */ /* 0x000fc600078e0200 */
[----:B------:R-:W-:Y:S02]  /*1b70*/  @!P6 LEA R4, R4, R3, 0x1 ;  /* 0x000000030404e211 */ /* 0x000fe400078e08ff */
        /* <DEDUP_REMOVED lines=11> */
[C---:B------:R-:W-:Y:S01]  /*1c30*/  LEA R8, R7.reuse, R3, 0x1 ;  /* 0x0000000307087211 */ /* 0x040fe200078e08ff */
[----:B------:R-:W-:Y:S01]  /*1c40*/  IMAD R6, R7, 0x2, R0 ;  /* 0x0000000207067824 */ /* 0x000fe200078e0200 */
[----:B------:R-:W-:-:S03]  /*1c50*/  SHF.R.S32.HI R10, RZ, 0x1f, R7 ;  /* 0x0000001fff0a7819 */ /* 0x000fc60000011407 */
[C---:B------:R-:W-:Y:S01]  /*1c60*/  IMAD R5, R23.reuse, 0x2, R6 ;  /* 0x0000000217057824 */ /* 0x040fe200078e0206 */
[----:B------:R-:W0:Y:S01]  /*1c70*/  LDS.64 R14, [R6] ;  /* 0x00000000060e7984 */ /* 0x000e220000000a00 */
[----:B------:R-:W-:Y:S01]  /*1c80*/  IMAD R4, R23, 0x2, R8 ;  /* 0x0000000217047824 */ /* 0x000fe200078e0208 */
[----:B------:R-:W-:Y:S02]  /*1c90*/  LEA.HI R10, R10, R7, RZ, 0x2 ;  /* 0x000000070a0a7211 */ /* 0x000fe400078f10ff */
[----:B------:R-:W1:Y:S03]  /*1ca0*/  LDS.64 R26, [R5] ;  /* 0x00000000051a7984 */ /* 0x000e660000000a00 */
[----:B------:R-:W-:Y:S01]  /*1cb0*/  IMAD.SHL.U32 R10, R10, 0x2, RZ ;  /* 0x000000020a0a7824 */ /* 0x000fe200078e00ff */
[----:B------:R-:W2:Y:S04]  /*1cc0*/  LDS.64 R20, [R8] ;  /* 0x0000000008147984 */ /* 0x000ea80000000a00 */
[----:B------:R-:W3:Y:S01]  /*1cd0*/  LDS.64 R34, [R4] ;  /* 0x0000000004227984 */ /* 0x000ee20000000a00 */
[----:B------:R-:W-:-:S04]  /*1ce0*/  LOP3.LUT R13, R10, 0xfffffff8, RZ, 0xc0, !PT ;  /* 0xfffffff80a0d7812 */ /* 0x000fc800078ec0ff */
[----:B------:R-:W-:Y:S02]  /*1cf0*/  ISETP.GE.AND P0, PT, R13, R9, PT ;  /* 0x000000090d00720c */ /* 0x000fe40003f06270 */
[----:B0-----:R-:W-:Y:S02]  /*1d00*/  SHF.R.U64 R12, R14, 0x10, R15 ;  /* 0x000000100e0c7819 */ /* 0x001fe4000000120f */
[--C-:B-1----:R-:W-:Y:S02]  /*1d10*/  SHF.R.U64 R25, R26, 0x10, R27.reuse ;  /* 0x000000101a197819 */ /* 0x102fe4000000121b */
[----:B------:R-:W-:Y:S02]  /*1d20*/  PRMT R24, R14, 0x5410, R26 ;  /* 0x000054100e187816 */ /* 0x000fe4000000001a */
[----:B------:R-:W-:Y:S02]  /*1d30*/  PRMT R26, R15, 0x5410, R27 ;  /* 0x000054100f1a7816 */ /* 0x000fe4000000001b */
[----:B------:R-:W-:-:S02]  /*1d40*/  PRMT R25, R12, 0x5410, R25 ;  /* 0x000054100c197816 */ /* 0x000fc40000000019 */
[----:B------:R-:W-:Y:S02]  /*1d50*/  SHF.R.U32.HI R14, RZ, 0x10, R15 ;  /* 0x00000010ff0e7819 */ /* 0x000fe4000001160f */
[----:B------:R-:W-:Y:S02]  /*1d60*/  SHF.R.U32.HI R27, RZ, 0x10, R27 ;  /* 0x00000010ff1b7819 */ /* 0x000fe4000001161b */
[--C-:B--2---:R-:W-:Y:S02]  /*1d70*/  SHF.R.U64 R12, R20, 0x10, R21.reuse ;  /* 0x00000010140c7819 */ /* 0x104fe40000001215 */
[----:B------:R-:W-:Y:S02]  /*1d80*/  SHF.R.U32.HI R10, RZ, 0x10, R21 ;  /* 0x00000010ff0a7819 */ /* 0x000fe40000011615 */
[--C-:B---3--:R-:W-:Y:S02]  /*1d90*/  SHF.R.U64 R29, R34, 0x10, R35.reuse ;  /* 0x00000010221d7819 */ /* 0x108fe40000001223 */
[----:B------:R-:W-:-:S02]  /*1da0*/  SHF.R.U32.HI R31, RZ, 0x10, R35 ;  /* 0x00000010ff1f7819 */ /* 0x000fc40000011623 */
[----:B------:R-:W-:Y:S02]  /*1db0*/  PRMT R27, R14, 0x5410, R27 ;  /* 0x000054100e1b7816 */ /* 0x000fe4000000001b */
[----:B------:R-:W-:Y:S02]  /*1dc0*/  PRMT R28, R20, 0x5410, R34 ;  /* 0x00005410141c7816 */ /* 0x000fe40000000022 */
        /* <DEDUP_REMOVED lines=9> */
[----:B------:R-:W-:Y:S01]  /*1e60*/  IADD3 R10, PT, PT, R13, 0x2, RZ ;  /* 0x000000020d0a7810 */ /* 0x000fe20007ffe0ff */
[--C-:B------:R-:W-:Y:S02]  /*1e70*/  HADD2.F32 R34, -RZ, R24.reuse.H1_H1 ;  /* 0x30000018ff227230 */ /* 0x100fe40000004100 */
[----:B------:R-:W-:Y:S01]  /*1e80*/  I2FP.F32.S32 R11, R11 ;  /* 0x0000000b000b7245 */ /* 0x000fe20000201400 */
[----:B------:R-:W-:Y:S01]  /*1e90*/  HADD2.F32 R35, -RZ, R24.H0_H0 ;  /* 0x20000018ff237230 */ /* 0x000fe20000004100 */
[----:B------:R-:W-:Y:S01]  /*1ea0*/  I2FP.F32.S32 R10, R10 ;  /* 0x0000000a000a7245 */ /* 0x000fe20000201400 */
[----:B------:R-:W-:-:S02]  /*1eb0*/  HADD2.F32 R24, -RZ, R25.H1_H1 ;  /* 0x30000019ff187230 */ /* 0x000fc40000004100 */
[----:B-1----:R-:W-:Y:S02]  /*1ec0*/  VIADD R9, R13, 0x6 ;  /* 0x000000060d097836 */ /* 0x002fe40000000000 */
[----:B------:R-:W-:Y:S02]  /*1ed0*/  HADD2.F32 R37, -RZ, R25.H0_H0 ;  /* 0x20000019ff257230 */ /* 0x000fe40000004100 */
[--C-:B------:R-:W-:Y:S01]  /*1ee0*/  HADD2.F32 R40, -RZ, R27.reuse.H1_H1 ;  /* 0x3000001bff287230 */ /* 0x100fe20000004100 */
[----:B------:R-:W-:Y:S01]  /*1ef0*/  I2FP.F32.S32 R9, R9 ;  /* 0x0000000900097245 */ /* 0x000fe20000201400 */
[----:B------:R-:W-:Y:S01]  /*1f00*/  HADD2.F32 R45, -RZ, R27.H0_H0 ;  /* 0x2000001bff2d7230 */ /* 0x000fe20000004100 */
[----:B0----5:R-:W-:Y:S01]  /*1f10*/  IADD3 R13, PT, PT, -R2, UR4, RZ ;  /* 0x00000004020d7c10 */ /* 0x021fe2000fffe1ff */
        /* <DEDUP_REMOVED lines=9> */
[----:B------:R-:W-:Y:S01]  /*1fb0*/  HADD2.F32 R25, -RZ, R28.H0_H0 ;  /* 0x2000001cff197230 */ /* 0x000fe20000004100 */
[----:B------:R-:W0:Y:S01]  /*1fc0*/  MUFU.EX2 R7, -R7 ;  /* 0x8000000700077308 */ /* 0x000e220000000800 */
[----:B------:R-:W-:-:S02]  /*1fd0*/  HADD2.F32 R42, -RZ, R31.H1_H1 ;  /* 0x3000001fff2a7230 */ /* 0x000fc40000004100 */
[----:B------:R-:W-:Y:S02]  /*1fe0*/  HADD2.F32 R47, -RZ, R31.H0_H0 ;  /* 0x2000001fff2f7230 */ /* 0x000fe40000004100 */
[--C-:B------:R-:W-:Y:S02]  /*1ff0*/  HADD2.F32 R36, -RZ, R26.reuse.H1_H1 ;  /* 0x3000001aff247230 */ /* 0x100fe40000004100 */
[----:B------:R-:W-:Y:S01]  /*2000*/  HADD2.F32 R41, -RZ, R26.H0_H0 ;  /* 0x2000001aff297230 */ /* 0x000fe20000004100 */
[----:B------:R-:W1:Y:S01]  /*2010*/  MUFU.EX2 R10, -R10 ;  /* 0x8000000a000a7308 */ /* 0x000e620000000800 */
[--C-:B------:R-:W-:Y:S02]  /*2020*/  HADD2.F32 R26, -RZ, R29.reuse.H1_H1 ;  /* 0x3000001dff1a7230 */ /* 0x100fe40000004100 */
[----:B------:R-:W-:Y:S02]  /*2030*/  HADD2.F32 R39, -RZ, R29.H0_H0 ;  /* 0x2000001dff277230 */ /* 0x000fe40000004100 */
[----:B------:R-:W-:-:S02]  /*2040*/  HADD2.F32 R38, -RZ, R30.H1_H1 ;  /* 0x3000001eff267230 */ /* 0x000fc40000004100 */
[----:B------:R-:W-:Y:S01]  /*2050*/  HADD2.F32 R43, -RZ, R30.H0_H0 ;  /* 0x2000001eff2b7230 */ /* 0x000fe20000004100 */
        /* <DEDUP_REMOVED lines=10> */
[----:B0-----:R-:W-:-:S07]  /*2100*/  FMUL.FTZ R10, R33, R12 ;  /* 0x0000000c210a7220 */ /* 0x001fce0000410000 */
[----:B------:R-:W-:Y:S01]  /*2110*/  MUFU.COS R13, R20 ;  /* 0x00000014000d7308 */ /* 0x000fe20000000000 */
[----:B-1----:R-:W-:-:S07]  /*2120*/  FMUL.FTZ R12, R34, R7 ;  /* 0x00000007220c7220 */ /* 0x002fce0000410000 */
[----:B------:R0:W1:Y:S08]  /*2130*/  MUFU.SIN R15, R20 ;  /* 0x00000014000f7308 */ /* 0x0000700000000400 */
[----:B------:R-:W3:Y:S01]  /*2140*/  MUFU.COS R21, R11 ;  /* 0x0000000b00157308 */ /* 0x000ee20000000000 */
[----:B0-----:R-:W-:Y:S02]  /*2150*/  HADD2.F32 R20, -RZ, R28.H1_H1 ;  /* 0x3000001cff147230 */ /* 0x001fe40000004100 */
[----:B------:R-:W-:Y:S01]  /*2160*/  FMUL.RZ R28, R10, 0.15915493667125701904 ;  /* 0x3e22f9830a1c7820 */ /* 0x000fe2000040c000 */
[----:B--2---:R-:W-:-:S02]  /*2170*/  FMUL.FTZ R10, R34, R9 ;  /* 0x00000009220a7220 */ /* 0x004fc40000410000 */
[C---:B------:R-:W-:Y:S01]  /*2180*/  FMUL.FTZ R14, R20.reuse, R9 ;  /* 0x00000009140e7220 */ /* 0x040fe20000410000 */
[-C--:B------:R-:W-:Y:S01]  /*2190*/  FMUL.FTZ R20, R20, R7.reuse ;  /* 0x0000000714147220 */ /* 0x080fe20000410000 */
[----:B------:R0:W2:Y:S01]  /*21a0*/  MUFU.SIN R27, R11 ;  /* 0x0000000b001b7308 */ /* 0x0000a20000000400 */
[-C--:B------:R-:W-:Y:S01]  /*21b0*/  FFMA.FTZ R10, R35, R7.reuse, -R10 ;  /* 0x00000007230a7223 */ /* 0x080fe2000001080a */
[----:B------:R-:W-:-:S06]  /*21c0*/  FFMA.FTZ R14, R25, R7, -R14 ;  /* 0x00000007190e7223 */ /* 0x000fcc000001080e */
[----:B------:R-:W4:Y:S01]  /*21d0*/  MUFU.SIN R33, R28 ;  /* 0x0000001c00217308 */ /* 0x000f220000000400 */
[-C--:B0-----:R-:W-:Y:S01]  /*21e0*/  FFMA.FTZ R11, R35, R9.reuse, R12 ;  /* 0x00000009230b7223 */ /* 0x081fe2000001000c */
[----:B------:R-:W-:Y:S01]  /*21f0*/  FFMA.FTZ R9, R25, R9, R20 ;  /* 0x0000000919097223 */ /* 0x000fe20000010014 */
[C---:B-1----:R-:W-:Y:S01]  /*2200*/  FMUL.FTZ R12, R24.reuse, R15 ;  /* 0x0000000f180c7220 */ /* 0x042fe20000410000 */
[----:B------:R-:W-:Y:S01]  /*2210*/  FMUL.FTZ R20, R24, R13 ;  /* 0x0000000d18147220 */ /* 0x000fe20000410000 */
[C---:B------:R-:W-:Y:S01]  /*2220*/  FMUL.FTZ R24, R26.reuse, R15 ;  /* 0x0000000f1a187220 */ /* 0x040fe20000410000 */
[----:B------:R-:W-:Y:S01]  /*2230*/  FMUL.FTZ R26, R26, R13 ;  /* 0x0000000d1a1a7220 */ /* 0x000fe20000410000 */
[----:B---3--:R-:W-:Y:S01]  /*2240*/  FMUL.FTZ R34, R38, R21 ;  /* 0x0000001526227220 */ /* 0x008fe20000410000 */
[----:B------:R0:W1:Y:S01]  /*2250*/  MUFU.COS R31, R28 ;  /* 0x0000001c001f7308 */ /* 0x0000620000000000 */
[----:B------:R-:W-:Y:S01]  /*2260*/  FFMA.FTZ R29, R39, R13, -R24 ;  /* 0x0000000d271d7223 */ /* 0x000fe20000010818 */
[C---:B------:R-:W-:Y:S01]  /*2270*/  FMUL.FTZ R24, R36.reuse, R21 ;  /* 0x0000001524187220 */ /* 0x040fe20000410000 */
[C---:B------:R-:W-:Y:S01]  /*2280*/  FFMA.FTZ R25, R37.reuse, R15, R20 ;  /* 0x0000000f25197223 */ /* 0x040fe20000010014 */
[----:B--2---:R-:W-:Y:S01]  /*2290*/  FMUL.FTZ R20, R36, R27 ;  /* 0x0000001b24147220 */ /* 0x004fe20000410000 */
[----:B------:R-:W-:Y:S01]  /*22a0*/  FFMA.FTZ R12, R37, R13, -R12 ;  /* 0x0000000d250c7223 */ /* 0x000fe2000001080c */
[----:B------:R-:W-:Y:S01]  /*22b0*/  FFMA.FTZ R7, R41, R27, R24 ;  /* 0x0000001b29077223 */ /* 0x000fe20000010018 */
[----:B------:R-:W-:Y:S01]  /*22c0*/  FFMA.FTZ R26, R39, R15, R26 ;  /* 0x0000000f271a7223 */ /* 0x000fe2000001001a */
[----:B------:R-:W-:Y:S01]  /*22d0*/  FFMA.FTZ R20, R41, R21, -R20 ;  /* 0x0000001529147223 */ /* 0x000fe20000010814 */
[----:B0-----:R-:W-:Y:S01]  /*22e0*/  FMUL.FTZ R28, R38, R27 ;  /* 0x0000001b261c7220 */ /* 0x001fe20000410000 */
[-C--:B----4-:R-:W-:Y:S01]  /*22f0*/  FMUL.FTZ R24, R40, R33.reuse ;  /* 0x0000002128187220 */ /* 0x090fe20000410000 */
[----:B------:R-:W-:Y:S01]  /*2300*/  FMUL.FTZ R36, R42, R33 ;  /* 0x000000212a247220 */ /* 0x000fe20000410000 */
[C---:B------:R-:W-:Y:S01]  /*2310*/  FFMA.FTZ R27, R43.reuse, R27, R34 ;  /* 0x0000001b2b1b7223 */ /* 0x040fe20000010022 */
[----:B------:R-:W-:Y:S01]  /*2320*/  FFMA.FTZ R30, R43, R21, -R28 ;  /* 0x000000152b1e7223 */ /* 0x000fe2000001081c */
[----:B------:R-:W-:-:S02]  /*2330*/  F2FP.F16.F32.PACK_AB R29, R26, R29 ;  /* 0x0000001d1a1d723e */ /* 0x000fc400000000ff */
[----:B------:R-:W-:Y:S01]  /*2340*/  F2FP.F16.F32.PACK_AB R25, R25, R12 ;  /* 0x0000000c1919723e */ /* 0x000fe200000000ff */
[-C--:B-1----:R-:W-:Y:S01]  /*2350*/  FMUL.FTZ R28, R40, R31.reuse ;  /* 0x0000001f281c7220 */ /* 0x082fe20000410000 */
[-C--:B------:R-:W-:Y:S01]  /*2360*/  FMUL.FTZ R38, R42, R31.reuse ;  /* 0x0000001f2a267220 */ /* 0x080fe20000410000 */
[-C--:B------:R-:W-:Y:S01]  /*2370*/  FFMA.FTZ R13, R45, R31.reuse, -R24 ;  /* 0x0000001f2d0d7223 */ /* 0x080fe20000010818 */
[----:B------:R-:W-:Y:S01]  /*2380*/  FFMA.FTZ R31, R47, R31, -R36 ;  /* 0x0000001f2f1f7223 */ /* 0x000fe20000010824 */
[-C--:B------:R-:W-:Y:S01]  /*2390*/  FFMA.FTZ R34, R45, R33.reuse, R28 ;  /* 0x000000212d227223 */ /* 0x080fe2000001001c */
[----:B------:R-:W-:Y:S01]  /*23a0*/  FFMA.FTZ R38, R47, R33, R38 ;  /* 0x000000212f267223 */ /* 0x000fe20000010026 */
[----:B------:R-:W-:Y:S02]  /*23b0*/  F2FP.F16.F32.PACK_AB R30, R27, R30 ;  /* 0x0000001e1b1e723e */ /* 0x000fe400000000ff */
[----:B------:R-:W-:Y:S02]  /*23c0*/  F2FP.F16.F32.PACK_AB R24, R11, R10 ;  /* 0x0000000a0b18723e */ /* 0x000fe400000000ff */
[----:B------:R-:W-:-:S02]  /*23d0*/  F2FP.F16.F32.PACK_AB R28, R9, R14 ;  /* 0x0000000e091c723e */ /* 0x000fc400000000ff */
[----:B------:R-:W-:Y:S02]  /*23e0*/  F2FP.F16.F32.PACK_AB R26, R7, R20 ;  /* 0x00000014071a723e */ /* 0x000fe400000000ff */
[----:B------:R-:W-:Y:S02]  /*23f0*/  F2FP.F16.F32.PACK_AB R27, R34, R13 ;  /* 0x0000000d221b723e */ /* 0x000fe400000000ff */
[----:B------:R-:W-:-:S07]  /*2400*/  F2FP.F16.F32.PACK_AB R31, R38, R31 ;  /* 0x0000001f261f723e */ /* 0x000fce00000000ff */
.L_x_3998:
[----:B------:R-:W-:Y:S05]  /*2410*/  BSYNC.RECONVERGENT B1 ;  /* 0x0000000000017941 */ /* 0x000fea0003800200 */
.L_x_3997:
        /* <DEDUP_REMOVED lines=15> */
[----:B------:R-:W-:Y:S01]  /*2510*/  LOP3.LUT R15, R15, R11, RZ, 0xfc, !PT ;  /* 0x0000000b0f0f7212 */ /* 0x000fe200078efcff */
[----:B------:R-:W-:Y:S01]  /*2520*/  IMAD.WIDE.U32 R10, R10, 0x10000, RZ ;  /* 0x000100000a0a7825 */ /* 0x000fe200078e00ff */
[----:B------:R-:W-:Y:S02]  /*2530*/  PRMT R36, R24, 0x7732, RZ ;  /* 0x0000773218247816 */ /* 0x000fe400000000ff */
[----:B------:R-:W-:Y:S01]  /*2540*/  LOP3.LUT R21, R21, R13, RZ, 0xfc, !PT ;  /* 0x0000000d15157212 */ /* 0x000fe200078efcff */
[----:B------:R-:W-:Y:S01]  /*2550*/  IMAD.WIDE.U32 R12, R12, 0x10000, RZ ;  /* 0x000100000c0c7825 */ /* 0x000fe200078e00ff */
[----:B------:R-:W-:Y:S01]  /*2560*/  PRMT R9, R28, 0x7732, RZ ;  /* 0x000077321c097816 */ /* 0x000fe200000000ff */
[----:B------:R0:W-:Y:S01]  /*2570*/  STS.64 [R8], R14 ;  /* 0x0000000e08007388 */ /* 0x0001e20000000a00 */
[----:B------:R-:W-:-:S02]  /*2580*/  PRMT R33, R34, 0x5410, R7 ;  /* 0x0000541022217816 */ /* 0x000fc40000000007 */
[----:B------:R-:W-:Y:S02]  /*2590*/  MOV R7, R36 ;  /* 0x0000002400077202 */ /* 0x000fe40000000f00 */
[----:B------:R-:W-:Y:S02]  /*25a0*/  LOP3.LUT R11, R35, R11, RZ, 0xfc, !PT ;  /* 0x0000000b230b7212 */ /* 0x000fe400078efcff */
[----:B------:R-:W-:Y:S02]  /*25b0*/  LOP3.LUT R10, R10, R9, RZ, 0xfc, !PT ;  /* 0x000000090a0a7212 */ /* 0x000fe400078efcff */
[----:B------:R-:W-:Y:S02]  /*25c0*/  LOP3.LUT R13, R33, R13, RZ, 0xfc, !PT ;  /* 0x0000000d210d7212 */ /* 0x000fe400078efcff */
[----:B------:R-:W-:Y:S01]  /*25d0*/  LOP3.LUT R12, R12, R7, RZ, 0xfc, !PT ;  /* 0x000000070c0c7212 */ /* 0x000fe200078efcff */
[----:B------:R0:W-:Y:S04]  /*25e0*/  STS.64 [R4], R10 ;  /* 0x0000000a04007388 */ /* 0x0001e80000000a00 */
[----:B------:R0:W-:Y:S04]  /*25f0*/  STS.64 [R6], R20 ;  /* 0x0000001406007388 */ /* 0x0001e80000000a00 */
[----:B------:R0:W-:Y:S02]  /*2600*/  STS.64 [R5], R12 ;  /* 0x0000000c05007388 */ /* 0x0001e40000000a00 */
.L_x_3996:
[----:B------:R-:W-:Y:S05]  /*2610*/  BSYNC.RECONVERGENT B0 ;  /* 0x0000000000007941 */ /* 0x000fea0003800200 */
.L_x_3995:
[----:B------:R-:W-:Y:S01]  /*2620*/  BAR.SYNC.DEFER_BLOCKING 0x0 ;  /* 0x0000000000007b1d */ /* 0x000fe20000010000 */
[----:B------:R-:W-:-:S04]  /*2630*/  @!P6 IMAD R22, R23, R22, R32 ;  /* 0x000000161716e224 */ /* 0x000fc800078e0220 */
[C---:B------:R-:W-:Y:S02]  /*2640*/  @!P6 IMAD R0, R22.reuse, 0x2, R0 ;  /* 0x000000021600e824 */ /* 0x040fe400078e0200 */
[----:B------:R-:W-:-:S03]  /*2650*/  @!P6 IMAD R3, R22, 0x2, R3 ;  /* 0x000000021603e824 */ /* 0x000fc600078e0203 */
[----:B------:R1:W2:Y:S04]  /*2660*/  @!P6 LDS.128 R24, [R0] ;  /* 0x000000000018e984 */ /* 0x0002a80000000c00 */
[----:B------:R1:W3:Y:S01]  /*2670*/  @!P6 LDS.128 R28, [R3] ;  /* 0x00000000031ce984 */ /* 0x0002e20000000c00 */
[----:B------:R-:W-:Y:S06]  /*2680*/  BAR.SYNC.DEFER_BLOCKING 0x0 ;  /* 0x0000000000007b1d */ /* 0x000fec0000010000 */
.L_x_3993:
[----:B------:R-:W-:Y:S05]  /*2690*/  BSYNC.RECONVERGENT B6 ;  /* 0x0000000000067941 */ /* 0x000fea0003800200 */
.L_x_3991:
[----:B------:R-:W-:Y:S02]  /*26a0*/  ISETP.GT.U32.AND P0, PT, R51, 0x1f, PT ;  /* 0x0000001f3300780c */ /* 0x000fe40003f04070 */
[----:B-1----:R-:W-:-:S11]  /*26b0*/  MOV R0, 0xff7fffff ;  /* 0xff7fffff00007802 */ /* 0x002fd60000000f00 */
        /* <DEDUP_REMOVED lines=10> */
[----:B------:R-:W-:Y:S02]  /*2760*/  HFMA2 R13, R27, R31, R13 ;  /* 0x0000001f1b0d7231 */ /* 0x000fe4000000000d */
[-C--:B-1----:R-:W-:Y:S02]  /*2770*/  @!P0 IMAD R6, R19, R8.reuse, RZ ;  /* 0x0000000813068224 */ /* 0x082fe400078e02ff */
[----:B------:R-:W-:Y:S02]  /*2780*/  @!P0 IMAD R3, R51, R8, UR38 ;  /* 0x0000002633038e24 */ /* 0x000fe4000f8e0208 */
[----:B------:R-:W-:Y:S02]  /*2790*/  HADD2.F32 R8, -RZ, R13.H1_H1 ;  /* 0x3000000dff087230 */ /* 0x000fe40000004100 */
[----:B------:R-:W-:Y:S02]  /*27a0*/  @!P0 IMAD R7, R6, 0x18, R3 ;  /* 0x0000001806078824 */ /* 0x000fe400078e0203 */
[----:B------:R-:W-:-:S05]  /*27b0*/  VIADD R3, R9, 0x10 ;  /* 0x0000001009037836 */ /* 0x000fca0000000000 */
[----:B0-----:R-:W-:Y:S01]  /*27c0*/  LEA R6, R10, R3, 0x18 ;  /* 0x000000030a067211 */ /* 0x001fe200078ec0ff */
[----:B------:R-:W-:-:S03]  /*27d0*/  @!P0 IMAD.SHL.U32 R3, R7, 0x8, RZ ;  /* 0x0000000807038824 */ /* 0x000fc600078e00ff */
[----:B------:R-:W-:Y:S01]  /*27e0*/  LEA R6, R51, R6, 0x4 ;  /* 0x0000000633067211 */ /* 0x000fe200078e20ff */
[----:B--2---:R-:W-:-:S04]  /*27f0*/  @!P0 IMAD.WIDE R4, R3, 0x2, R4 ;  /* 0x0000000203048825 */ /* 0x004fc800078e0204 */
        /* <DEDUP_REMOVED lines=14> */
.L_x_4131:
        /* <DEDUP_REMOVED lines=8> */
[----:B-----5:R-:W-:-:S07]  /*2960*/  @P0 IADD3 R0, PT, PT, -R2, UR40, RZ ;  /* 0x0000002802000c10 */ /* 0x020fce000fffe1ff */
[----:B------:R-:W2:Y:S01]  /*2970*/  @P0 LDC.64 R4, c[0x0][0x438] ;  /* 0x00010e00ff040b82 */ /* 0x000ea20000000a00 */
[----:B0-----:R-:W-:-:S04]  /*2980*/  @P0 IMAD R3, R53, R6, R0 ;  /* 0x0000000635030224 */ /* 0x001fc800078e0200 */
[----:B------:R-:W-:-:S04]  /*2990*/  @P0 IMAD R3, R3, R6, R0 ;  /* 0x0000000603030224 */ /* 0x000fc800078e0200 */
[----:B--2---:R-:W-:-:S06]  /*29a0*/  @P0 IMAD.WIDE R4, R3, 0x2, R4 ;  /* 0x0000000203040825 */ /* 0x004fcc00078e0204 */
[----:B------:R-:W2:Y:S01]  /*29b0*/  @P0 LDG.E.U16 R4, desc[UR36][R4.64] ;  /* 0x0000002404040981 */ /* 0x000ea2000c1e1500 */
[----:B------:R-:W-:Y:S02]  /*29c0*/  VIADD R9, R9, 0x210 ;  /* 0x0000021009097836 */ /* 0x000fe40000000000 */
[----:B-1----:R-:W-:Y:S01]  /*29d0*/  FMUL.FTZ R0, R14, UR4 ;  /* 0x000000040e007c20 */ /* 0x002fe20008410000 */
[----:B------:R-:W-:Y:S02]  /*29e0*/  IMAD.U32 R6, RZ, RZ, UR39 ;  /* 0x00000027ff067e24 */ /* 0x000fe4000f8e00ff */
[----:B------:R-:W-:-:S03]  /*29f0*/  LEA R7, R10, R9, 0x18 ;  /* 0x000000090a077211 */ /* 0x000fc600078ec0ff */
[----:B------:R-:W-:-:S04]  /*2a00*/  IADD3 R6, PT, PT, -R6, UR40, RZ ;  /* 0x0000002806067c10 */ /* 0x000fc8000fffe1ff */
[----:B------:R-:W-:Y:S01]  /*2a10*/  LEA R7, R6, R7, 0x2 ;  /* 0x0000000706077211 */ /* 0x000fe200078e10ff */
[----:B--2---:R-:W-:-:S05]  /*2a20*/  @P0 HADD2.F32 R3, -RZ, R4.H0_H0 ;  /* 0x20000004ff030230 */ /* 0x004fca0000004100 */
[----:B------:R-:W-:-:S05]  /*2a30*/  @P0 FADD.FTZ R0, R0, R3 ;  /* 0x0000000300000221 */ /* 0x000fca0000010000 */
[----:B------:R1:W-:Y:S02]  /*2a40*/  STS [R7], R0 ;  /* 0x0000000007007388 */ /* 0x0003e40000000800 */
.L_x_3999:
[----:B------:R-:W-:Y:S05]  /*2a50*/  WARPSYNC.ALL ;  /* 0x0000000000007948 */ /* 0x000fea0003800000 */
[----:B------:R-:W-:Y:S01]  /*2a60*/  UIADD3 UR16, UPT, UPT, -UR39, UR40, URZ ;  /* 0x0000002827107290 */ /* 0x000fe2000fffe1ff */
[----:B0-----:R-:W-:Y:S01]  /*2a70*/  SHF.R.U32.HI R10, RZ, 0x2, R51 ;  /* 0x00000002ff0a7819 */ /* 0x001fe20000011633 */
[----:B------:R-:W0:Y:S01]  /*2a80*/  LDCU UR5, c[0x0][0x3f0] ;  /* 0x00007e00ff0577ac */ /* 0x000e220008000800 */
[----:B------:R-:W-:Y:S01]  /*2a90*/  BSSY B0, `(.L_x_4001) ;  /* 0x0000433000007945 */ /* 0x000fe20003800000 */
[----:B------:R-:W-:Y:S01]  /*2aa0*/  UIADD3 UR4, UPT, UPT, UR16, 0x7, URZ ;  /* 0x0000000710047890 */ /* 0x000fe2000fffe0ff */
[----:B------:R-:W4:Y:S05]  /*2ab0*/  LDCU UR17, c[0x0][0x3f8] ;  /* 0x00007f00ff1177ac */ /* 0x000f2a0008000800 */
[----:B------:R-:W-:Y:S01]  /*2ac0*/  IMAD.U32 R3, RZ, RZ, UR4 ;  /* 0x00000004ff037e24 */ /* 0x000fe2000f8e00ff */
[----:B------:R-:W1:Y:S04]  /*2ad0*/  LDCU UR20, c[0x0][0x410] ;  /* 0x00008200ff1477ac */ /* 0x000e680008000800 */
[----:B------:R-:W-:Y:S01]  /*2ae0*/  SHF.R.S32.HI R3, RZ, 0x1f, R3 ;  /* 0x0000001fff037819 */ /* 0x000fe20000011403 */
[----:B------:R-:W1:Y:S01]  /*2af0*/  LDCU.64 UR8, c[0x0][0x3c8] ;  /* 0x00007900ff0877ac */ /* 0x000e620008000a00 */
[----:B0-----:R-:W-:-:S02]  /*2b00*/  IMAD R18, R18, UR5, R53 ;  /* 0x0000000512127c24 */ /* 0x001fc4000f8e0235 */
[----:B------:R-:W-:Y:S01]  /*2b10*/  LEA.HI R3, R3, UR4, RZ, 0x3 ;  /* 0x0000000403037c11 */ /* 0x000fe2000f8f18ff */
[----:B------:R-:W0:Y:S01]  /*2b20*/  LDCU.64 UR10, c[0x0][0x3b8] ;  /* 0x00007700ff0a77ac */ /* 0x000e220008000a00 */
[----:B------:R-:W-:Y:S02]  /*2b30*/  IMAD R50, R18, 0xc0, RZ ;  /* 0x000000c012327824 */ /* 0x000fe400078e02ff */
[----:B------:R-:W-:Y:S01]  /*2b40*/  LOP3.LUT R11, R3, 0xfffffff8, RZ, 0xc0, !PT ;  /* 0xfffffff8030b7812 */ /* 0x000fe200078ec0ff */
[----:B------:R-:W0:Y:S01]  /*2b50*/  LDCU.64 UR12, c[0x0][0x438] ;  /* 0x00008700ff0c77ac */ /* 0x000e220008000a00 */
[----:B------:R-:W-:Y:S02]  /*2b60*/  BAR.SYNC.DEFER_BLOCKING 0x0 ;  /* 0x0000000000007b1d */ /* 0x000fe40000010000 */
[----:B------:R-:W-:-:S04]  /*2b70*/  ISETP.GE.AND P0, PT, R10, R11, PT ;  /* 0x0000000b0a00720c */ /* 0x000fc80003f06270 */
[----:B------:R-:W0:Y:S09]  /*2b80*/  LDCU.64 UR14, c[0x0][0x448] ;  /* 0x00008900ff0e77ac */ /* 0x000e320008000a00 */
[----:B-1--4-:R-:W-:Y:S05]  /*2b90*/  @P0 BRA `(.L_x_4002) ;  /* 0x0000004000880947 */ /* 0x012fea0003800000 */
[----:B------:R-:W1:Y:S01]  /*2ba0*/  LDC R5, c[0x0][0x3f4] ;  /* 0x0000fd00ff057b82 */ /* 0x000e620000000800 */
[----:B------:R-:W4:Y:S01]  /*2bb0*/  LDCU UR7, c[0x0][0x440] ;  /* 0x00008800ff0777ac */ /* 0x000f220008000800 */
[----:B------:R-:W-:Y:S02]  /*2bc0*/  IMAD.SHL.U32 R3, R51, 0x4, RZ ;  /* 0x0000000433037824 */ /* 0x000fe400078e00ff */
[----:B------:R-:W-:Y:S01]  /*2bd0*/  VIADD R10, R10, UR39 ;  /* 0x000000270a0a7c36 */ /* 0x000fe20008000000 */
[----:B------:R-:W-:Y:S01]  /*2be0*/  UMOV UR4, 0x400 ;  /* 0x0000040000047882 */ /* 0x000fe20000000000 */
[----:B------:R-:W2:Y:S01]  /*2bf0*/  LDCU.64 UR18, c[0x0][0x420] ;  /* 0x00008400ff1277ac */ /* 0x000ea20008000a00 */
[----:B------:R-:W-:Y:S01]  /*2c00*/  LOP3.LUT R3, R3, 0xc, RZ, 0xc0, !PT ;  /* 0x0000000c03037812 */ /* 0x000fe200078ec0ff */
[----:B------:R-:W3:Y:S01]  /*2c10*/  S2UR UR6, SR_CgaCtaId ;  /* 0x00000000000679c3 */ /* 0x000ee20000008800 */
[----:B------:R-:W-:Y:S02]  /*2c20*/  UIADD3 UR5, UPT, UPT, UR4, 0x10, URZ ;  /* 0x0000001004057890 */ /* 0x000fe4000fffe0ff */
[----:B------:R-:W-:Y:S01]  /*2c30*/  UIADD3 UR4, UPT, UPT, UR4, 0x210, URZ ;  /* 0x0000021004047890 */ /* 0x000fe2000fffe0ff */
[----:B----4-:R-:W-:-:S04]  /*2c40*/  IMAD.U32 R6, RZ, RZ, UR7 ;  /* 0x00000007ff067e24 */ /* 0x010fc8000f8e00ff */
[----:B------:R-:W-:Y:S01]  /*2c50*/  IMAD R53, R53, R6, UR40 ;  /* 0x0000002835357e24 */ /* 0x000fe2000f8e0206 */
[-C--:B-1----:R-:W-:Y:S01]  /*2c60*/  IABS R49, R5.reuse ;  /* 0x0000000500317213 */ /* 0x082fe20000000000 */
[----:B------:R-:W-:Y:S01]  /*2c70*/  IMAD R5, R52, R5, RZ ;  /* 0x0000000534057224 */ /* 0x000fe200078e02ff */
[----:B--2---:R-:W-:Y:S02]  /*2c80*/  ISETP.NE.U32.AND P0, PT, RZ, UR18, PT ;  /* 0x00000012ff007c0c */ /* 0x004fe4000bf05070 */
[----:B------:R-:W1:Y:S02]  /*2c90*/  I2F.RP R4, R49 ;  /* 0x0000003100047306 */ /* 0x000e640000209400 */
[----:B------:R-:W-:Y:S01]  /*2ca0*/  ISETP.NE.AND.EX P0, PT, RZ, UR19, PT, P0 ;  /* 0x00000013ff007c0c */ /* 0x000fe2000bf05300 */
[----:B---3--:R-:W-:Y:S02]  /*2cb0*/  ULEA UR5, UR6, UR5, 0x18 ;  /* 0x0000000506057291 */ /* 0x008fe4000f8ec0ff */
[----:B------:R-:W-:-:S07]  /*2cc0*/  ULEA UR4, UR6, UR4, 0x18 ;  /* 0x0000000406047291 */ /* 0x000fce000f8ec0ff */
[----:B------:R-:W2:Y:S01]  /*2cd0*/  LDS R48, [R3+UR5] ;  /* 0x0000000503307984 */ /* 0x000ea20008000800 */
[----:B-1----:R-:W1:Y:S03]  /*2ce0*/  MUFU.RCP R4, R4 ;  /* 0x0000000400047308 */ /* 0x002e660000001000 */
[----:B------:R-:W3:Y:S04]  /*2cf0*/  LDS R47, [R3+UR5+0x10] ;  /* 0x00001005032f7984 */ /* 0x000ee80008000800 */
[----:B------:R-:W4:Y:S04]  /*2d00*/  LDS R46, [R3+UR5+0x20] ;  /* 0x00002005032e7984 */ /* 0x000f280008000800 */
[----:B------:R-:W0:Y:S04]  /*2d10*/  LDS R45, [R3+UR5+0x30] ;  /* 0x00003005032d7984 */ /* 0x000e280008000800 */
[----:B------:R-:W0:Y:S01]  /*2d20*/  LDS R44, [R3+UR5+0x40] ;  /* 0x00004005032c7984 */ /* 0x000e220008000800 */
[----:B-1----:R-:W-:-:S03]  /*2d30*/  IADD3 R4, PT, PT, R4, 0xffffffe, RZ ;  /* 0x0ffffffe04047810 */ /* 0x002fc60007ffe0ff */
[----:B------:R-:W1:Y:S01]  /*2d40*/  LDS R43, [R3+UR5+0x50] ;  /* 0x00005005032b7984 */ /* 0x000e620008000800 */
[----:B------:R2:W2:Y:S03]  /*2d50*/  F2I.FTZ.U32.TRUNC.NTZ R7, R4 ;  /* 0x0000000400077305 */ /* 0x0004a6000021f000 */
[----:B------:R-:W0:Y:S04]  /*2d60*/  LDS R42, [R3+UR5+0x60] ;  /* 0x00006005032a7984 */ /* 0x000e280008000800 */
[----:B------:R-:W0:Y:S04]  /*2d70*/  LDS R41, [R3+UR5+0x70] ;  /* 0x0000700503297984 */ /* 0x000e280008000800 */
[----:B------:R-:W0:Y:S01]  /*2d80*/  LDS R40, [R3+UR5+0x80] ;  /* 0x0000800503287984 */ /* 0x000e220008000800 */
[----:B--2---:R-:W-:-:S03]  /*2d90*/  SHF.R.S32.HI R4, RZ, 0x1f, R5 ;  /* 0x0000001fff047819 */ /* 0x004fc60000011405 */
[----:B------:R-:W2:Y:S01]  /*2da0*/  LDS R39, [R3+UR5+0x90] ;  /* 0x0000900503277984 */ /* 0x000ea20008000800 */
[----:B------:R-:W-:-:S03]  /*2db0*/  IMAD.MOV R8, RZ, RZ, -R7 ;  /* 0x000000ffff087224 */ /* 0x000fc600078e0a07 */
[----:B------:R-:W0:Y:S02]  /*2dc0*/  LDS R38, [R3+UR5+0xa0] ;  /* 0x0000a00503267984 */ /* 0x000e240008000800 */
[----:B------:R-:W-:Y:S02]  /*2dd0*/  MOV R6, R8 ;  /* 0x0000000800067202 */ /* 0x000fe40000000f00 */
[----:B------:R-:W0:Y:S01]  /*2de0*/  LDS R37, [R3+UR5+0xb0] ;  /* 0x0000b00503257984 */ /* 0x000e220008000800 */
[----:B------:R-:W-:Y:S02]  /*2df0*/  IADD3 R8, P1, P2, R5, UR18, R10 ;  /* 0x0000001205087c10 */ /* 0x000fe4000fa3e00a */
[----:B------:R-:W-:Y:S01]  /*2e00*/  IADD3 R5, PT, PT, R11, UR39, RZ ;  /* 0x000000270b057c10 */ /* 0x000fe2000fffe0ff */
        /* <DEDUP_REMOVED lines=19> */
[----:B------:R3:W0:Y:S02]  /*2f40*/  LDS R9, [R3+UR5+0x1f0] ;  /* 0x0001f00503097984 */ /* 0x0006240008000800 */
[----:B---3--:R-:W-:-:S02]  /*2f50*/  IMAD R3, R6, R49, RZ ;  /* 0x0000003106037224 */ /* 0x008fc400078e02ff */
[----:B------:R-:W-:-:S04]  /*2f60*/  IMAD.MOV.U32 R6, RZ, RZ, RZ ;  /* 0x000000ffff067224 */ /* 0x000fc800078e00ff */
[----:B------:R-:W-:Y:S01]  /*2f70*/  IMAD.HI.U32 R6, R7, R3, R6 ;  /* 0x0000000307067227 */ /* 0x000fe200078e0006 */
[----:B------:R-:W-:Y:S02]  /*2f80*/  LOP3.LUT R3, R51, 0x3fc, RZ, 0xc0, !PT ;  /* 0x000003fc33037812 */ /* 0x000fe400078ec0ff */
[----:B------:R-:W-:Y:S01]  /*2f90*/  IADD3.X R7, PT, PT, R4, UR19, RZ, P1, P2 ;  /* 0x0000001304077c10 */ /* 0x000fe20008fe44ff */
[----:B------:R-:W-:Y:S02]  /*2fa0*/  IMAD R4, R53, UR7, R10 ;  /* 0x0000000735047c24 */ /* 0x000fe4000f8e020a */
[----:B-12-4-:R-:W-:-:S07]  /*2fb0*/  VIADD R3, R3, UR4 ;  /* 0x0000000403037c36 */ /* 0x016fce0008000000 */
.L_x_4070:
[----:B------:R-:W1:Y:S01]  /*2fc0*/  LDC R15, c[0x0][0x3f4] ;  /* 0x0000fd00ff0f7b82 */ /* 0x000e620000000800 */
[----:B------:R-:W-:Y:S01]  /*2fd0*/  IABS R83, R10 ;  /* 0x0000000a00537213 */ /* 0x000fe20000000000 */
[----:B------:R-:W-:Y:S01]  /*2fe0*/  @P0 IMAD.MOV.U32 R12, RZ, RZ, R8 ;  /* 0x000000ffff0c0224 */ /* 0x000fe200078e0008 */
[----:B0-----:R-:W-:-:S03]  /*2ff0*/  @P0 MOV R13, R7 ;  /* 0x00000007000d0202 */ /* 0x001fc60000000f00 */
[----:B------:R-:W-:Y:S01]  /*3000*/  IMAD.HI.U32 R14, R6, R83, RZ ;  /* 0x00000053060e7227 */ /* 0x000fe200078e00ff */
[C---:B------:R-:W-:Y:S01]  /*3010*/  ISETP.GE.AND P2, PT, R10.reuse, RZ, PT ;  /* 0x000000ff0a00720c */ /* 0x040fe20003f46270 */
[----:B-----5:R2:W5:Y:S01]  /*3020*/  @P0 LDG.E.U8 R11, desc[UR36][R12.64] ;  /* 0x000000240c0b0981 */ /* 0x020562000c1e1100 */
[----:B------:R-:W-:Y:S01]  /*3030*/  ISETP.GE.AND P4, PT, R10, UR40, PT ;  /* 0x000000280a007c0c */ /* 0x000fe2000bf86270 */
[----:B------:R-:W-:Y:S01]  /*3040*/  IMAD.MOV R14, RZ, RZ, -R14 ;  /* 0x000000ffff0e7224 */ /* 0x000fe200078e0a0e */
[----:B------:R-:W-:Y:S02]  /*3050*/  BSSY.RECONVERGENT B1, `(.L_x_4003) ;  /* 0x0000028000017945 */ /* 0x000fe40003800200 */
[----:B------:R-:W-:Y:S02]  /*3060*/  SEL R80, R80, RZ, P4 ;  /* 0x000000ff50507207 */ /* 0x000fe40002000000 */
[----:B------:R-:W-:Y:S02]  /*3070*/  SEL R51, R51, RZ, P4 ;  /* 0x000000ff33337207 */ /* 0x000fe40002000000 */
[----:B-1----:R-:W-:-:S02]  /*3080*/  IABS R85, R15 ;  /* 0x0000000f00557213 */ /* 0x002fc40000000000 */
[----:B------:R-:W-:-:S03]  /*3090*/  ISETP.NE.AND P3, PT, R15, RZ, PT ;  /* 0x000000ff0f00720c */ /* 0x000fc60003f65270 */
[----:B------:R-:W-:Y:S02]  /*30a0*/  IMAD R14, R85, R14, R83 ;  /* 0x0000000e550e7224 */ /* 0x000fe400078e0253 */
[----:B------:R-:W-:-:S03]  /*30b0*/  IMAD R83, R15, 0xc0, RZ ;  /* 0x000000c00f537824 */ /* 0x000fc600078e02ff */
[----:B------:R-:W-:-:S13]  /*30c0*/  ISETP.GT.U32.AND P1, PT, R49, R14, PT ;  /* 0x0000000e3100720c */ /* 0x000fda0003f24070 */
[----:B------:R-:W-:-:S05]  /*30d0*/  @!P1 IMAD.IADD R14, R14, 0x1, -R85 ;  /* 0x000000010e0e9824 */ /* 0x000fca00078e0a55 */
[----:B------:R-:W-:-:S13]  /*30e0*/  ISETP.GT.U32.AND P1, PT, R49, R14, PT ;  /* 0x0000000e3100720c */ /* 0x000fda0003f24070 */
[----:B------:R-:W-:Y:S02]  /*30f0*/  @!P1 IADD3 R14, PT, PT, R14, -R85, RZ ;  /* 0x800000550e0e9210 */ /* 0x000fe40007ffe0ff */
[----:B------:R-:W-:-:S03]  /*3100*/  ISETP.GE.AND P1, PT, R10, UR40, PT ;  /* 0x000000280a007c0c */ /* 0x000fc6000bf26270 */
[----:B------:R-:W-:Y:S01]  /*3110*/  @!P2 IMAD.MOV R14, RZ, RZ, -R14 ;  /* 0x000000ffff0ea224 */ /* 0x000fe200078e0a0e */
[----:B------:R-:W-:-:S04]  /*3120*/  @!P3 LOP3.LUT R14, RZ, R15, RZ, 0x33, !PT ;  /* 0x0000000fff0eb212 */ /* 0x000fc800078e33ff */
[C---:B------:R-:W-:Y:S01]  /*3130*/  SHF.L.U32 R86, R14.reuse, 0x3, RZ ;  /* 0x000000030e567819 */ /* 0x040fe200000006ff */
[----:B------:R-:W-:-:S03]  /*3140*/  IMAD.IADD R84, R14, 0x1, R15 ;  /* 0x000000010e547824 */ /* 0x000fc600078e020f */
[----:B------:R-:W-:Y:S01]  /*3150*/  ISETP.GE.OR P3, PT, R86, R83, P1 ;  /* 0x000000535600720c */ /* 0x000fe20000f66670 */
[----:B--2---:R-:W-:-:S05]  /*3160*/  IMAD.SHL.U32 R12, R84, 0x8, RZ ;  /* 0x00000008540c7824 */ /* 0x004fca00078e00ff */
[----:B------:R-:W-:-:S07]  /*3170*/  ISETP.GE.OR P2, PT, R12, R83, P1 ;  /* 0x000000530c00720c */ /* 0x000fce0000f46670 */
[----:B------:R-:W-:Y:S06]  /*3180*/  @P3 BRA `(.L_x_4004) ;  /* 0x0000000000503947 */ /* 0x000fec0003800000 */
[----:B------:R-:W1:Y:S02]  /*3190*/  S2UR UR4, SR_CTAID.Y ;  /* 0x00000000000479c3 */ /* 0x000e640000002600 */
[----:B-1----:R-:W-:-:S05]  /*31a0*/  IMAD R51, R15, UR4, RZ ;  /* 0x000000040f337c24 */ /* 0x002fca000f8e02ff */
[----:B------:R-:W-:-:S04]  /*31b0*/  IADD3 R13, P3, PT, R51, R14, RZ ;  /* 0x0000000e330d7210 */ /* 0x000fc80007f7e0ff */
[----:B------:R-:W-:Y:S02]  /*31c0*/  LEA.HI.X.SX32 R88, R51, RZ, 0x1, P3 ;  /* 0x000000ff33587211 */ /* 0x000fe400018f0eff */
[----:B------:R-:W-:-:S04]  /*31d0*/  LEA R12, P3, R13, UR8, 0x2 ;  /* 0x000000080d0c7c11 */ /* 0x000fc8000f8610ff */
[----:B------:R-:W-:-:S05]  /*31e0*/  LEA.HI.X R13, R13, UR9, R88, 0x2, P3 ;  /* 0x000000090d0d7c11 */ /* 0x000fca00098f1458 */
[----:B------:R-:W2:Y:S01]  /*31f0*/  LDG.E R12, desc[UR36][R12.64] ;  /* 0x000000240c0c7981 */ /* 0x000ea2000c1e1900 */
[----:B------:R-:W-:Y:S01]  /*3200*/  IMAD R51, R15, UR17, RZ ;  /* 0x000000110f337c24 */ /* 0x000fe2000f8e02ff */
[----:B------:R-:W1:Y:S02]  /*3210*/  S2R R85, SR_TID.X ;  /* 0x0000000000557919 */ /* 0x000e640000002100 */
[----:B-1----:R-:W-:-:S05]  /*3220*/  IMAD.SHL.U32 R85, R85, 0x2, RZ ;  /* 0x0000000255557824 */ /* 0x002fca00078e00ff */
[----:B------:R-:W-:-:S05]  /*3230*/  LOP3.LUT R85, R85, 0x6, RZ, 0xc0, !PT ;  /* 0x0000000655557812 */ /* 0x000fca00078ec0ff */
[----:B------:R-:W-:-:S05]  /*3240*/  IMAD R88, R50, R15, R85 ;  /* 0x0000000f32587224 */ /* 0x000fca00078e0255 */
[----:B------:R-:W-:Y:S01]  /*3250*/  SHF.R.S32.HI R90, RZ, 0x1f, R88 ;  /* 0x0000001fff5a7819 */ /* 0x000fe20000011458 */
[----:B--2---:R-:W-:-:S04]  /*3260*/  IMAD R51, R12, R51, RZ ;  /* 0x000000330c337224 */ /* 0x004fc800078e02ff */
[----:B------:R-:W-:-:S05]  /*3270*/  IMAD R51, R51, 0xc0, R86 ;  /* 0x000000c033337824 */ /* 0x000fca00078e0256 */
[----:B------:R-:W-:-:S04]  /*3280*/  IADD3 R88, P3, PT, R51, R88, RZ ;  /* 0x0000005833587210 */ /* 0x000fc80007f7e0ff */
[----:B------:R-:W-:Y:S02]  /*3290*/  LEA.HI.X.SX32 R51, R51, R90, 0x1, P3 ;  /* 0x0000005a33337211 */ /* 0x000fe400018f0eff */
[----:B0-----:R-:W-:-:S04]  /*32a0*/  LEA R12, P3, R88, UR10, 0x1 ;  /* 0x0000000a580c7c11 */ /* 0x001fc8000f8608ff */
[----:B------:R-:W-:-:S05]  /*32b0*/  LEA.HI.X R13, R88, UR11, R51, 0x1, P3 ;  /* 0x0000000b580d7c11 */ /* 0x000fca00098f0c33 */
[----:B------:R1:W5:Y:S04]  /*32c0*/  LDG.E R51, desc[UR36][R12.64] ;  /* 0x000000240c337981 */ /* 0x000368000c1e1900 */
.L_x_4004:
[----:B0-----:R-:W-:Y:S05]  /*32d0*/  BSYNC.RECONVERGENT B1 ;  /* 0x0000000000017941 */ /* 0x001fea0003800200 */
.L_x_4003:
[----:B------:R-:W-:Y:S04]  /*32e0*/  BSSY.RECONVERGENT B1, `(.L_x_4005) ;  /* 0x0000017000017945 */ /* 0x000fe80003800200 */
[----:B------:R-:W-:Y:S05]  /*32f0*/  @P2 BRA `(.L_x_4006) ;  /* 0x0000000000542947 */ /* 0x000fea0003800000 */
        /* <DEDUP_REMOVED lines=19> */
[----:B------:R-:W-:-:S05]  /*3430*/  LEA.HI.X R13, R80, UR11, R85, 0x1, P2 ;  /* 0x0000000b500d7c11 */ /* 0x000fca00090f0c55 */
[----:B------:R0:W5:Y:S04]  /*3440*/  LDG.E R80, desc[UR36][R12.64] ;  /* 0x000000240c507981 */ /* 0x000168000c1e1900 */
.L_x_4006:
[----:B------:R-:W-:Y:S05]  /*3450*/  BSYNC.RECONVERGENT B1 ;  /* 0x0000000000017941 */ /* 0x000fea0003800200 */
.L_x_4005:
[----:B------:R-:W-:Y:S01]  /*3460*/  IMAD R88, R15, 0x10, R86 ;  /* 0x000000100f587824 */ /* 0x000fe200078e0256 */
[----:B------:R-:W-:Y:S01]  /*3470*/  BSSY.RECONVERGENT B1, `(.L_x_4007) ;  /* 0x0000018000017945 */ /* 0x000fe20003800200 */
[----:B------:R-:W-:-:S03]  /*3480*/  SEL R79, R79, RZ, P4 ;  /* 0x000000ff4f4f7207 */ /* 0x000fc60002000000 */
[----:B------:R-:W-:-:S13]  /*3490*/  ISETP.GE.OR P2, PT, R88, R83, P1 ;  /* 0x000000535800720c */ /* 0x000fda0000f46670 */
[----:B------:R-:W-:Y:S05]  /*34a0*/  @P2 BRA `(.L_x_4008) ;  /* 0x0000000000502947 */ /* 0x000fea0003800000 */
[----:B------:R-:W0:Y:S02]  /*34b0*/  S2UR UR4, SR_CTAID.Y ;  /* 0x00000000000479c3 */ /* 0x000e240000002600 */
[----:B01----:R-:W-:-:S05]  /*34c0*/  IMAD R13, R15, UR4, RZ ;  /* 0x000000040f0d7c24 */ /* 0x003fca000f8e02ff */
[----:B------:R-:W-:-:S04]  /*34d0*/  IADD3 R79, P2, PT, R13, R14, RZ ;  /* 0x0000000e0d4f7210 */ /* 0x000fc80007f5e0ff */
[----:B------:R-:W-:Y:S02]  /*34e0*/  LEA.HI.X.SX32 R90, R13, RZ, 0x1, P2 ;  /* 0x000000ff0d5a7211 */ /* 0x000fe400010f0eff */
[----:B------:R-:W-:-:S04]  /*34f0*/  LEA R12, P2, R79, UR8, 0x2 ;  /* 0x000000084f0c7c11 */ /* 0x000fc8000f8410ff */
[----:B------:R-:W-:-:S05]  /*3500*/  LEA.HI.X R13, R79, UR9, R90, 0x2, P2 ;  /* 0x000000094f0d7c11 */ /* 0x000fca00090f145a */
[----:B------:R-:W2:Y:S01]  /*3510*/  LDG.E R12, desc[UR36][R12.64] ;  /* 0x000000240c0c7981 */ /* 0x000ea2000c1e1900 */
[----:B------:R-:W0:Y:S02]  /*3520*/  S2R R79, SR_TID.X ;  /* 0x00000000004f7919 */ /* 0x000e240000002100 */
[----:B0-----:R-:W-:Y:S01]  /*3530*/  SHF.L.U32 R85, R79, 0x1, RZ ;  /* 0x000000014f557819 */ /* 0x001fe200000006ff */
[----:B------:R-:W-:-:S03]  /*3540*/  IMAD R79, R15, UR17, RZ ;  /* 0x000000110f4f7c24 */ /* 0x000fc6000f8e02ff */
        /* <DEDUP_REMOVED lines=8> */
[----:B------:R-:W-:-:S05]  /*35d0*/  LEA.HI.X R13, R88, UR11, R79, 0x1, P2 ;  /* 0x0000000b580d7c11 */ /* 0x000fca00090f0c4f */
[----:B------:R2:W5:Y:S04]  /*35e0*/  LDG.E R79, desc[UR36][R12.64] ;  /* 0x000000240c4f7981 */ /* 0x000568000c1e1900 */
.L_x_4008:
[----:B------:R-:W-:Y:S05]  /*35f0*/  BSYNC.RECONVERGENT B1 ;  /* 0x0000000000017941 */ /* 0x000fea0003800200 */
.L_x_4007:
[----:B------:R-:W-:Y:S01]  /*3600*/  IMAD R88, R15, 0x2, R84 ;  /* 0x000000020f587824 */ /* 0x000fe200078e0254 */
[----:B------:R-:W-:Y:S01]  /*3610*/  BSSY.RECONVERGENT B1, `(.L_x_4009) ;  /* 0x0000019000017945 */ /* 0x000fe20003800200 */
[----:B------:R-:W-:Y:S02]  /*3620*/  SEL R82, R82, RZ, P4 ;  /* 0x000000ff52527207 */ /* 0x000fe40002000000 */
[----:B------:R-:W-:-:S05]  /*3630*/  IMAD.SHL.U32 R88, R88, 0x8, RZ ;  /* 0x0000000858587824 */ /* 0x000fca00078e00ff */
[----:B------:R-:W-:-:S13]  /*3640*/  ISETP.GE.OR P2, PT, R88, R83, P1 ;  /* 0x000000535800720c */ /* 0x000fda0000f46670 */
[----:B------:R-:W-:Y:S05]  /*3650*/  @P2 BRA `(.L_x_4010) ;  /* 0x0000000000502947 */ /* 0x000fea0003800000 */
[----:B------:R-:W0:Y:S02]  /*3660*/  S2UR UR4, SR_CTAID.Y ;  /* 0x00000000000479c3 */ /* 0x000e240000002600 */
[----:B012---:R-:W-:-:S05]  /*3670*/  IMAD R13, R15, UR4, RZ ;  /* 0x000000040f0d7c24 */ /* 0x007fca000f8e02ff */
        /* <DEDUP_REMOVED lines=16> */
[----:B------:R-:W-:-:S05]  /*3780*/  LEA.HI.X R13, R88, UR11, R85, 0x1, P2 ;  /* 0x0000000b580d7c11 */ /* 0x000fca00090f0c55 */
[----:B------:R3:W5:Y:S04]  /*3790*/  LDG.E R82, desc[UR36][R12.64] ;  /* 0x000000240c527981 */ /* 0x000768000c1e1900 */
.L_x_4010:
[----:B------:R-:W-:Y:S05]  /*37a0*/  BSYNC.RECONVERGENT B1 ;  /* 0x0000000000017941 */ /* 0x000fea0003800200 */
.L_x_4009:
[----:B------:R-:W-:Y:S01]  /*37b0*/  IMAD R88, R15, 0x20, R86 ;  /* 0x000000200f587824 */ /* 0x000fe200078e0256 */
[----:B------:R-:W-:Y:S01]  /*37c0*/  BSSY.RECONVERGENT B1, `(.L_x_4011) ;  /* 0x0000018000017945 */ /* 0x000fe20003800200 */
[----:B------:R-:W-:-:S03]  /*37d0*/  SEL R81, R81, RZ, P4 ;  /* 0x000000ff51517207 */ /* 0x000fc60002000000 */
[----:B------:R-:W-:-:S13]  /*37e0*/  ISETP.GE.OR P2, PT, R88, R83, P1 ;  /* 0x000000535800720c */ /* 0x000fda0000f46670 */
[----:B------:R-:W-:Y:S05]  /*37f0*/  @P2 BRA `(.L_x_4012) ;  /* 0x0000000000502947 */ /* 0x000fea0003800000 */
[----:B------:R-:W0:Y:S02]  /*3800*/  S2UR UR4, SR_CTAID.Y ;  /* 0x00000000000479c3 */ /* 0x000e240000002600 */
[----:B0123--:R-:W-:-:S05]  /*3810*/  IMAD R13, R15, UR4, RZ ;  /* 0x000000040f0d7c24 */ /* 0x00ffca000f8e02ff */
[----:B------:R-:W-:-:S04]  /*3820*/  IADD3 R81, P2, PT, R13, R14, RZ ;  /* 0x0000000e0d517210 */ /* 0x000fc80007f5e0ff */
[----:B------:R-:W-:Y:S02]  /*3830*/  LEA.HI.X.SX32 R90, R13, RZ, 0x1, P2 ;  /* 0x000000ff0d5a7211 */ /* 0x000fe400010f0eff */
[----:B------:R-:W-:-:S04]  /*3840*/  LEA R12, P2, R81, UR8, 0x2 ;  /* 0x00000008510c7c11 */ /* 0x000fc8000f8410ff */
[----:B------:R-:W-:-:S05]  /*3850*/  LEA.HI.X R13, R81, UR9, R90, 0x2, P2 ;  /* 0x00000009510d7c11 */ /* 0x000fca00090f145a */
[----:B------:R-:W2:Y:S01]  /*3860*/  LDG.E R12, desc[UR36][R12.64] ;  /* 0x000000240c0c7981 */ /* 0x000ea2000c1e1900 */
[----:B------:R-:W0:Y:S02]  /*3870*/  S2R R81, SR_TID.X ;  /* 0x0000000000517919 */ /* 0x000e240000002100 */
[----:B0-----:R-:W-:Y:S02]  /*3880*/  IMAD.SHL.U32 R85, R81, 0x2, RZ ;  /* 0x0000000251557824 */ /* 0x001fe400078e00ff */
        /* <DEDUP_REMOVED lines=11> */
.L_x_4012:
[----:B------:R-:W-:Y:S05]  /*3940*/  BSYNC.RECONVERGENT B1 ;  /* 0x0000000000017941 */ /* 0x000fea0003800200 */
.L_x_4011:
[C---:B------:R-:W-:Y:S01]  /*3950*/  LEA R85, R15.reuse, R84, 0x2 ;  /* 0x000000540f557211 */ /* 0x040fe200078e10ff */
[----:B------:R-:W-:Y:S01]  /*3960*/  BSSY.RECONVERGENT B1, `(.L_x_4013) ;  /* 0x000001b000017945 */ /* 0x000fe20003800200 */
[----:B------:R-:W-:Y:S01]  /*3970*/  IMAD R84, R15, 0x4, R84 ;  /* 0x000000040f547824 */ /* 0x000fe200078e0254 */
[----:B------:R-:W-:Y:S02]  /*3980*/  SEL R52, R52, RZ, P4 ;  /* 0x000000ff34347207 */ /* 0x000fe40002000000 */
[----:B01234-:R-:W-:-:S05]  /*3990*/  IMAD.SHL.U32 R12, R85, 0x8, RZ ;  /* 0x00000008550c7824 */ /* 0x01ffca00078e00ff */
[----:B------:R-:W-:-:S13]  /*39a0*/  ISETP.GE.OR P2, PT, R12, R83, P1 ;  /* 0x000000530c00720c */ /* 0x000fda0000f46670 */
        /* <DEDUP_REMOVED lines=22> */
.L_x_4014:
[----:B------:R-:W-:Y:S05]  /*3b10*/  BSYNC.RECONVERGENT B1 ;  /* 0x0000000000017941 */ /* 0x000fea0003800200 */
.L_x_4013:
[----:B------:R-:W-:Y:S01]  /*3b20*/  IMAD.IADD R85, R84, 0x1, R15 ;  /* 0x0000000154557824 */ /* 0x000fe200078e020f */
[----:B------:R-:W-:Y:S01]  /*3b30*/  BSSY.RECONVERGENT B1, `(.L_x_4015) ;  /* 0x000001a000017945 */ /* 0x000fe20003800200 */
[----:B------:R-:W-:-:S03]  /*3b40*/  SEL R53, R53, RZ, P4 ;  /* 0x000000ff35357207 */ /* 0x000fc60002000000 */
[----:B0-----:R-:W-:-:S04]  /*3b50*/  SHF.L.U32 R12, R85, 0x3, RZ ;  /* 0x00000003550c7819 */ /* 0x001fc800000006ff */
        /* <DEDUP_REMOVED lines=15> */
[----:B------:R-:W-:Y:S02]  /*3c50*/  IMAD R88, R50, R15, R87 ;  /* 0x0000000f32587224 */ /* 0x000fe400078e0257 */
[----:B------:R-:W-:-:S05]  /*3c60*/  IMAD.SHL.U32 R53, R53, 0x8, RZ ;  /* 0x0000000835357824 */ /* 0x000fca00078e00ff */
[----:B------:R-:W-:Y:S02]  /*3c70*/  SHF.R.S32.HI R85, RZ, 0x1f, R53 ;  /* 0x0000001fff557819 */ /* 0x000fe40000011435 */
[----:B------:R-:W-:-:S04]  /*3c80*/  IADD3 R53, P2, PT, R88, R53, RZ ;  /* 0x0000003558357210 */ /* 0x000fc80007f5e0ff */
[----:B------:R-:W-:Y:S02]  /*3c90*/  LEA.HI.X.SX32 R88, R88, R85, 0x1, P2 ;  /* 0x0000005558587211 */ /* 0x000fe400010f0eff */
[----:B------:R-:W-:-:S04]  /*3ca0*/  LEA R12, P2, R53, UR10, 0x1 ;  /* 0x0000000a350c7c11 */ /* 0x000fc8000f8408ff */
[----:B------:R-:W-:-:S05]  /*3cb0*/  LEA.HI.X R13, R53, UR11, R88, 0x1, P2 ;  /* 0x0000000b350d7c11 */ /* 0x000fca00090f0c58 */
[----:B------:R0:W5:Y:S04]  /*3cc0*/  LDG.E R53, desc[UR36][R12.64] ;  /* 0x000000240c357981 */ /* 0x000168000c1e1900 */
.L_x_4016:
[----:B------:R-:W-:Y:S05]  /*3cd0*/  BSYNC.RECONVERGENT B1 ;  /* 0x0000000000017941 */ /* 0x000fea0003800200 */
.L_x_4015:
[C---:B------:R-:W-:Y:S01]  /*3ce0*/  LEA R85, R15.reuse, R84, 0x1 ;  /* 0x000000540f557211 */ /* 0x040fe200078e08ff */
[----:B------:R-:W-:Y:S01]  /*3cf0*/  IMAD R84, R15, 0x2, R84 ;  /* 0x000000020f547824 */ /* 0x000fe200078e0254 */
[----:B------:R-:W-:Y:S01]  /*3d00*/  BSSY.RECONVERGENT B1, `(.L_x_4017) ;  /* 0x000001b000017945 */ /* 0x000fe20003800200 */
[----:B------:R-:W-:Y:S02]  /*3d10*/  SEL R54, R54, RZ, P4 ;  /* 0x000000ff36367207 */ /* 0x000fe40002000000 */
[----:B0-----:R-:W-:Y:S01]  /*3d20*/  IMAD.SHL.U32 R12, R85, 0x8, RZ ;  /* 0x00000008550c7824 */ /* 0x001fe200078e00ff */
[----:B------:R-:W-:-:S04]  /*3d30*/  LEA R84, R15, R84, 0x1 ;  /* 0x000000540f547211 */ /* 0x000fc800078e08ff */
        /* <DEDUP_REMOVED lines=23> */
.L_x_4018:
[----:B------:R-:W-:Y:S05]  /*3eb0*/  BSYNC.RECONVERGENT B1 ;  /* 0x0000000000017941 */ /* 0x000fea0003800200 */
.L_x_4017:
[----:B------:R-:W-:Y:S01]  /*3ec0*/  IMAD R88, R15, 0x40, R86 ;  /* 0x000000400f587824 */ /* 0x000fe200078e0256 */
[----:B0-----:R-:W-:Y:S01]  /*3ed0*/  SHF.L.U32 R12, R84, 0x3, RZ ;  /* 0x00000003540c7819 */ /* 0x001fe200000006ff */
[----:B------:R-:W-:Y:S01]  /*3ee0*/  BSSY.RECONVERGENT B1, `(.L_x_4019) ;  /* 0x0000019000017945 */ /* 0x000fe20003800200 */
[----:B------:R-:W-:Y:S02]  /*3ef0*/  SEL R55, R55, RZ, P4 ;  /* 0x000000ff37377207 */ /* 0x000fe40002000000 */
[-C--:B------:R-:W-:Y:S02]  /*3f00*/  ISETP.GE.OR P3, PT, R88, R83.reuse, P1 ;  /* 0x000000535800720c */ /* 0x080fe40000f66670 */
[----:B------:R-:W-:-:S11]  /*3f10*/  ISETP.GE.OR P2, PT, R12, R83, P1 ;  /* 0x000000530c00720c */ /* 0x000fd60000f46670 */
        /* <DEDUP_REMOVED lines=21> */
.L_x_4020:
[----:B------:R-:W-:Y:S05]  /*4070*/  BSYNC.RECONVERGENT B1 ;  /* 0x0000000000017941 */ /* 0x000fea0003800200 */
.L_x_4019:
[----:B------:R-:W-:Y:S01]  /*4080*/  BSSY.RECONVERGENT B1, `(.L_x_4021) ;  /* 0x0000018000017945 */ /* 0x000fe20003800200 */
[----:B------:R-:W-:-:S03]  /*4090*/  SEL R56, R56, RZ, P4 ;  /* 0x000000ff38387207 */ /* 0x000fc60002000000 */
        /* <DEDUP_REMOVED lines=22> */
.L_x_4022:
[----:B------:R-:W-:Y:S05]  /*4200*/  BSYNC.RECONVERGENT B1 ;  /* 0x0000000000017941 */ /* 0x000fea0003800200 */
.L_x_4021:
[----:B------:R-:W-:Y:S01]  /*4210*/  IMAD.IADD R85, R84, 0x1, R15 ;  /* 0x0000000154557824 */ /* 0x000fe200078e020f */
[----:B------:R-:W-:Y:S01]  /*4220*/  LEA R84, R15, R84, 0x1 ;  /* 0x000000540f547211 */ /* 0x000fe200078e08ff */
[----:B------:R-:W-:Y:S01]  /*4230*/  BSSY.RECONVERGENT B1, `(.L_x_4023) ;  /* 0x000001c000017945 */ /* 0x000fe20003800200 */
[----:B------:R-:W-:Y:S01]  /*4240*/  SEL R57, R57, RZ, P4 ;  /* 0x000000ff39397207 */ /* 0x000fe20002000000 */
[----:B01----:R-:W-:-:S05]  /*4250*/  IMAD.SHL.U32 R12, R85, 0x8, RZ ;  /* 0x00000008550c7824 */ /* 0x003fca00078e00ff */
[----:B------:R-:W-:Y:S02]  /*4260*/  ISETP.GE.OR P3, PT, R12, R83, P1 ;  /* 0x000000530c00720c */ /* 0x000fe40000f66670 */
[----:B------:R-:W-:-:S04]  /*4270*/  SHF.L.U32 R12, R84, 0x3, RZ ;  /* 0x00000003540c7819 */ /* 0x000fc800000006ff */
        /* <DEDUP_REMOVED lines=21> */
[----:B------:R-:W-:-:S05]  /*43d0*/  LEA.HI.X R13, R57, UR11, R88, 0x1, P3 ;  /* 0x0000000b390d7c11 */ /* 0x000fca00098f0c58 */
[----:B------:R0:W5:Y:S04]  /*43e0*/  LDG.E R57, desc[UR36][R12.64] ;  /* 0x000000240c397981 */ /* 0x000168000c1e1900 */
.L_x_4024:
[----:B------:R-:W-:Y:S05]  /*43f0*/  BSYNC.RECONVERGENT B1 ;  /* 0x0000000000017941 */ /* 0x000fea0003800200 */
.L_x_4023:
[----:B------:R-:W-:Y:S01]  /*4400*/  BSSY.RECONVERGENT B1, `(.L_x_4025) ;  /* 0x0000019000017945 */ /* 0x000fe20003800200 */
[----:B------:R-:W-:Y:S01]  /*4410*/  IMAD.IADD R88, R84, 0x1, R15 ;  /* 0x0000000154587824 */ /* 0x000fe200078e020f */
        /* <DEDUP_REMOVED lines=23> */
.L_x_4026:
[----:B------:R-:W-:Y:S05]  /*4590*/  BSYNC.RECONVERGENT B1 ;  /* 0x0000000000017941 */ /* 0x000fea0003800200 */
.L_x_4025:
[C---:B01----:R-:W-:Y:S01]  /*45a0*/  SHF.L.U32 R12, R88.reuse, 0x3, RZ ;  /* 0x00000003580c7819 */ /* 0x043fe200000006ff */
[----:B------:R-:W-:Y:S01]  /*45b0*/  IMAD.IADD R84, R88, 0x1, R15 ;  /* 0x0000000158547824 */ /* 0x000fe200078e020f */
[----:B------:R-:W-:Y:S01]  /*45c0*/  BSSY.RECONVERGENT B1, `(.L_x_4027) ;  /* 0x000001b000017945 */ /* 0x000fe20003800200 */
[----:B------:R-:W-:Y:S02]  /*45d0*/  SEL R59, R59, RZ, P4 ;  /* 0x000000ff3b3b7207 */ /* 0x000fe40002000000 */
        /* <DEDUP_REMOVED lines=25> */
.L_x_4028:
[----:B------:R-:W-:Y:S05]  /*4770*/  BSYNC.RECONVERGENT B1 ;  /* 0x0000000000017941 */ /* 0x000fea0003800200 */
.L_x_4027:
        /* <DEDUP_REMOVED lines=25> */
.L_x_4030:
[----:B------:R-:W-:Y:S05]  /*4910*/  BSYNC.RECONVERGENT B1 ;  /* 0x0000000000017941 */ /* 0x000fea0003800200 */
.L_x_4029:
[C---:B01----:R-:W-:Y:S01]  /*4920*/  SHF.L.U32 R12, R88.reuse, 0x3, RZ ;  /* 0x00000003580c7819 */ /* 0x043fe200000006ff */
[----:B------:R-:W-:Y:S01]  /*4930*/  IMAD.IADD R84, R88, 0x1, R15 ;  /* 0x0000000158547824 */ /* 0x000fe200078e020f */
[----:B------:R-:W-:Y:S01]  /*4940*/  LEA R86, R15, R86, 0x7 ;  /* 0x000000560f567211 */ /* 0x000fe200078e38ff */
[----:B------:R-:W-:Y:S01]  /*4950*/  BSSY.RECONVERGENT B1, `(.L_x_4031) ;  /* 0x000001c000017945 */ /* 0x000fe20003800200 */
[-C--:B------:R-:W-:Y:S01]  /*4960*/  ISETP.GE.OR P5, PT, R12, R83.reuse, P1 ;  /* 0x000000530c00720c */ /* 0x080fe20000fa6670 */
[----:B------:R-:W-:Y:S01]  /*4970*/  IMAD.SHL.U32 R12, R84, 0x8, RZ ;  /* 0x00000008540c7824 */ /* 0x000fe200078e00ff */
[-C--:B------:R-:W-:Y:S02]  /*4980*/  ISETP.GE.OR P3, PT, R86, R83.reuse, P1 ;  /* 0x000000535600720c */ /* 0x080fe40000f66670 */
        /* <DEDUP_REMOVED lines=24> */
.L_x_4032:
[----:B------:R-:W-:Y:S05]  /*4b10*/  BSYNC.RECONVERGENT B1 ;  /* 0x0000000000017941 */ /* 0x000fea0003800200 */
.L_x_4031:
[----:B------:R-:W-:Y:S01]  /*4b20*/  BSSY.RECONVERGENT B1, `(.L_x_4033) ;  /* 0x0000019000017945 */ /* 0x000fe20003800200 */
[----:B------:R-:W-:Y:S02]  /*4b30*/  MOV R85, R63 ;  /* 0x0000003f00557202 */ /* 0x000fe40000000f00 */
        /* <DEDUP_REMOVED lines=21> */
[----:B------:R-:W-:-:S05]  /*4c90*/  LEA.HI.X R63, R87, UR11, R12, 0x1, P2 ;  /* 0x0000000b573f7c11 */ /* 0x000fca00090f0c0c */
[----:B------:R1:W5:Y:S04]  /*4ca0*/  LDG.E R62, desc[UR36][R62.64] ;  /* 0x000000243e3e7981 */ /* 0x000368000c1e1900 */
.L_x_4034:
[----:B------:R-:W-:Y:S05]  /*4cb0*/  BSYNC.RECONVERGENT B1 ;  /* 0x0000000000017941 */ /* 0x000fea0003800200 */
.L_x_4033:
[----:B------:R-:W-:Y:S01]  /*4cc0*/  BSSY.RECONVERGENT B1, `(.L_x_4035) ;  /* 0x0000018000017945 */ /* 0x000fe20003800200 */
[----:B------:R-:W-:Y:S01]  /*4cd0*/  IMAD R84, R15, 0x2, R84 ;  /* 0x000000020f547824 */ /* 0x000fe200078e0254 */
[----:B-1----:R-:W-:Y:S02]  /*4ce0*/  SEL R63, R85, RZ, P4 ;  /* 0x000000ff553f7207 */ /* 0x002fe40002000000 */
        /* <DEDUP_REMOVED lines=21> */
.L_x_4036:
[----:B------:R-:W-:Y:S05]  /*4e40*/  BSYNC.RECONVERGENT B1 ;  /* 0x0000000000017941 */ /* 0x000fea0003800200 */
.L_x_4035:
[C---:B01----:R-:W-:Y:S01]  /*4e50*/  SHF.L.U32 R12, R84.reuse, 0x3, RZ ;  /* 0x00000003540c7819 */ /* 0x043fe200000006ff */
[----:B------:R-:W-:Y:S01]  /*4e60*/  IMAD.IADD R86, R84, 0x1, R15 ;  /* 0x0000000154567824 */ /* 0x000fe200078e020f */
[----:B------:R-:W-:Y:S01]  /*4e70*/  BSSY.RECONVERGENT B1, `(.L_x_4037) ;  /* 0x000001c000017945 */ /* 0x000fe20003800200 */
[----:B------:R-:W-:Y:S02]  /*4e80*/  MOV R85, R65 ;  /* 0x0000004100557202 */ /* 0x000fe40000000f00 */
[----:B------:R-:W-:Y:S01]  /*4e90*/  ISETP.GE.OR P3, PT, R12, R83, P1 ;  /* 0x000000530c00720c */ /* 0x000fe20000f66670 */
[----:B------:R-:W-:Y:S01]  /*4ea0*/  IMAD.SHL.U32 R88, R86, 0x8, RZ ;  /* 0x0000000856587824 */ /* 0x000fe200078e00ff */
[----:B------:R-:W-:-:S04]  /*4eb0*/  SEL R64, R64, RZ, P4 ;  /* 0x000000ff40407207 */ /* 0x000fc80002000000 */
        /* <DEDUP_REMOVED lines=23> */
.L_x_4038:
[----:B------:R-:W-:Y:S05]  /*5030*/  BSYNC.RECONVERGENT B1 ;  /* 0x0000000000017941 */ /* 0x000fea0003800200 */
.L_x_4037:
[----:B------:R-:W-:Y:S01]  /*5040*/  BSSY.RECONVERGENT B1, `(.L_x_4039) ;  /* 0x0000019000017945 */ /* 0x000fe20003800200 */
[----:B------:R-:W-:Y:S01]  /*5050*/  IMAD.IADD R88, R86, 0x1, R15 ;  /* 0x0000000156587824 */ /* 0x000fe200078e020f */
[----:B0-----:R-:W-:Y:S02]  /*5060*/  SEL R65, R85, RZ, P4 ;  /* 0x000000ff55417207 */ /* 0x001fe40002000000 */
        /* <DEDUP_REMOVED lines=22> */
.L_x_4040:
[----:B------:R-:W-:Y:S05]  /*51d0*/  BSYNC.RECONVERGENT B1 ;  /* 0x0000000000017941 */ /* 0x000fea0003800200 */
.L_x_4039:
[C---:B0-----:R-:W-:Y:S01]  /*51e0*/  SHF.L.U32 R12, R88.reuse, 0x3, RZ ;  /* 0x00000003580c7819 */ /* 0x041fe200000006ff */
[----:B------:R-:W-:Y:S01]  /*51f0*/  IMAD.IADD R86, R88, 0x1, R15 ;  /* 0x0000000158567824 */ /* 0x000fe200078e020f */
[----:B------:R-:W-:Y:S01]  /*5200*/  BSSY.RECONVERGENT B1, `(.L_x_4041) ;  /* 0x000001f000017945 */ /* 0x000fe20003800200 */
[----:B------:R-:W-:Y:S01]  /*5210*/  IMAD.MOV.U32 R85, RZ, RZ, R67 ;  /* 0x000000ffff557224 */ /* 0x000fe200078e0043 */
[-C--:B------:R-:W-:Y:S01]  /*5220*/  ISETP.GE.OR P5, PT, R12, R83.reuse, P1 ;  /* 0x000000530c00720c */ /* 0x080fe20000fa6670 */
[C---:B------:R-:W-:Y:S01]  /*5230*/  IMAD.IADD R84, R86.reuse, 0x1, R15 ;  /* 0x0000000156547824 */ /* 0x040fe200078e020f */
[----:B------:R-:W-:Y:S02]  /*5240*/  SHF.L.U32 R12, R86, 0x3, RZ ;  /* 0x00000003560c7819 */ /* 0x000fe400000006ff */
[----:B------:R-:W-:Y:S02]  /*5250*/  SEL R66, R66, RZ, P4 ;  /* 0x000000ff42427207 */ /* 0x000fe40002000000 */
[----:B------:R-:W-:-:S02]  /*5260*/  ISETP.GE.OR P2, PT, R12, R83, P1 ;  /* 0x000000530c00720c */ /* 0x000fc40000f46670 */
        /* <DEDUP_REMOVED lines=24> */
.L_x_4042:
[----:B------:R-:W-:Y:S05]  /*53f0*/  BSYNC.RECONVERGENT B1 ;  /* 0x0000000000017941 */ /* 0x000fea0003800200 */
.L_x_4041:
[----:B------:R-:W-:Y:S01]  /*5400*/  BSSY.RECONVERGENT B1, `(.L_x_4043) ;  /* 0x0000018000017945 */ /* 0x000fe20003800200 */
[----:B0-----:R-:W-:-:S03]  /*5410*/  SEL R67, R85, RZ, P4 ;  /* 0x000000ff55437207 */ /* 0x001fc60002000000 */
        /* <DEDUP_REMOVED lines=22> */
.L_x_4044:
[----:B------:R-:W-:Y:S05]  /*5580*/  BSYNC.RECONVERGENT B1 ;  /* 0x0000000000017941 */ /* 0x000fea0003800200 */
.L_x_4043:
[----:B------:R-:W-:Y:S01]  /*5590*/  BSSY.RECONVERGENT B1, `(.L_x_4045) ;  /* 0x0000019000017945 */ /* 0x000fe20003800200 */
[----:B------:R-:W-:Y:S02]  /*55a0*/  IADD3 R86, PT, PT, R84, R15, RZ ;  /* 0x0000000f54567210 */ /* 0x000fe40007ffe0ff */
        /* <DEDUP_REMOVED lines=23> */
.L_x_4046:
[----:B------:R-:W-:Y:S05]  /*5720*/  BSYNC.RECONVERGENT B1 ;  /* 0x0000000000017941 */ /* 0x000fea0003800200 */
.L_x_4045:
[C---:B01----:R-:W-:Y:S01]  /*5730*/  IMAD.SHL.U32 R12, R86.reuse, 0x8, RZ ;  /* 0x00000008560c7824 */ /* 0x043fe200078e00ff */
[----:B------:R-:W-:Y:S01]  /*5740*/  IADD3 R88, PT, PT, R86, R15, RZ ;  /* 0x0000000f56587210 */ /* 0x000fe20007ffe0ff */
[----:B------:R-:W-:Y:S01]  /*5750*/  BSSY.RECONVERGENT B1, `(.L_x_4047) ;  /* 0x000001e000017945 */ /* 0x000fe20003800200 */
        /* <DEDUP_REMOVED lines=29> */
.L_x_4048:
[----:B------:R-:W-:Y:S05]  /*5930*/  BSYNC.RECONVERGENT B1 ;  /* 0x0000000000017941 */ /* 0x000fea0003800200 */
.L_x_4047:
        /* <DEDUP_REMOVED lines=25> */
.L_x_4050:
[----:B------:R-:W-:Y:S05]  /*5ad0*/  BSYNC.RECONVERGENT B1 ;  /* 0x0000000000017941 */ /* 0x000fea0003800200 */
.L_x_4049:
[----:B------:R-:W-:Y:S01]  /*5ae0*/  BSSY.RECONVERGENT B1, `(.L_x_4051) ;  /* 0x0000019000017945 */ /* 0x000fe20003800200 */
[----:B------:R-:W-:Y:S01]  /*5af0*/  IMAD.IADD R86, R84, 0x1, R15 ;  /* 0x0000000154567824 */ /* 0x000fe200078e020f */
        /* <DEDUP_REMOVED lines=23> */
.L_x_4052:
[----:B------:R-:W-:Y:S05]  /*5c70*/  BSYNC.RECONVERGENT B1 ;  /* 0x0000000000017941 */ /* 0x000fea0003800200 */
.L_x_4051:
[C---:B01----:R-:W-:Y:S01]  /*5c80*/  SHF.L.U32 R12, R86.reuse, 0x3, RZ ;  /* 0x00000003560c7819 */ /* 0x043fe200000006ff */
        /* <DEDUP_REMOVED lines=32> */
.L_x_4054:
[----:B------:R-:W-:Y:S05]  /*5e90*/  BSYNC.RECONVERGENT B1 ;  /* 0x0000000000017941 */ /* 0x000fea0003800200 */
.L_x_4053:
        /* <DEDUP_REMOVED lines=24> */
.L_x_4056:
[----:B------:R-:W-:Y:S05]  /*6020*/  BSYNC.RECONVERGENT B1 ;  /* 0x0000000000017941 */ /* 0x000fea0003800200 */
.L_x_4055:
        /* <DEDUP_REMOVED lines=25> */
.L_x_4058:
[----:B------:R-:W-:Y:S05]  /*61c0*/  BSYNC.RECONVERGENT B1 ;  /* 0x0000000000017941 */ /* 0x000fea0003800200 */
.L_x_4057:
        /* <DEDUP_REMOVED lines=8> */
[C---:B------:R-:W-:Y:S02]  /*6250*/  IMAD.IADD R84, R86.reuse, 0x1, R15 ;  /* 0x0000000156547824 */ /* 0x040fe400078e020f */
        /* <DEDUP_REMOVED lines=26> */
.L_x_4060:
[----:B------:R-:W-:Y:S05]  /*6400*/  BSYNC.RECONVERGENT B1 ;  /* 0x0000000000017941 */ /* 0x000fea0003800200 */
.L_x_4059:
        /* <DEDUP_REMOVED lines=25> */
.L_x_4062:
[----:B------:R-:W-:Y:S05]  /*65a0*/  BSYNC.RECONVERGENT B1 ;  /* 0x0000000000017941 */ /* 0x000fea0003800200 */
.L_x_4061:
[----:B------:R-:W-:Y:S01]  /*65b0*/  BSSY.RECONVERGENT B1, `(.L_x_4063) ;  /* 0x0000018000017945 */ /* 0x000fe20003800200 */
[----:B-1----:R-:W-:-:S03]  /*65c0*/  SEL R77, R83, RZ, P4 ;  /* 0x000000ff534d7207 */ /* 0x002fc60002000000 */
        /* <DEDUP_REMOVED lines=22> */
.L_x_4064:
[----:B------:R-:W-:Y:S05]  /*6730*/  BSYNC.RECONVERGENT B1 ;  /* 0x0000000000017941 */ /* 0x000fea0003800200 */
.L_x_4063:
[----:B------:R-:W-:Y:S01]  /*6740*/  BSSY.RECONVERGENT B1, `(.L_x_4065) ;  /* 0x0000017000017945 */ /* 0x000fe20003800200 */
[----:B------:R-:W-:-:S03]  /*6750*/  SEL R78, R78, RZ, P4 ;  /* 0x000000ff4e4e7207 */ /* 0x000fc60002000000 */
        /* <DEDUP_REMOVED lines=21> */
.L_x_4066:
[----:B------:R-:W-:Y:S05]  /*68b0*/  BSYNC.RECONVERGENT B1 ;  /* 0x0000000000017941 */ /* 0x000fea0003800200 */
.L_x_4065:
[----:B012--5:R-:W-:Y:S01]  /*68c0*/  HMUL2 R12, R48, R51 ;  /* 0x00000033300c7232 */ /* 0x027fe20000000000 */
[----:B------:R-:W-:Y:S01]  /*68d0*/  UMOV UR4, 0xffffffff ;  /* 0xffffffff00047882 */ /* 0x000fe20000000000 */
[----:B------:R-:W-:Y:S02]  /*68e0*/  ISETP.NE.AND P2, PT, R11, RZ, P0 ;  /* 0x000000ff0b00720c */ /* 0x000fe40000745270 */
        /* <DEDUP_REMOVED lines=23> */
[----:B------:R-:W0:Y:S02]  /*6a60*/  S2R R13, SR_TID.X ;  /* 0x00000000000d7919 */ /* 0x000e240000002100 */
[----:B------:R-:W-:-:S04]  /*6a70*/  HFMA2 R12, R24, R71, R12 ;  /* 0x00000047180c7231 */ /* 0x000fc8000000000c */
[----:B------:R-:W-:-:S04]  /*6a80*/  HFMA2 R12, R23, R72, R12 ;  /* 0x00000048170c7231 */ /* 0x000fc8000000000c */
[----:B------:R-:W-:-:S04]  /*6a90*/  HFMA2 R12, R22, R73, R12 ;  /* 0x00000049160c7231 */ /* 0x000fc8000000000c */
[----:B------:R-:W-:Y:S01]  /*6aa0*/  HFMA2 R12, R21, R74, R12 ;  /* 0x0000004a150c7231 */ /* 0x000fe2000000000c */
[----:B0-----:R-:W-:-:S03]  /*6ab0*/  LOP3.LUT P1, RZ, R13, 0x3, RZ, 0xc0, !PT ;  /* 0x000000030dff7812 */ /* 0x001fc6000782c0ff */
        /* <DEDUP_REMOVED lines=11> */
.L_x_4135:
[----:B------:R-:W-:Y:S01]  /*6b70*/  ISETP.GE.OR P1, PT, R10, UR40, P1 ;  /* 0x000000280a007c0c */ /* 0x000fe20008f26670 */
        /* <DEDUP_REMOVED lines=20> */
[----:B------:R-:W-:Y:S01]  /*6cc0*/  @P1 IADD3 R83, PT, PT, R10, -UR40, R83 ;  /* 0x800000280a531c10 */ /* 0x000fe2000fffe053 */
[----:B---3--:R-:W-:Y:S02]  /*6cd0*/  @P1 HADD2.F32 R85, -RZ, R14.H0_H0 ;  /* 0x2000000eff551230 */ /* 0x008fe40000004100 */
[----:B----4-:R-:W-:Y:S01]  /*6ce0*/  @P3 HADD2.F32 R84, -RZ, R12.H0_H0 ;  /* 0x2000000cff543230 */ /* 0x010fe20000004100 */
[----:B------:R-:W-:-:S04]  /*6cf0*/  @P1 I2FP.F32.S32 R12, R83 ;  /* 0x00000053000c1245 */ /* 0x000fc80000201400 */
[----:B------:R-:W-:-:S04]  /*6d00*/  @P3 FADD.FTZ R11, R11, R84 ;  /* 0x000000540b0b3221 */ /* 0x000fc80000010000 */
[----:B------:R-:W-:-:S05]  /*6d10*/  @P1 FFMA.FTZ R11, R12, R85, R11 ;  /* 0x000000550c0b1223 */ /* 0x000fca000001000b */
[----:B------:R1:W-:Y:S01]  /*6d20*/  STS [R3], R11 ;  /* 0x0000000b03007388 */ /* 0x0003e20000000800 */
[----:B------:R-:W-:-:S07]  /*6d30*/  @!P2 FMNMX.FTZ R0, R0, R11, !PT ;  /* 0x0000000b0000a209 */ /* 0x000fce0007810000 */
.L_x_4069:
[----:B------:R-:W-:Y:S05]  /*6d40*/  BSYNC.RECONVERGENT B1 ;  /* 0x0000000000017941 */ /* 0x000fea0003800200 */
.L_x_4068:
[----:B------:R-:W-:Y:S01]  /*6d50*/  VIADD R10, R10, 0x10 ;  /* 0x000000100a0a7836 */ /* 0x000fe20000000000 */
[----:B------:R-:W-:Y:S01]  /*6d60*/  IADD3 R8, P2, PT, R8, 0x10, RZ ;  /* 0x0000001008087810 */ /* 0x000fe20007f5e0ff */
[----:B------:R-:W-:Y:S01]  /*6d70*/  VIADD R4, R4, 0x10 ;  /* 0x0000001004047836 */ /* 0x000fe20000000000 */
[----:B-1----:R-:W-:Y:S02]  /*6d80*/  IADD3 R3, PT, PT, R3, 0x40, RZ ;  /* 0x0000004003037810 */ /* 0x002fe40007ffe0ff */
[----:B------:R-:W-:Y:S02]  /*6d90*/  ISETP.GE.AND P1, PT, R10, R5, PT ;  /* 0x000000050a00720c */ /* 0x000fe40003f26270 */
[----:B------:R-:W-:-:S11]  /*6da0*/  IADD3.X R7, PT, PT, RZ, R7, RZ, P2, !PT ;  /* 0x00000007ff077210 */ /* 0x000fd600017fe4ff */
[----:B------:R-:W-:Y:S05]  /*6db0*/  @!P1 BRA `(.L_x_4070) ;  /* 0xffffffc000809947 */ /* 0x000fea000383ffff */
.L_x_4002:
[----:B0-----:R-:W-:Y:S05]  /*6dc0*/  BSYNC B0 ;  /* 0x0000000000007941 */ /* 0x001fea0003800000 */
.L_x_4001:
[----:B------:R-:W-:-:S03]  /*6dd0*/  UMOV UR4, 0xffffffff ;  /* 0xffffffff00047882 */ /* 0x000fc60000000000 */
[----:B------:R-:W-:Y:S05]  /*6de0*/  BRA.DIV UR4, `(.L_x_4071) ;  /* 0x0000005604887947 */ /* 0x000fea000b800000 */
[----:B------:R-:W0:Y:S02]  /*6df0*/  SHFL.BFLY PT, R14, R0, 0x10, 0x1f ;  /* 0x0e001f00000e7f89 */ /* 0x000e2400000e0000 */
[----:B0-----:R-:W-:-:S05]  /*6e00*/  FMNMX.FTZ R13, R14, R0, !PT ;  /* 0x000000000e0d7209 */ /* 0x001fca0007810000 */
[----:B------:R-:W0:Y:S02]  /*6e10*/  SHFL.BFLY PT, R14, R13, 0x8, 0x1f ;  /* 0x0d001f000d0e7f89 */ /* 0x000e2400000e0000 */
[----:B0----5:R-:W-:-:S05]  /*6e20*/  FMNMX.FTZ R2, R13, R14, !PT ;  /* 0x0000000e0d027209 */ /* 0x021fca0007810000 */
[----:B------:R0:W1:Y:S02]  /*6e30*/  SHFL.BFLY PT, R14, R2, 0x4, 0x1f ;  /* 0x0c801f00020e7f89 */ /* 0x00006400000e0000 */
.L_x_4140:
[----:B------:R-:W4:Y:S01]  /*6e40*/  S2R R0, SR_TID.X ;  /* 0x0000000000007919 */ /* 0x000f220000002100 */
[----:B------:R-:W-:Y:S01]  /*6e50*/  MOV R13, 0x400 ;  /* 0x00000400000d7802 */ /* 0x000fe20000000f00 */
[----:B------:R-:W-:Y:S05]  /*6e60*/  WARPSYNC.ALL ;  /* 0x0000000000007948 */ /* 0x000fea0003800000 */
[----:B------:R-:W5:Y:S01]  /*6e70*/  S2R R20, SR_CgaCtaId ;  /* 0x0000000000147919 */ /* 0x000f620000008800 */
[----:B-1----:R-:W-:Y:S02]  /*6e80*/  FMNMX.FTZ R3, R2, R14, !PT ;  /* 0x0000000e02037209 */ /* 0x002fe40007810000 */
[----:B----4-:R-:W-:-:S02]  /*6e90*/  LOP3.LUT P0, R5, R0, 0x1f, RZ, 0xc0, !PT ;  /* 0x0000001f00057812 */ /* 0x010fc4000780c0ff */
[----:B-----5:R-:W-:-:S11]  /*6ea0*/  LEA R4, R20, R13, 0x18 ;  /* 0x0000000d14047211 */ /* 0x020fd600078ec0ff */
[----:B0-----:R-:W-:-:S05]  /*6eb0*/  @!P0 LEA.HI R2, R0, R4, RZ, 0x1d ;  /* 0x0000000400028211 */ /* 0x001fca00078fe8ff */
[----:B------:R0:W-:Y:S01]  /*6ec0*/  @!P0 STS [R2], R3 ;  /* 0x0000000302008388 */ /* 0x0001e20000000800 */
[----:B------:R-:W-:Y:S01]  /*6ed0*/  BAR.SYNC.DEFER_BLOCKING 0x0 ;  /* 0x0000000000007b1d */ /* 0x000fe20000010000 */
[C---:B------:R-:W-:Y:S01]  /*6ee0*/  ISETP.GT.U32.AND P0, PT, R5.reuse, 0x1, PT ;  /* 0x000000010500780c */ /* 0x040fe20003f04070 */
[----:B------:R-:W-:Y:S01]  /*6ef0*/  IMAD R6, R5, 0x4, R4 ;  /* 0x0000000405067824 */ /* 0x000fe200078e0204 */
[----:B0-----:R-:W-:Y:S01]  /*6f00*/  MOV R2, 0xff7fffff ;  /* 0xff7fffff00027802 */ /* 0x001fe20000000f00 */
[----:B------:R-:W-:Y:S01]  /*6f10*/  IMAD.MOV.U32 R8, RZ, RZ, RZ ;  /* 0x000000ffff087224 */ /* 0x000fe200078e00ff */
[----:B------:R-:W-:-:S03]  /*6f20*/  MOV R9, UR40 ;  /* 0x0000002800097c02 */ /* 0x000fc60008000f00 */
        /* <DEDUP_REMOVED lines=8> */
[----:B------:R-:W-:Y:S01]  /*6fb0*/  VIADD R3, R0, UR39 ;  /* 0x0000002700037c36 */ /* 0x000fe20008000000 */
[----:B------:R-:W-:-:S04]  /*6fc0*/  IADD3 R2, PT, PT, R9, 0x1, RZ ;  /* 0x0000000109027810 */ /* 0x000fc80007ffe0ff */
[----:B------:R-:W-:Y:S01]  /*6fd0*/  ISETP.GT.AND P0, PT, R3, UR40, PT ;  /* 0x0000002803007c0c */ /* 0x000fe2000bf04270 */
        /* <DEDUP_REMOVED lines=9> */
[----:B------:R-:W-:Y:S02]  /*7070*/  IADD3 R10, PT, PT, R8, -UR39, R9 ;  /* 0x80000027080a7c10 */ /* 0x000fe4000fffe009 */
[----:B------:R-:W-:Y:S02]  /*7080*/  MOV R9, R3 ;  /* 0x0000000300097202 */ /* 0x000fe40000000f00 */
[C---:B------:R-:W-:Y:S02]  /*7090*/  LOP3.LUT R8, R10.reuse, 0xc0, RZ, 0xc0, !PT ;  /* 0x000000c00a087812 */ /* 0x040fe400078ec0ff */
[----:B------:R-:W-:Y:S02]  /*70a0*/  ISETP.GE.U32.AND P1, PT, R10, 0xc0, PT ;  /* 0x000000c00a00780c */ /* 0x000fe40003f26070 */
[----:B------:R-:W-:Y:S01]  /*70b0*/  ISETP.NE.AND P0, PT, R8, 0xc0, PT ;  /* 0x000000c00800780c */ /* 0x000fe20003f05270 */
[----:B------:R-:W-:-:S12]  /*70c0*/  IMAD.MOV.U32 R8, RZ, RZ, RZ ;  /* 0x000000ffff087224 */ /* 0x000fd800078e00ff */
[----:B------:R-:W-:Y:S05]  /*70d0*/  @!P0 BRA `(.L_x_4076) ;  /* 0x00000000004c8947 */ /* 0x000fea0003800000 */
[----:B------:R-:W-:Y:S01]  /*70e0*/  VIADD R9, R13, 0x210 ;  /* 0x000002100d097836 */ /* 0x000fe20000000000 */
[----:B------:R-:W-:-:S04]  /*70f0*/  LEA.HI R8, R10, 0x1, RZ, 0x1a ;  /* 0x000000010a087811 */ /* 0x000fc800078fd0ff */
[----:B------:R-:W-:Y:S01]  /*7100*/  LOP3.LUT R10, R8, 0x3, RZ, 0xc0, !PT ;  /* 0x00000003080a7812 */ /* 0x000fe200078ec0ff */
[----:B------:R-:W-:Y:S01]  /*7110*/  HFMA2 R8, -RZ, RZ, 0, 0 ;  /* 0x00000000ff087431 */ /* 0x000fe200000001ff */
[----:B------:R-:W-:Y:S01]  /*7120*/  LEA R11, R20, R9, 0x18 ;  /* 0x00000009140b7211 */ /* 0x000fe200078ec0ff */
[----:B------:R-:W-:Y:S02]  /*7130*/  IMAD.MOV.U32 R9, RZ, RZ, R3 ;  /* 0x000000ffff097224 */ /* 0x000fe400078e0003 */
[----:B------:R-:W-:Y:S01]  /*7140*/  IMAD.MOV R10, RZ, RZ, -R10 ;  /* 0x000000ffff0a7224 */ /* 0x000fe200078e0a0a */
[----:B------:R-:W-:-:S07]  /*7150*/  LEA R11, R0, R11, 0x2 ;  /* 0x0000000b000b7211 */ /* 0x000fce00078e10ff */
.L_x_4077:
        /* <DEDUP_REMOVED lines=11> */
.L_x_4076:
[----:B------:R-:W-:Y:S05]  /*7210*/  BSYNC.RECONVERGENT B1 ;  /* 0x0000000000017941 */ /* 0x000fea0003800200 */
.L_x_4075:
[----:B------:R-:W-:Y:S05]  /*7220*/  @!P1 BRA `(.L_x_4073) ;  /* 0x0000001400009947 */ /* 0x000fea0003800000 */
[----:B------:R-:W-:Y:S01]  /*7230*/  USHF.L.U32 UR4, UR39, 0x2, URZ ;  /* 0x0000000227047899 */ /* 0x000fe200080006ff */
[----:B------:R-:W-:-:S05]  /*7240*/  VIADD R13, R13, 0x210 ;  /* 0x000002100d0d7836 */ /* 0x000fca0000000000 */
[----:B------:R-:W-:Y:S02]  /*7250*/  LEA R11, R20, R13, 0x18 ;  /* 0x0000000d140b7211 */ /* 0x000fe400078ec0ff */
[C---:B------:R-:W-:Y:S01]  /*7260*/  LEA R10, R9.reuse, -UR4, 0x2 ;  /* 0x80000004090a7c11 */ /* 0x040fe2000f8e10ff */
[----:B------:R-:W-:-:S03]  /*7270*/  VIADD R9, R9, 0x100 ;  /* 0x0000010009097836 */ /* 0x000fc60000000000 */
[----:B------:R-:W-:Y:S02]  /*7280*/  IADD3 R11, PT, PT, R11, R10, RZ ;  /* 0x0000000a0b0b7210 */ /* 0x000fe40007ffe0ff */
[----:B------:R-:W-:-:S03]  /*7290*/  ISETP.GT.AND P0, PT, R9, UR40, PT ;  /* 0x0000002809007c0c */ /* 0x000fc6000bf04270 */
[----:B------:R-:W0:Y:S04]  /*72a0*/  LDS R10, [R11] ;  /* 0x000000000b0a7984 */ /* 0x000e280000000800 */
[----:B------:R-:W1:Y:S04]  /*72b0*/  LDS R12, [R11+0x100] ;  /* 0x000100000b0c7984 */ /* 0x000e680000000800 */
[----:B------:R-:W4:Y:S04]  /*72c0*/  LDS R14, [R11+0x200] ;  /* 0x000200000b0e7984 */ /* 0x000f280000000800 */
        /* <DEDUP_REMOVED lines=12> */
[----:B0-----:R0:W-:Y:S01]  /*7390*/  STS [R11], R10 ;  /* 0x0000000a0b007388 */ /* 0x0011e20000000800 */
[----:B------:R-:W-:-:S06]  /*73a0*/  FADD.FTZ R8, R8, R10 ;  /* 0x0000000a08087221 */ /* 0x000fcc0000010000 */
[----:B------:R-:W5:Y:S01]  /*73b0*/  MUFU.EX2 R18, R18 ;  /* 0x0000001200127308 */ /* 0x000f620000000800 */
[----:B-1----:R0:W-:Y:S01]  /*73c0*/  STS [R11+0x100], R12 ;  /* 0x0001000c0b007388 */ /* 0x0021e20000000800 */
[----:B------:R-:W-:-:S03]  /*73d0*/  FADD.FTZ R8, R8, R12 ;  /* 0x0000000c08087221 */ /* 0x000fc60000010000 */
[----:B----4-:R0:W-:Y:S01]  /*73e0*/  STS [R11+0x200], R14 ;  /* 0x0002000e0b007388 */ /* 0x0101e20000000800 */
[----:B------:R-:W-:-:S03]  /*73f0*/  FADD.FTZ R8, R8, R14 ;  /* 0x0000000e08087221 */ /* 0x000fc60000010000 */
[----:B-----5:R0:W-:Y:S01]  /*7400*/  STS [R11+0x300], R18 ;  /* 0x000300120b007388 */ /* 0x0201e20000000800 */
[----:B------:R-:W-:Y:S01]  /*7410*/  FADD.FTZ R8, R8, R18 ;  /* 0x0000001208087221 */ /* 0x000fe20000010000 */
[----:B------:R-:W-:Y:S06]  /*7420*/  @P0 BRA `(.L_x_4073) ;  /* 0x0000001000800947 */ /* 0x000fec0003800000 */
[----:B0-----:R-:W-:Y:S01]  /*7430*/  MOV R10, R9 ;  /* 0x00000009000a7202 */ /* 0x001fe20000000f00 */
[----:B------:R-:W-:Y:S01]  /*7440*/  BSSY.RECONVERGENT B1, `(.L_x_4078) ;  /* 0x000006d000017945 */ /* 0x000fe20003800200 */
[----:B------:R-:W-:Y:S02]  /*7450*/  PLOP3.LUT P0, PT, PT, PT, PT, 0x80, 0x8 ;  /* 0x000000000008781c */ /* 0x000fe40003f0f070 */
[----:B------:R-:W-:-:S04]  /*7460*/  IADD3 R9, PT, PT, -R10, UR40, RZ ;  /* 0x000000280a097c10 */ /* 0x000fc8000fffe1ff */
[----:B------:R-:W-:Y:S01]  /*7470*/  ISETP.GT.AND P1, PT, R9, 0x2ff, PT ;  /* 0x000002ff0900780c */ /* 0x000fe20003f24270 */
[----:B------:R-:W-:-:S12]  /*7480*/  VIADD R9, R11, 0x600 ;  /* 0x000006000b097836 */ /* 0x000fd80000000000 */
[----:B------:R-:W-:Y:S05]  /*7490*/  @!P1 BRA `(.L_x_4079) ;  /* 0x00000004009c9947 */ /* 0x000fea0003800000 */
[----:B------:R-:W-:Y:S02]  /*74a0*/  MOV R11, UR40 ;  /* 0x00000028000b7c02 */ /* 0x000fe40008000f00 */
[----:B------:R-:W-:-:S03]  /*74b0*/  PLOP3.LUT P0, PT, PT, PT, PT, 0x8, 0x80 ;  /* 0x000000000080781c */ /* 0x000fc60003f0e170 */
[----:B------:R-:W-:-:S10]  /*74c0*/  VIADD R11, R11, 0xfffffd01 ;  /* 0xfffffd010b0b7836 */ /* 0x000fd40000000000 */
.L_x_4080:
[----:B------:R-:W0:Y:S01]  /*74d0*/  LDS R12, [R9+-0x200] ;  /* 0xfffe0000090c7984 */ /* 0x000e220000000800 */
[----:B------:R-:W-:-:S03]  /*74e0*/  IADD3 R10, PT, PT, R10, 0x400, RZ ;  /* 0x000004000a0a7810 */ /* 0x000fc60007ffe0ff */
[----:B------:R-:W1:Y:S01]  /*74f0*/  LDS R14, [R9+-0x100] ;  /* 0xffff0000090e7984 */ /* 0x000e620000000800 */
[----:B------:R-:W-:-:S03]  /*7500*/  ISETP.GE.AND P1, PT, R10, R11, PT ;  /* 0x0000000b0a00720c */ /* 0x000fc60003f26270 */
[----:B------:R-:W4:Y:S04]  /*7510*/  LDS R18, [R9] ;  /* 0x0000000009127984 */ /* 0x000f280000000800 */
[----:B------:R-:W5:Y:S04]  /*7520*/  LDS R20, [R9+0x100] ;  /* 0x0001000009147984 */ /* 0x000f680000000800 */
[----:B------:R-:W5:Y:S04]  /*7530*/  LDS R22, [R9+0x200] ;  /* 0x0002000009167984 */ /* 0x000f680000000800 */
[----:B--2---:R-:W2:Y:S04]  /*7540*/  LDS R24, [R9+0x300] ;  /* 0x0003000009187984 */ /* 0x004ea80000000800 */
[----:B------:R-:W2:Y:S04]  /*7550*/  LDS R26, [R9+0x400] ;  /* 0x00040000091a7984 */ /* 0x000ea80000000800 */
        /* <DEDUP_REMOVED lines=11> */
[----:B------:R-:W3:Y:S01]  /*7610*/  MUFU.EX2 R12, R12 ;  /* 0x0000000c000c7308 */ /* 0x000ee20000000800 */
[----:B------:R-:W-:Y:S01]  /*7620*/  FMUL.FTZ R18, R18, 1.4426950216293334961 ;  /* 0x3fb8aa3b12127820 */ /* 0x000fe20000410000 */
[C---:B-----5:R-:W-:Y:S01]  /*7630*/  FADD.FTZ R20, -R7.reuse, R20 ;  /* 0x0000001407147221 */ /* 0x060fe20000010100 */
[----:B------:R-:W5:Y:S01]  /*7640*/  LDS R40, [R9+0xb00] ;  /* 0x000b000009287984 */ /* 0x000f620000000800 */
[----:B------:R-:W-:-:S02]  /*7650*/  FADD.FTZ R22, -R7, R22 ;  /* 0x0000001607167221 */ /* 0x000fc40000010100 */
[----:B------:R-:W-:Y:S01]  /*7660*/  FMUL.FTZ R20, R20, 1.4426950216293334961 ;  /* 0x3fb8aa3b14147820 */ /* 0x000fe20000410000 */
[----:B------:R-:W5:Y:S01]  /*7670*/  LDS R42, [R9+0xc00] ;  /* 0x000c0000092a7984 */ /* 0x000f620000000800 */
[----:B------:R-:W0:Y:S01]  /*7680*/  MUFU.EX2 R14, R14 ;  /* 0x0000000e000e7308 */ /* 0x000e220000000800 */
[----:B------:R-:W-:Y:S01]  /*7690*/  FMUL.FTZ R22, R22, 1.4426950216293334961 ;  /* 0x3fb8aa3b16167820 */ /* 0x000fe20000410000 */
[C---:B--2---:R-:W-:Y:S01]  /*76a0*/  FADD.FTZ R24, -R7.reuse, R24 ;  /* 0x0000001807187221 */ /* 0x044fe20000010100 */
[----:B------:R-:W2:Y:S01]  /*76b0*/  LDS R44, [R9+0xd00] ;  /* 0x000d0000092c7984 */ /* 0x000ea20000000800 */
[C---:B------:R-:W-:Y:S02]  /*76c0*/  FADD.FTZ R26, -R7.reuse, R26 ;  /* 0x0000001a071a7221 */ /* 0x040fe40000010100 */
        /* <DEDUP_REMOVED lines=22> */
[----:B---3--:R-:W-:Y:S01]  /*7830*/  FADD.FTZ R8, R8, R20 ;  /* 0x0000001408087221 */ /* 0x008fe20000010000 */
[C---:B----4-:R-:W-:Y:S01]  /*7840*/  FADD.FTZ R38, -R7.reuse, R38 ;  /* 0x0000002607267221 */ /* 0x050fe20000010100 */
[C---:B-----5:R-:W-:Y:S01]  /*7850*/  FADD.FTZ R40, -R7.reuse, R40 ;  /* 0x0000002807287221 */ /* 0x060fe20000010100 */
[----:B------:R-:W-:Y:S02]  /*7860*/  STS [R9+0x100], R20 ;  /* 0x0001001409007388 */ /* 0x000fe40000000800 */
[----:B------:R-:W-:Y:S01]  /*7870*/  FMUL.FTZ R38, R38, 1.4426950216293334961 ;  /* 0x3fb8aa3b26267820 */ /* 0x000fe20000410000 */
[----:B------:R-:W-:Y:S01]  /*7880*/  FMUL.FTZ R40, R40, 1.4426950216293334961 ;  /* 0x3fb8aa3b28287820 */ /* 0x000fe20000410000 */
[----:B------:R-:W3:Y:S01]  /*7890*/  MUFU.EX2 R26, R26 ;  /* 0x0000001a001a7308 */ /* 0x000ee20000000800 */
[----:B0-----:R-:W-:Y:S01]  /*78a0*/  FADD.FTZ R8, R8, R22 ;  /* 0x0000001608087221 */ /* 0x001fe20000010000 */
[C---:B------:R-:W-:Y:S01]  /*78b0*/  FADD.FTZ R42, -R7.reuse, R42 ;  /* 0x0000002a072a7221 */ /* 0x040fe20000010100 */
[----:B--2---:R-:W-:Y:S01]  /*78c0*/  FADD.FTZ R44, -R7, R44 ;  /* 0x0000002c072c7221 */ /* 0x004fe20000010100 */
[----:B------:R-:W-:Y:S02]  /*78d0*/  STS [R9+0x200], R22 ;  /* 0x0002001609007388 */ /* 0x000fe40000000800 */
[----:B------:R-:W-:Y:S01]  /*78e0*/  FMUL.FTZ R42, R42, 1.4426950216293334961 ;  /* 0x3fb8aa3b2a2a7820 */ /* 0x000fe20000410000 */
[----:B------:R-:W-:Y:S01]  /*78f0*/  FMUL.FTZ R44, R44, 1.4426950216293334961 ;  /* 0x3fb8aa3b2c2c7820 */ /* 0x000fe20000410000 */
[----:B------:R-:W0:Y:S01]  /*7900*/  MUFU.EX2 R28, R28 ;  /* 0x0000001c001c7308 */ /* 0x000e220000000800 */
[----:B-1----:R-:W-:Y:S01]  /*7910*/  FADD.FTZ R8, R8, R24 ;  /* 0x0000001808087221 */ /* 0x002fe20000010000 */
        /* <DEDUP_REMOVED lines=31> */
.L_x_4079:
[----:B------:R-:W-:Y:S05]  /*7b10*/  BSYNC.RECONVERGENT B1 ;  /* 0x0000000000017941 */ /* 0x000fea0003800200 */
.L_x_4078:
        /* <DEDUP_REMOVED lines=8> */
[----:B------:R-:W4:Y:S04]  /*7ba0*/  LDS R18, [R9] ;  /* 0x0000000009127984 */ /* 0x000f280000000800 */
[----:B------:R-:W5:Y:S04]  /*7bb0*/  LDS R20, [R9+0x100] ;  /* 0x0001000009147984 */ /* 0x000f680000000800 */
[----:B------:R-:W5:Y:S04]  /*7bc0*/  LDS R22, [R9+0x200] ;  /* 0x0002000009167984 */ /* 0x000f680000000800 */
[----:B--2---:R-:W2:Y:S04]  /*7bd0*/  LDS R24, [R9+0x300] ;  /* 0x0003000009187984 */ /* 0x004ea80000000800 */
[----:B------:R-:W2:Y:S04]  /*7be0*/  LDS R26, [R9+0x400] ;  /* 0x00040000091a7984 */ /* 0x000ea80000000800 */
[----:B---3--:R-:W3:Y:S01]  /*7bf0*/  LDS R28, [R9+0x500] ;  /* 0x00050000091c7984 */ /* 0x008ee20000000800 */
        /* <DEDUP_REMOVED lines=8> */
[----:B------:R-:W-:-:S03]  /*7c80*/  FADD.FTZ R22, -R7, R22 ;  /* 0x0000001607167221 */ /* 0x000fc60000010100 */
[----:B------:R-:W-:Y:S02]  /*7c90*/  FMUL.FTZ R20, R20, 1.4426950216293334961 ;  /* 0x3fb8aa3b14147820 */ /* 0x000fe40000410000 */
[----:B------:R-:W1:Y:S01]  /*7ca0*/  MUFU.EX2 R14, R14 ;  /* 0x0000000e000e7308 */ /* 0x000e620000000800 */
[----:B------:R-:W-:Y:S01]  /*7cb0*/  FMUL.FTZ R22, R22, 1.4426950216293334961 ;  /* 0x3fb8aa3b16167820 */ /* 0x000fe20000410000 */
[C---:B--2---:R-:W-:Y:S01]  /*7cc0*/  FADD.FTZ R24, -R7.reuse, R24 ;  /* 0x0000001807187221 */ /* 0x044fe20000010100 */
        /* <DEDUP_REMOVED lines=28> */
.L_x_4082:
[----:B------:R-:W-:Y:S05]  /*7e90*/  BSYNC.RECONVERGENT B1 ;  /* 0x0000000000017941 */ /* 0x000fea0003800200 */
.L_x_4081:
[----:B------:R-:W-:-:S13]  /*7ea0*/  ISETP.GT.AND P1, PT, R10, UR40, PT ;  /* 0x000000280a007c0c */ /* 0x000fda000bf24270 */
[----:B------:R-:W-:Y:S05]  /*7eb0*/  @!P0 BRA P1, `(.L_x_4073) ;  /* 0x0000000400dc8947 */ /* 0x000fea0000800000 */
        /* <DEDUP_REMOVED lines=25> */
.L_x_4074:
[----:B------:R-:W-:Y:S01]  /*8050*/  VIADDMNMX R8, R3, 0x40, R2, !PT ;  /* 0x0000004003087846 */ /* 0x000fe20007800102 */
[----:B------:R-:W-:Y:S01]  /*8060*/  BSSY.RECONVERGENT B1, `(.L_x_4083) ;  /* 0x0000024000017945 */ /* 0x000fe20003800200 */
[----:B------:R-:W-:-:S04]  /*8070*/  LOP3.LUT R9, RZ, R0, RZ, 0x33, !PT ;  /* 0x00000000ff097212 */ /* 0x000fc800078e33ff */
[----:B------:R-:W-:Y:S01]  /*8080*/  IADD3 R12, PT, PT, R8, -UR39, R9 ;  /* 0x80000027080c7c10 */ /* 0x000fe2000fffe009 */
        /* <DEDUP_REMOVED lines=9> */
[----:B------:R-:W-:Y:S02]  /*8120*/  IADD3 R18, P1, P2, R10, UR6, R3 ;  /* 0x000000060a127c10 */ /* 0x000fe4000fa3e003 */
[----:B------:R-:W-:Y:S01]  /*8130*/  LOP3.LUT R10, R8, 0x3, RZ, 0xc0, !PT ;  /* 0x00000003080a7812 */ /* 0x000fe200078ec0ff */
[----:B------:R-:W-:Y:S01]  /*8140*/  IMAD R12, R0, 0x4, R13 ;  /* 0x00000004000c7824 */ /* 0x000fe200078e020d */
[----:B------:R-:W-:Y:S01]  /*8150*/  IADD3.X R11, PT, PT, R11, UR12, RZ, P1, P2 ;  /* 0x0000000c0b0b7c10 */ /* 0x000fe20008fe44ff */
[----:B------:R-:W-:Y:S01]  /*8160*/  IMAD.MOV.U32 R8, RZ, RZ, RZ ;  /* 0x000000ffff087224 */ /* 0x000fe200078e00ff */
[----:B------:R-:W-:-:S02]  /*8170*/  MOV R9, R3 ;  /* 0x0000000300097202 */ /* 0x000fc40000000f00 */
[----:B------:R-:W-:-:S07]  /*8180*/  IADD3 R13, PT, PT, -R10, RZ, RZ ;  /* 0x000000ff0a0d7210 */ /* 0x000fce0007ffe1ff */
.L_x_4085:
[----:B------:R-:W-:-:S06]  /*8190*/  IMAD.MOV.U32 R10, RZ, RZ, R18 ;  /* 0x000000ffff0a7224 */ /* 0x000fcc00078e0012 */
[----:B------:R1:W4:Y:S01]  /*81a0*/  LDG.E.U8 R10, desc[UR36][R10.64] ;  /* 0x000000240a0a7981 */ /* 0x000322000c1e1100 */
[----:B------:R-:W-:Y:S01]  /*81b0*/  MOV R15, RZ ;  /* 0x000000ff000f7202 */ /* 0x000fe20000000f00 */
[----:B------:R-:W-:Y:S01]  /*81c0*/  VIADD R13, R13, 0x1 ;  /* 0x000000010d0d7836 */ /* 0x000fe20000000000 */
[----:B------:R-:W-:Y:S02]  /*81d0*/  IADD3 R18, P2, PT, R18, 0x40, RZ ;  /* 0x0000004012127810 */ /* 0x000fe40007f5e0ff */
[----:B------:R-:W-:-:S03]  /*81e0*/  IADD3 R9, PT, PT, R9, 0x40, RZ ;  /* 0x0000004009097810 */ /* 0x000fc60007ffe0ff */
[----:B-1----:R-:W-:Y:S01]  /*81f0*/  IMAD.X R11, RZ, RZ, R11, P2 ;  /* 0x000000ffff0b7224 */ /* 0x002fe200010e060b */
[----:B----4-:R-:W-:-:S13]  /*8200*/  ISETP.NE.AND P1, PT, R10, RZ, PT ;  /* 0x000000ff0a00720c */ /* 0x010fda0003f25270 */
        /* <DEDUP_REMOVED lines=9> */
.L_x_4084:
[----:B------:R-:W-:Y:S05]  /*82a0*/  BSYNC.RECONVERGENT B1 ;  /* 0x0000000000017941 */ /* 0x000fea0003800200 */
.L_x_4083:
[----:B------:R-:W-:Y:S05]  /*82b0*/  @!P0 BRA `(.L_x_4073) ;  /* 0x0000000000dc8947 */ /* 0x000fea0003800000 */
[----:B------:R-:W1:Y:S01]  /*82c0*/  S2R R12, SR_CgaCtaId ;  /* 0x00000000000c7919 */ /* 0x000e620000008800 */
[----:B------:R-:W4:Y:S01]  /*82d0*/  LDC.64 R14, c[0x0][0x420] ;  /* 0x00010800ff0e7b82 */ /* 0x000f220000000a00 */
        /* <DEDUP_REMOVED lines=10> */
.L_x_4086:
[----:B------:R-:W-:-:S05]  /*8380*/  IMAD.MOV.U32 R10, RZ, RZ, R14 ;  /* 0x000000ffff0a7224 */ /* 0x000fca00078e000e */
[----:B------:R-:W4:Y:S04]  /*8390*/  LDG.E.U8 R14, desc[UR36][R10.64+-0x80] ;  /* 0xffff80240a0e7981 */ /* 0x000f28000c1e1100 */
[----:B------:R-:W5:Y:S04]  /*83a0*/  LDG.E.U8 R13, desc[UR36][R10.64+-0x40] ;  /* 0xffffc0240a0d7981 */ /* 0x000f68000c1e1100 */
[----:B------:R-:W2:Y:S04]  /*83b0*/  LDG.E.U8 R15, desc[UR36][R10.64] ;  /* 0x000000240a0f7981 */ /* 0x000ea8000c1e1100 */
[----:B------:R-:W3:Y:S01]  /*83c0*/  LDG.E.U8 R19, desc[UR36][R10.64+0x40] ;  /* 0x000040240a137981 */ /* 0x000ee2000c1e1100 */
[----:B------:R-:W-:Y:S01]  /*83d0*/  IMAD.MOV.U32 R21, RZ, RZ, RZ ;  /* 0x000000ffff157224 */ /* 0x000fe200078e00ff */
[----:B------:R-:W-:-:S02]  /*83e0*/  IADD3 R9, PT, PT, R9, 0x100, RZ ;  /* 0x0000010009097810 */ /* 0x000fc40007ffe0ff */
[----:B----4-:R-:W-:Y:S02]  /*83f0*/  ISETP.NE.AND P0, PT, R14, RZ, PT ;  /* 0x000000ff0e00720c */ /* 0x010fe40003f05270 */
[----:B-----5:R-:W-:Y:S01]  /*8400*/  ISETP.NE.AND P1, PT, R13, RZ, PT ;  /* 0x000000ff0d00720c */ /* 0x020fe20003f25270 */
[----:B------:R-:W-:Y:S01]  /*8410*/  HFMA2 R13, -RZ, RZ, 0, 0 ;  /* 0x00000000ff0d7431 */ /* 0x000fe200000001ff */
[----:B--2---:R-:W-:Y:S01]  /*8420*/  ISETP.NE.AND P2, PT, R15, RZ, PT ;  /* 0x000000ff0f00720c */ /* 0x004fe20003f45270 */
[----:B------:R-:W-:Y:S01]  /*8430*/  IMAD.MOV.U32 R15, RZ, RZ, RZ ;  /* 0x000000ffff0f7224 */ /* 0x000fe200078e00ff */
[----:B---3--:R-:W-:-:S07]  /*8440*/  ISETP.NE.AND P3, PT, R19, RZ, PT ;  /* 0x000000ff1300720c */ /* 0x008fce0003f65270 */
        /* <DEDUP_REMOVED lines=11> */
[----:B------:R-:W-:Y:S01]  /*8500*/  ISETP.GT.AND P0, PT, R9, UR40, PT ;  /* 0x0000002809007c0c */ /* 0x000fe2000bf04270 */
        /* <DEDUP_REMOVED lines=18> */
.L_x_4073:
[----:B------:R-:W-:Y:S05]  /*8630*/  BSYNC.RECONVERGENT B0 ;  /* 0x0000000000007941 */ /* 0x000fea0003800200 */
.L_x_4072:
[----:B0-----:R-:W0:Y:S01]  /*8640*/  SHFL.BFLY PT, R7, R8, 0x10, 0x1f ;  /* 0x0e001f0008077f89 */ /* 0x001e2200000e0000 */
[C---:B------:R-:W-:Y:S01]  /*8650*/  ISETP.NE.AND P0, PT, R5.reuse, RZ, PT ;  /* 0x000000ff0500720c */ /* 0x040fe20003f05270 */
[----:B------:R-:W1:Y:S01]  /*8660*/  LDCU UR4, c[0x0][0x40c] ;  /* 0x00008180ff0477ac */ /* 0x000e620008000800 */
[----:B------:R-:W-:Y:S01]  /*8670*/  SHF.R.U32.HI R39, RZ, 0x5, R0 ;  /* 0x00000005ff277819 */ /* 0x000fe20000011600 */
[----:B------:R-:W4:Y:S01]  /*8680*/  S2R R18, SR_CTAID.X ;  /* 0x0000000000127919 */ /* 0x000f220000002500 */
[----:B------:R-:W-:Y:S01]  /*8690*/  ISETP.GT.U32.AND P1, PT, R5, 0x1, PT ;  /* 0x000000010500780c */ /* 0x000fe20003f24070 */
[----:B------:R-:W1:Y:S01]  /*86a0*/  LDCU UR5, c[0x0][0x3f4] ;  /* 0x00007e80ff0577ac */ /* 0x000e620008000800 */
[----:B------:R-:W5:Y:S07]  /*86b0*/  LDCU.U8 UR8, c[0x0][0x48c] ;  /* 0x00009180ff0877ac */ /* 0x000f6e0008000000 */
[----:B------:R-:W-:-:S02]  /*86c0*/  @!P0 IMAD R4, R39, 0x4, R4 ;  /* 0x0000000427048824 */ /* 0x000fc400078e0204 */
[----:B0-----:R-:W-:Y:S01]  /*86d0*/  FADD.FTZ R7, R7, R8 ;  /* 0x0000000807077221 */ /* 0x001fe20000010000 */
[----:B-1----:R-:W-:-:S04]  /*86e0*/  UISETP.LT.AND UP0, UPT, UR5, UR4, UPT ;  /* 0x000000040500728c */ /* 0x002fc8000bf01270 */
[----:B------:R-:W0:Y:S01]  /*86f0*/  SHFL.BFLY PT, R10, R7, 0x8, 0x1f ;  /* 0x0d001f00070a7f89 */ /* 0x000e2200000e0000 */
[----:B------:R-:W-:-:S04]  /*8700*/  USEL UR4, UR5, UR4, UP0 ;  /* 0x0000000405047287 */ /* 0x000fc80008000000 */
[----:B------:R-:W-:-:S04]  /*8710*/  UIADD3 UR4, UPT, UPT, UR4, 0x4, URZ ;  /* 0x0000000404047890 */ /* 0x000fc8000fffe0ff */
[----:B------:R-:W-:-:S04]  /*8720*/  USHF.R.S32.HI UR5, URZ, 0x1f, UR4 ;  /* 0x0000001fff057899 */ /* 0x000fc80008011404 */
[----:B------:R-:W-:-:S04]  /*8730*/  ULEA.HI UR5, UR5, UR4, URZ, 0x2 ;  /* 0x0000000405057291 */ /* 0x000fc8000f8f10ff */
[----:B------:R-:W-:-:S04]  /*8740*/  USHF.L.U32 UR5, UR5, 0x2, URZ ;  /* 0x0000000205057899 */ /* 0x000fc800080006ff */
[----:B------:R-:W-:Y:S01]  /*8750*/  ULOP3.LUT UR5, UR5, 0xfffffff0, URZ, 0xc0, !UPT ;  /* 0xfffffff005057892 */ /* 0x000fe2000f8ec0ff */
[----:B0-----:R-:W-:Y:S02]  /*8760*/  FADD.FTZ R10, R7, R10 ;  /* 0x0000000a070a7221 */ /* 0x001fe40000010000 */
[----:B------:R-:W4:Y:S03]  /*8770*/  LDC R7, c[0x0][0x3f8] ;  /* 0x0000fe00ff077b82 */ /* 0x000f260000000800 */
[----:B------:R-:W0:Y:S01]  /*8780*/  SHFL.BFLY PT, R9, R10, 0x4, 0x1f ;  /* 0x0c801f000a097f89 */ /* 0x000e2200000e0000 */
[----:B----4-:R-:W-:Y:S02]  /*8790*/  IMAD R23, R7, UR7, R18 ;  /* 0x0000000707177c24 */ /* 0x010fe4000f8e0212 */
[----:B0-----:R-:W-:-:S05]  /*87a0*/  FADD.FTZ R9, R10, R9 ;  /* 0x000000090a097221 */ /* 0x001fca0000010000 */
[----:B------:R-:W0:Y:S02]  /*87b0*/  SHFL.BFLY PT, R12, R9, 0x2, 0x1f ;  /* 0x0c401f00090c7f89 */ /* 0x000e2400000e0000 */
[----:B0-----:R-:W-:-:S05]  /*87c0*/  FADD.FTZ R12, R9, R12 ;  /* 0x0000000c090c7221 */ /* 0x001fca0000010000 */
[----:B------:R-:W0:Y:S02]  /*87d0*/  SHFL.BFLY PT, R11, R12, 0x1, 0x1f ;  /* 0x0c201f000c0b7f89 */ /* 0x000e2400000e0000 */
[----:B0-----:R-:W-:-:S05]  /*87e0*/  FADD.FTZ R11, R12, R11 ;  /* 0x0000000b0c0b7221 */ /* 0x001fca0000010000 */
[----:B------:R0:W-:Y:S01]  /*87f0*/  @!P0 STS [R4+0x8], R11 ;  /* 0x0000080b04008388 */ /* 0x0001e20000000800 */
[----:B------:R-:W-:Y:S01]  /*8800*/  BAR.SYNC.DEFER_BLOCKING 0x0 ;  /* 0x0000000000007b1d */ /* 0x000fe20000010000 */
[----:B-----5:R-:W-:Y:S02]  /*8810*/  ISETP.NE.AND P0, PT, RZ, UR8, PT ;  /* 0x00000008ff007c0c */ /* 0x020fe4000bf05270 */
[----:B0-----:R-:W-:-:S03]  /*8820*/  CS2R R4, SRZ ;  /* 0x0000000000047805 */ /* 0x001fc6000001ff00 */
[----:B------:R-:W0:Y:S01]  /*8830*/  @!P1 LDS R11, [R6+0x8] ;  /* 0x00000800060b9984 */ /* 0x000e220000000800 */
[----:B------:R-:W-:-:S03]  /*8840*/  ISETP.GT.AND P1, PT, R3, UR40, PT ;  /* 0x0000002803007c0c */ /* 0x000fc6000bf24270 */
[----:B0-----:R-:W0:Y:S02]  /*8850*/  SHFL.BFLY PT, R8, R11, 0x1, 0x1f ;  /* 0x0c201f000b087f89 */ /* 0x001e2400000e0000 */
[----:B0-----:R-:W-:-:S06]  /*8860*/  FADD.FTZ R8, R8, R11 ;  /* 0x0000000b08087221 */ /* 0x001fcc0000010000 */
[----:B------:R-:W0:Y:S02]  /*8870*/  SHFL.IDX PT, R8, R8, RZ, 0x1f ;  /* 0x00001fff08087589 */ /* 0x000e2400000e0000 */
[----:B0-----:R-:W-:-:S04]  /*8880*/  FADD.FTZ R6, R8, 9.9999999747524270788e-07 ;  /* 0x358637bd08067421 */ /* 0x001fc80000010000 */
[----:B------:R0:W1:Y:S01]  /*8890*/  MUFU.RCP R13, R6 ;  /* 0x00000006000d7308 */ /* 0x0000620000001000 */
[----:B------:R-:W-:Y:S05]  /*88a0*/  @!P0 BRA `(.L_x_4087) ;  /* 0x0000000000188947 */ /* 0x000fea0003800000 */
[----:B------:R-:W4:Y:S08]  /*88b0*/  LDC R4, c[0x0][0x488] ;  /* 0x00012200ff047b82 */ /* 0x000f300000000800 */
[----:B------:R-:W4:Y:S08]  /*88c0*/  LDC R5, c[0x0][0x40c] ;  /* 0x00010300ff057b82 */ /* 0x000f300000000800 */
[----:B------:R-:W5:Y:S01]  /*88d0*/  LDC R7, c[0x0][0x3f4] ;  /* 0x0000fd00ff077b82 */ /* 0x000f620000000800 */
[----:B----4-:R-:W-:-:S04]  /*88e0*/  IMAD R4, R23, R4, R5 ;  /* 0x0000000417047224 */ /* 0x010fc800078e0205 */
[----:B-----5:R-:W-:-:S05]  /*88f0*/  IMAD R4, R4, R7, RZ ;  /* 0x0000000704047224 */ /* 0x020fca00078e02ff */
[----:B------:R-:W-:-:S07]  /*8900*/  SHF.R.S32.HI R5, RZ, 0x1f, R4 ;  /* 0x0000001fff057819 */ /* 0x000fce0000011404 */
.L_x_4087:
[----:B------:R-:W-:Y:S04]  /*8910*/  BSSY.RECONVERGENT B0, `(.L_x_4088) ;  /* 0x0000062000007945 */ /* 0x000fe80003800200 */
[----:B------:R-:W-:Y:S05]  /*8920*/  @P1 BRA `(.L_x_4089) ;  /* 0x0000000400801947 */ /* 0x000fea0003800000 */
[----:B------:R-:W-:Y:S01]  /*8930*/  VIADDMNMX R2, R3, 0x40, R2, !PT ;  /* 0x0000004003027846 */ /* 0x000fe20007800102 */
[----:B------:R-:W-:Y:S01]  /*8940*/  BSSY.RECONVERGENT B1, `(.L_x_4090) ;  /* 0x0000028000017945 */ /* 0x000fe20003800200 */
[----:B------:R-:W-:-:S04]  /*8950*/  LOP3.LUT R7, RZ, R0, RZ, 0x33, !PT ;  /* 0x00000000ff077212 */ /* 0x000fc800078e33ff */
[----:B------:R-:W-:-:S04]  /*8960*/  IADD3 R2, PT, PT, R2, -UR39, R7 ;  /* 0x8000002702027c10 */ /* 0x000fc8000fffe007 */
[C---:B0-----:R-:W-:Y:S02]  /*8970*/  LOP3.LUT R6, R2.reuse, 0xc0, RZ, 0xc0, !PT ;  /* 0x000000c002067812 */ /* 0x041fe400078ec0ff */
[----:B------:R-:W-:Y:S02]  /*8980*/  ISETP.GE.U32.AND P1, PT, R2, 0xc0, PT ;  /* 0x000000c00200780c */ /* 0x000fe40003f26070 */
[----:B------:R-:W-:-:S13]  /*8990*/  ISETP.NE.AND P2, PT, R6, 0xc0, PT ;  /* 0x000000c00600780c */ /* 0x000fda0003f45270 */
[----:B------:R-:W-:Y:S05]  /*89a0*/  @!P2 BRA `(.L_x_4091) ;  /* 0x000000000084a947 */ /* 0x000fea0003800000 */
[----:B------:R-:W0:Y:S01]  /*89b0*/  S2UR UR7, SR_CgaCtaId ;  /* 0x00000000000779c3 */ /* 0x000e220000008800 */
[----:B------:R-:W4:Y:S01]  /*89c0*/  LDCU.64 UR10, c[0x0][0x480] ;  /* 0x00009000ff0a77ac */ /* 0x000f220008000a00 */
        /* <DEDUP_REMOVED lines=11> */
[----:B----4-:R-:W-:-:S04]  /*8a80*/  LEA R10, P2, R11, UR10, 0x2 ;  /* 0x0000000a0b0a7c11 */ /* 0x010fc8000f8410ff */
[----:B------:R-:W-:Y:S01]  /*8a90*/  LEA.HI.X R11, R11, UR11, R12, 0x2, P2 ;  /* 0x0000000b0b0b7c11 */ /* 0x000fe200090f140c */
[----:B0-----:R-:W-:-:S06]  /*8aa0*/  ULEA UR4, UR7, UR4, 0x18 ;  /* 0x0000000407047291 */ /* 0x001fcc000f8ec0ff */
[----:B------:R-:W-:Y:S02]  /*8ab0*/  IADD3 R2, PT, PT, R6, UR4, RZ ;  /* 0x0000000406027c10 */ /* 0x000fe4000fffe0ff */
[----:B------:R-:W-:-:S07]  /*8ac0*/  LEA R8, R0, UR4, 0x2 ;  /* 0x0000000400087c11 */ /* 0x000fce000f8e10ff */
.L_x_4092:
[----:B----4-:R0:W1:Y:S01]  /*8ad0*/  LDS R6, [R8] ;  /* 0x0000000008067984 */ /* 0x0100620000000800 */
[----:B------:R-:W-:Y:S01]  /*8ae0*/  @P0 MOV R7, R11 ;  /* 0x0000000b00070202 */ /* 0x000fe20000000f00 */
[----:B------:R-:W-:-:S05]  /*8af0*/  VIADD R9, R9, 0x1 ;  /* 0x0000000109097836 */ /* 0x000fca0000000000 */
[----:B------:R-:W-:Y:S02]  /*8b00*/  ISETP.NE.AND P3, PT, R9, RZ, PT ;  /* 0x000000ff0900720c */ /* 0x000fe40003f65270 */
[----:B0-----:R-:W-:Y:S01]  /*8b10*/  IADD3 R8, PT, PT, R8, 0x100, RZ ;  /* 0x0000010008087810 */ /* 0x001fe20007ffe0ff */
[----:B-1----:R-:W-:-:S05]  /*8b20*/  FMUL.FTZ R15, R6, R13 ;  /* 0x0000000d060f7220 */ /* 0x002fca0000410000 */
        /* <DEDUP_REMOVED lines=9> */
.L_x_4091:
[----:B------:R-:W-:Y:S05]  /*8bc0*/  BSYNC.RECONVERGENT B1 ;  /* 0x0000000000017941 */ /* 0x000fea0003800200 */
.L_x_4090:
[----:B------:R-:W-:Y:S05]  /*8bd0*/  @!P1 BRA `(.L_x_4089) ;  /* 0x0000000000d49947 */ /* 0x000fea0003800000 */
[----:B----4-:R-:W0:Y:S01]  /*8be0*/  S2R R7, SR_CgaCtaId ;  /* 0x0000000000077919 */ /* 0x010e220000008800 */
[----:B------:R-:W4:Y:S01]  /*8bf0*/  LDCU.64 UR10, c[0x0][0x480] ;  /* 0x00009000ff0a77ac */ /* 0x000f220008000a00 */
[C---:B------:R-:W-:Y:S01]  /*8c00*/  IADD3 R9, P0, PT, R3.reuse, R4, RZ ;  /* 0x0000000403097210 */ /* 0x040fe20007f1e0ff */
[----:B------:R-:W-:Y:S01]  /*8c10*/  IMAD.U32 R11, RZ, RZ, UR39 ;  /* 0x00000027ff0b7e24 */ /* 0x000fe2000f8e00ff */
[----:B------:R-:W-:Y:S01]  /*8c20*/  MOV R6, 0x400 ;  /* 0x0000040000067802 */ /* 0x000fe20000000f00 */
[----:B------:R-:W-:Y:S01]  /*8c30*/  USHF.L.U32 UR4, UR39, 0x2, URZ ;  /* 0x0000000227047899 */ /* 0x000fe200080006ff */
[----:B------:R-:W-:Y:S01]  /*8c40*/  LEA R2, R3, UR5, 0x1 ;  /* 0x0000000503027c11 */ /* 0x000fe2000f8e08ff */
[----:B------:R-:W-:Y:S01]  /*8c50*/  IMAD.X R10, RZ, RZ, R5, P0 ;  /* 0x000000ffff0a7224 */ /* 0x000fe200000e0605 */
[----:B------:R-:W-:Y:S01]  /*8c60*/  IADD3 R6, PT, PT, R6, 0x210, RZ ;  /* 0x0000021006067810 */ /* 0x000fe20007ffe0ff */
[----:B------:R-:W-:Y:S02]  /*8c70*/  UISETP.NE.AND UP0, UPT, UR8, URZ, UPT ;  /* 0x000000ff0800728c */ /* 0x000fe4000bf05270 */
[----:B------:R-:W-:Y:S01]  /*8c80*/  ISETP.NE.AND P1, PT, RZ, UR8, PT ;  /* 0x00000008ff007c0c */ /* 0x000fe2000bf25270 */
[----:B------:R-:W-:Y:S01]  /*8c90*/  IMAD R4, R11, -0x2, R2 ;  /* 0xfffffffe0b047824 */ /* 0x000fe200078e0202 */
[----:B------:R-:W-:-:S02]  /*8ca0*/  LEA R2, R3, -UR4, 0x2 ;  /* 0x8000000403027c11 */ /* 0x000fc4000f8e10ff */
[----:B------:R-:W-:Y:S02]  /*8cb0*/  PLOP3.LUT P0, PT, PT, PT, UP0, 0x80, 0x8 ;  /* 0x000000000008781c */ /* 0x000fe40003f0f008 */
[----:B----4-:R-:W-:-:S04]  /*8cc0*/  LEA R8, P3, R9, UR10, 0x2 ;  /* 0x0000000a09087c11 */ /* 0x010fc8000f8610ff */
[----:B------:R-:W-:Y:S02]  /*8cd0*/  IADD3 R8, P2, PT, R8, 0x200, RZ ;  /* 0x0000020008087810 */ /* 0x000fe40007f5e0ff */
[----:B------:R-:W-:-:S04]  /*8ce0*/  LEA.HI.X R9, R9, UR11, R10, 0x2, P3 ;  /* 0x0000000b09097c11 */ /* 0x000fc800098f140a */
[----:B------:R-:W-:Y:S02]  /*8cf0*/  IADD3.X R9, PT, PT, RZ, R9, RZ, P2, !PT ;  /* 0x00000009ff097210 */ /* 0x000fe400017fe4ff */
[----:B0-----:R-:W-:-:S04]  /*8d00*/  LEA R7, R7, R6, 0x18 ;  /* 0x0000000607077211 */ /* 0x001fc800078ec0ff */
[--C-:B------:R-:W-:Y:S02]  /*8d10*/  IADD3 R2, PT, PT, R2, 0x200, R7.reuse ;  /* 0x0000020002027810 */ /* 0x100fe40007ffe007 */
[----:B------:R-:W-:-:S07]  /*8d20*/  IADD3 R6, PT, PT, R4, 0x100, R7 ;  /* 0x0000010004067810 */ /* 0x000fce0007ffe007 */
.L_x_4093:
[----:B------:R-:W1:Y:S01]  /*8d30*/  LDS R4, [R2+-0x200] ;  /* 0xfffe000002047984 */ /* 0x000e620000000800 */
[----:B------:R-:W-:-:S05]  /*8d40*/  VIADD R3, R3, 0x100 ;  /* 0x0000010003037836 */ /* 0x000fca0000000000 */
[----:B------:R-:W-:Y:S01]  /*8d50*/  ISETP.GT.AND P2, PT, R3, UR40, PT ;  /* 0x0000002803007c0c */ /* 0x000fe2000bf44270 */
[----:B-1----:R-:W-:-:S05]  /*8d60*/  FMUL.FTZ R11, R4, R13 ;  /* 0x0000000d040b7220 */ /* 0x002fca0000410000 */
[----:B------:R-:W-:-:S04]  /*8d70*/  F2FP.F16.F32.PACK_AB R4, RZ, R11 ;  /* 0x0000000bff04723e */ /* 0x000fc800000000ff */
[----:B------:R-:W-:-:S05]  /*8d80*/  PRMT R5, R4, 0x7610, R5 ;  /* 0x0000761004057816 */ /* 0x000fca0000000005 */
[----:B------:R0:W-:Y:S04]  /*8d90*/  STS.U16 [R6+-0x100], R5 ;  /* 0xffff000506007388 */ /* 0x0001e80000000400 */
[----:B------:R-:W1:Y:S01]  /*8da0*/  LDS R4, [R2+-0x100] ;  /* 0xffff000002047984 */ /* 0x000e620000000800 */
[----:B0-----:R-:W-:Y:S01]  /*8db0*/  MOV R5, R9 ;  /* 0x0000000900057202 */ /* 0x001fe20000000f00 */
[----:B-1----:R-:W-:-:S05]  /*8dc0*/  FMUL.FTZ R15, R4, R13 ;  /* 0x0000000d040f7220 */ /* 0x002fca0000410000 */
[----:B------:R-:W-:-:S04]  /*8dd0*/  F2FP.F16.F32.PACK_AB R4, RZ, R15 ;  /* 0x0000000fff04723e */ /* 0x000fc800000000ff */
[----:B------:R-:W-:-:S05]  /*8de0*/  PRMT R10, R4, 0x7610, R10 ;  /* 0x00007610040a7816 */ /* 0x000fca000000000a */
[----:B------:R-:W-:Y:S04]  /*8df0*/  STS.U16 [R6+-0x80], R10 ;  /* 0xffff800a06007388 */ /* 0x000fe80000000400 */
[----:B------:R-:W0:Y:S02]  /*8e00*/  LDS R4, [R2] ;  /* 0x0000000002047984 */ /* 0x000e240000000800 */
[----:B0-----:R-:W-:-:S05]  /*8e10*/  FMUL.FTZ R19, R4, R13 ;  /* 0x0000000d04137220 */ /* 0x001fca0000410000 */
[----:B------:R-:W-:-:S05]  /*8e20*/  F2FP.F16.F32.PACK_AB R4, RZ, R19 ;  /* 0x00000013ff04723e */ /* 0x000fca00000000ff */
[----:B------:R0:W-:Y:S04]  /*8e30*/  STS.U16 [R6], R4 ;  /* 0x0000000406007388 */ /* 0x0001e80000000400 */
[----:B------:R1:W4:Y:S01]  /*8e40*/  LDS R7, [R2+0x100] ;  /* 0x0001000002077984 */ /* 0x0003220000000800 */
[----:B0-----:R-:W-:Y:S02]  /*8e50*/  IMAD.MOV.U32 R4, RZ, RZ, R8 ;  /* 0x000000ffff047224 */ /* 0x001fe400078e0008 */
[----:B-1----:R-:W-:-:S03]  /*8e60*/  VIADD R2, R2, 0x400 ;  /* 0x0000040002027836 */ /* 0x002fc60000000000 */
[----:B------:R-:W-:Y:S01]  /*8e70*/  @P0 STG.E desc[UR36][R4.64+-0x200], R11 ;  /* 0xfffe000b04000986 */ /* 0x000fe2000c101924 */
[----:B------:R-:W-:Y:S02]  /*8e80*/  PLOP3.LUT P0, PT, P1, PT, PT, 0x80, 0x8 ;  /* 0x000000000008781c */ /* 0x000fe40000f0f070 */
[----:B------:R-:W-:-:S04]  /*8e90*/  IADD3 R8, P3, PT, R4, 0x400, RZ ;  /* 0x0000040004087810 */ /* 0x000fc80007f7e0ff */
[----:B------:R-:W-:-:S07]  /*8ea0*/  IADD3.X R9, PT, PT, RZ, R5, RZ, P3, !PT ;  /* 0x00000005ff097210 */ /* 0x000fce0001ffe4ff */
[----:B------:R-:W-:Y:S04]  /*8eb0*/  @P0 STG.E desc[UR36][R4.64+-0x100], R15 ;  /* 0xffff000f04000986 */ /* 0x000fe8000c101924 */
[----:B------:R-:W-:Y:S01]  /*8ec0*/  @P0 STG.E desc[UR36][R4.64], R19 ;  /* 0x0000001304000986 */ /* 0x000fe2000c101924 */
[----:B----4-:R-:W-:-:S05]  /*8ed0*/  FMUL.FTZ R21, R7, R13 ;  /* 0x0000000d07157220 */ /* 0x010fca0000410000 */
[----:B------:R-:W-:Y:S01]  /*8ee0*/  @P0 STG.E desc[UR36][R4.64+0x100], R21 ;  /* 0x0001001504000986 */ /* 0x000fe2000c101924 */
[----:B------:R-:W-:-:S05]  /*8ef0*/  F2FP.F16.F32.PACK_AB R7, RZ, R21 ;  /* 0x00000015ff07723e */ /* 0x000fca00000000ff */
[----:B------:R0:W-:Y:S02]  /*8f00*/  STS.U16 [R6+0x80], R7 ;  /* 0x0000800706007388 */ /* 0x0001e40000000400 */
[----:B0-----:R-:W-:Y:S01]  /*8f10*/  IADD3 R6, PT, PT, R6, 0x200, RZ ;  /* 0x0000020006067810 */ /* 0x001fe20007ffe0ff */
[----:B------:R-:W-:Y:S06]  /*8f20*/  @!P2 BRA `(.L_x_4093) ;  /* 0xfffffffc0080a947 */ /* 0x000fec000383ffff */
.L_x_4089:
[----:B------:R-:W-:Y:S05]  /*8f30*/  BSYNC.RECONVERGENT B0 ;  /* 0x0000000000007941 */ /* 0x000fea0003800200 */
.L_x_4088:
[----:B------:R-:W-:Y:S01]  /*8f40*/  IMAD.U32 R2, RZ, RZ, UR40 ;  /* 0x00000028ff027e24 */ /* 0x000fe2000f8e00ff */
[----:B------:R-:W1:Y:S01]  /*8f50*/  LDCU.64 UR8, c[0x0][0x3b0] ;  /* 0x00007600ff0877ac */ /* 0x000e620008000a00 */
[----:B------:R-:W-:Y:S02]  /*8f60*/  SHF.L.U32 R33, R0, 0x3, RZ ;  /* 0x0000000300217819 */ /* 0x000fe400000006ff */
[----:B0---4-:R-:W-:Y:S02]  /*8f70*/  CS2R R6, SRZ ;  /* 0x0000000000067805 */ /* 0x011fe4000001ff00 */
[----:B------:R-:W-:Y:S01]  /*8f80*/  LEA.HI R2, R2, UR40, RZ, 0x1 ;  /* 0x0000002802027c11 */ /* 0x000fe2000f8f08ff */
[----:B------:R-:W0:Y:S01]  /*8f90*/  LDCU.64 UR10, c[0x0][0x3c8] ;  /* 0x00007900ff0a77ac */ /* 0x000e220008000a00 */
[----:B------:R-:W-:Y:S02]  /*8fa0*/  LOP3.LUT R33, R33, 0xf8, RZ, 0xc0, !PT ;  /* 0x000000f821217812 */ /* 0x000fe400078ec0ff */
[----:B------:R-:W-:Y:S01]  /*8fb0*/  LOP3.LUT R2, R2, 0xfffffffe, RZ, 0xc0, !PT ;  /* 0xfffffffe02027812 */ /* 0x000fe200078ec0ff */
[----:B------:R-:W4:Y:S03]  /*8fc0*/  LDCU.64 UR14, c[0x0][0x3c8] ;  /* 0x00007900ff0e77ac */ /* 0x000f260008000a00 */
[----:B------:R-:W-:-:S04]  /*8fd0*/  IADD3 R40, PT, PT, -R2, UR40, RZ ;  /* 0x0000002802287c10 */ /* 0x000fc8000fffe1ff */
[----:B------:R-:W-:Y:S02]  /*8fe0*/  ISETP.NE.AND P0, PT, R39, R40, PT ;  /* 0x000000282700720c */ /* 0x000fe40003f05270 */
[----:B-1----:R-:W-:Y:S02]  /*8ff0*/  ISETP.EQ.U32.AND P1, PT, RZ, UR8, PT ;  /* 0x00000008ff007c0c */ /* 0x002fe4000bf22070 */
[----:B------:R-:W-:-:S04]  /*9000*/  ISETP.GT.U32.OR P0, PT, R33, 0xbf, P0 ;  /* 0x000000bf2100780c */ /* 0x000fc80000704470 */
[----:B------:R-:W-:-:S13]  /*9010*/  ISETP.EQ.OR.EX P0, PT, RZ, UR9, P0, P1 ;  /* 0x00000009ff007c0c */ /* 0x000fda0008702710 */
[----:B------:R-:W1:Y:S01]  /*9020*/  @!P0 LDC.64 R2, c[0x0][0x3b0] ;  /* 0x0000ec00ff028b82 */ /* 0x000e620000000a00 */
[----:B------:R-:W-:Y:S01]  /*9030*/  @!P0 IMAD R5, R18, 0xc0, R33 ;  /* 0x000000c012058824 */ /* 0x000fe200078e0221 */
[----:B------:R-:W-:Y:S01]  /*9040*/  BSSY.RECONVERGENT B0, `(.L_x_4094) ;  /* 0x000029c000007945 */ /* 0x000fe20003800200 */
[----:B------:R-:W-:Y:S02]  /*9050*/  HFMA2 R36, -RZ, RZ, 0, 0 ;  /* 0x00000000ff247431 */ /* 0x000fe400000001ff */
[----:B-1----:R-:W-:Y:S01]  /*9060*/  @!P0 IMAD.WIDE.U32 R2, R5, 0x2, R2 ;  /* 0x0000000205028825 */ /* 0x002fe200078e0002 */
[----:B------:R-:W-:-:S06]  /*9070*/  CS2R R4, SRZ ;  /* 0x0000000000047805 */ /* 0x000fcc000001ff00 */
[----:B------:R1:W5:Y:S01]  /*9080*/  @!P0 LDG.E.128 R4, desc[UR36][R2.64] ;  /* 0x0000002402048981 */ /* 0x000362000c1e1d00 */
[----:B------:R-:W-:Y:S01]  /*9090*/  BAR.SYNC.DEFER_BLOCKING 0x0 ;  /* 0x0000000000007b1d */ /* 0x000fe20000010000 */
[----:B------:R-:W-:Y:S01]  /*90a0*/  ISETP.GT.U32.AND P0, PT, R33, 0xbf, PT ;  /* 0x000000bf2100780c */ /* 0x000fe20003f04070 */
[----:B------:R-:W-:Y:S01]  /*90b0*/  IMAD R32, R23, 0xc0, RZ ;  /* 0x000000c017207824 */ /* 0x000fe200078e02ff */
[----:B---3--:R-:W-:Y:S02]  /*90c0*/  CS2R R30, SRZ ;  /* 0x00000000001e7805 */ /* 0x008fe4000001ff00 */
[----:B------:R-:W-:Y:S01]  /*90d0*/  CS2R R28, SRZ ;  /* 0x00000000001c7805 */ /* 0x000fe2000001ff00 */
[----:B------:R-:W-:Y:S01]  /*90e0*/  IMAD.MOV.U32 R19, RZ, RZ, RZ ;  /* 0x000000ffff137224 */ /* 0x000fe200078e00ff */
[----:B------:R-:W-:-:S07]  /*90f0*/  CS2R R34, SRZ ;  /* 0x0000000000227805 */ /* 0x000fce000001ff00 */
[----:B01--4-:R-:W-:Y:S05]  /*9100*/  @P0 BRA `(.L_x_4095) ;  /* 0x00000028003c0947 */ /* 0x013fea0003800000 */
[----:B------:R-:W0:Y:S01]  /*9110*/  LDCU UR4, c[0x0][0x3f4] ;  /* 0x00007e80ff0477ac */ /* 0x000e220008000800 */
[----:B------:R-:W1:Y:S01]  /*9120*/  S2R R10, SR_CgaCtaId ;  /* 0x00000000000a7919 */ /* 0x000e620000008800 */
[----:B------:R-:W3:Y:S01]  /*9130*/  LDC.64 R2, c[0x0][0x3c0] ;  /* 0x0000f000ff027b82 */ /* 0x000ee20000000a00 */
[----:B------:R-:W-:Y:S01]  /*9140*/  IADD3 R42, PT, PT, R39, UR39, RZ ;  /* 0x00000027272a7c10 */ /* 0x000fe2000fffe0ff */
[----:B------:R-:W-:Y:S01]  /*9150*/  BSSY.RECONVERGENT B1, `(.L_x_4096) ;  /* 0x00000ea000017945 */ /* 0x000fe20003800200 */
[----:B------:R-:W-:Y:S02]  /*9160*/  MOV R9, 0x400 ;  /* 0x0000040000097802 */ /* 0x000fe40000000f00 */
[----:B------:R-:W-:-:S03]  /*9170*/  MOV R31, RZ ;  /* 0x000000ff001f7202 */ /* 0x000fc60000000f00 */
[----:B------:R-:W-:Y:S02]  /*9180*/  VIADD R41, R9, 0x210 ;  /* 0x0000021009297836 */ /* 0x000fe40000000000 */
[----:B0-----:R-:W-:-:S04]  /*9190*/  IMAD.U32 R37, RZ, RZ, UR4 ;  /* 0x00000004ff257e24 */ /* 0x001fc8000f8e00ff */
[----:B------:R-:W-:Y:S01]  /*91a0*/  IMAD R9, R50, R37, R33 ;  /* 0x0000002532097224 */ /* 0x000fe200078e0221 */
[----:B------:R-:W-:-:S03]  /*91b0*/  VIMNMX R8, PT, PT, R37, UR40, PT ;  /* 0x0000002825087c48 */ /* 0x000fc6000bfe0100 */
[----:B---3--:R-:W-:Y:S01]  /*91c0*/  IMAD.WIDE R2, R9, 0x2, R2 ;  /* 0x0000000209027825 */ /* 0x008fe200078e0202 */
[----:B------:R-:W-:Y:S02]  /*91d0*/  ISETP.GE.AND P0, PT, R42, R8, PT ;  /* 0x000000082a00720c */ /* 0x000fe40003f06270 */
[----:B-1----:R-:W-:-:S05]  /*91e0*/  LEA R41, R10, R41, 0x18 ;  /* 0x000000290a297211 */ /* 0x002fca00078ec0ff */
[----:B------:R-:W-:-:S06]  /*91f0*/  VIADD R38, R41, UR5 ;  /* 0x0000000529267c36 */ /* 0x000fcc0008000000 */
[----:B------:R-:W-:Y:S05]  /*9200*/  @P0 BRA `(.L_x_4097) ;  /* 0x0000000c00780947 */ /* 0x000fea0003800000 */
[----:B------:R-:W-:Y:S01]  /*9210*/  IADD3 R47, PT, PT, R42, 0x2, RZ ;  /* 0x000000022a2f7810 */ /* 0x000fe20007ffe0ff */
[----:B------:R-:W-:Y:S01]  /*9220*/  ULOP3.LUT UR4, URZ, UR39, URZ, 0x33, !UPT ;  /* 0x00000027ff047292 */ /* 0x000fe2000f8e33ff */
[----:B------:R-:W-:Y:S01]  /*9230*/  BSSY.RECONVERGENT B2, `(.L_x_4098) ;  /* 0x000007f000027945 */ /* 0x000fe20003800200 */
[----:B------:R-:W0:Y:S01]  /*9240*/  LDCU UR7, c[0x0][0x3f8] ;  /* 0x00007f00ff0777ac */ /* 0x000e220008000800 */
[----:B------:R-:W-:Y:S02]  /*9250*/  VIMNMX R8, PT, PT, R8, R47, !PT ;  /* 0x0000002f08087248 */ /* 0x000fe40007fe0100 */
[----:B------:R-:W-:Y:S01]  /*9260*/  CS2R R34, SRZ ;  /* 0x0000000000227805 */ /* 0x000fe2000001ff00 */
[----:B------:R-:W-:Y:S01]  /*9270*/  IMAD.MOV.U32 R43, RZ, RZ, R42 ;  /* 0x000000ffff2b7224 */ /* 0x000fe200078e002a */
[----:B------:R-:W-:Y:S01]  /*9280*/  MOV R36, RZ ;  /* 0x000000ff00247202 */ /* 0x000fe20000000f00 */
[----:B------:R-:W-:Y:S01]  /*9290*/  IMAD.MOV.U32 R19, RZ, RZ, RZ ;  /* 0x000000ffff137224 */ /* 0x000fe200078e00ff */
[----:B------:R-:W-:-:S02]  /*92a0*/  IADD3 R45, PT, PT, -R39, UR4, R8 ;  /* 0x00000004272d7c10 */ /* 0x000fc4000fffe108 */
[----:B------:R-:W-:Y:S02]  /*92b0*/  CS2R R28, SRZ ;  /* 0x00000000001c7805 */ /* 0x000fe4000001ff00 */
[----:B------:R-:W-:Y:S02]  /*92c0*/  CS2R R30, SRZ ;  /* 0x00000000001e7805 */ /* 0x000fe4000001ff00 */
[C---:B------:R-:W-:Y:S02]  /*92d0*/  ISETP.GE.U32.AND P0, PT, R45.reuse, 0x6, PT ;  /* 0x000000062d00780c */ /* 0x040fe40003f06070 */
[----:B------:R-:W-:-:S04]  /*92e0*/  LEA.HI R48, R45, 0x1, RZ, 0x1f ;  /* 0x000000012d307811 */ /* 0x000fc800078ff8ff */
[----:B------:R-:W-:Y:S01]  /*92f0*/  LOP3.LUT P1, R58, R48, 0x3, RZ, 0xc0, !PT ;  /* 0x00000003303a7812 */ /* 0x000fe2000782c0ff */
[----:B0-----:R-:W-:-:S06]  /*9300*/  IMAD R44, R37, UR7, RZ ;  /* 0x00000007252c7c24 */ /* 0x001fcc000f8e02ff */
[----:B------:R-:W-:Y:S06]  /*9310*/  @!P0 BRA `(.L_x_4099) ;  /* 0x0000000400c08947 */ /* 0x000fec0003800000 */
[----:B------:R-:W-:Y:S01]  /*9320*/  LOP3.LUT R48, R48, 0xfffffffc, RZ, 0xc0, !PT ;  /* 0xfffffffc30307812 */ /* 0x000fe200078ec0ff */
[----:B------:R-:W-:Y:S01]  /*9330*/  HFMA2 R34, -RZ, RZ, 0, 0 ;  /* 0x00000000ff227431 */ /* 0x000fe200000001ff */
[----:B------:R-:W-:Y:S01]  /*9340*/  LEA R46, R39, UR5, 0x1 ;  /* 0x00000005272e7c11 */ /* 0x000fe2000f8e08ff */
[C---:B------:R-:W-:Y:S01]  /*9350*/  VIADD R49, R42.reuse, 0x4 ;  /* 0x000000042a317836 */ /* 0x040fe20000000000 */
[----:B------:R-:W-:Y:S01]  /*9360*/  IADD3 R51, PT, PT, R42, 0x6, RZ ;  /* 0x000000062a337810 */ /* 0x000fe20007ffe0ff */
[----:B------:R-:W-:Y:S01]  /*9370*/  IMAD.MOV.U32 R43, RZ, RZ, R42 ;  /* 0x000000ffff2b7224 */ /* 0x000fe200078e002a */
[----:B------:R-:W-:Y:S02]  /*9380*/  IADD3 R46, PT, PT, R46, 0x8, R41 ;  /* 0x000000082e2e7810 */ /* 0x000fe40007ffe029 */
[----:B------:R-:W-:-:S07]  /*9390*/  IADD3 R48, PT, PT, -R48, RZ, RZ ;  /* 0x000000ff30307210 */ /* 0x000fce0007ffe1ff */
.L_x_4100:
[----:B------:R-:W-:Y:S01]  /*93a0*/  IADD3 R8, P0, PT, R43, UR6, RZ ;  /* 0x000000062b087c10 */ /* 0x000fe2000ff1e0ff */
[----:B------:R-:W0:Y:S04]  /*93b0*/  LDS.U16 R50, [R46+-0x8] ;  /* 0xfffff8002e327984 */ /* 0x000e280000000400 */
[----:B------:R-:W-:Y:S01]  /*93c0*/  IMAD.X R9, RZ, RZ, UR12, P0 ;  /* 0x0000000cff097e24 */ /* 0x000fe200080e06ff */
[C---:B------:R-:W-:Y:S01]  /*93d0*/  LEA R20, P0, R8.reuse, UR10, 0x2 ;  /* 0x0000000a08147c11 */ /* 0x040fe2000f8010ff */
[----:B------:R-:W1:Y:S03]  /*93e0*/  LDS.U16 R56, [R46+-0x4] ;  /* 0xfffffc002e387984 */ /* 0x000e660000000400 */
[----:B------:R-:W-:Y:S01]  /*93f0*/  LEA.HI.X R21, R8, UR11, R9, 0x2, P0 ;  /* 0x0000000b08157c11 */ /* 0x000fe200080f1409 */
[----:B------:R-:W3:Y:S04]  /*9400*/  LDS.U16 R59, [R46] ;  /* 0x000000002e3b7984 */ /* 0x000ee80000000400 */
[----:B------:R-:W4:Y:S04]  /*9410*/  LDG.E R8, desc[UR36][R20.64] ;  /* 0x0000002414087981 */ /* 0x000f28000c1e1900 */
[----:B------:R-:W3:Y:S04]  /*9420*/  LDG.E R12, desc[UR36][R20.64+0x8] ;  /* 0x00000824140c7981 */ /* 0x000ee8000c1e1900 */
[----:B------:R-:W3:Y:S04]  /*9430*/  LDG.E R22, desc[UR36][R20.64+0x10] ;  /* 0x0000102414167981 */ /* 0x000ee8000c1e1900 */
[----:B--2---:R-:W2:Y:S01]  /*9440*/  LDG.E R24, desc[UR36][R20.64+0x18] ;  /* 0x0000182414187981 */ /* 0x004ea2000c1e1900 */
[----:B----4-:R-:W-:-:S04]  /*9450*/  IMAD R8, R44, R8, R43 ;  /* 0x000000082c087224 */ /* 0x010fc800078e022b */
[----:B------:R-:W-:-:S04]  /*9460*/  IMAD R9, R8, 0xc0, RZ ;  /* 0x000000c008097824 */ /* 0x000fc800078e02ff */
[----:B------:R-:W-:-:S06]  /*9470*/  IMAD.WIDE R8, R9, 0x2, R2 ;  /* 0x0000000209087825 */ /* 0x000fcc00078e0202 */
[----:B------:R-:W4:Y:S01]  /*9480*/  LDG.E.128 R8, desc[UR36][R8.64] ;  /* 0x0000002408087981 */ /* 0x000f22000c1e1d00 */
[----:B---3--:R-:W-:-:S04]  /*9490*/  IMAD R12, R44, R12, R47 ;  /* 0x0000000c2c0c7224 */ /* 0x008fc800078e022f */
[----:B------:R-:W-:Y:S02]  /*94a0*/  IMAD R13, R12, 0xc0, RZ ;  /* 0x000000c00c0d7824 */ /* 0x000fe400078e02ff */
[----:B------:R-:W-:Y:S02]  /*94b0*/  IMAD R22, R44, R22, R49 ;  /* 0x000000162c167224 */ /* 0x000fe400078e0231 */
[----:B------:R-:W-:-:S04]  /*94c0*/  IMAD.WIDE R12, R13, 0x2, R2 ;  /* 0x000000020d0c7825 */ /* 0x000fc800078e0202 */
[----:B------:R-:W-:Y:S02]  /*94d0*/  IMAD R23, R22, 0xc0, RZ ;  /* 0x000000c016177824 */ /* 0x000fe400078e02ff */
[----:B------:R-:W3:Y:S01]  /*94e0*/  LDG.E.128 R12, desc[UR36][R12.64] ;  /* 0x000000240c0c7981 */ /* 0x000ee2000c1e1d00 */
[----:B--2---:R-:W-:Y:S02]  /*94f0*/  IMAD R24, R44, R24, R51 ;  /* 0x000000182c187224 */ /* 0x004fe400078e0233 */
[----:B------:R-:W-:-:S04]  /*9500*/  IMAD.WIDE R20, R23, 0x2, R2 ;  /* 0x0000000217147825 */ /* 0x000fc800078e0202 */
[----:B------:R-:W-:Y:S02]  /*9510*/  IMAD R25, R24, 0xc0, RZ ;  /* 0x000000c018197824 */ /* 0x000fe400078e02ff */
[----:B------:R-:W2:Y:S02]  /*9520*/  LDG.E.128 R20, desc[UR36][R20.64] ;  /* 0x0000002414147981 */ /* 0x000ea4000c1e1d00 */
[----:B------:R-:W-:-:S06]  /*9530*/  IMAD.WIDE R24, R25, 0x2, R2 ;  /* 0x0000000219187825 */ /* 0x000fcc00078e0202 */
[----:B------:R-:W2:Y:S01]  /*9540*/  LDG.E.128 R24, desc[UR36][R24.64] ;  /* 0x0000002418187981 */ /* 0x000ea2000c1e1d00 */
[----:B0-----:R-:W-:Y:S01]  /*9550*/  HADD2.F32 R53, -RZ, R50.H0_H0 ;  /* 0x20000032ff357230 */ /* 0x001fe20000004100 */
[----:B------:R-:W-:Y:S01]  /*9560*/  IADD3 R48, PT, PT, R48, 0x4, RZ ;  /* 0x0000000430307810 */ /* 0x000fe20007ffe0ff */
[----:B------:R-:W-:Y:S01]  /*9570*/  VIADD R47, R47, 0x8 ;  /* 0x000000082f2f7836 */ /* 0x000fe20000000000 */
[----:B------:R-:W-:Y:S01]  /*9580*/  IADD3 R43, PT, PT, R43, 0x8, RZ ;  /* 0x000000082b2b7810 */ /* 0x000fe20007ffe0ff */
[----:B------:R-:W-:Y:S01]  /*9590*/  VIADD R51, R51, 0x8 ;  /* 0x0000000833337836 */ /* 0x000fe20000000000 */
[----:B------:R-:W-:Y:S02]  /*95a0*/  ISETP.NE.AND P0, PT, R48, RZ, PT ;  /* 0x000000ff3000720c */ /* 0x000fe40003f05270 */
[----:B------:R-:W-:Y:S01]  /*95b0*/  IADD3 R49, PT, PT, R49, 0x8, RZ ;  /* 0x0000000831317810 */ /* 0x000fe20007ffe0ff */
[--C-:B----4-:R-:W-:Y:S02]  /*95c0*/  HADD2.F32 R50, -RZ, R8.reuse.H0_H0 ;  /* 0x20000008ff327230 */ /* 0x110fe40000004100 */
[----:B------:R-:W-:-:S02]  /*95d0*/  HADD2.F32 R8, -RZ, R8.H1_H1 ;  /* 0x30000008ff087230 */ /* 0x000fc40000004100 */
[--C-:B------:R-:W-:Y:S02]  /*95e0*/  HADD2.F32 R55, -RZ, R9.reuse.H0_H0 ;  /* 0x20000009ff377230 */ /* 0x100fe40000004100 */
[C---:B------:R-:W-:Y:S01]  /*95f0*/  FFMA.FTZ R50, R53.reuse, R50, R34 ;  /* 0x0000003235327223 */ /* 0x040fe20000010022 */
[----:B------:R-:W-:Y:S02]  /*9600*/  HADD2.F32 R52, -RZ, R9.H1_H1 ;  /* 0x30000009ff347230 */ /* 0x000fe40000004100 */
[C---:B------:R-:W-:Y:S01]  /*9610*/  FFMA.FTZ R35, R53.reuse, R8, R35 ;  /* 0x0000000835237223 */ /* 0x040fe20000010023 */
[--C-:B------:R-:W-:Y:S01]  /*9620*/  HADD2.F32 R9, -RZ, R10.reuse.H0_H0 ;  /* 0x2000000aff097230 */ /* 0x100fe20000004100 */
[----:B------:R-:W0:Y:S01]  /*9630*/  LDS.U16 R8, [R46+0x4] ;  /* 0x000004002e087984 */ /* 0x000e220000000400 */
[----:B------:R-:W-:Y:S02]  /*9640*/  HADD2.F32 R10, -RZ, R10.H1_H1 ;  /* 0x3000000aff0a7230 */ /* 0x000fe40000004100 */
[----:B------:R-:W-:Y:S01]  /*9650*/  FFMA.FTZ R52, R53, R52, R19 ;  /* 0x0000003435347223 */ /* 0x000fe20000010013 */
[----:B------:R-:W-:-:S02]  /*9660*/  HADD2.F32 R57, -RZ, R11.H0_H0 ;  /* 0x2000000bff397230 */ /* 0x000fc40000004100 */
[C---:B------:R-:W-:Y:S01]  /*9670*/  FFMA.FTZ R9, R53.reuse, R9, R28 ;  /* 0x0000000935097223 */ /* 0x040fe2000001001c */
[----:B------:R-:W-:Y:S02]  /*9680*/  HADD2.F32 R54, -RZ, R11.H1_H1 ;  /* 0x3000000bff367230 */ /* 0x000fe40000004100 */
[C---:B------:R-:W-:Y:S01]  /*9690*/  FFMA.FTZ R10, R53.reuse, R10, R29 ;  /* 0x0000000a350a7223 */ /* 0x040fe2000001001d */
[--C-:B---3--:R-:W-:Y:S02]  /*96a0*/  HADD2.F32 R29, -RZ, R14.reuse.H1_H1 ;  /* 0x3000000eff1d7230 */ /* 0x108fe40000004100 */
[C---:B------:R-:W-:Y:S01]  /*96b0*/  FFMA.FTZ R57, R53.reuse, R57, R30 ;  /* 0x0000003935397223 */ /* 0x040fe2000001001e */
[----:B------:R-:W-:Y:S02]  /*96c0*/  HADD2.F32 R30, -RZ, R14.H0_H0 ;  /* 0x2000000eff1e7230 */ /* 0x000fe40000004100 */
[----:B------:R-:W-:Y:S01]  /*96d0*/  FFMA.FTZ R55, R53, R55, R36 ;  /* 0x0000003735377223 */ /* 0x000fe20000010024 */
[----:B------:R-:W-:-:S02]  /*96e0*/  HADD2.F32 R19, -RZ, R12.H0_H0 ;  /* 0x2000000cff137230 */ /* 0x000fc40000004100 */
[----:B------:R-:W-:Y:S01]  /*96f0*/  FFMA.FTZ R54, R53, R54, R31 ;  /* 0x0000003635367223 */ /* 0x000fe2000001001f */
[----:B------:R-:W-:Y:S02]  /*9700*/  HADD2.F32 R28, -RZ, R13.H0_H0 ;  /* 0x2000000dff1c7230 */ /* 0x000fe40000004100 */
[----:B------:R-:W-:Y:S02]  /*9710*/  HADD2.F32 R14, -RZ, R15.H0_H0 ;  /* 0x2000000fff0e7230 */ /* 0x000fe40000004100 */
[----:B-1----:R-:W-:Y:S02]  /*9720*/  HADD2.F32 R11, -RZ, R56.H0_H0 ;  /* 0x20000038ff0b7230 */ /* 0x002fe40000004100 */
[----:B------:R-:W-:Y:S02]  /*9730*/  HADD2.F32 R12, -RZ, R12.H1_H1 ;  /* 0x3000000cff0c7230 */ /* 0x000fe40000004100 */
[----:B------:R-:W-:Y:S02]  /*9740*/  HADD2.F32 R13, -RZ, R13.H1_H1 ;  /* 0x3000000dff0d7230 */ /* 0x000fe40000004100 */
[----:B------:R-:W-:Y:S01]  /*9750*/  FFMA.FTZ R19, R11, R19, R50 ;  /* 0x000000130b137223 */ /* 0x000fe20000010032 */
[----:B------:R-:W-:-:S02]  /*9760*/  HADD2.F32 R15, -RZ, R15.H1_H1 ;  /* 0x3000000fff0f7230 */ /* 0x000fc40000004100 */
[C---:B------:R-:W-:Y:S01]  /*9770*/  FFMA.FTZ R12, R11.reuse, R12, R35 ;  /* 0x0000000c0b0c7223 */ /* 0x040fe20000010023 */
[C---:B------:R-:W-:Y:S01]  /*9780*/  FFMA.FTZ R28, R11.reuse, R28, R55 ;  /* 0x0000001c0b1c7223 */ /* 0x040fe20000010037 */
[C---:B------:R-:W-:Y:S01]  /*9790*/  FFMA.FTZ R13, R11.reuse, R13, R52 ;  /* 0x0000000d0b0d7223 */ /* 0x040fe20000010034 */
[C---:B------:R-:W-:Y:S01]  /*97a0*/  FFMA.FTZ R9, R11.reuse, R30, R9 ;  /* 0x0000001e0b097223 */ /* 0x040fe20000010009 */
[C---:B------:R-:W-:Y:S01]  /*97b0*/  FFMA.FTZ R10, R11.reuse, R29, R10 ;  /* 0x0000001d0b0a7223 */ /* 0x040fe2000001000a */
[C---:B------:R-:W-:Y:S01]  /*97c0*/  FFMA.FTZ R14, R11.reuse, R14, R57 ;  /* 0x0000000e0b0e7223 */ /* 0x040fe20000010039 */
[----:B------:R-:W-:Y:S01]  /*97d0*/  FFMA.FTZ R15, R11, R15, R54 ;  /* 0x0000000f0b0f7223 */ /* 0x000fe20000010036 */
[--C-:B--2---:R-:W-:Y:S02]  /*97e0*/  HADD2.F32 R11, -RZ, R20.reuse.H0_H0 ;  /* 0x20000014ff0b7230 */ /* 0x104fe40000004100 */
[----:B------:R-:W-:Y:S02]  /*97f0*/  HADD2.F32 R29, -RZ, R20.H1_H1 ;  /* 0x30000014ff1d7230 */ /* 0x000fe40000004100 */
[----:B------:R-:W-:-:S02]  /*9800*/  HADD2.F32 R31, -RZ, R21.H0_H0 ;  /* 0x20000015ff1f7230 */ /* 0x000fc40000004100 */
[----:B------:R-:W-:Y:S02]  /*9810*/  HADD2.F32 R20, -RZ, R21.H1_H1 ;  /* 0x30000015ff147230 */ /* 0x000fe40000004100 */
[----:B------:R-:W-:Y:S02]  /*9820*/  HADD2.F32 R30, -RZ, R59.H0_H0 ;  /* 0x2000003bff1e7230 */ /* 0x000fe40000004100 */
[--C-:B------:R-:W-:Y:S02]  /*9830*/  HADD2.F32 R34, -RZ, R22.reuse.H0_H0 ;  /* 0x20000016ff227230 */ /* 0x100fe40000004100 */
        /* <DEDUP_REMOVED lines=8> */
[C---:B------:R-:W-:Y:S01]  /*98c0*/  FFMA.FTZ R10, R30.reuse, R21, R10 ;  /* 0x000000151e0a7223 */ /* 0x040fe2000001000a */
[C---:B------:R-:W-:Y:S01]  /*98d0*/  FFMA.FTZ R15, R30.reuse, R22, R15 ;  /* 0x000000161e0f7223 */ /* 0x040fe2000001000f */
[----:B0-----:R-:W-:Y:S02]  /*98e0*/  HADD2.F32 R8, -RZ, R8.H0_H0 ;  /* 0x20000008ff087230 */ /* 0x001fe40000004100 */
[----:B------:R-:W-:Y:S01]  /*98f0*/  FFMA.FTZ R28, R30, R31, R28 ;  /* 0x0000001f1e1c7223 */ /* 0x000fe2000001001c */
[--C-:B------:R-:W-:Y:S02]  /*9900*/  HADD2.F32 R34, -RZ, R24.reuse.H0_H0 ;  /* 0x20000018ff227230 */ /* 0x100fe40000004100 */
[----:B------:R-:W-:-:S02]  /*9910*/  HADD2.F32 R35, -RZ, R24.H1_H1 ;  /* 0x30000018ff237230 */ /* 0x000fc40000004100 */
[--C-:B------:R-:W-:Y:S02]  /*9920*/  HADD2.F32 R19, -RZ, R25.reuse.H0_H0 ;  /* 0x20000019ff137230 */ /* 0x100fe40000004100 */
        /* <DEDUP_REMOVED lines=15> */
.L_x_4099:
[----:B------:R-:W-:Y:S05]  /*9a20*/  BSYNC.RECONVERGENT B2 ;  /* 0x0000000000027941 */ /* 0x000fea0003800200 */
.L_x_4098:
        /* <DEDUP_REMOVED lines=13> */
[----:B------:R-:W-:-:S05]  /*9b00*/  IADD3 R23, PT, PT, R43, -UR39, RZ ;  /* 0x800000272b177c10 */ /* 0x000fca000fffe0ff */
[----:B------:R-:W-:-:S05]  /*9b10*/  IMAD R23, R23, 0x2, R38 ;  /* 0x0000000217177824 */ /* 0x000fca00078e0226 */
[----:B0-----:R-:W0:Y:S04]  /*9b20*/  LDS.U16 R20, [R23] ;  /* 0x0000000017147984 */ /* 0x001e280000000400 */
[----:B--2---:R-:W1:Y:S01]  /*9b30*/  LDS.U16 R26, [R23+0x4] ;  /* 0x00000400171a7984 */ /* 0x004e620000000400 */
[----:B---3--:R-:W-:-:S04]  /*9b40*/  IMAD R8, R44, R8, R43 ;  /* 0x000000082c087224 */ /* 0x008fc800078e022b */
[----:B------:R-:W-:Y:S02]  /*9b50*/  IMAD R9, R8, 0xc0, RZ ;  /* 0x000000c008097824 */ /* 0x000fe400078e02ff */
[----:B----4-:R-:W-:Y:S02]  /*9b60*/  IMAD R12, R44, R12, R43 ;  /* 0x0000000c2c0c7224 */ /* 0x010fe400078e022b */
[----:B------:R-:W-:-:S04]  /*9b70*/  IMAD.WIDE R8, R9, 0x2, R2 ;  /* 0x0000000209087825 */ /* 0x000fc800078e0202 */
[----:B------:R-:W-:Y:S02]  /*9b80*/  IMAD R13, R12, R13, 0x180 ;  /* 0x000001800c0d7424 */ /* 0x000fe400078e020d */
[----:B------:R-:W2:Y:S02]  /*9b90*/  LDG.E.128 R8, desc[UR36][R8.64] ;  /* 0x0000002408087981 */ /* 0x000ea4000c1e1d00 */
[----:B------:R-:W-:-:S06]  /*9ba0*/  IMAD.WIDE R12, R13, 0x2, R2 ;  /* 0x000000020d0c7825 */ /* 0x000fcc00078e0202 */
[----:B------:R-:W3:Y:S01]  /*9bb0*/  LDG.E.128 R12, desc[UR36][R12.64] ;  /* 0x000000240c0c7981 */ /* 0x000ee2000c1e1d00 */
[----:B0-----:R-:W-:Y:S01]  /*9bc0*/  HADD2.F32 R21, -RZ, R20.H0_H0 ;  /* 0x20000014ff157230 */ /* 0x001fe20000004100 */
[----:B------:R-:W-:Y:S01]  /*9bd0*/  IADD3 R43, PT, PT, R43, 0x4, RZ ;  /* 0x000000042b2b7810 */ /* 0x000fe20007ffe0ff */
[--C-:B--2---:R-:W-:Y:S02]  /*9be0*/  HADD2.F32 R20, -RZ, R8.reuse.H0_H0 ;  /* 0x20000008ff147230 */ /* 0x104fe40000004100 */
[--C-:B------:R-:W-:Y:S02]  /*9bf0*/  HADD2.F32 R25, -RZ, R9.reuse.H0_H0 ;  /* 0x20000009ff197230 */ /* 0x100fe40000004100 */
        /* <DEDUP_REMOVED lines=12> */
[--C-:B---3--:R-:W-:Y:S02]  /*9cc0*/  HADD2.F32 R34, -RZ, R12.reuse.H0_H0 ;  /* 0x2000000cff227230 */ /* 0x108fe40000004100 */
[C---:B------:R-:W-:Y:S01]  /*9cd0*/  FFMA.FTZ R27, R21.reuse, R27, R30 ;  /* 0x0000001b151b7223 */ /* 0x040fe2000001001e */
[----:B------:R-:W-:Y:S02]  /*9ce0*/  HADD2.F32 R35, -RZ, R12.H1_H1 ;  /* 0x3000000cff237230 */ /* 0x000fe40000004100 */
[----:B------:R-:W-:Y:S01]  /*9cf0*/  FFMA.FTZ R24, R21, R24, R31 ;  /* 0x0000001815187223 */ /* 0x000fe2000001001f */
[----:B-1----:R-:W-:Y:S02]  /*9d00*/  HADD2.F32 R31, -RZ, R26.H0_H0 ;  /* 0x2000001aff1f7230 */ /* 0x002fe40000004100 */
[--C-:B------:R-:W-:Y:S02]  /*9d10*/  HADD2.F32 R36, -RZ, R13.reuse.H0_H0 ;  /* 0x2000000dff247230 */ /* 0x100fe40000004100 */
        /* <DEDUP_REMOVED lines=12> */
[----:B------:R-:W-:-:S07]  /*9de0*/  FFMA.FTZ R31, R31, R15, R24 ;  /* 0x0000000f1f1f7223 */ /* 0x000fce0000010018 */
.L_x_4102:
[----:B------:R-:W-:Y:S05]  /*9df0*/  BSYNC.RECONVERGENT B2 ;  /* 0x0000000000027941 */ /* 0x000fea0003800200 */
.L_x_4101:
[----:B------:R-:W-:Y:S05]  /*9e00*/  @P0 BRA `(.L_x_4097) ;  /* 0x0000000000780947 */ /* 0x000fea0003800000 */
[----:B------:R-:W0:Y:S01]  /*9e10*/  LDCU.64 UR8, c[0x0][0x3c8] ;  /* 0x00007900ff0877ac */ /* 0x000e220008000a00 */
[----:B------:R-:W-:-:S05]  /*9e20*/  IADD3 R8, P0, PT, R43, UR6, RZ ;  /* 0x000000062b087c10 */ /* 0x000fca000ff1e0ff */
[----:B------:R-:W-:Y:S01]  /*9e30*/  IMAD.X R9, RZ, RZ, UR12, P0 ;  /* 0x0000000cff097e24 */ /* 0x000fe200080e06ff */
[----:B0-----:R-:W-:-:S04]  /*9e40*/  LEA R12, P0, R8, UR8, 0x2 ;  /* 0x00000008080c7c11 */ /* 0x001fc8000f8010ff */
[----:B------:R-:W-:-:S05]  /*9e50*/  LEA.HI.X R13, R8, UR9, R9, 0x2, P0 ;  /* 0x00000009080d7c11 */ /* 0x000fca00080f1409 */
[----:B------:R-:W3:Y:S01]  /*9e60*/  LDG.E R12, desc[UR36][R12.64] ;  /* 0x000000240c0c7981 */ /* 0x000ee2000c1e1900 */
[----:B------:R-:W-:-:S05]  /*9e70*/  IADD3 R15, PT, PT, R43, -UR39, RZ ;  /* 0x800000272b0f7c10 */ /* 0x000fca000fffe0ff */
[----:B------:R-:W-:-:S06]  /*9e80*/  IMAD R15, R15, 0x2, R38 ;  /* 0x000000020f0f7824 */ /* 0x000fcc00078e0226 */
[----:B------:R-:W0:Y:S01]  /*9e90*/  LDS.U16 R15, [R15] ;  /* 0x000000000f0f7984 */ /* 0x000e220000000400 */
[----:B---3--:R-:W-:-:S04]  /*9ea0*/  IMAD R44, R44, R12, R43 ;  /* 0x0000000c2c2c7224 */ /* 0x008fc800078e022b */
[----:B------:R-:W-:-:S04]  /*9eb0*/  IMAD R9, R44, 0xc0, RZ ;  /* 0x000000c02c097824 */ /* 0x000fc800078e02ff */
[----:B------:R-:W-:-:S06]  /*9ec0*/  IMAD.WIDE R8, R9, 0x2, R2 ;  /* 0x0000000209087825 */ /* 0x000fcc00078e0202 */
[----:B------:R-:W3:Y:S01]  /*9ed0*/  LDG.E.128 R8, desc[UR36][R8.64] ;  /* 0x0000002408087981 */ /* 0x000ee2000c1e1d00 */
[----:B0-----:R-:W-:Y:S02]  /*9ee0*/  HADD2.F32 R21, -RZ, R15.H0_H0 ;  /* 0x2000000fff157230 */ /* 0x001fe40000004100 */
[--C-:B---3--:R-:W-:Y:S02]  /*9ef0*/  HADD2.F32 R14, -RZ, R8.reuse.H0_H0 ;  /* 0x20000008ff0e7230 */ /* 0x108fe40000004100 */
        /* <DEDUP_REMOVED lines=15> */
.L_x_4097:
[----:B------:R-:W-:Y:S05]  /*9ff0*/  BSYNC.RECONVERGENT B1 ;  /* 0x0000000000017941 */ /* 0x000fea0003800200 */
.L_x_4096:
[----:B------:R-:W-:Y:S01]  /*a000*/  ISETP.GE.AND P0, PT, R42, UR40, PT ;  /* 0x000000282a007c0c */ /* 0x000fe2000bf06270 */
[----:B------:R-:W-:-:S12]  /*a010*/  BSSY.RECONVERGENT B1, `(.L_x_4103) ;  /* 0x0000130000017945 */ /* 0x000fd80003800200 */
[----:B------:R-:W-:Y:S05]  /*a020*/  @P0 BRA `(.L_x_4104) ;  /* 0x0000001000b80947 */ /* 0x000fea0003800000 */
[----:B------:R-:W-:Y:S01]  /*a030*/  MOV R9, 0x2 ;  /* 0x0000000200097802 */ /* 0x000fe20000000f00 */
[----:B------:R-:W-:Y:S01]  /*a040*/  ULOP3.LUT UR7, URZ, UR39, URZ, 0x33, !UPT ;  /* 0x00000027ff077292 */ /* 0x000fe2000f8e33ff */
[----:B------:R-:W-:Y:S01]  /*a050*/  BSSY.RECONVERGENT B2, `(.L_x_4105) ;  /* 0x0000048000027945 */ /* 0x000fe20003800200 */
[----:B------:R-:W0:Y:S01]  /*a060*/  LDCU UR4, c[0x0][0x3f8] ;  /* 0x00007f00ff0477ac */ /* 0x000e220008000800 */
[----:B------:R-:W-:-:S04]  /*a070*/  VIADDMNMX R8, R42, R9, UR40, !PT ;  /* 0x000000282a087e46 */ /* 0x000fc8000f800109 */
[----:B--2---:R-:W-:-:S04]  /*a080*/  IADD3 R26, PT, PT, -R39, UR7, R8 ;  /* 0x00000007271a7c10 */ /* 0x004fc8000fffe108 */
[----:B------:R-:W-:-:S04]  /*a090*/  LOP3.LUT R8, R26, 0x6, RZ, 0xc0, !PT ;  /* 0x000000061a087812 */ /* 0x000fc800078ec0ff */
[----:B------:R-:W-:Y:S01]  /*a0a0*/  ISETP.NE.AND P0, PT, R8, 0x6, PT ;  /* 0x000000060800780c */ /* 0x000fe20003f05270 */
[----:B0-----:R-:W-:-:S12]  /*a0b0*/  IMAD R12, R37, UR4, RZ ;  /* 0x00000004250c7c24 */ /* 0x001fd8000f8e02ff */
[----:B------:R-:W-:Y:S05]  /*a0c0*/  @!P0 BRA `(.L_x_4106) ;  /* 0x0000000400008947 */ /* 0x000fea0003800000 */
[----:B------:R-:W0:Y:S01]  /*a0d0*/  LDC R37, c[0x0][0x3f4] ;  /* 0x0000fd00ff257b82 */ /* 0x000e220000000800 */
[----:B------:R-:W-:Y:S02]  /*a0e0*/  LEA.HI R8, R26, 0x1, RZ, 0x1f ;  /* 0x000000011a087811 */ /* 0x000fe400078ff8ff */
[----:B------:R-:W-:Y:S02]  /*a0f0*/  LEA R10, R39, UR5, 0x1 ;  /* 0x00000005270a7c11 */ /* 0x000fe4000f8e08ff */
[----:B------:R-:W-:-:S03]  /*a100*/  LOP3.LUT R8, R8, 0x3, RZ, 0xc0, !PT ;  /* 0x0000000308087812 */ /* 0x000fc600078ec0ff */
[----:B------:R-:W-:Y:S01]  /*a110*/  IMAD.IADD R41, R41, 0x1, R10 ;  /* 0x0000000129297824 */ /* 0x000fe200078e020a */
[----:B------:R-:W-:-:S07]  /*a120*/  IADD3 R13, PT, PT, -R8, RZ, RZ ;  /* 0x000000ff080d7210 */ /* 0x000fce0007ffe1ff */
.L_x_4109:
[----:B0-----:R-:W-:Y:S01]  /*a130*/  ISETP.GE.AND P1, PT, R42, R37, PT ;  /* 0x000000252a00720c */ /* 0x001fe20003f26270 */
[----:B------:R-:W-:Y:S01]  /*a140*/  VIADD R13, R13, 0x1 ;  /* 0x000000010d0d7836 */ /* 0x000fe20000000000 */
[----:B------:R-:W-:Y:S04]  /*a150*/  BSSY.RECONVERGENT B3, `(.L_x_4107) ;  /* 0x0000034000037945 */ /* 0x000fe80003800200 */
        /* <DEDUP_REMOVED lines=11> */
[----:B------:R-:W-:Y:S02]  /*a210*/  IMAD R15, R8, R11, RZ ;  /* 0x0000000b080f7224 */ /* 0x000fe400078e02ff */
[----:B------:R-:W-:-:S05]  /*a220*/  HFMA2 R8, -RZ, RZ, 0, 0 ;  /* 0x00000000ff087431 */ /* 0x000fca00000001ff */
[----:B------:R-:W-:-:S04]  /*a230*/  IMAD.HI.U32 R8, R9, R15, R8 ;  /* 0x0000000f09087227 */ /* 0x000fc800078e0008 */
[----:B------:R-:W-:Y:S02]  /*a240*/  IMAD.MOV.U32 R9, RZ, RZ, R20 ;  /* 0x000000ffff097224 */ /* 0x000fe400078e0014 */
[----:B------:R-:W0:Y:S02]  /*a250*/  LDS.U16 R20, [R41] ;  /* 0x0000000029147984 */ /* 0x000e240000000400 */
        /* <DEDUP_REMOVED lines=11> */
[----:B------:R-:W-:-:S04]  /*a310*/  LEA R14, P1, R9, UR14, 0x2 ;  /* 0x0000000e090e7c11 */ /* 0x000fc8000f8210ff */
[----:B------:R-:W-:-:S06]  /*a320*/  LEA.HI.X R15, R9, UR15, R10, 0x2, P1 ;  /* 0x0000000f090f7c11 */ /* 0x000fcc00088f140a */
[----:B------:R-:W2:Y:S02]  /*a330*/  LDG.E R15, desc[UR36][R14.64] ;  /* 0x000000240e0f7981 */ /* 0x000ea4000c1e1900 */
[----:B--2---:R-:W-:-:S04]  /*a340*/  IMAD R8, R12, R15, R8 ;  /* 0x0000000f0c087224 */ /* 0x004fc800078e0208 */
[----:B------:R-:W-:-:S04]  /*a350*/  IMAD R9, R8, 0xc0, RZ ;  /* 0x000000c008097824 */ /* 0x000fc800078e02ff */
[----:B------:R-:W-:-:S06]  /*a360*/  IMAD.WIDE R8, R9, 0x2, R2 ;  /* 0x0000000209087825 */ /* 0x000fcc00078e0202 */
[----:B------:R-:W2:Y:S01]  /*a370*/  LDG.E.128 R8, desc[UR36][R8.64] ;  /* 0x0000002408087981 */ /* 0x000ea2000c1e1d00 */
[----:B0-----:R-:W-:Y:S02]  /*a380*/  HADD2.F32 R21, -RZ, R20.H0_H0 ;  /* 0x20000014ff157230 */ /* 0x001fe40000004100 */
[----:B--2---:R-:W-:Y:S02]  /*a390*/  HADD2.F32 R15, -RZ, R10.H0_H0 ;  /* 0x2000000aff0f7230 */ /* 0x004fe40000004100 */
[--C-:B------:R-:W-:Y:S02]  /*a3a0*/  HADD2.F32 R20, -RZ, R8.reuse.H0_H0 ;  /* 0x20000008ff147230 */ /* 0x100fe40000004100 */
[----:B------:R-:W-:Y:S02]  /*a3b0*/  HADD2.F32 R22, -RZ, R8.H1_H1 ;  /* 0x30000008ff167230 */ /* 0x000fe40000004100 */
[----:B------:R-:W-:Y:S01]  /*a3c0*/  FFMA.FTZ R28, R21, R15, R28 ;  /* 0x0000000f151c7223 */ /* 0x000fe2000001001c */
[----:B------:R-:W-:-:S02]  /*a3d0*/  HADD2.F32 R23, -RZ, R9.H0_H0 ;  /* 0x20000009ff177230 */ /* 0x000fc40000004100 */
        /* <DEDUP_REMOVED lines=11> */
.L_x_4108:
[----:B------:R-:W-:Y:S05]  /*a490*/  BSYNC.RECONVERGENT B3 ;  /* 0x0000000000037941 */ /* 0x000fea0003800200 */
.L_x_4107:
[----:B------:R-:W-:Y:S01]  /*a4a0*/  VIADD R42, R42, 0x2 ;  /* 0x000000022a2a7836 */ /* 0x000fe20000000000 */
[----:B------:R-:W-:Y:S01]  /*a4b0*/  IADD3 R41, PT, PT, R41, 0x4, RZ ;  /* 0x0000000429297810 */ /* 0x000fe20007ffe0ff */
[----:B------:R-:W-:Y:S06]  /*a4c0*/  @P0 BRA `(.L_x_4109) ;  /* 0xfffffffc00180947 */ /* 0x000fec000383ffff */
.L_x_4106:
[----:B------:R-:W-:Y:S05]  /*a4d0*/  BSYNC.RECONVERGENT B2 ;  /* 0x0000000000027941 */ /* 0x000fea0003800200 */
.L_x_4105:
[----:B------:R-:W-:-:S13]  /*a4e0*/  ISETP.GE.U32.AND P0, PT, R26, 0x6, PT ;  /* 0x000000061a00780c */ /* 0x000fda0003f06070 */
[----:B------:R-:W-:Y:S05]  /*a4f0*/  @!P0 BRA `(.L_x_4104) ;  /* 0x0000000c00848947 */ /* 0x000fea0003800000 */
[----:B------:R-:W0:Y:S02]  /*a500*/  LDC R37, c[0x0][0x3f4] ;  /* 0x0000fd00ff257b82 */ /* 0x000e240000000800 */
.L_x_4118:
[CC--:B0-----:R-:W-:Y:S01]  /*a510*/  ISETP.GE.AND P3, PT, R42.reuse, R37.reuse, PT ;  /* 0x000000252a00720c */ /* 0x0c1fe20003f66270 */
[C---:B------:R-:W-:Y:S01]  /*a520*/  VIADD R44, R42.reuse, 0x2 ;  /* 0x000000022a2c7836 */ /* 0x040fe20000000000 */
[C---:B------:R-:W-:Y:S01]  /*a530*/  IADD3 R13, PT, PT, R42.reuse, -UR39, RZ ;  /* 0x800000272a0d7c10 */ /* 0x040fe2000fffe0ff */
[C---:B------:R-:W-:Y:S01]  /*a540*/  VIADD R14, R42.reuse, 0x6 ;  /* 0x000000062a0e7836 */ /* 0x040fe20000000000 */
[----:B------:R-:W-:Y:S01]  /*a550*/  IADD3 R20, PT, PT, R42, 0x4, RZ ;  /* 0x000000042a147810 */ /* 0x000fe20007ffe0ff */
[----:B------:R-:W-:Y:S01]  /*a560*/  BSSY.RECONVERGENT B2, `(.L_x_4110) ;  /* 0x0000038000027945 */ /* 0x000fe20003800200 */
[-C--:B------:R-:W-:Y:S01]  /*a570*/  ISETP.GE.AND P0, PT, R44, R37.reuse, PT ;  /* 0x000000252c00720c */ /* 0x080fe20003f06270 */
[----:B------:R-:W-:Y:S01]  /*a580*/  IMAD R13, R13, 0x2, R38 ;  /* 0x000000020d0d7824 */ /* 0x000fe200078e0226 */
[-C--:B------:R-:W-:Y:S02]  /*a590*/  ISETP.GE.AND P1, PT, R20, R37.reuse, PT ;  /* 0x000000251400720c */ /* 0x080fe40003f26270 */
[----:B------:R-:W-:-:S03]  /*a5a0*/  ISETP.GE.AND P2, PT, R14, R37, PT ;  /* 0x000000250e00720c */ /* 0x000fc60003f46270 */
[----:B------:R-:W-:Y:S10]  /*a5b0*/  @!P3 BRA `(.L_x_4111) ;  /* 0x0000000000c8b947 */ /* 0x000ff40003800000 */
        /* <DEDUP_REMOVED lines=8> */
[----:B------:R1:W2:Y:S02]  /*a640*/  F2I.FTZ.U32.TRUNC.NTZ R9, R15 ;  /* 0x0000000f00097305 */ /* 0x0002a4000021f000 */
[----:B-1----:R-:W1:Y:S01]  /*a650*/  LDS.U16 R15, [R13] ;  /* 0x000000000d0f7984 */ /* 0x002e620000000400 */
[----:B--2---:R-:W-:-:S04]  /*a660*/  IMAD.MOV R8, RZ, RZ, -R9 ;  /* 0x000000ffff087224 */ /* 0x004fc800078e0a09 */
        /* <DEDUP_REMOVED lines=16> */
[----:B------:R-:W-:-:S06]  /*a770*/  LEA.HI.X R23, R9, UR9, R10, 0x2, P3 ;  /* 0x0000000909177c11 */ /* 0x000fcc00098f140a */
[----:B------:R-:W2:Y:S02]  /*a780*/  LDG.E R23, desc[UR36][R22.64] ;  /* 0x0000002416177981 */ /* 0x000ea4000c1e1900 */
[----:B--2---:R-:W-:-:S04]  /*a790*/  IMAD R8, R12, R23, R8 ;  /* 0x000000170c087224 */ /* 0x004fc800078e0208 */
[----:B------:R-:W-:-:S04]  /*a7a0*/  IMAD R9, R8, 0xc0, RZ ;  /* 0x000000c008097824 */ /* 0x000fc800078e02ff */
[----:B------:R-:W-:-:S06]  /*a7b0*/  IMAD.WIDE R8, R9, 0x2, R2 ;  /* 0x0000000209087825 */ /* 0x000fcc00078e0202 */
[----:B------:R-:W2:Y:S01]  /*a7c0*/  LDG.E.128 R8, desc[UR36][R8.64] ;  /* 0x0000002408087981 */ /* 0x000ea2000c1e1d00 */
[----:B-1----:R-:W-:Y:S02]  /*a7d0*/  HADD2.F32 R15, -RZ, R15.H0_H0 ;  /* 0x2000000fff0f7230 */ /* 0x002fe40000004100 */
        /* <DEDUP_REMOVED lines=16> */
.L_x_4111:
[----:B------:R-:W-:Y:S05]  /*a8e0*/  BSYNC.RECONVERGENT B2 ;  /* 0x0000000000027941 */ /* 0x000fea0003800200 */
.L_x_4110:
[----:B------:R-:W-:Y:S04]  /*a8f0*/  BSSY.RECONVERGENT B2, `(.L_x_4112) ;  /* 0x0000034000027945 */ /* 0x000fe80003800200 */
        /* <DEDUP_REMOVED lines=8> */
[----:B-1----:R-:W-:-:S06]  /*a980*/  VIADD R15, R10, 0xffffffe ;  /* 0x0ffffffe0a0f7836 */ /* 0x002fcc0000000000 */
[----:B------:R1:W2:Y:S02]  /*a990*/  F2I.FTZ.U32.TRUNC.NTZ R9, R15 ;  /* 0x0000000f00097305 */ /* 0x0002a4000021f000 */
[----:B-1----:R-:W1:Y:S01]  /*a9a0*/  LDS.U16 R15, [R13+0x4] ;  /* 0x000004000d0f7984 */ /* 0x002e620000000400 */
        /* <DEDUP_REMOVED lines=40> */
.L_x_4113:
[----:B------:R-:W-:Y:S05]  /*ac30*/  BSYNC.RECONVERGENT B2 ;  /* 0x0000000000027941 */ /* 0x000fea0003800200 */
.L_x_4112:
        /* <DEDUP_REMOVED lines=11> */
[----:B-1----:R-:W1:Y:S01]  /*acf0*/  LDS.U16 R15, [R13+0x8] ;  /* 0x000008000d0f7984 */ /* 0x002e620000000400 */
        /* <DEDUP_REMOVED lines=40> */
.L_x_4115:
[----:B------:R-:W-:Y:S05]  /*af80*/  BSYNC.RECONVERGENT B2 ;  /* 0x0000000000027941 */ /* 0x000fea0003800200 */
.L_x_4114:
[----:B------:R-:W-:Y:S04]  /*af90*/  BSSY.RECONVERGENT B2, `(.L_x_4116) ;  /* 0x0000034000027945 */ /* 0x000fe80003800200 */
[----:B------:R-:W-:Y:S05]  /*afa0*/  @!P2 BRA `(.L_x_4117) ;  /* 0x0000000000c8a947 */ /* 0x000fea0003800000 */
[----:B------:R-:W-:Y:S01]  /*afb0*/  IABS R11, R37 ;  /* 0x00000025000b7213 */ /* 0x000fe20000000000 */
[----:B------:R-:W0:Y:S01]  /*afc0*/  LDCU.64 UR8, c[0x0][0x3c8] ;  /* 0x00007900ff0877ac */ /* 0x000e220008000a00 */
[----:B------:R-:W-:Y:S01]  /*afd0*/  IABS R20, R14 ;  /* 0x0000000e00147213 */ /* 0x000fe20000000000 */
[----:B------:R-:W1:Y:S01]  /*afe0*/  LDS.U16 R13, [R13+0xc] ;  /* 0x00000c000d0d7984 */ /* 0x000e620000000400 */
[----:B------:R-:W2:Y:S01]  /*aff0*/  I2F.RP R10, R11 ;  /* 0x0000000b000a7306 */ /* 0x000ea20000209400 */
[----:B------:R-:W-:Y:S02]  /*b000*/  ISETP.GE.AND P1, PT, R14, RZ, PT ;  /* 0x000000ff0e00720c */ /* 0x000fe40003f26270 */
[----:B------:R-:W-:-:S05]  /*b010*/  ISETP.NE.AND P2, PT, R37, RZ, PT ;  /* 0x000000ff2500720c */ /* 0x000fca0003f45270 */
        /* <DEDUP_REMOVED lines=43> */
.L_x_4117:
[----:B------:R-:W-:Y:S05]  /*b2d0*/  BSYNC.RECONVERGENT B2 ;  /* 0x0000000000027941 */ /* 0x000fea0003800200 */
.L_x_4116:
[----:B------:R-:W-:-:S04]  /*b2e0*/  IADD3 R42, PT, PT, R42, 0x8, RZ ;  /* 0x000000082a2a7810 */ /* 0x000fc80007ffe0ff */
[----:B------:R-:W-:-:S13]  /*b2f0*/  ISETP.GE.AND P0, PT, R42, UR40, PT ;  /* 0x000000282a007c0c */ /* 0x000fda000bf06270 */
[----:B------:R-:W-:Y:S05]  /*b300*/  @!P0 BRA `(.L_x_4118) ;  /* 0xfffffff000808947 */ /* 0x000fea000383ffff */
.L_x_4104:
[----:B------:R-:W-:Y:S05]  /*b310*/  BSYNC.RECONVERGENT B1 ;  /* 0x0000000000017941 */ /* 0x000fea0003800200 */
.L_x_4103:
[----:B------:R-:W-:-:S13]  /*b320*/  ISETP.NE.AND P0, PT, R39, R40, PT ;  /* 0x000000282700720c */ /* 0x000fda0003f05270 */
[----:B------:R-:W-:Y:S05]  /*b330*/  @P0 BRA `(.L_x_4095) ;  /* 0x0000000400b00947 */ /* 0x000fea0003800000 */
[----:B------:R-:W0:Y:S01]  /*b340*/  LDCU UR4, c[0x0][0x478] ;  /* 0x00008f00ff0477ac */ /* 0x000e220008000800 */
[----:B------:R-:W-:Y:S01]  /*b350*/  IMAD.IADD R3, R33, 0x1, R16 ;  /* 0x0000000121037824 */ /* 0x000fe200078e0210 */
        /* <DEDUP_REMOVED lines=33> */
[----:B--2---:R-:W-:-:S02]  /*b570*/  SHF.R.S32.HI R25, RZ, 0x18, R21 ;  /* 0x00000018ff197819 */ /* 0x004fc40000011415 */
[----:B------:R-:W-:Y:S02]  /*b580*/  @P1 LOP3.LUT R15, R15, 0xffffff00, RZ, 0xfc, !PT ;  /* 0xffffff000f0f1812 */ /* 0x000fe400078efcff */
[----:B------:R-:W-:Y:S02]  /*b590*/  @P0 LOP3.LUT R13, R13, 0xffffff00, RZ, 0xfc, !PT ;  /* 0xffffff000d0d0812 */ /* 0x000fe400078efcff */
[----:B------:R-:W-:Y:S01]  /*b5a0*/  SHF.R.S32.HI R10, RZ, 0x8, R10 ;  /* 0x00000008ff0a7819 */ /* 0x000fe2000001140a */
[----:B------:R-:W1:Y:S01]  /*b5b0*/  I2F.S16 R9, R9 ;  /* 0x0000000900097306 */ /* 0x000e620000101400 */
[----:B------:R-:W-:Y:S01]  /*b5c0*/  @P2 LOP3.LUT R16, R16, 0xffffff00, RZ, 0xfc, !PT ;  /* 0xffffff0010102812 */ /* 0x000fe200078efcff */
[----:B0-----:R-:W-:-:S06]  /*b5d0*/  FMUL.FTZ R2, R8, R3 ;  /* 0x0000000308027220 */ /* 0x001fcc0000410000 */
[----:B------:R-:W0:Y:S01]  /*b5e0*/  I2F.S16 R25, R25 ;  /* 0x0000001900197306 */ /* 0x000e220000101400 */
[----:B-1----:R-:W-:-:S07]  /*b5f0*/  FMUL.FTZ R12, R8, R9 ;  /* 0x00000009080c7220 */ /* 0x002fce0000410000 */
[----:B------:R-:W1:Y:S01]  /*b600*/  I2F.S16 R21, R10 ;  /* 0x0000000a00157306 */ /* 0x000e620000101400 */
[----:B0-----:R-:W-:-:S07]  /*b610*/  FMUL.FTZ R14, R8, R25 ;  /* 0x00000019080e7220 */ /* 0x001fce0000410000 */
[----:B------:R-:W0:Y:S01]  /*b620*/  I2F.S8 R15, R15 ;  /* 0x0000000f000f7306 */ /* 0x000e220000001400 */
[----:B-1----:R-:W-:-:S07]  /*b630*/  FMUL.FTZ R21, R8, R21 ;  /* 0x0000001508157220 */ /* 0x002fce0000410000 */
[----:B------:R-:W1:Y:S01]  /*b640*/  I2F.S8 R13, R13 ;  /* 0x0000000d000d7306 */ /* 0x000e620000001400 */
[----:B0-----:R-:W-:-:S07]  /*b650*/  FMUL.FTZ R10, R8, R15 ;  /* 0x0000000f080a7220 */ /* 0x001fce0000410000 */
[----:B------:R-:W0:Y:S01]  /*b660*/  I2F.S8 R23, R16 ;  /* 0x0000001000177306 */ /* 0x000e220000001400 */
[----:B------:R-:W-:Y:S01]  /*b670*/  F2FP.F16.F32.PACK_AB R10, R21, R10 ;  /* 0x0000000a150a723e */ /* 0x000fe200000000ff */
[----:B-1----:R-:W-:-:S05]  /*b680*/  FMUL.FTZ R9, R8, R13 ;  /* 0x0000000d08097220 */ /* 0x002fca0000410000 */
[----:B------:R-:W-:Y:S01]  /*b690*/  F2FP.F16.F32.PACK_AB R9, R12, R9 ;  /* 0x000000090c09723e */ /* 0x000fe200000000ff */
[----:B0-----:R-:W-:Y:S01]  /*b6a0*/  FMUL.FTZ R23, R8, R23 ;  /* 0x0000001708177220 */ /* 0x001fe20000410000 */
[----:B------:R-:W-:-:S04]  /*b6b0*/  F2FP.F16.F32.PACK_AB R8, R2, R11 ;  /* 0x0000000b0208723e */ /* 0x000fc800000000ff */
[----:B------:R-:W-:Y:S01]  /*b6c0*/  F2FP.F16.F32.PACK_AB R11, R14, R23 ;  /* 0x000000170e0b723e */ /* 0x000fe200000000ff */
[----:B------:R-:W-:Y:S06]  /*b6d0*/  BRA `(.L_x_4120) ;  /* 0x00000000000c7947 */ /* 0x000fec0003800000 */
.L_x_4119:
[----:B------:R-:W0:Y:S02]  /*b6e0*/  LDC.64 R8, c[0x0][0x3a8] ;  /* 0x0000ea00ff087b82 */ /* 0x000e240000000a00 */
[----:B0-----:R-:W-:-:S06]  /*b6f0*/  IMAD.WIDE R8, R3, 0x2, R8 ;  /* 0x0000000203087825 */ /* 0x001fcc00078e0208 */
[----:B------:R-:W5:Y:S02]  /*b700*/  LDG.E.128 R8, desc[UR36][R8.64] ;  /* 0x0000002408087981 */ /* 0x000f64000c1e1d00 */
.L_x_4120:
[----:B------:R-:W0:Y:S02]  /*b710*/  LDCU.64 UR8, c[0x0][0x460] ;  /* 0x00008c00ff0877ac */ /* 0x000e240008000a00 */
[----:B0-----:R-:W-:-:S04]  /*b720*/  ISETP.NE.U32.AND P0, PT, RZ, UR8, PT ;  /* 0x00000008ff007c0c */ /* 0x001fc8000bf05070 */
[----:B------:R-:W-:Y:S01]  /*b730*/  ISETP.NE.AND.EX P0, PT, RZ, UR9, PT, P0 ;  /* 0x00000009ff007c0c */ /* 0x000fe2000bf05300 */
[----:B------:R-:W0:-:S12]  /*b740*/  LDCU.64 UR8, c[0x0][0x3c0] ;  /* 0x00007800ff0877ac */ /* 0x000e180008000a00 */
[----:B------:R-:W1:Y:S08]  /*b750*/  @P0 LDC R2, c[0x0][0x3f8] ;  /* 0x0000fe00ff020b82 */ /* 0x000e700000000800 */
[----:B------:R-:W3:Y:S01]  /*b760*/  @P0 LDC.64 R12, c[0x0][0x458] ;  /* 0x00011600ff0c0b82 */ /* 0x000ee20000000a00 */
[----:B-1----:R-:W-:-:S04]  /*b770*/  @P0 IMAD R18, R17, R2, R18 ;  /* 0x0000000211120224 */ /* 0x002fc800078e0212 */
[----:B------:R-:W-:-:S04]  /*b780*/  @P0 IMAD R3, R18, 0xc0, R33 ;  /* 0x000000c012030824 */ /* 0x000fc800078e0221 */
[----:B---3--:R-:W-:-:S06]  /*b790*/  @P0 IMAD.WIDE R12, R3, 0x2, R12 ;  /* 0x00000002030c0825 */ /* 0x008fcc00078e020c */
[----:B------:R-:W3:Y:S01]  /*b7a0*/  @P0 LDG.E.128 R12, desc[UR36][R12.64] ;  /* 0x000000240c0c0981 */ /* 0x000ee2000c1e1d00 */
[----:B------:R-:W-:Y:S01]  /*b7b0*/  MOV R3, UR16 ;  /* 0x0000001000037c02 */ /* 0x000fe20008000f00 */
[----:B------:R-:W-:Y:S01]  /*b7c0*/  UIMAD UR4, UR38, 0xc0, URZ ;  /* 0x000000c0260478a4 */ /* 0x000fe2000f8e02ff */
[----:B------:R-:W-:Y:S02]  /*b7d0*/  IMAD R37, R32, R37, R33 ;  /* 0x0000002520257224 */ /* 0x000fe400078e0221 */
[----:B-----5:R-:W-:Y:S02]  /*b7e0*/  HFMA2 R4, R8, 1, 1, R4 ;  /* 0x3c003c0008047831 */ /* 0x020fe40000000004 */
[----:B------:R-:W-:Y:S02]  /*b7f0*/  HADD2 R5, R9, R5 ;  /* 0x0000000509057230 */ /* 0x000fe40000000000 */
[----:B------:R-:W-:Y:S02]  /*b800*/  IMAD R38, R3, 0x2, R38 ;  /* 0x0000000203267824 */ /* 0x000fe400078e0226 */
[----:B------:R-:W-:Y:S01]  /*b810*/  HFMA2 R6, R10, 1, 1, R6 ;  /* 0x3c003c000a067831 */ /* 0x000fe20000000006 */
[----:B------:R-:W-:Y:S01]  /*b820*/  SHF.R.S32.HI R2, RZ, 0x1f, R37 ;  /* 0x0000001fff027819 */ /* 0x000fe20000011425 */
[----:B------:R-:W-:Y:S01]  /*b830*/  HADD2 R7, R11, R7 ;  /* 0x000000070b077230 */ /* 0x000fe20000000000 */
[----:B------:R-:W-:Y:S01]  /*b840*/  IADD3 R37, P1, PT, R37, UR4, RZ ;  /* 0x0000000425257c10 */ /* 0x000fe2000ff3e0ff */
[----:B------:R-:W1:Y:S01]  /*b850*/  LDS.U16 R38, [R38] ;  /* 0x0000000026267984 */ /* 0x000e620000000400 */
[----:B------:R-:W-:-:S04]  /*b860*/  MOV R3, UR4 ;  /* 0x0000000400037c02 */ /* 0x000fc80008000f00 */
[----:B------:R-:W-:Y:S02]  /*b870*/  LEA.HI.X.SX32 R16, R3, R2, 0x1, P1 ;  /* 0x0000000203107211 */ /* 0x000fe400008f0eff */
[----:B0-----:R-:W-:-:S04]  /*b880*/  LEA R2, P1, R37, UR8, 0x1 ;  /* 0x0000000825027c11 */ /* 0x001fc8000f8208ff */
[----:B------:R-:W-:Y:S01]  /*b890*/  LEA.HI.X R3, R37, UR9, R16, 0x1, P1 ;  /* 0x0000000925037c11 */ /* 0x000fe200088f0c10 */
[----:B-1----:R-:W-:Y:S02]  /*b8a0*/  HADD2.F32 R9, -RZ, R38.H0_H0 ;  /* 0x20000026ff097230 */ /* 0x002fe40000004100 */
[----:B---3--:R-:W-:Y:S02]  /*b8b0*/  @P0 HFMA2 R5, R5, R13, -RZ ;  /* 0x0000000d05050231 */ /* 0x008fe400001000ff */
        /* <DEDUP_REMOVED lines=20> */
.L_x_4095:
[----:B------:R-:W-:Y:S05]  /*ba00*/  BSYNC.RECONVERGENT B0 ;  /* 0x0000000000007941 */ /* 0x000fea0003800200 */
.L_x_4094:
[----:B------:R-:W-:Y:S01]  /*ba10*/  BAR.SYNC.DEFER_BLOCKING 0x0 ;  /* 0x0000000000007b1d */ /* 0x000fe20000010000 */
[----:B------:R-:W-:-:S13]  /*ba20*/  ISETP.GT.U32.AND P0, PT, R33, 0xbf, PT ;  /* 0x000000bf2100780c */ /* 0x000fda0003f04070 */
[----:B------:R-:W-:Y:S05]  /*ba30*/  @P0 BRA `(.L_x_4121) ;  /* 0x0000000000940947 */ /* 0x000fea0003800000 */
[----:B------:R-:W0:Y:S01]  /*ba40*/  S2UR UR5, SR_CgaCtaId ;  /* 0x00000000000579c3 */ /* 0x000e220000008800 */
[C---:B------:R-:W-:Y:S01]  /*ba50*/  LOP3.LUT R2, R0.reuse, 0x3e0, RZ, 0xc0, !PT ;  /* 0x000003e000027812 */ /* 0x040fe200078ec0ff */
[----:B------:R-:W-:Y:S01]  /*ba60*/  UMOV UR4, 0x400 ;  /* 0x0000040000047882 */ /* 0x000fe20000000000 */
[----:B------:R-:W-:Y:S01]  /*ba70*/  ISETP.GT.U32.AND P2, PT, R0, 0x1f, PT ;  /* 0x0000001f0000780c */ /* 0x000fe20003f44070 */
[----:B------:R-:W-:Y:S01]  /*ba80*/  UIADD3 UR4, UPT, UPT, UR4, 0x210, URZ ;  /* 0x0000021004047890 */ /* 0x000fe2000fffe0ff */
[----:B------:R-:W-:-:S03]  /*ba90*/  ISETP.NE.AND P1, PT, R2, 0x20, PT ;  /* 0x000000200200780c */ /* 0x000fc60003f25270 */
[----:B0-----:R-:W-:-:S06]  /*baa0*/  ULEA UR4, UR5, UR4, 0x18 ;  /* 0x0000000405047291 */ /* 0x001fcc000f8ec0ff */
[----:B------:R-:W-:-:S04]  /*bab0*/  LEA R2, R33, UR4, 0x1 ;  /* 0x0000000421027c11 */ /* 0x000fc8000f8e08ff */
[----:B------:R-:W-:Y:S05]  /*bac0*/  @P1 BRA `(.L_x_4122) ;  /* 0x0000000000141947 */ /* 0x000fea0003800000 */
[----:B-----5:R-:W-:Y:S02]  /*bad0*/  F2FP.F16.F32.PACK_AB R4, R35, R34 ;  /* 0x000000222304723e */ /* 0x020fe400000000ff */
[----:B------:R-:W-:Y:S02]  /*bae0*/  F2FP.F16.F32.PACK_AB R5, R19, R36 ;  /* 0x000000241305723e */ /* 0x000fe400000000ff */
[----:B------:R-:W-:Y:S02]  /*baf0*/  F2FP.F16.F32.PACK_AB R6, R29, R28 ;  /* 0x0000001c1d06723e */ /* 0x000fe400000000ff */
[----:B------:R-:W-:-:S05]  /*bb00*/  F2FP.F16.F32.PACK_AB R7, R31, R30 ;  /* 0x0000001e1f07723e */ /* 0x000fca00000000ff */
[----:B------:R0:W-:Y:S02]  /*bb10*/  STS.128 [R2], R4 ;  /* 0x0000000402007388 */ /* 0x0001e40000000c00 */
.L_x_4122:
[----:B------:R-:W-:Y:S05]  /*bb20*/  WARPSYNC.ALL ;  /* 0x0000000000007948 */ /* 0x000fea0003800000 */
[----:B------:R-:W-:Y:S06]  /*bb30*/  BAR.SYNC.DEFER_BLOCKING 0x0 ;  /* 0x0000000000007b1d */ /* 0x000fec0000010000 */
[----:B------:R-:W-:Y:S04]  /*bb40*/  BSSY.RECONVERGENT B0, `(.L_x_4123) ;  /* 0x0000013000007945 */ /* 0x000fe80003800200 */
[----:B------:R-:W-:Y:S05]  /*bb50*/  @P2 BRA `(.L_x_4124) ;  /* 0x0000000000442947 */ /* 0x000fea0003800000 */
[----:B0----5:R-:W0:Y:S02]  /*bb60*/  LDS.128 R4, [R2] ;  /* 0x0000000002047984 */ /* 0x021e240000000c00 */
        /* <DEDUP_REMOVED lines=16> */
.L_x_4124:
[----:B------:R-:W-:Y:S05]  /*bc70*/  BSYNC.RECONVERGENT B0 ;  /* 0x0000000000007941 */ /* 0x000fea0003800200 */
.L_x_4123:
[----:B------:R-:W-:Y:S06]  /*bc80*/  BAR.SYNC.DEFER_BLOCKING 0x0 ;  /* 0x0000000000007b1d */ /* 0x000fec0000010000 */
.L_x_4121:
[----:B------:R-:W-:-:S13]  /*bc90*/  ISETP.GT.U32.OR P0, PT, R0, 0x1f, P0 ;  /* 0x0000001f0000780c */ /* 0x000fda0000704470 */
[----:B------:R-:W-:Y:S05]  /*bca0*/  @P0 EXIT ;  /* 0x000000000000094d */ /* 0x000fea0003800000 */
[----:B------:R-:W1:Y:S02]  /*bcb0*/  LDCU UR4, c[0x0][0x478] ;  /* 0x00008f00ff0477ac */ /* 0x000e640008000800 */
[----:B-1----:R-:W-:-:S09]  /*bcc0*/  UISETP.NE.AND UP0, UPT, UR4, 0x2, UPT ;  /* 0x000000020400788c */ /* 0x002fd2000bf05270 */
[----:B------:R-:W-:Y:S05]  /*bcd0*/  BRA.U UP0, `(.L_x_4125) ;  /* 0x0000000100e07547 */ /* 0x000fea000b800000 */
[----:B0-----:R-:W0:Y:S01]  /*bce0*/  LDC.64 R2, c[0x0][0x470] ;  /* 0x00011c00ff027b82 */ /* 0x001e220000000a00 */
[----:B------:R-:W1:Y:S01]  /*bcf0*/  LDCU.64 UR4, c[0x0][0x380] ;  /* 0x00007000ff0477ac */ /* 0x000e620008000a00 */
[----:B0-----:R-:W3:Y:S01]  /*bd00*/  LDG.E R2, desc[UR36][R2.64] ;  /* 0x0000002402027981 */ /* 0x001ee2000c1e1900 */
[----:B------:R-:W-:-:S04]  /*bd10*/  IADD3 R32, PT, PT, R32, R33, RZ ;  /* 0x0000002120207210 */ /* 0x000fc80007ffe0ff */
[----:B-1----:R-:W-:Y:S01]  /*bd20*/  IADD3 R8, P0, PT, R32, UR4, RZ ;  /* 0x0000000420087c10 */ /* 0x002fe2000ff1e0ff */
        /* <DEDUP_REMOVED lines=15> */
[----:B------:R-:W-:-:S05]  /*be20*/  IMAD.U32 R0, R0, 0x10000, RZ ;  /* 0x0001000000007824 */ /* 0x000fca00078e00ff */
[----:B-----5:R-:W-:Y:S02]  /*be30*/  LOP3.LUT R4, R0, 0xff0000, RZ, 0xc0, !PT ;  /* 0x00ff000000047812 */ /* 0x020fe400078ec0ff */
[----:B------:R-:W3:Y:S01]  /*be40*/  F2I.S8.NTZ R35, R35 ;  /* 0x0000002300237305 */ /* 0x000ee20000202100 */
[----:B0-----:R-:W-:Y:S02]  /*be50*/  PRMT R3, R31, 0x8880, RZ ;  /* 0x000088801f037816 */ /* 0x001fe400000000ff */
[----:B------:R-:W-:Y:S02]  /*be60*/  PRMT R0, R29, 0x7710, RZ ;  /* 0x000077101d007816 */ /* 0x000fe400000000ff */
[----:B------:R-:W-:-:S03]  /*be70*/  PRMT R3, R3, 0x7710, RZ ;  /* 0x0000771003037816 */ /* 0x000fc600000000ff */
[----:B------:R-:W0:Y:S01]  /*be80*/  F2I.S8.NTZ R36, R36 ;  /* 0x0000002400247305 */ /* 0x000e220000202100 */
[----:B------:R-:W-:Y:S01]  /*be90*/  PRMT R3, R4, 0x4210, R3 ;  /* 0x0000421004037816 */ /* 0x000fe20000000003 */
[----:B------:R-:W-:Y:S01]  /*bea0*/  IMAD.SHL.U32 R0, R0, 0x100, RZ ;  /* 0x0000010000007824 */ /* 0x000fe200078e00ff */
[----:B-1----:R-:W-:Y:S02]  /*beb0*/  PRMT R4, R19, 0x8880, RZ ;  /* 0x0000888013047816 */ /* 0x002fe400000000ff */
[----:B---3--:R-:W-:-:S03]  /*bec0*/  PRMT R35, R35, 0x8880, RZ ;  /* 0x0000888023237816 */ /* 0x008fc600000000ff */
[----:B------:R-:W1:Y:S01]  /*bed0*/  F2I.S8.NTZ R28, R28 ;  /* 0x0000001c001c7305 */ /* 0x000e620000202100 */
[----:B------:R-:W-:Y:S02]  /*bee0*/  LOP3.LUT R9, R3, 0xff00, R0, 0xf8, !PT ;  /* 0x0000ff0003097812 */ /* 0x000fe400078ef800 */
[----:B------:R-:W-:Y:S02]  /*bef0*/  PRMT R4, R4, 0x7710, RZ ;  /* 0x0000771004047816 */ /* 0x000fe400000000ff */
[----:B------:R-:W-:Y:S02]  /*bf00*/  PRMT R0, R35, 0x7710, RZ ;  /* 0x0000771023007816 */ /* 0x000fe400000000ff */
[----:B0-----:R-:W-:Y:S01]  /*bf10*/  PRMT R36, R36, 0x8880, RZ ;  /* 0x0000888024247816 */ /* 0x001fe200000000ff */
[----:B------:R-:W0:Y:S01]  /*bf20*/  F2I.S8.NTZ R2, R2 ;  /* 0x0000000200027305 */ /* 0x000e220000202100 */
[----:B------:R-:W-:Y:S02]  /*bf30*/  LOP3.LUT R4, R4, 0xff, RZ, 0xc0, !PT ;  /* 0x000000ff04047812 */ /* 0x000fe400078ec0ff */
[----:B------:R-:W-:-:S02]  /*bf40*/  PRMT R3, R36, 0x7710, RZ ;  /* 0x0000771024037816 */ /* 0x000fc400000000ff */
[----:B------:R-:W-:Y:S02]  /*bf50*/  LOP3.LUT R6, R0, 0xff, RZ, 0xc0, !PT ;  /* 0x000000ff00067812 */ /* 0x000fe400078ec0ff */
[----:B-1----:R-:W-:Y:S02]  /*bf60*/  PRMT R28, R28, 0x8880, RZ ;  /* 0x000088801c1c7816 */ /* 0x002fe400000000ff */
[----:B------:R-:W-:Y:S01]  /*bf70*/  LOP3.LUT R5, R3, 0xff, RZ, 0xc0, !PT ;  /* 0x000000ff03057812 */ /* 0x000fe200078ec0ff */
[----:B------:R-:W-:Y:S01]  /*bf80*/  IMAD.WIDE.U32 R6, R6, 0x100, RZ ;  /* 0x0000010006067825 */ /* 0x000fe200078e00ff */
[----:B------:R-:W-:Y:S02]  /*bf90*/  PRMT R0, R28, 0x7710, RZ ;  /* 0x000077101c007816 */ /* 0x000fe400000000ff */
[----:B0-----:R-:W-:Y:S01]  /*bfa0*/  PRMT R10, R2, 0x8880, RZ ;  /* 0x00008880020a7816 */ /* 0x001fe200000000ff */
[----:B------:R-:W-:Y:S01]  /*bfb0*/  IMAD.WIDE.U32 R2, R4, 0x1000000, RZ ;  /* 0x0100000004027825 */ /* 0x000fe200078e00ff */
[----:B------:R-:W-:-:S02]  /*bfc0*/  LOP3.LUT R9, R9, 0xff, R0, 0xf8, !PT ;  /* 0x000000ff09097812 */ /* 0x000fc400078ef800 */
        /* <DEDUP_REMOVED lines=9> */
.L_x_4125:
        /* <DEDUP_REMOVED lines=12> */
.L_x_4000:
[----:B------:R-:W-:Y:S01]  /*c120*/  IMAD.MOV.U32 R12, RZ, RZ, 0x10 ;  /* 0x00000010ff0c7424 */ /* 0x000fe200078e00ff */
[----:B------:R-:W-:Y:S01]  /*c130*/  MOV R11, 0x1f ;  /* 0x0000001f000b7802 */ /* 0x000fe20000000f00 */
[----:B------:R-:W-:-:S07]  /*c140*/  IMAD.MOV.U32 R15, RZ, RZ, -0x1 ;  /* 0xffffffffff0f7424 */ /* 0x000fce00078e00ff */
[----:B0----5:R-:W-:Y:S05]  /*c150*/  WARPSYNC.COLLECTIVE R15, `(.L_x_4126) ;  /* 0x000000000f087348 */ /* 0x021fea0003c00000 */
[----:B------:R1:W2:Y:S02]  /*c160*/  SHFL.BFLY P6, R14, R13, R12, R11 ;  /* 0x0c00000c0d0e7389 */ /* 0x0002a400000c000b */
[----:B012--5:R-:W-:Y:S05]  /*c170*/  ENDCOLLECTIVE ;  /* 0x000000000000791b */ /* 0x027fea0003800000 */
.L_x_4126:
[----:B------:R-:W-:Y:S02]  /*c180*/  IMAD.MOV.U32 R12, RZ, RZ, 0x8 ;  /* 0x00000008ff0c7424 */ /* 0x000fe400078e00ff */
[----:B------:R-:W-:-:S05]  /*c190*/  FADD.FTZ R3, R13, R14 ;  /* 0x0000000e0d037221 */ /* 0x000fca0000010000 */
[----:B------:R-:W-:-:S07]  /*c1a0*/  MOV R13, R3 ;  /* 0x00000003000d7202 */ /* 0x000fce0000000f00 */
[----:B------:R-:W-:Y:S05]  /*c1b0*/  WARPSYNC.COLLECTIVE R15, `(.L_x_4127) ;  /* 0x000000000f087348 */ /* 0x000fea0003c00000 */
[----:B------:R0:W1:Y:S02]  /*c1c0*/  SHFL.BFLY P6, R14, R13, R12, R11 ;  /* 0x0c00000c0d0e7389 */ /* 0x00006400000c000b */
[----:B01----:R-:W-:Y:S05]  /*c1d0*/  ENDCOLLECTIVE ;  /* 0x000000000000791b */ /* 0x003fea0003800000 */
.L_x_4127:
[----:B------:R-:W-:Y:S02]  /*c1e0*/  IMAD.MOV.U32 R12, RZ, RZ, 0x4 ;  /* 0x00000004ff0c7424 */ /* 0x000fe400078e00ff */
[----:B------:R-:W-:-:S05]  /*c1f0*/  FADD.FTZ R4, R3, R14 ;  /* 0x0000000e03047221 */ /* 0x000fca0000010000 */
[----:B------:R-:W-:-:S07]  /*c200*/  MOV R13, R4 ;  /* 0x00000004000d7202 */ /* 0x000fce0000000f00 */
[----:B------:R-:W-:Y:S05]  /*c210*/  WARPSYNC.COLLECTIVE R15, `(.L_x_4128) ;  /* 0x000000000f087348 */ /* 0x000fea0003c00000 */
[----:B------:R0:W1:Y:S02]  /*c220*/  SHFL.BFLY P6, R14, R13, R12, R11 ;  /* 0x0c00000c0d0e7389 */ /* 0x00006400000c000b */
[----:B01----:R-:W-:Y:S05]  /*c230*/  ENDCOLLECTIVE ;  /* 0x000000000000791b */ /* 0x003fea0003800000 */
.L_x_4128:
[----:B------:R-:W-:Y:S02]  /*c240*/  IMAD.MOV.U32 R12, RZ, RZ, 0x2 ;  /* 0x00000002ff0c7424 */ /* 0x000fe400078e00ff */
[----:B------:R-:W-:-:S05]  /*c250*/  FADD.FTZ R5, R4, R14 ;  /* 0x0000000e04057221 */ /* 0x000fca0000010000 */
[----:B------:R-:W-:-:S07]  /*c260*/  MOV R13, R5 ;  /* 0x00000005000d7202 */ /* 0x000fce0000000f00 */
[----:B------:R-:W-:Y:S05]  /*c270*/  WARPSYNC.COLLECTIVE R15, `(.L_x_4129) ;  /* 0x000000000f087348 */ /* 0x000fea0003c00000 */
[----:B------:R0:W1:Y:S02]  /*c280*/  SHFL.BFLY P6, R14, R13, R12, R11 ;  /* 0x0c00000c0d0e7389 */ /* 0x00006400000c000b */
[----:B01----:R-:W-:Y:S05]  /*c290*/  ENDCOLLECTIVE ;  /* 0x000000000000791b */ /* 0x003fea0003800000 */
.L_x_4129:
[----:B------:R-:W-:Y:S02]  /*c2a0*/  IMAD.MOV.U32 R12, RZ, RZ, 0x1 ;  /* 0x00000001ff0c7424 */ /* 0x000fe400078e00ff */
[----:B------:R-:W-:-:S05]  /*c2b0*/  FADD.FTZ R6, R5, R14 ;  /* 0x0000000e05067221 */ /* 0x000fca0000010000 */
[----:B------:R-:W-:-:S07]  /*c2c0*/  MOV R13, R6 ;  /* 0x00000006000d7202 */ /* 0x000fce0000000f00 */
[----:B------:R-:W-:Y:S05]  /*c2d0*/  WARPSYNC.COLLECTIVE R15, `(.L_x_4130) ;  /* 0x000000000f087348 */ /* 0x000fea0003c00000 */
[----:B------:R0:W1:Y:S02]  /*c2e0*/  SHFL.BFLY P6, R14, R13, R12, R11 ;  /* 0x0c00000c0d0e7389 */ /* 0x00006400000c000b */
[----:B01----:R-:W-:Y:S05]  /*c2f0*/  ENDCOLLECTIVE ;  /* 0x000000000000791b */ /* 0x003fea0003800000 */
.L_x_4130:
[----:B------:R-:W-:Y:S05]  /*c300*/  BRA `(.L_x_4131) ;  /* 0xffffff6400747947 */ /* 0x000fea000383ffff */
.L_x_4067:
[----:B------:R-:W-:Y:S01]  /*c310*/  BSSY B1, `(.L_x_4132) ;  /* 0x0000007000017945 */ /* 0x000fe20003800000 */
[----:B------:R-:W-:Y:S01]  /*c320*/  MOV R12, 0x2 ;  /* 0x00000002000c7802 */ /* 0x000fe20000000f00 */
[----:B------:R-:W-:Y:S01]  /*c330*/  IMAD.MOV.U32 R11, RZ, RZ, 0x1f ;  /* 0x0000001fff0b7424 */ /* 0x000fe200078e00ff */
[----:B------:R-:W-:-:S07]  /*c340*/  MOV R15, 0xffffffff ;  /* 0xffffffff000f7802 */ /* 0x000fce0000000f00 */
[----:B------:R-:W-:Y:S05]  /*c350*/  WARPSYNC.COLLECTIVE R15, `(.L_x_4133) ;  /* 0x000000000f087348 */ /* 0x000fea0003c00000 */
[----:B------:R0:W1:Y:S02]  /*c360*/  SHFL.BFLY P6, R14, R13, R12, R11 ;  /* 0x0c00000c0d0e7389 */ /* 0x00006400000c000b */
[----:B01----:R-:W-:Y:S05]  /*c370*/  ENDCOLLECTIVE ;  /* 0x000000000000791b */ /* 0x003fea0003800000 */
.L_x_4133:
[----:B------:R-:W-:Y:S05]  /*c380*/  BSYNC B1 ;  /* 0x0000000000017941 */ /* 0x000fea0003800000 */
.L_x_4132:
[----:B------:R-:W-:Y:S02]  /*c390*/  HFMA2 R11, -RZ, RZ, 0, 1.847743988037109375e-06 ;  /* 0x0000001fff0b7431 */ /* 0x000fe400000001ff */
[----:B------:R-:W-:Y:S01]  /*c3a0*/  FADD.FTZ R13, R13, R14 ;  /* 0x0000000e0d0d7221 */ /* 0x000fe20000010000 */
[----:B------:R-:W-:Y:S02]  /*c3b0*/  IMAD.MOV.U32 R12, RZ, RZ, 0x1 ;  /* 0x00000001ff0c7424 */ /* 0x000fe400078e00ff */
[----:B------:R-:W-:-:S07]  /*c3c0*/  IMAD.MOV.U32 R15, RZ, RZ, -0x1 ;  /* 0xffffffffff0f7424 */ /* 0x000fce00078e00ff */
[----:B------:R-:W-:Y:S05]  /*c3d0*/  WARPSYNC.COLLECTIVE R15, `(.L_x_4134) ;  /* 0x000000000f087348 */ /* 0x000fea0003c00000 */
[----:B------:R0:W1:Y:S02]  /*c3e0*/  SHFL.BFLY P6, R14, R13, R12, R11 ;  /* 0x0c00000c0d0e7389 */ /* 0x00006400000c000b */
[----:B01----:R-:W-:Y:S05]  /*c3f0*/  ENDCOLLECTIVE ;  /* 0x000000000000791b */ /* 0x003fea0003800000 */
.L_x_4134:
[----:B------:R-:W-:Y:S05]  /*c400*/  BRA `(.L_x_4135) ;  /* 0xffffffa400d87947 */ /* 0x000fea000383ffff */
.L_x_4071:
[----:B------:R-:W-:Y:S01]  /*c410*/  HFMA2 R11, -RZ, RZ, 0, 1.847743988037109375e-06 ;  /* 0x0000001fff0b7431 */ /* 0x000fe200000001ff */
[----:B------:R-:W-:Y:S01]  /*c420*/  BSSY B0, `(.L_x_4136) ;  /* 0x0000007000007945 */ /* 0x000fe20003800000 */
[----:B------:R-:W-:Y:S01]  /*c430*/  MOV R13, R0 ;  /* 0x00000000000d7202 */ /* 0x000fe20000000f00 */
[----:B------:R-:W-:Y:S02]  /*c440*/  IMAD.MOV.U32 R12, RZ, RZ, 0x10 ;  /* 0x00000010ff0c7424 */ /* 0x000fe400078e00ff */
[----:B------:R-:W-:-:S07]  /*c450*/  IMAD.MOV.U32 R15, RZ, RZ, -0x1 ;  /* 0xffffffffff0f7424 */ /* 0x000fce00078e00ff */
[----:B--23-5:R-:W-:Y:S05]  /*c460*/  WARPSYNC.COLLECTIVE R15, `(.L_x_4137) ;  /* 0x000000000f087348 */ /* 0x02cfea0003c00000 */
[----:B------:R0:W1:Y:S02]  /*c470*/  SHFL.BFLY P6, R14, R13, R12, R11 ;  /* 0x0c00000c0d0e7389 */ /* 0x00006400000c000b */
[----:B0123-5:R-:W-:Y:S05]  /*c480*/  ENDCOLLECTIVE ;  /* 0x000000000000791b */ /* 0x02ffea0003800000 */
.L_x_4137:
[----:B------:R-:W-:Y:S05]  /*c490*/  BSYNC B0 ;  /* 0x0000000000007941 */ /* 0x000fea0003800000 */
.L_x_4136:
[----:B------:R-:W-:Y:S01]  /*c4a0*/  FMNMX.FTZ R13, R14, R0, !PT ;  /* 0x000000000e0d7209 */ /* 0x000fe20007810000 */
[----:B------:R-:W-:Y:S01]  /*c4b0*/  IMAD.MOV.U32 R11, RZ, RZ, 0x1f ;  /* 0x0000001fff0b7424 */ /* 0x000fe200078e00ff */
[----:B------:R-:W-:Y:S02]  /*c4c0*/  MOV R12, 0x8 ;  /* 0x00000008000c7802 */ /* 0x000fe40000000f00 */
[----:B------:R-:W-:-:S07]  /*c4d0*/  MOV R15, 0xffffffff ;  /* 0xffffffff000f7802 */ /* 0x000fce0000000f00 */
[----:B------:R-:W-:Y:S05]  /*c4e0*/  WARPSYNC.COLLECTIVE R15, `(.L_x_4138) ;  /* 0x000000000f087348 */ /* 0x000fea0003c00000 */
[----:B------:R0:W1:Y:S02]  /*c4f0*/  SHFL.BFLY P6, R14, R13, R12, R11 ;  /* 0x0c00000c0d0e7389 */ /* 0x00006400000c000b */
[----:B01----:R-:W-:Y:S05]  /*c500*/  ENDCOLLECTIVE ;  /* 0x000000000000791b */ /* 0x003fea0003800000 */
.L_x_4138:
[----:B------:R-:W-:Y:S01]  /*c510*/  HFMA2 R12, -RZ, RZ, 0, 2.384185791015625e-07 ;  /* 0x00000004ff0c7431 */ /* 0x000fe200000001ff */
[----:B------:R-:W-:-:S05]  /*c520*/  FMNMX.FTZ R2, R13, R14, !PT ;  /* 0x0000000e0d027209 */ /* 0x000fca0007810000 */
[----:B------:R-:W-:-:S07]  /*c530*/  IMAD.MOV.U32 R13, RZ, RZ, R2 ;  /* 0x000000ffff0d7224 */ /* 0x000fce00078e0002 */
[----:B------:R-:W-:Y:S05]  /*c540*/  WARPSYNC.COLLECTIVE R15, `(.L_x_4139) ;  /* 0x000000000f087348 */ /* 0x000fea0003c00000 */
[----:B------:R0:W1:Y:S02]  /*c550*/  SHFL.BFLY P6, R14, R13, R12, R11 ;  /* 0x0c00000c0d0e7389 */ /* 0x00006400000c000b */
[----:B01----:R-:W-:Y:S05]  /*c560*/  ENDCOLLECTIVE ;  /* 0x000000000000791b */ /* 0x003fea0003800000 */
.L_x_4139:
[----:B------:R-:W-:Y:S05]  /*c570*/  BRA `(.L_x_4140) ;  /* 0xffffffa800307947 */ /* 0x000fea000383ffff */
.L_x_4141:
        /* <DEDUP_REMOVED lines=16> */
.L_x_5603:


//--------------------- .text._ZN4mmha33masked_multihead_attention_kernelItLi192ELi256ELi1ELi32ELi256ELb0ELb0EEEv26Multihead_attention_paramsIT_XT5_EE --------------------------
	.section	.text._ZN4mmha33masked_multihead_attention_kernelItLi192ELi256ELi1ELi32ELi256ELb0ELb0EEEv26Multihead_attention_paramsIT_XT5_EE,"ax",@progbits
	.align	128
        .global         _ZN4mmha33masked_multihead_attention_kernelItLi192ELi256ELi1ELi32ELi256ELb0ELb0EEEv26Multihead_attention_paramsIT_XT5_EE
        .type           _ZN4mmha33masked_multihead_attention_kernelItLi192ELi256ELi1ELi32ELi256ELb0ELb0EEEv26Multihead_attention_paramsIT_XT5_EE,@function
        .size           _ZN4mmha33masked_multihead_attention_kernelItLi192ELi256ELi1ELi32ELi256ELb0ELb0EEEv26Multihead_attention_paramsIT_XT5_EE,(.L_x_5604 - _ZN4mmha33masked_multihead_attention_kernelItLi192ELi256ELi1ELi32ELi256ELb0ELb0EEEv26Multihead_attention_paramsIT_XT5_EE)
        .other          _ZN4mmha33masked_multihead_attention_kernelItLi192ELi256ELi1ELi32ELi256ELb0ELb0EEEv26Multihead_attention_paramsIT_XT5_EE,@"STO_CUDA_ENTRY STV_DEFAULT"
_ZN4mmha33masked_multihead_attention_kernelItLi192ELi256ELi1ELi32ELi256ELb0ELb0EEEv26Multihead_attention_paramsIT_XT5_EE:
.text._ZN4mmha33masked_multihead_attention_kernelItLi192ELi256ELi1ELi32ELi256ELb0ELb0EEEv26Multihead_attention_paramsIT_XT5_EE:
        /* <DEDUP_REMOVED lines=10> */
[----:B------:R-:W-:-:S04]  /*00a0*/  MOV R2, UR4 ;  /* 0x0000000400027c02 */ /* 0x000fc80008000f00 */
[----:B------:R-:W-:-:S05]  /*00b0*/  IMAD.U32 R3, RZ, RZ, UR5 ;  /* 0x00000005ff037e24 */ /* 0x000fca000f8e00ff */
[----:B0-----:R-:W2:Y:S02]  /*00c0*/  LDG.E.U8 R2, desc[UR36][R2.64] ;  /* 0x0000002402027981 */ /* 0x001ea4000c1e1100 */
[----:B--2---:R-:W-:-:S13]  /*00d0*/  ISETP.NE.AND P0, PT, R2, 0x1, PT ;  /* 0x000000010200780c */ /* 0x004fda0003f05270 */
[----:B------:R-:W-:Y:S05]  /*00e0*/  @!P0 EXIT ;  /* 0x000000000000894d */ /* 0x000fea0003800000 */
.L_x_4142:
[----:B------:R-:W1:Y:S01]  /*00f0*/  LDCU UR13, c[0x0][0x3f0] ;  /* 0x00007e00ff0d77ac */ /* 0x000e620008000800 */
[----:B------:R-:W2:Y:S01]  /*0100*/  S2R R5, SR_CTAID.Y ;  /* 0x0000000000057919 */ /* 0x000ea20000002600 */
[----:B------:R-:W3:Y:S01]  /*0110*/  LDCU.64 UR4, c[0x0][0x4a0] ;  /* 0x00009400ff0477ac */ /* 0x000ee20008000a00 */
[----:B------:R-:W4:Y:S01]  /*0120*/  LDCU.64 UR10, c[0x0][0x460] ;  /* 0x00008c00ff0a77ac */ /* 0x000f220008000a00 */
[----:B-1----:R-:W-:-:S04]  /*0130*/  MOV R0, UR13 ;  /* 0x0000000d00007c02 */ /* 0x002fc80008000f00 */
[----:B------:R-:W-:Y:S01]  /*0140*/  IABS R0, R0 ;  /* 0x0000000000007213 */ /* 0x000fe20000000000 */
[----:B---3--:R-:W-:-:S03]  /*0150*/  UISETP.NE.U32.AND UP0, UPT, UR4, URZ, UPT ;  /* 0x000000ff0400728c */ /* 0x008fc6000bf05070 */
[----:B------:R-:W-:Y:S01]  /*0160*/  R2UR UR12, R0 ;  /* 0x00000000000c72ca */ /* 0x000fe200000e0000 */
[----:B------:R-:W-:-:S06]  /*0170*/  UISETP.NE.AND.EX UP0, UPT, UR5, URZ, UPT, UP0 ;  /* 0x000000ff0500728c */ /* 0x000fcc000bf05300 */
[----:B------:R-:W-:-:S05]  /*0180*/  PLOP3.LUT P0, PT, PT, PT, UP0, 0x80, 0x8 ;  /* 0x000000000008781c */ /* 0x000fca0003f0f008 */
[----:B------:R-:W1:Y:S01]  /*0190*/  @UP0 LDCU.64 UR8, c[0x0][0x4a0] ;  /* 0x00009400ff0807ac */ /* 0x000e620008000a00 */
        /* <DEDUP_REMOVED lines=35> */
[----:B-1----:R-:W-:Y:S01]  /*03d0*/  MOV R0, UR8 ;  /* 0x0000000800007c02 */ /* 0x002fe20008000f00 */
[----:B------:R-:W1:Y:S02]  /*03e0*/  @UP0 LDCU UR7, c[0x0][0x430] ;  /* 0x00008600ff0707ac */ /* 0x000e640008000800 */
[----:B---3--:R-:W-:-:S06]  /*03f0*/  @UP1 UIMAD.WIDE UR4, UR41, 0x4, UR4 ;  /* 0x00000004290418a5 */ /* 0x008fcc000f8e0204 */
[----:B0-----:R-:W-:Y:S01]  /*0400*/  MOV R2, UR4 ;  /* 0x0000000400027c02 */ /* 0x001fe20008000f00 */
[----:B------:R-:W-:-:S05]  /*0410*/  IMAD.U32 R3, RZ, RZ, UR5 ;  /* 0x00000005ff037e24 */ /* 0x000fca000f8e00ff */
        /* <DEDUP_REMOVED lines=71> */
[----:B0-----:R-:W-:Y:S02]  /*0890*/  SHF.R.S32.HI R3, RZ, 0x8, R6 ;  /* 0x00000008ff037819 */ /* 0x001fe40000011406 */
[----:B------:R-:W-:-:S02]  /*08a0*/  SHF.R.S32.HI R8, RZ, 0x10, R15 ;  /* 0x00000010ff087819 */ /* 0x000fc4000001140f */
[----:B------:R-:W-:Y:S02]  /*08b0*/  MOV R6, R4 ;  /* 0x0000000400067202 */ /* 0x000fe40000000f00 */
[----:B------:R-:W-:Y:S01]  /*08c0*/  SHF.R.U64 R4, R12, 0x7, RZ ;  /* 0x000000070c047819 */ /* 0x000fe200000012ff */
[----:B------:R-:W0:Y:S01]  /*08d0*/  I2F.S16 R3, R3 ;  /* 0x0000000300037306 */ /* 0x000e220000101400 */
[----:B------:R-:W-:Y:S01]  /*08e0*/  PRMT R5, R5, 0x9910, RZ ;  /* 0x0000991005057816 */ /* 0x000fe200000000ff */
[----:B---3--:R-:W-:Y:S01]  /*08f0*/  FMUL.FTZ R7, R2, R7 ;  /* 0x0000000702077220 */ /* 0x008fe20000410000 */
[----:B------:R-:W-:Y:S02]  /*0900*/  LOP3.LUT R8, R8, 0xff, RZ, 0xc0, !PT ;  /* 0x000000ff08087812 */ /* 0x000fe400078ec0ff */
[----:B------:R-:W-:Y:S01]  /*0910*/  ISETP.NE.U32.AND P0, PT, R4, RZ, PT ;  /* 0x000000ff0400720c */ /* 0x000fe20003f05070 */
[----:B------:R-:W-:Y:S01]  /*0920*/  IMAD.MOV.U32 R4, RZ, RZ, R5 ;  /* 0x000000ffff047224 */ /* 0x000fe200078e0005 */
        /* <DEDUP_REMOVED lines=29> */
.L_x_4145:
[----:B------:R-:W0:Y:S02]  /*0b00*/  LDC.64 R24, c[0x0][0x388] ;  /* 0x0000e200ff187b82 */ /* 0x000e240000000a00 */
[----:B0-----:R-:W-:-:S06]  /*0b10*/  IMAD.WIDE R24, R21, 0x2, R24 ;  /* 0x0000000215187825 */ /* 0x001fcc00078e0218 */
[----:B------:R-:W5:Y:S02]  /*0b20*/  LDG.E.128 R24, desc[UR36][R24.64] ;  /* 0x0000002418187981 */ /* 0x000f64000c1e1d00 */
.L_x_4144:
[----:B------:R-:W-:Y:S05]  /*0b30*/  BSYNC.RECONVERGENT B0 ;  /* 0x0000000000007941 */ /* 0x000fea0003800200 */
.L_x_4143:
        /* <DEDUP_REMOVED lines=57> */
.L_x_4146:
[----:B------:R-:W-:Y:S01]  /*0ed0*/  BSSY.RECONVERGENT B0, `(.L_x_4147) ;  /* 0x0000007000007945 */ /* 0x000fe20003800200 */
[----:B------:R-:W-:Y:S02]  /*0ee0*/  CS2R R14, SRZ ;  /* 0x00000000000e7805 */ /* 0x000fe4000001ff00 */
[----:B------:R-:W-:Y:S01]  /*0ef0*/  CS2R R12, SRZ ;  /* 0x00000000000c7805 */ /* 0x000fe2000001ff00 */
[----:B------:R-:W-:Y:S06]  /*0f00*/  @P3 BRA `(.L_x_4148) ;  /* 0x00000000000c3947 */ /* 0x000fec0003800000 */
[----:B------:R-:W0:Y:S02]  /*0f10*/  LDC.64 R2, c[0x0][0x398] ;  /* 0x0000e600ff027b82 */ /* 0x000e240000000a00 */
[----:B0-----:R-:W-:-:S05]  /*0f20*/  IMAD.WIDE R2, R21, 0x2, R2 ;  /* 0x0000000215027825 */ /* 0x001fca00078e0202 */
[----:B------:R0:W5:Y:S02]  /*0f30*/  LDG.E.128 R12, desc[UR36][R2.64] ;  /* 0x00000024020c7981 */ /* 0x000164000c1e1d00 */
.L_x_4148:
[----:B------:R-:W-:Y:S05]  /*0f40*/  BSYNC.RECONVERGENT B0 ;  /* 0x0000000000007941 */ /* 0x000fea0003800200 */
.L_x_4147:
        /* <DEDUP_REMOVED lines=35> */
[----:B---3--:R-:W-:Y:S01]  /*1180*/  @!P1 IMAD.WIDE.U32 R4, R9, 0x2, R4 ;  /* 0x0000000209049825 */ /* 0x008fe200078e0004 */
[----:B------:R-:W-:-:S04]  /*1190*/  MOV R9, UR7 ;  /* 0x0000000700097c02 */ /* 0x000fc80008000f00 */
[----:B------:R-:W3:Y:S04]  /*11a0*/  @!P1 LDG.E.128 R20, desc[UR36][R4.64] ;  /* 0x0000002404149981 */ /* 0x000ee8000c1e1d00 */
        /* <DEDUP_REMOVED lines=118> */
.L_x_4150:
        /* <DEDUP_REMOVED lines=28> */
[----:B------:R-:W-:Y:S02]  /*1ad0*/  ISETP.GE.AND P0, PT, R0, R11, PT ;  /* 0x0000000b0000720c */ /* 0x000fe40003f06270 */
[----:B------:R-:W-:-:S05]  /*1ae0*/  MOV R28, R3 ;  /* 0x00000003001c7202 */ /* 0x000fca0000000f00 */
        /* <DEDUP_REMOVED lines=18> */
[----:B---3--:R-:W-:-:S02]  /*1c10*/  MOV R6, UR6 ;  /* 0x0000000600067c02 */ /* 0x008fc40008000f00 */
[----:B------:R-:W-:Y:S01]  /*1c20*/  MOV R7, UR7 ;  /* 0x0000000700077c02 */ /* 0x000fe20008000f00 */
[----:B----4-:R-:W-:Y:S01]  /*1c30*/  IMAD.U32 R10, RZ, RZ, UR8 ;  /* 0x00000008ff0a7e24 */ /* 0x010fe2000f8e00ff */
[----:B-1----:R-:W-:-:S07]  /*1c40*/  MOV R11, UR9 ;  /* 0x00000009000b7c02 */ /* 0x002fce0008000f00 */
[----:B------:R-:W-:-:S07]  /*1c50*/  LEPC R20, `(.L_x_4152) ;  /* 0x000000001014794e */ /* 0x000fce0000000000 */
[----:B--2---:R-:W-:Y:S05]  /*1c60*/  CALL.ABS.NOINC R2 ;  /* 0x0000000002007343 */ /* 0x004fea0003c00000 */
.L_x_4152:
[----:B------:R-:W0:Y:S01]  /*1c70*/  S2R R3, SR_CgaCtaId ;  /* 0x0000000000037919 */ /* 0x000e220000008800 */
[----:B------:R-:W1:Y:S01]  /*1c80*/  LDC R5, c[0x0][0x400] ;  /* 0x00010000ff057b82 */ /* 0x000e620000000800 */
[----:B------:R-:W-:Y:S01]  /*1c90*/  ISETP.NE.AND P6, PT, R22, RZ, PT ;  /* 0x000000ff1600720c */ /* 0x000fe20003fc5270 */
[----:B------:R-:W-:Y:S05]  /*1ca0*/  WARPSYNC.ALL ;  /* 0x0000000000007948 */ /* 0x000fea0003800000 */
[----:B------:R-:W-:-:S04]  /*1cb0*/  MOV R0, 0x400 ;  /* 0x0000040000007802 */ /* 0x000fc80000000f00 */
[----:B------:R-:W-:-:S04]  /*1cc0*/  IADD3 R0, PT, PT, R0, 0x240, RZ ;  /* 0x0000024000007810 */ /* 0x000fc80007ffe0ff */
[----:B0-----:R-:W-:Y:S01]  /*1cd0*/  LEA R0, R3, R0, 0x18 ;  /* 0x0000000003007211 */ /* 0x001fe200078ec0ff */
[----:B------:R-:W-:-:S04]  /*1ce0*/  @!P6 IMAD R3, R23, R28, R29 ;  /* 0x0000001c1703e224 */ /* 0x000fc800078e021d */
[----:B-1----:R-:W-:Y:S01]  /*1cf0*/  IMAD R10, R5, 0x2, R0 ;  /* 0x00000002050a7824 */ /* 0x002fe200078e0200 */
[----:B------:R-:W-:-:S04]  /*1d00*/  @!P6 LEA R2, R3, R0, 0x1 ;  /* 0x000000000302e211 */ /* 0x000fc800078e08ff */
[----:B------:R-:W-:Y:S01]  /*1d10*/  @!P6 LEA R3, R3, R10, 0x1 ;  /* 0x0000000a0303e211 */ /* 0x000fe200078e08ff */
        /* <DEDUP_REMOVED lines=15> */
[----:B------:R-:W-:Y:S01]  /*1e10*/  LEA R31, R23, R30, 0x1 ;  /* 0x0000001e171f7211 */ /* 0x000fe200078e08ff */
[----:B------:R-:W0:Y:S01]  /*1e20*/  LDS.64 R8, [R30] ;  /* 0x000000001e087984 */ /* 0x000e220000000a00 */
[----:B------:R-:W-:-:S03]  /*1e30*/  LEA.HI R2, R2, R3, RZ, 0x2 ;  /* 0x0000000302027211 */ /* 0x000fc600078f10ff */
[----:B------:R-:W1:Y:S01]  /*1e40*/  LDS.64 R26, [R31] ;  /* 0x000000001f1a7984 */ /* 0x000e620000000a00 */
[----:B------:R-:W-:-:S03]  /*1e50*/  SHF.L.U32 R2, R2, 0x1, RZ ;  /* 0x0000000102027819 */ /* 0x000fc600000006ff */
[----:B------:R-:W2:Y:S01]  /*1e60*/  LDS.64 R12, [R32] ;  /* 0x00000000200c7984 */ /* 0x000ea20000000a00 */
[----:B------:R-:W-:-:S03]  /*1e70*/  LOP3.LUT R7, R2, 0xfffffff8, RZ, 0xc0, !PT ;  /* 0xfffffff802077812 */ /* 0x000fc600078ec0ff */
[----:B------:R-:W3:Y:S01]  /*1e80*/  LDS.64 R14, [R33] ;  /* 0x00000000210e7984 */ /* 0x000ee20000000a00 */
[----:B------:R-:W-:Y:S02]  /*1e90*/  ISETP.GE.AND P0, PT, R7, R5, PT ;  /* 0x000000050700720c */ /* 0x000fe40003f06270 */
[--C-:B0-----:R-:W-:Y:S02]  /*1ea0*/  SHF.R.U64 R4, R8, 0x10, R9.reuse ;  /* 0x0000001008047819 */ /* 0x101fe40000001209 */
[----:B------:R-:W-:Y:S02]  /*1eb0*/  SHF.R.U32.HI R6, RZ, 0x10, R9 ;  /* 0x00000010ff067819 */ /* 0x000fe40000011609 */
[--C-:B-1----:R-:W-:Y:S02]  /*1ec0*/  SHF.R.U64 R25, R26, 0x10, R27.reuse ;  /* 0x000000101a197819 */ /* 0x102fe4000000121b */
[----:B------:R-:W-:Y:S02]  /*1ed0*/  PRMT R24, R8, 0x5410, R26 ;  /* 0x0000541008187816 */ /* 0x000fe4000000001a */
[----:B------:R-:W-:-:S02]  /*1ee0*/  PRMT R26, R9, 0x5410, R27 ;  /* 0x00005410091a7816 */ /* 0x000fc4000000001b */
[----:B------:R-:W-:Y:S02]  /*1ef0*/  PRMT R25, R4, 0x5410, R25 ;  /* 0x0000541004197816 */ /* 0x000fe40000000019 */
        /* <DEDUP_REMOVED lines=107> */
.L_x_4156:
[----:B------:R-:W-:Y:S05]  /*25b0*/  BSYNC.RECONVERGENT B1 ;  /* 0x0000000000017941 */ /* 0x000fea0003800200 */
.L_x_4155:
        /* <DEDUP_REMOVED lines=11> */
[----:B------:R-:W-:Y:S02]  /*2670*/  LOP3.LUT R8, R4, 0xffff, R24, 0xf8, !PT ;  /* 0x0000ffff04087812 */ /* 0x000fe400078ef818 */
[----:B------:R-:W-:Y:S02]  /*2680*/  LOP3.LUT R9, R11, R5, RZ, 0xfc, !PT ;  /* 0x000000050b097212 */ /* 0x000fe400078efcff */
[----:B------:R-:W-:-:S02]  /*2690*/  PRMT R4, R25, 0x7732, RZ ;  /* 0x0000773219047816 */ /* 0x000fc400000000ff */
[----:B------:R-:W-:Y:S02]  /*26a0*/  PRMT R11, R27, 0x7732, RZ ;  /* 0x000077321b0b7816 */ /* 0x000fe400000000ff */
[----:B------:R-:W-:Y:S01]  /*26b0*/  PRMT R12, R26, 0x7732, RZ ;  /* 0x000077321a0c7816 */ /* 0x000fe200000000ff */
[----:B------:R-:W-:Y:S01]  /*26c0*/  IMAD.WIDE.U32 R4, R4, 0x10000, RZ ;  /* 0x0001000004047825 */ /* 0x000fe200078e00ff */
[----:B------:R-:W-:Y:S02]  /*26d0*/  LOP3.LUT R7, R7, R3, RZ, 0xfc, !PT ;  /* 0x0000000307077212 */ /* 0x000fe400078efcff */
[----:B------:R-:W-:Y:S01]  /*26e0*/  PRMT R14, R24, 0x7732, RZ ;  /* 0x00007732180e7816 */ /* 0x000fe200000000ff */
        /* <DEDUP_REMOVED lines=12> */
.L_x_4154:
[----:B------:R-:W-:Y:S05]  /*27b0*/  BSYNC.RECONVERGENT B0 ;  /* 0x0000000000007941 */ /* 0x000fea0003800200 */
.L_x_4153:
[----:B------:R-:W-:Y:S01]  /*27c0*/  BAR.SYNC.DEFER_BLOCKING 0x0 ;  /* 0x0000000000007b1d */ /* 0x000fe20000010000 */
[----:B------:R-:W-:-:S04]  /*27d0*/  @!P6 IMAD R23, R23, R28, R29 ;  /* 0x0000001c1717e224 */ /* 0x000fc800078e021d */
[C---:B------:R-:W-:Y:S01]  /*27e0*/  @!P6 IMAD R0, R23.reuse, 0x2, R0 ;  /* 0x000000021700e824 */ /* 0x040fe200078e0200 */
[----:B------:R-:W-:-:S04]  /*27f0*/  @!P6 LEA R10, R23, R10, 0x1 ;  /* 0x0000000a170ae211 */ /* 0x000fc800078e08ff */
[----:B------:R1:W2:Y:S04]  /*2800*/  @!P6 LDS.128 R24, [R0] ;  /* 0x000000000018e984 */ /* 0x0002a80000000c00 */
[----:B------:R1:W3:Y:S01]  /*2810*/  @!P6 LDS.128 R16, [R10] ;  /* 0x000000000a10e984 */ /* 0x0002e20000000c00 */
[----:B------:R-:W-:Y:S06]  /*2820*/  BAR.SYNC.DEFER_BLOCKING 0x0 ;  /* 0x0000000000007b1d */ /* 0x000fec0000010000 */
.L_x_4151:
[----:B------:R-:W-:Y:S05]  /*2830*/  BSYNC.RECONVERGENT B6 ;  /* 0x0000000000067941 */ /* 0x000fea0003800200 */
.L_x_4149:
        /* <DEDUP_REMOVED lines=17> */
[----:B------:R-:W-:Y:S02]  /*2950*/  @!P0 IMAD R7, R5, 0x18, R0 ;  /* 0x0000001805078824 */ /* 0x000fe400078e0200 */
[----:B------:R-:W-:-:S03]  /*2960*/  VIADD R0, R6, 0x40 ;  /* 0x0000004006007836 */ /* 0x000fc60000000000 */
[----:B------:R-:W-:Y:S02]  /*2970*/  @!P0 SHF.L.U32 R7, R7, 0x3, RZ ;  /* 0x0000000307078819 */ /* 0x000fe400000006ff */
        /* <DEDUP_REMOVED lines=17> */
.L_x_4295:
        /* <DEDUP_REMOVED lines=13> */
[----:B------:R-:W-:Y:S01]  /*2b60*/  IMAD.U32 R2, RZ, RZ, UR4 ;  /* 0x00000004ff027e24 */ /* 0x000fe2000f8e00ff */
[----:B------:R-:W-:-:S04]  /*2b70*/  MOV R3, UR5 ;  /* 0x0000000500037c02 */ /* 0x000fc80008000f00 */
[----:B------:R-:W1:Y:S01]  /*2b80*/  LDCU UR4, c[0x0][0x410] ;  /* 0x00008200ff0477ac */ /* 0x000e620008000800 */
[----:B------:R-:W2:Y:S01]  /*2b90*/  @P0 LDG.E.U16 R2, desc[UR36][R2.64] ;  /* 0x0000002402020981 */ /* 0x000ea2000c1e1500 */
[----:B------:R-:W-:Y:S02]  /*2ba0*/  IADD3 R6, PT, PT, R6, 0x240, RZ ;  /* 0x0000024006067810 */ /* 0x000fe40007ffe0ff */
[----:B0-----:R-:W-:Y:S02]  /*2bb0*/  IADD3 R4, PT, PT, -R125, UR42, RZ ;  /* 0x0000002a7d047c10 */ /* 0x001fe4000fffe1ff */
[----:B------:R-:W-:-:S05]  /*2bc0*/  LEA R21, R21, R6, 0x18 ;  /* 0x0000000615157211 */ /* 0x000fca00078ec0ff */
[----:B------:R-:W-:Y:S02]  /*2bd0*/  IMAD R4, R4, 0x4, R21 ;  /* 0x0000000404047824 */ /* 0x000fe400078e0215 */
[----:B-1----:R-:W-:Y:S01]  /*2be0*/  FMUL.FTZ R5, R14, UR4 ;  /* 0x000000040e057c20 */ /* 0x002fe20008410000 */
[----:B--2---:R-:W-:-:S05]  /*2bf0*/  @P0 HADD2.F32 R0, -RZ, R2.H0_H0 ;  /* 0x20000002ff000230 */ /* 0x004fca0000004100 */
[----:B------:R-:W-:-:S05]  /*2c00*/  @P0 FADD.FTZ R5, R5, R0 ;  /* 0x0000000005050221 */ /* 0x000fca0000010000 */
[----:B------:R1:W-:Y:S04]  /*2c10*/  STL [R1+0x30], R5 ;  /* 0x0000300501007387 */ /* 0x0003e80000100800 */
[----:B------:R1:W-:Y:S02]  /*2c20*/  STS [R4], R5 ;  /* 0x0000000504007388 */ /* 0x0003e40000000800 */
.L_x_4157:
[----:B------:R-:W-:Y:S05]  /*2c30*/  WARPSYNC.ALL ;  /* 0x0000000000007948 */ /* 0x000fea0003800000 */
[----:B------:R-:W-:Y:S01]  /*2c40*/  IADD3 R0, PT, PT, -R125, UR42, RZ ;  /* 0x0000002a7d007c10 */ /* 0x000fe2000fffe1ff */
[----:B------:R-:W4:Y:S01]  /*2c50*/  LDCU UR4, c[0x0][0x3f0] ;  /* 0x00007e00ff0477ac */ /* 0x000f220008000800 */
[----:B------:R-:W-:Y:S02]  /*2c60*/  BSSY.RECONVERGENT B0, `(.L_x_4159) ;  /* 0x000038d000007945 */ /* 0x000fe40003800200 */
[----:B------:R-:W-:Y:S01]  /*2c70*/  IADD3 R0, PT, PT, R0, 0x1f, RZ ;  /* 0x0000001f00007810 */ /* 0x000fe20007ffe0ff */
[----:B------:R-:W1:Y:S03]  /*2c80*/  LDCU UR15, c[0x0][0x410] ;  /* 0x00008200ff0f77ac */ /* 0x000e660008000800 */
[----:B0-----:R-:W-:Y:S01]  /*2c90*/  SHF.R.S32.HI R3, RZ, 0x1f, R0 ;  /* 0x0000001fff037819 */ /* 0x001fe20000011400 */
[----:B------:R-:W0:Y:S03]  /*2ca0*/  LDCU.64 UR10, c[0x0][0x3b8] ;  /* 0x00007700ff0a77ac */ /* 0x000e260008000a00 */
[----:B------:R-:W-:Y:S01]  /*2cb0*/  LEA.HI R3, R3, R0, RZ, 0x5 ;  /* 0x0000000003037211 */ /* 0x000fe200078f28ff */
[----:B------:R-:W0:Y:S03]  /*2cc0*/  LDCU.64 UR16, c[0x0][0x438] ;  /* 0x00008700ff1077ac */ /* 0x000e260008000a00 */
[----:B------:R-:W-:Y:S01]  /*2cd0*/  LOP3.LUT R0, R3, 0xffffffe0, RZ, 0xc0, !PT ;  /* 0xffffffe003007812 */ /* 0x000fe200078ec0ff */
[----:B------:R-:W0:Y:S01]  /*2ce0*/  LDCU.64 UR12, c[0x0][0x448] ;  /* 0x00008900ff0c77ac */ /* 0x000e220008000a00 */
[----:B------:R-:W-:Y:S02]  /*2cf0*/  BAR.SYNC.DEFER_BLOCKING 0x0 ;  /* 0x0000000000007b1d */ /* 0x000fe40000010000 */
[----:B------:R-:W-:Y:S01]  /*2d00*/  ISETP.GE.AND P0, PT, R124, R0, PT ;  /* 0x000000007c00720c */ /* 0x000fe20003f06270 */
[----:B----4-:R-:W-:-:S04]  /*2d10*/  UIMAD UR4, UR41, UR4, UR43 ;  /* 0x00000004290472a4 */ /* 0x010fc8000f8e022b */
[----:B------:R-:W-:-:S08]  /*2d20*/  UIMAD UR4, UR4, 0xc0, URZ ;  /* 0x000000c0040478a4 */ /* 0x000fd0000f8e02ff */
[----:B-1----:R-:W-:Y:S05]  /*2d30*/  @P0 BRA `(.L_x_4160) ;  /* 0x0000003400fc0947 */ /* 0x002fea0003800000 */
[----:B------:R-:W1:Y:S01]  /*2d40*/  LDC R2, c[0x0][0x3f4] ;  /* 0x0000fd00ff027b82 */ /* 0x000e620000000800 */
[----:B------:R-:W-:Y:S01]  /*2d50*/  UMOV UR5, 0x400 ;  /* 0x0000040000057882 */ /* 0x000fe20000000000 */
[----:B------:R-:W4:Y:S01]  /*2d60*/  LDCU.64 UR8, c[0x0][0x420] ;  /* 0x00008400ff0877ac */ /* 0x000f220008000a00 */
[----:B------:R-:W-:Y:S01]  /*2d70*/  IADD3 R0, PT, PT, R125, R0, RZ ;  /* 0x000000007d007210 */ /* 0x000fe20007ffe0ff */
[----:B------:R-:W5:Y:S04]  /*2d80*/  LDCU UR14, c[0x0][0x440] ;  /* 0x00008800ff0e77ac */ /* 0x000f680008000800 */
[----:B------:R-:W0:Y:S01]  /*2d90*/  S2UR UR6, SR_CgaCtaId ;  /* 0x00000000000679c3 */ /* 0x000e220000008800 */
[----:B----4-:R-:W-:Y:S02]  /*2da0*/  MOV R127, UR8 ;  /* 0x00000008007f7c02 */ /* 0x010fe40008000f00 */
[----:B------:R-:W-:-:S02]  /*2db0*/  ISETP.NE.U32.AND P0, PT, RZ, UR8, PT ;  /* 0x00000008ff007c0c */ /* 0x000fc4000bf05070 */
[----:B-1----:R-:W-:Y:S01]  /*2dc0*/  IABS R2, R2 ;  /* 0x0000000200027213 */ /* 0x002fe20000000000 */
[----:B-----5:R-:W-:Y:S01]  /*2dd0*/  IMAD.U32 R129, RZ, RZ, UR14 ;  /* 0x0000000eff817e24 */ /* 0x020fe2000f8e00ff */
[----:B------:R-:W-:Y:S02]  /*2de0*/  ISETP.NE.AND.EX P0, PT, RZ, UR9, PT, P0 ;  /* 0x00000009ff007c0c */ /* 0x000fe4000bf05300 */
[----:B------:R-:W-:Y:S01]  /*2df0*/  MOV R128, R2 ;  /* 0x0000000200807202 */ /* 0x000fe20000000f00 */
[----:B0-----:R-:W-:-:S03]  /*2e00*/  ULEA UR7, UR6, UR5, 0x18 ;  /* 0x0000000506077291 */ /* 0x001fc6000f8ec0ff */
[----:B------:R-:W0:Y:S01]  /*2e10*/  I2F.RP R2, R128 ;  /* 0x0000008000027306 */ /* 0x000e220000209400 */
[----:B------:R-:W-:-:S04]  /*2e20*/  UIADD3 UR5, UPT, UPT, UR5, 0x240, URZ ;  /* 0x0000024005057890 */ /* 0x000fc8000fffe0ff */
[----:B------:R-:W-:Y:S01]  /*2e30*/  ULEA UR5, UR6, UR5, 0x18 ;  /* 0x0000000506057291 */ /* 0x000fe2000f8ec0ff */
[----:B------:R-:W1:Y:S04]  /*2e40*/  LDS.128 R8, [UR7+0x40] ;  /* 0x00004007ff087984 */ /* 0x000e680008000c00 */
[----:B------:R-:W4:Y:S01]  /*2e50*/  LDS.128 R4, [UR7+0x50] ;  /* 0x00005007ff047984 */ /* 0x000f220008000c00 */
[----:B0-----:R-:W0:Y:S03]  /*2e60*/  MUFU.RCP R2, R2 ;  /* 0x0000000200027308 */ /* 0x001e260000001000 */
[----:B------:R-:W2:Y:S04]  /*2e70*/  LDS.128 R120, [UR7+0x60] ;  /* 0x00006007ff787984 */ /* 0x000ea80008000c00 */
[----:B------:R-:W2:Y:S04]  /*2e80*/  LDS.128 R116, [UR7+0x70] ;  /* 0x00007007ff747984 */ /* 0x000ea80008000c00 */
[----:B------:R-:W2:Y:S04]  /*2e90*/  LDS.128 R112, [UR7+0x80] ;  /* 0x00008007ff707984 */ /* 0x000ea80008000c00 */
[----:B------:R-:W2:Y:S01]  /*2ea0*/  LDS.128 R108, [UR7+0x90] ;  /* 0x00009007ff6c7984 */ /* 0x000ea20008000c00 */
[----:B0-----:R-:W-:-:S03]  /*2eb0*/  VIADD R2, R2, 0xffffffe ;  /* 0x0ffffffe02027836 */ /* 0x001fc60000000000 */
[----:B------:R-:W0:Y:S01]  /*2ec0*/  LDS.128 R104, [UR7+0xa0] ;  /* 0x0000a007ff687984 */ /* 0x000e220008000c00 */
[----:B------:R5:W3:Y:S03]  /*2ed0*/  F2I.FTZ.U32.TRUNC.NTZ R3, R2 ;  /* 0x0000000200037305 */ /* 0x000ae6000021f000 */
[----:B------:R-:W0:Y:S04]  /*2ee0*/  LDS.128 R100, [UR7+0xb0] ;  /* 0x0000b007ff647984 */ /* 0x000e280008000c00 */
[----:B------:R-:W0:Y:S01]  /*2ef0*/  LDS.128 R96, [UR7+0xc0] ;  /* 0x0000c007ff607984 */ /* 0x000e220008000c00 */
[----:B-----5:R-:W-:-:S03]  /*2f00*/  HFMA2 R2, -RZ, RZ, 0, 0 ;  /* 0x00000000ff027431 */ /* 0x020fc600000001ff */
[----:B------:R-:W0:Y:S04]  /*2f10*/  LDS.128 R92, [UR7+0xd0] ;  /* 0x0000d007ff5c7984 */ /* 0x000e280008000c00 */
[----:B-1----:R-:W-:Y:S01]  /*2f20*/  STL.64 [R1+0x10], R8 ;  /* 0x0000100801007387 */ /* 0x002fe20000100a00 */
[----:B---3--:R-:W-:-:S03]  /*2f30*/  IADD3 R126, PT, PT, RZ, -R3, RZ ;  /* 0x80000003ff7e7210 */ /* 0x008fc60007ffe0ff */
[----:B------:R-:W-:Y:S04]  /*2f40*/  STL.64 [R1+0x18], R10 ;  /* 0x0000180a01007387 */ /* 0x000fe80000100a00 */
[----:B----4-:R-:W-:Y:S04]  /*2f50*/  STL.64 [R1], R4 ;  /* 0x0000000401007387 */ /* 0x010fe80000100a00 */
[----:B------:R-:W-:Y:S04]  /*2f60*/  STL.64 [R1+0x8], R6 ;  /* 0x0000080601007387 */ /* 0x000fe80000100a00 */
[----:B------:R1:W-:Y:S04]  /*2f70*/  STL [R1+0x38], R0 ;  /* 0x0000380001007387 */ /* 0x0003e80000100800 */
[----:B------:R-:W3:Y:S04]  /*2f80*/  LDS.128 R88, [UR7+0xe0] ;  /* 0x0000e007ff587984 */ /* 0x000ee80008000c00 */
[----:B------:R-:W4:Y:S01]  /*2f90*/  LDS.128 R84, [UR7+0xf0] ;  /* 0x0000f007ff547984 */ /* 0x000f220008000c00 */
[----:B-1----:R-:W-:Y:S01]  /*2fa0*/  IMAD.IADD R0, R125, 0x1, R124 ;  /* 0x000000017d007824 */ /* 0x002fe200078e027c */
[----:B------:R-:W-:-:S02]  /*2fb0*/  MOV R125, R126 ;  /* 0x0000007e007d7202 */ /* 0x000fc40000000f00 */
[----:B------:R-:W1:Y:S01]  /*2fc0*/  LDS.128 R80, [UR7+0x100] ;  /* 0x00010007ff507984 */ /* 0x000e620008000c00 */
[----:B------:R-:W-:Y:S02]  /*2fd0*/  MOV R126, UR9 ;  /* 0x00000009007e7c02 */ /* 0x000fe40008000f00 */
[----:B------:R-:W-:Y:S01]  /*2fe0*/  IADD3 R127, P1, P2, R127, UR44, R0 ;  /* 0x0000002c7f7f7c10 */ /* 0x000fe2000fa3e000 */
[----:B------:R-:W-:Y:S01]  /*2ff0*/  IMAD R125, R125, R128, RZ ;  /* 0x000000807d7d7224 */ /* 0x000fe200078e02ff */
[----:B------:R-:W0:Y:S03]  /*3000*/  LDS.128 R76, [UR7+0x110] ;  /* 0x00011007ff4c7984 */ /* 0x000e260008000c00 */
[----:B------:R-:W-:Y:S01]  /*3010*/  IMAD.HI.U32 R2, R3, R125, R2 ;  /* 0x0000007d03027227 */ /* 0x000fe200078e0002 */
[----:B------:R-:W0:Y:S01]  /*3020*/  LDS.128 R72, [UR7+0x120] ;  /* 0x00012007ff487984 */ /* 0x000e220008000c00 */
[----:B------:R-:W-:-:S03]  /*3030*/  LEA R3, R124, UR5, 0x2 ;  /* 0x000000057c037c11 */ /* 0x000fc6000f8e10ff */
        /* <DEDUP_REMOVED lines=11> */
[----:B--2---:R-:W2:Y:S04]  /*30f0*/  LDS.128 R24, [UR7+0x1e0] ;  /* 0x0001e007ff187984 */ /* 0x004ea80008000c00 */
[----:B------:R-:W0:Y:S04]  /*3100*/  LDS.128 R20, [UR7+0x1f0] ;  /* 0x0001f007ff147984 */ /* 0x000e280008000c00 */
[----:B------:R-:W0:Y:S04]  /*3110*/  LDS.128 R16, [UR7+0x200] ;  /* 0x00020007ff107984 */ /* 0x000e280008000c00 */
[----:B------:R-:W0:Y:S04]  /*3120*/  LDS.128 R12, [UR7+0x210] ;  /* 0x00021007ff0c7984 */ /* 0x000e280008000c00 */
[----:B------:R-:W0:Y:S04]  /*3130*/  LDS.128 R8, [UR7+0x220] ;  /* 0x00022007ff087984 */ /* 0x000e280008000c00 */
[----:B------:R-:W0:Y:S01]  /*3140*/  LDS.128 R4, [UR7+0x230] ;  /* 0x00023007ff047984 */ /* 0x000e220008000c00 */
[----:B------:R-:W-:-:S03]  /*3150*/  UIMAD UR7, UR43, UR14, UR42 ;  /* 0x0000000e2b0772a4 */ /* 0x000fc6000f8e022a */
[----:B------:R-:W-:Y:S03]  /*3160*/  STL [R1+0x24], R127 ;  /* 0x0000247f01007387 */ /* 0x000fe60000100800 */
[----:B------:R-:W-:Y:S01]  /*3170*/  IMAD R125, R129, UR7, R0 ;  /* 0x00000007817d7c24 */ /* 0x000fe2000f8e0200 */
[----:B------:R5:W-:Y:S04]  /*3180*/  STL [R1+0x34], R2 ;  /* 0x0000340201007387 */ /* 0x000be80000100800 */
[----:B------:R0:W-:Y:S01]  /*3190*/  STL [R1+0x28], R125 ;  /* 0x0000287d01007387 */ /* 0x0001e20000100800 */
[----:B-----5:R-:W-:-:S05]  /*31a0*/  IADD3.X R2, PT, PT, R126, UR46, RZ, P1, P2 ;  /* 0x0000002e7e027c10 */ /* 0x020fca0008fe44ff */
[----:B------:R0:W-:Y:S04]  /*31b0*/  STL [R1+0x20], R2 ;  /* 0x0000200201007387 */ /* 0x0001e80000100800 */
[----:B-1234-:R0:W-:Y:S02]  /*31c0*/  STL [R1+0x2c], R3 ;  /* 0x00002c0301007387 */ /* 0x01e1e40000100800 */
.L_x_4227:
[----:B0-----:R-:W2:Y:S01]  /*31d0*/  LDL R3, [R1+0x34] ;  /* 0x0000340001037983 */ /* 0x001ea20000100800 */
[----:B------:R-:W0:Y:S01]  /*31e0*/  LDC R252, c[0x0][0x3f4] ;  /* 0x0000fd00fffc7b82 */ /* 0x000e220000000800 */
[----:B------:R-:W-:Y:S02]  /*31f0*/  IABS R2, R0 ;  /* 0x0000000000027213 */ /* 0x000fe40000000000 */
[----:B-----5:R1:W-:Y:S04]  /*3200*/  STL [R1+0x40], R5 ;  /* 0x0000400501007387 */ /* 0x0203e80000100800 */
[----:B------:R3:W-:Y:S01]  /*3210*/  STL [R1+0x3c], R4 ;  /* 0x00003c0401007387 */ /* 0x0007e20000100800 */
[----:B-1----:R-:W1:Y:S01]  /*3220*/  LDC R5, c[0x0][0x3f4] ;  /* 0x0000fd00ff057b82 */ /* 0x002e620000000800 */
[----:B0-----:R-:W-:-:S05]  /*3230*/  IABS R252, R252 ;  /* 0x000000fc00fc7213 */ /* 0x001fca0000000000 */
[----:B---3--:R-:W-:Y:S01]  /*3240*/  IMAD.MOV.U32 R4, RZ, RZ, R252 ;  /* 0x000000ffff047224 */ /* 0x008fe200078e00fc */
[----:B-1----:R-:W-:Y:S01]  /*3250*/  IABS R5, R5 ;  /* 0x0000000500057213 */ /* 0x002fe20000000000 */
[----:B--2---:R-:W-:-:S05]  /*3260*/  IMAD.HI.U32 R3, R3, R2, RZ ;  /* 0x0000000203037227 */ /* 0x004fca00078e00ff */
[----:B------:R-:W-:-:S05]  /*3270*/  IADD3 R3, PT, PT, -R3, RZ, RZ ;  /* 0x000000ff03037210 */ /* 0x000fca0007ffe1ff */
[----:B------:R-:W-:Y:S02]  /*3280*/  IMAD R252, R4, R3, R2 ;  /* 0x0000000304fc7224 */ /* 0x000fe400078e0202 */
[----:B------:R-:W2:Y:S04]  /*3290*/  LDL R3, [R1+0x20] ;  /* 0x0000200001037983 */ /* 0x000ea80000100800 */
[----:B------:R-:W2:Y:S01]  /*32a0*/  LDL R2, [R1+0x24] ;  /* 0x0000240001027983 */ /* 0x000ea20000100800 */
[----:B------:R-:W-:-:S13]  /*32b0*/  ISETP.GT.U32.AND P1, PT, R5, R252, PT ;  /* 0x000000fc0500720c */ /* 0x000fda0003f24070 */
[----:B------:R-:W-:-:S04]  /*32c0*/  @!P1 IADD3 R252, PT, PT, R252, -R4, RZ ;  /* 0x80000004fcfc9210 */ /* 0x000fc80007ffe0ff */
[----:B------:R-:W-:Y:S02]  /*32d0*/  ISETP.GT.U32.AND P1, PT, R5, R252, PT ;  /* 0x000000fc0500720c */ /* 0x000fe40003f24070 */
[----:B------:R-:W5:Y:S11]  /*32e0*/  LDL.LU R5, [R1+0x40] ;  /* 0x0000400001057983 */ /* 0x000f760000300800 */
[----:B------:R-:W-:-:S02]  /*32f0*/  @!P1 IMAD.IADD R252, R252, 0x1, -R4 ;  /* 0x00000001fcfc9824 */ /* 0x000fc400078e0a04 */
[----:B------:R-:W5:Y:S04]  /*3300*/  LDL.LU R4, [R1+0x3c] ;  /* 0x00003c0001047983 */ /* 0x000f680000300800 */
[----:B--2---:R0:W2:Y:S01]  /*3310*/  @P0 LDG.E.U8 R2, desc[UR36][R2.64] ;  /* 0x0000002402020981 */ /* 0x0040a2000c1e1100 */
[----:B------:R-:W-:Y:S01]  /*3320*/  ISETP.GE.AND P1, PT, R0, RZ, PT ;  /* 0x000000ff0000720c */ /* 0x000fe20003f26270 */
[----:B------:R-:W-:Y:S01]  /*3330*/  BSSY.RECONVERGENT B1, `(.L_x_4161) ;  /* 0x0000017000017945 */ /* 0x000fe20003800200 */
[----:B0-----:R-:W0:Y:S02]  /*3340*/  LDC R3, c[0x0][0x3f4] ;  /* 0x0000fd00ff037b82 */ /* 0x001e240000000800 */
[----:B0-----:R-:W-:Y:S02]  /*3350*/  ISETP.NE.AND P2, PT, R3, RZ, PT ;  /* 0x000000ff0300720c */ /* 0x001fe40003f45270 */
[----:B------:R-:W-:-:S04]  /*3360*/  MOV R3, R252 ;  /* 0x000000fc00037202 */ /* 0x000fc80000000f00 */
[----:B------:R-:W0:Y:S03]  /*3370*/  LDC R252, c[0x0][0x3f4] ;  /* 0x0000fd00fffc7b82 */ /* 0x000e260000000800 */
[----:B------:R-:W-:Y:S02]  /*3380*/  @!P1 IADD3 R3, PT, PT, -R3, RZ, RZ ;  /* 0x000000ff03039210 */ /* 0x000fe40007ffe1ff */
[----:B------:R-:W-:Y:S02]  /*3390*/  ISETP.GE.AND P1, PT, R0, UR42, PT ;  /* 0x0000002a00007c0c */ /* 0x000fe4000bf26270 */
[----:B0-----:R-:W-:Y:S02]  /*33a0*/  @!P2 LOP3.LUT R3, RZ, R252, RZ, 0x33, !PT ;  /* 0x000000fcff03a212 */ /* 0x001fe400078e33ff */
[----:B--2---:R-:W-:-:S03]  /*33b0*/  ISETP.NE.AND P3, PT, R2, RZ, P0 ;  /* 0x000000ff0200720c */ /* 0x004fc60000765270 */
[C---:B------:R-:W-:Y:S01]  /*33c0*/  IMAD.SHL.U32 R2, R3.reuse, 0x8, RZ ;  /* 0x0000000803027824 */ /* 0x040fe200078e00ff */
[----:B------:R-:W-:-:S05]  /*33d0*/  IADD3 R3, PT, PT, R3, R252, RZ ;  /* 0x000000fc03037210 */ /* 0x000fca0007ffe0ff */
[----:B------:R-:W-:Y:S05]  /*33e0*/  @P1 BRA `(.L_x_4162) ;  /* 0x00000000002c1947 */ /* 0x000fea0003800000 */
[----:B------:R-:W-:Y:S01]  /*33f0*/  IMAD R124, R252, 0xc0, RZ ;  /* 0x000000c0fc7c7824 */ /* 0x000fe200078e02ff */
[----:B------:R-:W-:-:S04]  /*3400*/  CS2R R126, SRZ ;  /* 0x00000000007e7805 */ /* 0x000fc8000001ff00 */
[----:B------:R-:W-:Y:S02]  /*3410*/  ISETP.GE.AND P2, PT, R2, R124, PT ;  /* 0x0000007c0200720c */ /* 0x000fe40003f46270 */
[----:B------:R-:W-:-:S11]  /*3420*/  CS2R R124, SRZ ;  /* 0x00000000007c7805 */ /* 0x000fd6000001ff00 */
[----:B------:R-:W-:Y:S05]  /*3430*/  @P2 BRA `(.L_x_4162) ;  /* 0x0000000000182947 */ /* 0x000fea0003800000 */
[----:B------:R-:W-:-:S05]  /*3440*/  IMAD R126, R252, UR4, RZ ;  /* 0x00000004fc7e7c24 */ /* 0x000fca000f8e02ff */
[----:B------:R-:W-:-:S04]  /*3450*/  IADD3 R125, P2, PT, R2, R126, RZ ;  /* 0x0000007e027d7210 */ /* 0x000fc80007f5e0ff */
[----:B------:R-:W-:Y:S02]  /*3460*/  LEA.HI.X.SX32 R126, R126, RZ, 0x1, P2 ;  /* 0x000000ff7e7e7211 */ /* 0x000fe400010f0eff */
[----:B------:R-:W-:-:S04]  /*3470*/  LEA R124, P2, R125, UR10, 0x1 ;  /* 0x0000000a7d7c7c11 */ /* 0x000fc8000f8408ff */
[----:B------:R-:W-:-:S06]  /*3480*/  LEA.HI.X R125, R125, UR11, R126, 0x1, P2 ;  /* 0x0000000b7d7d7c11 */ /* 0x000fcc00090f0c7e */
[----:B------:R-:W5:Y:S03]  /*3490*/  LDG.E.128 R124, desc[UR36][R124.64] ;  /* 0x000000247c7c7981 */ /* 0x000f66000c1e1d00 */
.L_x_4162:
[----:B------:R-:W-:Y:S05]  /*34a0*/  BSYNC.RECONVERGENT B1 ;  /* 0x0000000000017941 */ /* 0x000fea0003800200 */
.L_x_4161:
[----:B------:R-:W-:Y:S04]  /*34b0*/  BSSY.RECONVERGENT B1, `(.L_x_4163) ;  /* 0x0000010000017945 */ /* 0x000fe80003800200 */
[----:B------:R-:W-:Y:S05]  /*34c0*/  @P1 BRA `(.L_x_4164) ;  /* 0x0000000000381947 */ /* 0x000fea0003800000 */
[----:B------:R-:W-:Y:S01]  /*34d0*/  IMAD R128, R252, 0xc0, RZ ;  /* 0x000000c0fc807824 */ /* 0x000fe200078e02ff */
[----:B------:R-:W-:Y:S02]  /*34e0*/  SHF.L.U32 R252, R3, 0x3, RZ ;  /* 0x0000000303fc7819 */ /* 0x000fe400000006ff */
[----:B------:R-:W-:Y:S02]  /*34f0*/  CS2R R130, SRZ ;  /* 0x0000000000827805 */ /* 0x000fe4000001ff00 */
[----:B------:R-:W-:Y:S02]  /*3500*/  ISETP.GE.AND P2, PT, R252, R128, PT ;  /* 0x00000080fc00720c */ /* 0x000fe40003f46270 */
[----:B------:R-:W-:-:S11]  /*3510*/  CS2R R128, SRZ ;  /* 0x0000000000807805 */ /* 0x000fd6000001ff00 */
[----:B------:R-:W-:Y:S05]  /*3520*/  @P2 BRA `(.L_x_4164) ;  /* 0x0000000000202947 */ /* 0x000fea0003800000 */
[----:B------:R-:W0:Y:S01]  /*3530*/  LDC R128, c[0x0][0x3f4] ;  /* 0x0000fd00ff807b82 */ /* 0x000e220000000800 */
[----:B------:R-:W-:Y:S01]  /*3540*/  SHF.R.S32.HI R130, RZ, 0x1f, R252 ;  /* 0x0000001fff827819 */ /* 0x000fe200000114fc */
[----:B0-----:R-:W-:-:S05]  /*3550*/  IMAD R128, R128, UR4, RZ ;  /* 0x0000000480807c24 */ /* 0x001fca000f8e02ff */
[----:B------:R-:W-:-:S04]  /*3560*/  IADD3 R129, P2, PT, R128, R252, RZ ;  /* 0x000000fc80817210 */ /* 0x000fc80007f5e0ff */
[----:B------:R-:W-:Y:S02]  /*3570*/  LEA.HI.X.SX32 R130, R128, R130, 0x1, P2 ;  /* 0x0000008280827211 */ /* 0x000fe400010f0eff */
[----:B------:R-:W-:-:S04]  /*3580*/  LEA R128, P2, R129, UR10, 0x1 ;  /* 0x0000000a81807c11 */ /* 0x000fc8000f8408ff */
[----:B------:R-:W-:-:S06]  /*3590*/  LEA.HI.X R129, R129, UR11, R130, 0x1, P2 ;  /* 0x0000000b81817c11 */ /* 0x000fcc00090f0c82 */
[----:B------:R-:W5:Y:S03]  /*35a0*/  LDG.E.128 R128, desc[UR36][R128.64] ;  /* 0x0000002480807981 */ /* 0x000f66000c1e1d00 */
.L_x_4164:
[----:B------:R-:W-:Y:S05]  /*35b0*/  BSYNC.RECONVERGENT B1 ;  /* 0x0000000000017941 */ /* 0x000fea0003800200 */
.L_x_4163:
[----:B------:R-:W-:Y:S04]  /*35c0*/  BSSY.RECONVERGENT B1, `(.L_x_4165) ;  /* 0x0000011000017945 */ /* 0x000fe80003800200 */
[----:B------:R-:W-:Y:S05]  /*35d0*/  @P1 BRA `(.L_x_4166) ;  /* 0x00000000003c1947 */ /* 0x000fea0003800000 */
[----:B------:R-:W0:Y:S01]  /*35e0*/  LDC R252, c[0x0][0x3f4] ;  /* 0x0000fd00fffc7b82 */ /* 0x000e220000000800 */
[----:B------:R-:W-:Y:S01]  /*35f0*/  CS2R R134, SRZ ;  /* 0x0000000000867805 */ /* 0x000fe2000001ff00 */
[C---:B0-----:R-:W-:Y:S02]  /*3600*/  IMAD R132, R252.reuse, 0xc0, RZ ;  /* 0x000000c0fc847824 */ /* 0x041fe400078e02ff */
[----:B------:R-:W-:-:S05]  /*3610*/  IMAD R252, R252, 0x10, R2 ;  /* 0x00000010fcfc7824 */ /* 0x000fca00078e0202 */
        /* <DEDUP_REMOVED lines=11> */
.L_x_4166:
[----:B------:R-:W-:Y:S05]  /*36d0*/  BSYNC.RECONVERGENT B1 ;  /* 0x0000000000017941 */ /* 0x000fea0003800200 */
.L_x_4165:
[----:B------:R-:W-:Y:S04]  /*36e0*/  BSSY.RECONVERGENT B1, `(.L_x_4167) ;  /* 0x0000012000017945 */ /* 0x000fe80003800200 */
[----:B------:R-:W-:Y:S05]  /*36f0*/  @P1 BRA `(.L_x_4168) ;  /* 0x0000000000401947 */ /* 0x000fea0003800000 */
[----:B------:R-:W0:Y:S01]  /*3700*/  LDC R252, c[0x0][0x3f4] ;  /* 0x0000fd00fffc7b82 */ /* 0x000e220000000800 */
[----:B------:R-:W-:Y:S02]  /*3710*/  CS2R R138, SRZ ;  /* 0x00000000008a7805 */ /* 0x000fe4000001ff00 */
[C---:B0-----:R-:W-:Y:S01]  /*3720*/  LEA R136, R252.reuse, R3, 0x1 ;  /* 0x00000003fc887211 */ /* 0x041fe200078e08ff */
[----:B------:R-:W-:-:S03]  /*3730*/  IMAD R137, R252, 0xc0, RZ ;  /* 0x000000c0fc897824 */ /* 0x000fc600078e02ff */
[----:B------:R-:W-:-:S04]  /*3740*/  SHF.L.U32 R252, R136, 0x3, RZ ;  /* 0x0000000388fc7819 */ /* 0x000fc800000006ff */
        /* <DEDUP_REMOVED lines=11> */
.L_x_4168:
[----:B------:R-:W-:Y:S05]  /*3800*/  BSYNC.RECONVERGENT B1 ;  /* 0x0000000000017941 */ /* 0x000fea0003800200 */
.L_x_4167:
[----:B------:R-:W0:Y:S01]  /*3810*/  LDC R252, c[0x0][0x3f4] ;  /* 0x0000fd00fffc7b82 */ /* 0x000e220000000800 */
[----:B------:R-:W-:Y:S01]  /*3820*/  BSSY.RECONVERGENT B1, `(.L_x_4169) ;  /* 0x0000011000017945 */ /* 0x000fe20003800200 */
[----:B0-----:R-:W-:-:S03]  /*3830*/  IMAD R3, R252, 0x4, R3 ;  /* 0x00000004fc037824 */ /* 0x001fc600078e0203 */
[----:B------:R-:W-:Y:S05]  /*3840*/  @P1 BRA `(.L_x_4170) ;  /* 0x0000000000381947 */ /* 0x000fea0003800000 */
[C---:B------:R-:W-:Y:S01]  /*3850*/  IMAD R140, R252.reuse, 0xc0, RZ ;  /* 0x000000c0fc8c7824 */ /* 0x040fe200078e02ff */
[----:B------:R-:W-:Y:S02]  /*3860*/  LEA R252, R252, R2, 0x5 ;  /* 0x00000002fcfc7211 */ /* 0x000fe400078e28ff */
        /* <DEDUP_REMOVED lines=12> */
.L_x_4170:
[----:B------:R-:W-:Y:S05]  /*3930*/  BSYNC.RECONVERGENT B1 ;  /* 0x0000000000017941 */ /* 0x000fea0003800200 */
.L_x_4169:
[----:B------:R-:W-:Y:S04]  /*3940*/  BSSY.RECONVERGENT B1, `(.L_x_4171) ;  /* 0x0000011000017945 */ /* 0x000fe80003800200 */
[----:B------:R-:W-:Y:S05]  /*3950*/  @P1 BRA `(.L_x_4172) ;  /* 0x00000000003c1947 */ /* 0x000fea0003800000 */
[----:B------:R-:W0:Y:S01]  /*3960*/  LDC R252, c[0x0][0x3f4] ;  /* 0x0000fd00fffc7b82 */ /* 0x000e220000000800 */
[----:B------:R-:W-:Y:S01]  /*3970*/  CS2R R146, SRZ ;  /* 0x0000000000927805 */ /* 0x000fe2000001ff00 */
[----:B0-----:R-:W-:Y:S01]  /*3980*/  IMAD R144, R252, 0xc0, RZ ;  /* 0x000000c0fc907824 */ /* 0x001fe200078e02ff */
        /* <DEDUP_REMOVED lines=12> */
.L_x_4172:
[----:B------:R-:W-:Y:S05]  /*3a50*/  BSYNC.RECONVERGENT B1 ;  /* 0x0000000000017941 */ /* 0x000fea0003800200 */
.L_x_4171:
[----:B------:R-:W0:Y:S01]  /*3a60*/  LDC R252, c[0x0][0x3f4] ;  /* 0x0000fd00fffc7b82 */ /* 0x000e220000000800 */
[----:B------:R-:W-:Y:S01]  /*3a70*/  BSSY.RECONVERGENT B1, `(.L_x_4173) ;  /* 0x0000011000017945 */ /* 0x000fe20003800200 */
[----:B0-----:R-:W-:-:S03]  /*3a80*/  IMAD.IADD R3, R3, 0x1, R252 ;  /* 0x0000000103037824 */ /* 0x001fc600078e02fc */
        /* <DEDUP_REMOVED lines=15> */
.L_x_4174:
[----:B------:R-:W-:Y:S05]  /*3b80*/  BSYNC.RECONVERGENT B1 ;  /* 0x0000000000017941 */ /* 0x000fea0003800200 */
.L_x_4173:
[----:B------:R-:W0:Y:S01]  /*3b90*/  LDC R252, c[0x0][0x3f4] ;  /* 0x0000fd00fffc7b82 */ /* 0x000e220000000800 */
[----:B------:R-:W-:Y:S01]  /*3ba0*/  BSSY.RECONVERGENT B1, `(.L_x_4175) ;  /* 0x0000011000017945 */ /* 0x000fe20003800200 */
[----:B0-----:R-:W-:-:S03]  /*3bb0*/  IADD3 R3, PT, PT, R3, R252, RZ ;  /* 0x000000fc03037210 */ /* 0x001fc60007ffe0ff */
[----:B------:R-:W-:Y:S05]  /*3bc0*/  @P1 BRA `(.L_x_4176) ;  /* 0x0000000000381947 */ /* 0x000fea0003800000 */
[----:B------:R-:W-:Y:S01]  /*3bd0*/  IMAD R152, R252, 0xc0, RZ ;  /* 0x000000c0fc987824 */ /* 0x000fe200078e02ff */
[----:B------:R-:W-:Y:S01]  /*3be0*/  CS2R R154, SRZ ;  /* 0x00000000009a7805 */ /* 0x000fe2000001ff00 */
[----:B------:R-:W-:-:S05]  /*3bf0*/  IMAD.SHL.U32 R252, R3, 0x8, RZ ;  /* 0x0000000803fc7824 */ /* 0x000fca00078e00ff */
        /* <DEDUP_REMOVED lines=11> */
.L_x_4176:
[----:B------:R-:W-:Y:S05]  /*3cb0*/  BSYNC.RECONVERGENT B1 ;  /* 0x0000000000017941 */ /* 0x000fea0003800200 */
.L_x_4175:
[----:B------:R-:W-:Y:S04]  /*3cc0*/  BSSY.RECONVERGENT B1, `(.L_x_4177) ;  /* 0x0000011000017945 */ /* 0x000fe80003800200 */
[----:B------:R-:W-:Y:S05]  /*3cd0*/  @P1 BRA `(.L_x_4178) ;  /* 0x00000000003c1947 */ /* 0x000fea0003800000 */
[----:B------:R-:W0:Y:S01]  /*3ce0*/  LDC R252, c[0x0][0x3f4] ;  /* 0x0000fd00fffc7b82 */ /* 0x000e220000000800 */
[----:B------:R-:W-:Y:S01]  /*3cf0*/  CS2R R158, SRZ ;  /* 0x00000000009e7805 */ /* 0x000fe2000001ff00 */
[C---:B0-----:R-:W-:Y:S01]  /*3d00*/  IMAD R156, R252.reuse, 0xc0, RZ ;  /* 0x000000c0fc9c7824 */ /* 0x041fe200078e02ff */
[----:B------:R-:W-:-:S04]  /*3d10*/  LEA R252, R252, R2, 0x6 ;  /* 0x00000002fcfc7211 */ /* 0x000fc800078e30ff */
        /* <DEDUP_REMOVED lines=11> */
.L_x_4178:
[----:B------:R-:W-:Y:S05]  /*3dd0*/  BSYNC.RECONVERGENT B1 ;  /* 0x0000000000017941 */ /* 0x000fea0003800200 */
.L_x_4177:
[----:B------:R-:W0:Y:S01]  /*3de0*/  LDC R252, c[0x0][0x3f4] ;  /* 0x0000fd00fffc7b82 */ /* 0x000e220000000800 */
[----:B------:R-:W-:Y:S01]  /*3df0*/  BSSY.RECONVERGENT B1, `(.L_x_4179) ;  /* 0x0000012000017945 */ /* 0x000fe20003800200 */
[C---:B0-----:R-:W-:Y:S01]  /*3e00*/  LEA R2, R252.reuse, R2, 0x7 ;  /* 0x00000002fc027211 */ /* 0x041fe200078e38ff */
[----:B------:R-:W-:Y:S02]  /*3e10*/  IMAD R3, R252, 0x2, R3 ;  /* 0x00000002fc037824 */ /* 0x000fe400078e0203 */
        /* <DEDUP_REMOVED lines=15> */
.L_x_4180:
[----:B------:R-:W-:Y:S05]  /*3f10*/  BSYNC.RECONVERGENT B1 ;  /* 0x0000000000017941 */ /* 0x000fea0003800200 */
.L_x_4179:
        /* <DEDUP_REMOVED lines=18> */
.L_x_4182:
[----:B------:R-:W-:Y:S05]  /*4040*/  BSYNC.RECONVERGENT B1 ;  /* 0x0000000000017941 */ /* 0x000fea0003800200 */
.L_x_4181:
[----:B------:R-:W0:Y:S01]  /*4050*/  LDC R252, c[0x0][0x3f4] ;  /* 0x0000fd00fffc7b82 */ /* 0x000e220000000800 */
[----:B------:R-:W-:Y:S01]  /*4060*/  BSSY.RECONVERGENT B1, `(.L_x_4183) ;  /* 0x0000011000017945 */ /* 0x000fe20003800200 */
[----:B0-----:R-:W-:-:S03]  /*4070*/  IADD3 R3, PT, PT, R3, R252, RZ ;  /* 0x000000fc03037210 */ /* 0x001fc60007ffe0ff */
        /* <DEDUP_REMOVED lines=15> */
.L_x_4184:
[----:B------:R-:W-:Y:S05]  /*4170*/  BSYNC.RECONVERGENT B1 ;  /* 0x0000000000017941 */ /* 0x000fea0003800200 */
.L_x_4183:
        /* <DEDUP_REMOVED lines=18> */
.L_x_4186:
[----:B------:R-:W-:Y:S05]  /*42a0*/  BSYNC.RECONVERGENT B1 ;  /* 0x0000000000017941 */ /* 0x000fea0003800200 */
.L_x_4185:
        /* <DEDUP_REMOVED lines=18> */
.L_x_4188:
[----:B------:R-:W-:Y:S05]  /*43d0*/  BSYNC.RECONVERGENT B1 ;  /* 0x0000000000017941 */ /* 0x000fea0003800200 */
.L_x_4187:
        /* <DEDUP_REMOVED lines=18> */
.L_x_4190:
[----:B------:R-:W-:Y:S05]  /*4500*/  BSYNC.RECONVERGENT B1 ;  /* 0x0000000000017941 */ /* 0x000fea0003800200 */
.L_x_4189:
        /* <DEDUP_REMOVED lines=18> */
.L_x_4192:
[----:B------:R-:W-:Y:S05]  /*4630*/  BSYNC.RECONVERGENT B1 ;  /* 0x0000000000017941 */ /* 0x000fea0003800200 */
.L_x_4191:
[----:B------:R-:W-:Y:S04]  /*4640*/  BSSY.RECONVERGENT B1, `(.L_x_4193) ;  /* 0x0000010000017945 */ /* 0x000fe80003800200 */
[----:B------:R-:W-:Y:S05]  /*4650*/  @P1 BRA `(.L_x_4194) ;  /* 0x0000000000381947 */ /* 0x000fea0003800000 */
[----:B------:R-:W0:Y:S01]  /*4660*/  LDC R252, c[0x0][0x3f4] ;  /* 0x0000fd00fffc7b82 */ /* 0x000e220000000800 */
[----:B------:R-:W-:Y:S02]  /*4670*/  CS2R R190, SRZ ;  /* 0x0000000000be7805 */ /* 0x000fe4000001ff00 */
[----:B------:R-:W-:Y:S01]  /*4680*/  CS2R R188, SRZ ;  /* 0x0000000000bc7805 */ /* 0x000fe2000001ff00 */
[----:B0-----:R-:W-:-:S05]  /*4690*/  IMAD R252, R252, 0xc0, RZ ;  /* 0x000000c0fcfc7824 */ /* 0x001fca00078e02ff */
[----:B------:R-:W-:-:S13]  /*46a0*/  ISETP.GE.AND P2, PT, R2, R252, PT ;  /* 0x000000fc0200720c */ /* 0x000fda0003f46270 */
        /* <DEDUP_REMOVED lines=9> */
.L_x_4194:
[----:B------:R-:W-:Y:S05]  /*4740*/  BSYNC.RECONVERGENT B1 ;  /* 0x0000000000017941 */ /* 0x000fea0003800200 */
.L_x_4193:
[----:B------:R-:W0:Y:S01]  /*4750*/  LDC R252, c[0x0][0x3f4] ;  /* 0x0000fd00fffc7b82 */ /* 0x000e220000000800 */
[----:B------:R-:W-:Y:S01]  /*4760*/  BSSY.RECONVERGENT B1, `(.L_x_4195) ;  /* 0x0000011000017945 */ /* 0x000fe20003800200 */
[----:B0-----:R-:W-:-:S03]  /*4770*/  LEA R3, R252, R3, 0x1 ;  /* 0x00000003fc037211 */ /* 0x001fc600078e08ff */
[----:B------:R-:W-:Y:S05]  /*4780*/  @P1 BRA `(.L_x_4196) ;  /* 0x0000000000381947 */ /* 0x000fea0003800000 */
[----:B------:R-:W0:Y:S01]  /*4790*/  LDC R2, c[0x0][0x3f4] ;  /* 0x0000fd00ff027b82 */ /* 0x000e220000000800 */
[----:B------:R-:W-:Y:S01]  /*47a0*/  CS2R R194, SRZ ;  /* 0x0000000000c27805 */ /* 0x000fe2000001ff00 */
[----:B0-----:R-:W-:Y:S02]  /*47b0*/  IMAD R192, R2, 0xc0, RZ ;  /* 0x000000c002c07824 */ /* 0x001fe400078e02ff */
[----:B------:R-:W-:-:S05]  /*47c0*/  IMAD.SHL.U32 R2, R3, 0x8, RZ ;  /* 0x0000000803027824 */ /* 0x000fca00078e00ff */
[----:B------:R-:W-:Y:S02]  /*47d0*/  ISETP.GE.AND P2, PT, R2, R192, PT ;  /* 0x000000c00200720c */ /* 0x000fe40003f46270 */
[----:B------:R-:W-:-:S11]  /*47e0*/  CS2R R192, SRZ ;  /* 0x0000000000c07805 */ /* 0x000fd6000001ff00 */
[----:B------:R-:W-:Y:S05]  /*47f0*/  @P2 BRA `(.L_x_4196) ;  /* 0x00000000001c2947 */ /* 0x000fea0003800000 */
[----:B------:R-:W-:Y:S01]  /*4800*/  IMAD R192, R252, UR4, RZ ;  /* 0x00000004fcc07c24 */ /* 0x000fe2000f8e02ff */
[----:B------:R-:W-:-:S04]  /*4810*/  SHF.R.S32.HI R193, RZ, 0x1f, R2 ;  /* 0x0000001fffc17819 */ /* 0x000fc80000011402 */
[----:B------:R-:W-:-:S04]  /*4820*/  IADD3 R2, P2, PT, R192, R2, RZ ;  /* 0x00000002c0027210 */ /* 0x000fc80007f5e0ff */
[----:B------:R-:W-:Y:S02]  /*4830*/  LEA.HI.X.SX32 R193, R192, R193, 0x1, P2 ;  /* 0x000000c1c0c17211 */ /* 0x000fe400010f0eff */
[----:B------:R-:W-:-:S04]  /*4840*/  LEA R192, P2, R2, UR10, 0x1 ;  /* 0x0000000a02c07c11 */ /* 0x000fc8000f8408ff */
[----:B------:R-:W-:-:S06]  /*4850*/  LEA.HI.X R193, R2, UR11, R193, 0x1, P2 ;  /* 0x0000000b02c17c11 */ /* 0x000fcc00090f0cc1 */
[----:B------:R-:W5:Y:S03]  /*4860*/  LDG.E.128 R192, desc[UR36][R192.64] ;  /* 0x00000024c0c07981 */ /* 0x000f66000c1e1d00 */
.L_x_4196:
[----:B------:R-:W-:Y:S05]  /*4870*/  BSYNC.RECONVERGENT B1 ;  /* 0x0000000000017941 */ /* 0x000fea0003800200 */
.L_x_4195:
[----:B------:R-:W-:Y:S01]  /*4880*/  BSSY.RECONVERGENT B1, `(.L_x_4197) ;  /* 0x0000011000017945 */ /* 0x000fe20003800200 */
[----:B------:R-:W-:-:S03]  /*4890*/  IADD3 R3, PT, PT, R3, R252, RZ ;  /* 0x000000fc03037210 */ /* 0x000fc60007ffe0ff */
        /* <DEDUP_REMOVED lines=15> */
.L_x_4198:
[----:B------:R-:W-:Y:S05]  /*4990*/  BSYNC.RECONVERGENT B1 ;  /* 0x0000000000017941 */ /* 0x000fea0003800200 */
.L_x_4197:
[----:B------:R-:W-:Y:S01]  /*49a0*/  BSSY.RECONVERGENT B1, `(.L_x_4199) ;  /* 0x0000011000017945 */ /* 0x000fe20003800200 */
[----:B------:R-:W-:-:S03]  /*49b0*/  IMAD.IADD R3, R3, 0x1, R252 ;  /* 0x0000000103037824 */ /* 0x000fc600078e02fc */
        /* <DEDUP_REMOVED lines=15> */
.L_x_4200:
[----:B------:R-:W-:Y:S05]  /*4ab0*/  BSYNC.RECONVERGENT B1 ;  /* 0x0000000000017941 */ /* 0x000fea0003800200 */
.L_x_4199:
[----:B------:R-:W-:Y:S01]  /*4ac0*/  BSSY.RECONVERGENT B1, `(.L_x_4201) ;  /* 0x0000011000017945 */ /* 0x000fe20003800200 */
[----:B------:R-:W-:-:S03]  /*4ad0*/  IADD3 R3, PT, PT, R3, R252, RZ ;  /* 0x000000fc03037210 */ /* 0x000fc60007ffe0ff */
        /* <DEDUP_REMOVED lines=15> */
.L_x_4202:
[----:B------:R-:W-:Y:S05]  /*4bd0*/  BSYNC.RECONVERGENT B1 ;  /* 0x0000000000017941 */ /* 0x000fea0003800200 */
.L_x_4201:
        /* <DEDUP_REMOVED lines=17> */
.L_x_4204:
[----:B------:R-:W-:Y:S05]  /*4cf0*/  BSYNC.RECONVERGENT B1 ;  /* 0x0000000000017941 */ /* 0x000fea0003800200 */
.L_x_4203:
        /* <DEDUP_REMOVED lines=17> */
.L_x_4206:
[----:B------:R-:W-:Y:S05]  /*4e10*/  BSYNC.RECONVERGENT B1 ;  /* 0x0000000000017941 */ /* 0x000fea0003800200 */
.L_x_4205:
        /* <DEDUP_REMOVED lines=17> */
.L_x_4208:
[----:B------:R-:W-:Y:S05]  /*4f30*/  BSYNC.RECONVERGENT B1 ;  /* 0x0000000000017941 */ /* 0x000fea0003800200 */
.L_x_4207:
        /* <DEDUP_REMOVED lines=17> */
.L_x_4210:
[----:B------:R-:W-:Y:S05]  /*5050*/  BSYNC.RECONVERGENT B1 ;  /* 0x0000000000017941 */ /* 0x000fea0003800200 */
.L_x_4209:
        /* <DEDUP_REMOVED lines=17> */
.L_x_4212:
[----:B------:R-:W-:Y:S05]  /*5170*/  BSYNC.RECONVERGENT B1 ;  /* 0x0000000000017941 */ /* 0x000fea0003800200 */
.L_x_4211:
        /* <DEDUP_REMOVED lines=17> */
.L_x_4214:
[----:B------:R-:W-:Y:S05]  /*5290*/  BSYNC.RECONVERGENT B1 ;  /* 0x0000000000017941 */ /* 0x000fea0003800200 */
.L_x_4213:
        /* <DEDUP_REMOVED lines=17> */
.L_x_4216:
[----:B------:R-:W-:Y:S05]  /*53b0*/  BSYNC.RECONVERGENT B1 ;  /* 0x0000000000017941 */ /* 0x000fea0003800200 */
.L_x_4215:
        /* <DEDUP_REMOVED lines=17> */
.L_x_4218:
[----:B------:R-:W-:Y:S05]  /*54d0*/  BSYNC.RECONVERGENT B1 ;  /* 0x0000000000017941 */ /* 0x000fea0003800200 */
.L_x_4217:
        /* <DEDUP_REMOVED lines=17> */
.L_x_4220:
[----:B------:R-:W-:Y:S05]  /*55f0*/  BSYNC.RECONVERGENT B1 ;  /* 0x0000000000017941 */ /* 0x000fea0003800200 */
.L_x_4219:
        /* <DEDUP_REMOVED lines=17> */
.L_x_4222:
[----:B------:R-:W-:Y:S05]  /*5710*/  BSYNC.RECONVERGENT B1 ;  /* 0x0000000000017941 */ /* 0x000fea0003800200 */
.L_x_4221:
[----:B------:R-:W-:Y:S04]  /*5720*/  BSSY.RECONVERGENT B1, `(.L_x_4223) ;  /* 0x0000011000017945 */ /* 0x000fe80003800200 */
[----:B------:R-:W-:Y:S05]  /*5730*/  @P1 BRA `(.L_x_4224) ;  /* 0x00000000003c1947 */ /* 0x000fea0003800000 */
[----:B------:R-:W0:Y:S01]  /*5740*/  LDC R2, c[0x0][0x3f4] ;  /* 0x0000fd00ff027b82 */ /* 0x000e220000000800 */
[----:B------:R-:W-:Y:S01]  /*5750*/  CS2R R250, SRZ ;  /* 0x0000000000fa7805 */ /* 0x000fe2000001ff00 */
[----:B0-----:R-:W-:Y:S02]  /*5760*/  IMAD R248, R2, 0xc0, RZ ;  /* 0x000000c002f87824 */ /* 0x001fe400078e02ff */
[----:B------:R-:W-:-:S05]  /*5770*/  IMAD.IADD R2, R3, 0x1, R252 ;  /* 0x0000000103027824 */ /* 0x000fca00078e02fc */
        /* <DEDUP_REMOVED lines=11> */
.L_x_4224:
[----:B------:R-:W-:Y:S05]  /*5830*/  BSYNC.RECONVERGENT B1 ;  /* 0x0000000000017941 */ /* 0x000fea0003800200 */
.L_x_4223:
[----:B------:R-:W-:Y:S04]  /*5840*/  BSSY.RECONVERGENT B1, `(.L_x_4225) ;  /* 0x00000b9000017945 */ /* 0x000fe80003800200 */
[----:B------:R-:W-:Y:S05]  /*5850*/  @P1 BRA `(.L_x_4226) ;  /* 0x0000000800dc1947 */ /* 0x000fea0003800000 */
[----:B------:R0:W-:Y:S04]  /*5860*/  STL [R1+0x50], R11 ;  /* 0x0000500b01007387 */ /* 0x0001e80000100800 */
[----:B0-----:R-:W2:Y:S04]  /*5870*/  LDL R11, [R1+0x10] ;  /* 0x00001000010b7983 */ /* 0x001ea80000100800 */
[----:B-----5:R0:W-:Y:S04]  /*5880*/  STL [R1+0x4c], R247 ;  /* 0x00004cf701007387 */ /* 0x0201e80000100800 */
[----:B0-----:R-:W3:Y:S04]  /*5890*/  LDL R247, [R1+0x14] ;  /* 0x0000140001f77983 */ /* 0x001ee80000100800 */
[----:B------:R0:W-:Y:S04]  /*58a0*/  STL [R1+0x48], R7 ;  /* 0x0000480701007387 */ /* 0x0001e80000100800 */
[----:B0-----:R-:W4:Y:S04]  /*58b0*/  LDL R7, [R1+0x4] ;  /* 0x0000040001077983 */ /* 0x001f280000100800 */
[----:B------:R0:W-:Y:S04]  /*58c0*/  STL [R1+0x44], R251 ;  /* 0x000044fb01007387 */ /* 0x0001e80000100800 */
[----:B0-----:R-:W4:Y:S04]  /*58d0*/  LDL R251, [R1] ;  /* 0x0000000001fb7983 */ /* 0x001f280000100800 */
[----:B------:R0:W-:Y:S04]  /*58e0*/  STL [R1+0x40], R0 ;  /* 0x0000400001007387 */ /* 0x0001e80000100800 */
[----:B0-----:R-:W4:Y:S01]  /*58f0*/  LDL R0, [R1+0x1c] ;  /* 0x00001c0001007983 */ /* 0x001f220000100800 */
[----:B--2---:R-:W-:-:S03]  /*5900*/  HMUL2 R3, R11, R124 ;  /* 0x0000007c0b037232 */ /* 0x004fc60000000000 */
[----:B------:R-:W2:Y:S04]  /*5910*/  LDL.LU R11, [R1+0x50] ;  /* 0x00005000010b7983 */ /* 0x000ea80000300800 */
[----:B------:R0:W-:Y:S01]  /*5920*/  STL [R1+0x3c], R124 ;  /* 0x00003c7c01007387 */ /* 0x0001e20000100800 */
[----:B---3--:R-:W-:-:S03]  /*5930*/  HFMA2 R2, R247, R125, -RZ ;  /* 0x0000007df7027231 */ /* 0x008fc600001000ff */
[----:B0-----:R-:W3:Y:S04]  /*5940*/  LDL R124, [R1+0xc] ;  /* 0x00000c00017c7983 */ /* 0x001ee80000100800 */
[----:B------:R-:W2:Y:S01]  /*5950*/  LDL.LU R247, [R1+0x4c] ;  /* 0x00004c0001f77983 */ /* 0x000ea20000300800 */
[----:B----4-:R-:W-:-:S03]  /*5960*/  HFMA2 R2, R7, R129, R2 ;  /* 0x0000008107027231 */ /* 0x010fc60000000002 */
[----:B------:R-:W4:Y:S01]  /*5970*/  LDL R7, [R1+0x18] ;  /* 0x0000180001077983 */ /* 0x000f220000100800 */
[----:B------:R-:W-:-:S03]  /*5980*/  HFMA2 R3, R251, R128, R3 ;  /* 0x00000080fb037231 */ /* 0x000fc60000000003 */
        /* <DEDUP_REMOVED lines=62> */
[----:B----4-:R-:W-:Y:S02]  /*5d70*/  HMUL2 R2, R7, R126 ;  /* 0x0000007e07027232 */ /* 0x010fe40000000000 */
[----:B------:R-:W4:Y:S02]  /*5d80*/  LDL.LU R7, [R1+0x48] ;  /* 0x0000480001077983 */ /* 0x000f240000300800 */
[----:B---3--:R-:W-:Y:S02]  /*5d90*/  HFMA2 R2, R251, R130, R2 ;  /* 0x00000082fb027231 */ /* 0x008fe40000000002 */
[----:B------:R-:W4:Y:S01]  /*5da0*/  LDL.LU R251, [R1+0x44] ;  /* 0x0000440001fb7983 */ /* 0x000f220000300800 */
[----:B------:R-:W-:-:S03]  /*5db0*/  HMUL2 R3, R0, R127 ;  /* 0x0000007f00037232 */ /* 0x000fc60000000000 */
[----:B------:R-:W3:Y:S01]  /*5dc0*/  LDL.LU R0, [R1+0x40] ;  /* 0x0000400001007983 */ /* 0x000ee20000300800 */
        /* <DEDUP_REMOVED lines=59> */
[----:B--2---:R-:W-:Y:S02]  /*6180*/  HFMA2 R3, R11, R247, R3 ;  /* 0x000000f70b037231 */ /* 0x004fe40000000003 */
[----:B------:R-:W-:-:S04]  /*6190*/  HFMA2 R2, R6, R250, R2 ;  /* 0x000000fa06027231 */ /* 0x000fc80000000002 */
[----:B------:R-:W-:Y:S01]  /*61a0*/  HADD2 R2, R252, R2 ;  /* 0x00000002fc027230 */ /* 0x000fe20000000000 */
[----:B------:R-:W-:-:S04]  /*61b0*/  ISETP.NE.U32.AND P1, PT, RZ, UR16, PT ;  /* 0x00000010ff007c0c */ /* 0x000fc8000bf25070 */
[----:B------:R-:W-:Y:S01]  /*61c0*/  ISETP.NE.AND.EX P2, PT, RZ, UR17, PT, P1 ;  /* 0x00000011ff007c0c */ /* 0x000fe2000bf45310 */
[----:B----4-:R-:W-:-:S04]  /*61d0*/  HFMA2 R3, R7, R251, R3 ;  /* 0x000000fb07037231 */ /* 0x010fc80000000003 */
[----:B------:R-:W-:-:S05]  /*61e0*/  HFMA2 R2, R2, 1, 1, R3 ;  /* 0x3c003c0002027831 */ /* 0x000fca0000000003 */
[--C-:B------:R-:W-:Y:S02]  /*61f0*/  HADD2.F32 R252, -RZ, R2.reuse.H0_H0 ;  /* 0x20000002fffc7230 */ /* 0x100fe40000004100 */
[----:B------:R-:W-:-:S05]  /*6200*/  HADD2.F32 R2, -RZ, R2.H1_H1 ;  /* 0x30000002ff027230 */ /* 0x000fca0000004100 */
[----:B------:R-:W-:Y:S02]  /*6210*/  FADD.FTZ R252, R252, R2 ;  /* 0x00000002fcfc7221 */ /* 0x000fe40000010000 */
[----:B------:R-:W3:Y:S02]  /*6220*/  @P2 LDC.64 R2, c[0x0][0x438] ;  /* 0x00010e00ff022b82 */ /* 0x000ee40000000a00 */
[----:B---3--:R-:W-:-:S06]  /*6230*/  @P2 IMAD.WIDE R2, R124, 0x2, R2 ;  /* 0x000000027c022825 */ /* 0x008fcc00078e0202 */
        /* <DEDUP_REMOVED lines=10> */
[----:B------:R-:W-:Y:S02]  /*62e0*/  @P1 ISETP.GE.AND P2, PT, R0, R2, PT ;  /* 0x000000020000120c */ /* 0x000fe40003f46270 */
[----:B------:R-:W1:Y:S02]  /*62f0*/  @P1 LDC.64 R2, c[0x0][0x448] ;  /* 0x00011200ff021b82 */ /* 0x000e640000000a00 */
[----:B-1----:R-:W-:Y:S02]  /*6300*/  @P1 IMAD.WIDE.U32 R2, R124, 0x2, R2 ;  /* 0x000000027c021825 */ /* 0x002fe400078e0002 */
[----:B------:R-:W5:Y:S04]  /*6310*/  LDL.LU R124, [R1+0x3c] ;  /* 0x00003c00017c7983 */ /* 0x000f680000300800 */
[----:B------:R0:W2:Y:S02]  /*6320*/  @P1 LDG.E.U16 R3, desc[UR36][R2.64] ;  /* 0x0000002402031981 */ /* 0x0000a4000c1e1500 */
[----:B0-----:R-:W-:-:S04]  /*6330*/  @P1 SEL R2, RZ, UR39, P2 ;  /* 0x00000027ff021c07 */ /* 0x001fc80009000000 */
[----:B------:R-:W-:-:S04]  /*6340*/  @P1 IADD3 R2, PT, PT, R0, -UR42, R2 ;  /* 0x8000002a00021c10 */ /* 0x000fc8000fffe002 */
[----:B------:R-:W-:Y:S01]  /*6350*/  @P1 I2FP.F32.S32 R2, R2 ;  /* 0x0000000200021245 */ /* 0x000fe20000201400 */
[----:B--2---:R-:W-:-:S05]  /*6360*/  @P1 HADD2.F32 R3, -RZ, R3.H0_H0 ;  /* 0x20000003ff031230 */ /* 0x004fca0000004100 */
[----:B------:R-:W-:Y:S02]  /*6370*/  @P1 FFMA.FTZ R252, R2, R3, R252 ;  /* 0x0000000302fc1223 */ /* 0x000fe400000100fc */
[----:B------:R-:W2:Y:S04]  /*6380*/  LDL R3, [R1+0x30] ;  /* 0x0000300001037983 */ /* 0x000ea80000100800 */
[----:B------:R-:W3:Y:S01]  /*6390*/  LDL R2, [R1+0x2c] ;  /* 0x00002c0001027983 */ /* 0x000ee20000100800 */
[----:B--2---:R-:W-:-:S03]  /*63a0*/  @!P3 FMNMX.FTZ R3, R3, R252, !PT ;  /* 0x000000fc0303b209 */ /* 0x004fc60007810000 */
[----:B---3--:R0:W-:Y:S04]  /*63b0*/  STS [R2], R252 ;  /* 0x000000fc02007388 */ /* 0x0081e80000000800 */
[----:B------:R0:W-:Y:S02]  /*63c0*/  @!P3 STL [R1+0x30], R3 ;  /* 0x000030030100b387 */ /* 0x0001e40000100800 */
.L_x_4226:
[----:B------:R-:W-:Y:S05]  /*63d0*/  BSYNC.RECONVERGENT B1 ;  /* 0x0000000000017941 */ /* 0x000fea0003800200 */
.L_x_4225:
[----:B0-----:R-:W2:Y:S04]  /*63e0*/  LDL.LU R2, [R1+0x2c] ;  /* 0x00002c0001027983 */ /* 0x001ea80000300800 */
[----:B-----5:R0:W-:Y:S04]  /*63f0*/  STL [R1+0x40], R5 ;  /* 0x0000400501007387 */ /* 0x0201e80000100800 */
[----:B0-----:R-:W3:Y:S04]  /*6400*/  LDL.LU R5, [R1+0x24] ;  /* 0x0000240001057983 */ /* 0x001ee80000300800 */
[----:B------:R2:W-:Y:S04]  /*6410*/  STL [R1+0x3c], R4 ;  /* 0x00003c0401007387 */ /* 0x0005e80000100800 */
[----:B------:R-:W4:Y:S04]  /*6420*/  LDL.LU R252, [R1+0x28] ;  /* 0x0000280001fc7983 */ /* 0x000f280000300800 */
[----:B------:R-:W4:Y:S01]  /*6430*/  LDL.LU R3, [R1+0x20] ;  /* 0x0000200001037983 */ /* 0x000f220000300800 */
[----:B--2---:R-:W-:-:S03]  /*6440*/  IMAD.MOV.U32 R4, RZ, RZ, R2 ;  /* 0x000000ffff047224 */ /* 0x004fc600078e0002 */
[----:B------:R-:W2:Y:S02]  /*6450*/  LDL R2, [R1+0x38] ;  /* 0x0000380001027983 */ /* 0x000ea40000100800 */
[----:B------:R-:W-:Y:S02]  /*6460*/  IADD3 R4, PT, PT, R4, 0x400, RZ ;  /* 0x0000040004047810 */ /* 0x000fe40007ffe0ff */
[----:B---3--:R-:W-:-:S05]  /*6470*/  IADD3 R5, P1, PT, R5, 0x100, RZ ;  /* 0x0000010005057810 */ /* 0x008fca0007f3e0ff */
[----:B------:R0:W-:Y:S01]  /*6480*/  STL [R1+0x24], R5 ;  /* 0x0000240501007387 */ /* 0x0001e20000100800 */
[----:B----4-:R-:W-:Y:S01]  /*6490*/  VIADD R252, R252, 0x100 ;  /* 0x00000100fcfc7836 */ /* 0x010fe20000000000 */
[----:B------:R-:W-:Y:S02]  /*64a0*/  IADD3.X R3, PT, PT, RZ, R3, RZ, P1, !PT ;  /* 0x00000003ff037210 */ /* 0x000fe40000ffe4ff */
[----:B0-----:R1:W5:Y:S04]  /*64b0*/  LDL.LU R5, [R1+0x40] ;  /* 0x0000400001057983 */ /* 0x0013680000300800 */
[----:B------:R0:W-:Y:S01]  /*64c0*/  STL [R1+0x2c], R4 ;  /* 0x00002c0401007387 */ /* 0x0001e20000100800 */
[----:B------:R-:W-:-:S03]  /*64d0*/  IADD3 R0, PT, PT, R0, 0x100, RZ ;  /* 0x0000010000007810 */ /* 0x000fc60007ffe0ff */
[----:B0-----:R1:W5:Y:S04]  /*64e0*/  LDL.LU R4, [R1+0x3c] ;  /* 0x00003c0001047983 */ /* 0x0013680000300800 */
[----:B------:R1:W-:Y:S04]  /*64f0*/  STL [R1+0x28], R252 ;  /* 0x000028fc01007387 */ /* 0x0003e80000100800 */
[----:B------:R1:W-:Y:S01]  /*6500*/  STL [R1+0x20], R3 ;  /* 0x0000200301007387 */ /* 0x0003e20000100800 */
[----:B--2---:R-:W-:-:S13]  /*6510*/  ISETP.GE.AND P1, PT, R0, R2, PT ;  /* 0x000000020000720c */ /* 0x004fda0003f26270 */
[----:B-1----:R-:W-:Y:S05]  /*6520*/  @!P1 BRA `(.L_x_4227) ;  /* 0xffffffcc00289947 */ /* 0x002fea000383ffff */
.L_x_4160:
[----:B0-----:R-:W-:Y:S05]  /*6530*/  BSYNC.RECONVERGENT B0 ;  /* 0x0000000000007941 */ /* 0x001fea0003800200 */
.L_x_4159:
[----:B------:R-:W4:Y:S01]  /*6540*/  LDL.LU R2, [R1+0x30] ;  /* 0x0000300001027983 */ /* 0x000f220000300800 */
[----:B------:R-:W0:Y:S01]  /*6550*/  S2UR UR7, SR_CgaCtaId ;  /* 0x00000000000779c3 */ /* 0x000e220000008800 */
[----:B------:R-:W-:Y:S01]  /*6560*/  UMOV UR6, 0x400 ;  /* 0x0000040000067882 */ /* 0x000fe20000000000 */
[----:B------:R-:W1:Y:S01]  /*6570*/  LDCU UR5, c[0x0][0x3f4] ;  /* 0x00007e80ff0577ac */ /* 0x000e620008000800 */
[----:B------:R-:W-:Y:S01]  /*6580*/  BSSY.RECONVERGENT B0, `(.L_x_4228) ;  /* 0x000018b000007945 */ /* 0x000fe20003800200 */
[----:B------:R-:W-:Y:S02]  /*6590*/  UIADD3 UR9, UPT, UPT, UR42, 0x1, URZ ;  /* 0x000000012a097890 */ /* 0x000fe4000fffe0ff */
[----:B-1----:R-:W-:Y:S02]  /*65a0*/  UIADD3 UR5, UPT, UPT, UR42, 0x1, -UR5 ;  /* 0x000000012a057890 */ /* 0x002fe4000fffe805 */
[----:B0-----:R-:W-:Y:S01]  /*65b0*/  ULEA UR8, UR7, UR6, 0x18 ;  /* 0x0000000607087291 */ /* 0x001fe2000f8ec0ff */
[----:B----4-:R-:W0:Y:S02]  /*65c0*/  SHFL.BFLY PT, R0, R2, 0x10, 0x1f ;  /* 0x0e001f0002007f89 */ /* 0x010e2400000e0000 */
[----:B0-----:R-:W-:-:S05]  /*65d0*/  FMNMX.FTZ R3, R0, R2, !PT ;  /* 0x0000000200037209 */ /* 0x001fca0007810000 */
[----:B------:R-:W0:Y:S02]  /*65e0*/  SHFL.BFLY PT, R0, R3, 0x8, 0x1f ;  /* 0x0d001f0003007f89 */ /* 0x000e2400000e0000 */
[----:B0----5:R-:W-:Y:S02]  /*65f0*/  FMNMX.FTZ R4, R3, R0, !PT ;  /* 0x0000000003047209 */ /* 0x021fe40007810000 */
[----:B------:R-:W0:Y:S03]  /*6600*/  S2R R0, SR_TID.X ;  /* 0x0000000000007919 */ /* 0x000e260000002100 */
[----:B------:R-:W1:Y:S02]  /*6610*/  SHFL.BFLY PT, R5, R4, 0x4, 0x1f ;  /* 0x0c801f0004057f89 */ /* 0x000e6400000e0000 */
[----:B-1----:R-:W-:-:S05]  /*6620*/  FMNMX.FTZ R5, R4, R5, !PT ;  /* 0x0000000504057209 */ /* 0x002fca0007810000 */
[----:B------:R-:W1:Y:S02]  /*6630*/  SHFL.BFLY PT, R2, R5, 0x2, 0x1f ;  /* 0x0c401f0005027f89 */ /* 0x000e6400000e0000 */
[----:B-1----:R-:W-:Y:S02]  /*6640*/  FMNMX.FTZ R6, R5, R2, !PT ;  /* 0x0000000205067209 */ /* 0x002fe40007810000 */
[----:B0-----:R-:W-:-:S03]  /*6650*/  LOP3.LUT P0, R2, R0, 0x1f, RZ, 0xc0, !PT ;  /* 0x0000001f00027812 */ /* 0x001fc6000780c0ff */
[----:B------:R-:W0:Y:S01]  /*6660*/  SHFL.BFLY PT, R7, R6, 0x1, 0x1f ;  /* 0x0c201f0006077f89 */ /* 0x000e2200000e0000 */
[C---:B------:R-:W-:Y:S02]  /*6670*/  ISETP.GT.U32.AND P1, PT, R2.reuse, 0x7, PT ;  /* 0x000000070200780c */ /* 0x040fe40003f24070 */
[----:B------:R-:W-:-:S07]  /*6680*/  LEA R4, R2, UR8, 0x2 ;  /* 0x0000000802047c11 */ /* 0x000fce000f8e10ff */
[----:B------:R-:W-:Y:S02]  /*6690*/  @!P0 LEA.HI R3, R0, UR8, RZ, 0x1d ;  /* 0x0000000800038c11 */ /* 0x000fe4000f8fe8ff */
[----:B0-----:R-:W-:Y:S02]  /*66a0*/  FMNMX.FTZ R10, R6, R7, !PT ;  /* 0x00000007060a7209 */ /* 0x001fe40007810000 */
[----:B------:R-:W-:-:S03]  /*66b0*/  MOV R7, 0xff7fffff ;  /* 0xff7fffff00077802 */ /* 0x000fc60000000f00 */
[----:B------:R0:W-:Y:S01]  /*66c0*/  @!P0 STS [R3], R10 ;  /* 0x0000000a03008388 */ /* 0x0001e20000000800 */
[----:B------:R-:W-:Y:S01]  /*66d0*/  BAR.SYNC.DEFER_BLOCKING 0x0 ;  /* 0x0000000000007b1d */ /* 0x000fe20000010000 */
[----:B0-----:R-:W-:Y:S01]  /*66e0*/  VIMNMX R3, PT, PT, RZ, UR5, !PT ;  /* 0x00000005ff037c48 */ /* 0x001fe2000ffe0100 */
[----:B------:R-:W-:-:S04]  /*66f0*/  HFMA2 R10, -RZ, RZ, 0, 0 ;  /* 0x00000000ff0a7431 */ /* 0x000fc800000001ff */
[----:B------:R-:W0:Y:S04]  /*6700*/  @!P1 LDS R7, [R4] ;  /* 0x0000000004079984 */ /* 0x000e280000000800 */
[----:B0-----:R-:W0:Y:S02]  /*6710*/  SHFL.BFLY PT, R6, R7, 0x4, 0x1f ;  /* 0x0c801f0007067f89 */ /* 0x001e2400000e0000 */
[----:B0-----:R-:W-:-:S05]  /*6720*/  FMNMX.FTZ R6, R6, R7, !PT ;  /* 0x0000000706067209 */ /* 0x001fca0007810000 */
[----:B------:R-:W0:Y:S02]  /*6730*/  SHFL.BFLY PT, R5, R6, 0x2, 0x1f ;  /* 0x0c401f0006057f89 */ /* 0x000e2400000e0000 */
[----:B0-----:R-:W-:-:S05]  /*6740*/  FMNMX.FTZ R8, R6, R5, !PT ;  /* 0x0000000506087209 */ /* 0x001fca0007810000 */
[----:B------:R-:W0:Y:S02]  /*6750*/  SHFL.BFLY PT, R5, R8, 0x1, 0x1f ;  /* 0x0c201f0008057f89 */ /* 0x000e2400000e0000 */
[----:B0-----:R-:W-:Y:S01]  /*6760*/  FMNMX.FTZ R9, R8, R5, !PT ;  /* 0x0000000508097209 */ /* 0x001fe20007810000 */
[----:B------:R-:W-:-:S04]  /*6770*/  IMAD.IADD R5, R3, 0x1, R0 ;  /* 0x0000000103057824 */ /* 0x000fc800078e0200 */
[----:B------:R0:W1:Y:S01]  /*6780*/  SHFL.IDX PT, R41, R9, RZ, 0x1f ;  /* 0x00001fff09297589 */ /* 0x00006200000e0000 */
[----:B------:R-:W-:-:S13]  /*6790*/  ISETP.GT.AND P0, PT, R5, UR42, PT ;  /* 0x0000002a05007c0c */ /* 0x000fda000bf04270 */
[----:B0-----:R-:W-:Y:S05]  /*67a0*/  @P0 BRA `(.L_x_4229) ;  /* 0x0000001400a00947 */ /* 0x001fea0003800000 */
[----:B------:R-:W0:Y:S02]  /*67b0*/  LDC.64 R14, c[0x0][0x420] ;  /* 0x00010800ff0e7b82 */ /* 0x000e240000000a00 */
[----:B0-----:R-:W-:-:S04]  /*67c0*/  ISETP.NE.U32.AND P0, PT, R14, RZ, PT ;  /* 0x000000ff0e00720c */ /* 0x001fc80003f05070 */
[----:B------:R-:W-:-:S13]  /*67d0*/  ISETP.NE.AND.EX P0, PT, R15, RZ, PT, P0 ;  /* 0x000000ff0f00720c */ /* 0x000fda0003f05300 */
[----:B------:R-:W-:Y:S05]  /*67e0*/  @P0 BRA `(.L_x_4230) ;  /* 0x0000001000040947 */ /* 0x000fea0003800000 */
[----:B------:R-:W-:Y:S01]  /*67f0*/  MOV R6, UR9 ;  /* 0x0000000900067c02 */ /* 0x000fe20008000f00 */
[----:B------:R-:W-:Y:S01]  /*6800*/  BSSY.RECONVERGENT B1, `(.L_x_4231) ;  /* 0x000001d000017945 */ /* 0x000fe20003800200 */
[----:B------:R-:W-:Y:S01]  /*6810*/  LOP3.LUT R7, RZ, R0, RZ, 0x33, !PT ;  /* 0x00000000ff077212 */ /* 0x000fe200078e33ff */
[----:B------:R-:W-:Y:S01]  /*6820*/  IMAD.MOV.U32 R10, RZ, RZ, RZ ;  /* 0x000000ffff0a7224 */ /* 0x000fe200078e00ff */
[----:B------:R-:W-:-:S04]  /*6830*/  VIADDMNMX R6, R5, 0x100, R6, !PT ;  /* 0x0000010005067846 */ /* 0x000fc80007800106 */
[----:B------:R-:W-:-:S04]  /*6840*/  IADD3 R7, PT, PT, -R3, R6, R7 ;  /* 0x0000000603077210 */ /* 0x000fc80007ffe107 */
[C---:B------:R-:W-:Y:S02]  /*6850*/  LOP3.LUT R6, R7.reuse, 0x300, RZ, 0xc0, !PT ;  /* 0x0000030007067812 */ /* 0x040fe400078ec0ff */
[----:B------:R-:W-:Y:S02]  /*6860*/  ISETP.GE.U32.AND P1, PT, R7, 0x300, PT ;  /* 0x000003000700780c */ /* 0x000fe40003f26070 */
[----:B------:R-:W-:Y:S02]  /*6870*/  ISETP.NE.AND P0, PT, R6, 0x300, PT ;  /* 0x000003000600780c */ /* 0x000fe40003f05270 */
[----:B------:R-:W-:-:S11]  /*6880*/  MOV R6, R5 ;  /* 0x0000000500067202 */ /* 0x000fd60000000f00 */
[----:B------:R-:W-:Y:S05]  /*6890*/  @!P0 BRA `(.L_x_4232) ;  /* 0x00000000004c8947 */ /* 0x000fea0003800000 */
[----:B------:R-:W-:Y:S01]  /*68a0*/  UIADD3 UR5, UPT, UPT, UR6, 0x240, URZ ;  /* 0x0000024006057890 */ /* 0x000fe2000fffe0ff */
[----:B------:R-:W-:Y:S01]  /*68b0*/  LEA.HI R6, R7, 0x1, RZ, 0x18 ;  /* 0x0000000107067811 */ /* 0x000fe200078fc0ff */
[----:B------:R-:W-:Y:S02]  /*68c0*/  HFMA2 R10, -RZ, RZ, 0, 0 ;  /* 0x00000000ff0a7431 */ /* 0x000fe400000001ff */
[----:B------:R-:W-:Y:S01]  /*68d0*/  ULEA UR5, UR7, UR5, 0x18 ;  /* 0x0000000507057291 */ /* 0x000fe2000f8ec0ff */
[----:B------:R-:W-:Y:S01]  /*68e0*/  LOP3.LUT R7, R6, 0x3, RZ, 0xc0, !PT ;  /* 0x0000000306077812 */ /* 0x000fe200078ec0ff */
[----:B------:R-:W-:-:S03]  /*68f0*/  IMAD.MOV.U32 R6, RZ, RZ, R5 ;  /* 0x000000ffff067224 */ /* 0x000fc600078e0005 */
[----:B------:R-:W-:Y:S02]  /*6900*/  IADD3 R8, PT, PT, -R7, RZ, RZ ;  /* 0x000000ff07087210 */ /* 0x000fe40007ffe1ff */
[----:B------:R-:W-:-:S07]  /*6910*/  LEA R7, R0, UR5, 0x2 ;  /* 0x0000000500077c11 */ /* 0x000fce000f8e10ff */
.L_x_4233:
        /* <DEDUP_REMOVED lines=11> */
.L_x_4232:
[----:B------:R-:W-:Y:S05]  /*69d0*/  BSYNC.RECONVERGENT B1 ;  /* 0x0000000000017941 */ /* 0x000fea0003800200 */
.L_x_4231:
[----:B------:R-:W-:Y:S05]  /*69e0*/  @!P1 BRA `(.L_x_4229) ;  /* 0x0000001400109947 */ /* 0x000fea0003800000 */
[----:B------:R-:W-:Y:S01]  /*69f0*/  UIADD3 UR5, UPT, UPT, UR6, 0x240, URZ ;  /* 0x0000024006057890 */ /* 0x000fe2000fffe0ff */
[----:B------:R-:W-:Y:S02]  /*6a00*/  SHF.L.U32 R7, R3, 0x2, RZ ;  /* 0x0000000203077819 */ /* 0x000fe400000006ff */
[C---:B------:R-:W-:Y:S01]  /*6a10*/  IADD3 R13, PT, PT, R6.reuse, 0x400, RZ ;  /* 0x00000400060d7810 */ /* 0x040fe20007ffe0ff */
[----:B------:R-:W-:Y:S02]  /*6a20*/  ULEA UR5, UR7, UR5, 0x18 ;  /* 0x0000000507057291 */ /* 0x000fe4000f8ec0ff */
[----:B------:R-:W-:Y:S01]  /*6a30*/  IMAD R7, R6, 0x4, -R7 ;  /* 0x0000000406077824 */ /* 0x000fe200078e0a07 */
[----:B------:R-:W-:-:S04]  /*6a40*/  ISETP.GT.AND P0, PT, R13, UR42, PT ;  /* 0x0000002a0d007c0c */ /* 0x000fc8000bf04270 */
[----:B------:R-:W-:Y:S02]  /*6a50*/  IADD3 R6, PT, PT, R7, UR5, RZ ;  /* 0x0000000507067c10 */ /* 0x000fe4000fffe0ff */
[----:B------:R-:W1:Y:S04]  /*6a60*/  LDS R8, [R7+UR5] ;  /* 0x0000000507087984 */ /* 0x000e680008000800 */
[----:B------:R-:W0:Y:S04]  /*6a70*/  LDS R9, [R7+UR5+0x400] ;  /* 0x0004000507097984 */ /* 0x000e280008000800 */
[----:B------:R-:W4:Y:S04]  /*6a80*/  LDS R11, [R7+UR5+0x800] ;  /* 0x00080005070b7984 */ /* 0x000f280008000800 */
[----:B------:R-:W5:Y:S01]  /*6a90*/  LDS R12, [R7+UR5+0xc00] ;  /* 0x000c0005070c7984 */ /* 0x000f620008000800 */
[----:B-1----:R-:W-:-:S04]  /*6aa0*/  FADD.FTZ R8, -R41, R8 ;  /* 0x0000000829087221 */ /* 0x002fc80000010100 */
[----:B------:R-:W-:Y:S01]  /*6ab0*/  FMUL.FTZ R8, R8, 1.4426950216293334961 ;  /* 0x3fb8aa3b08087820 */ /* 0x000fe20000410000 */
[C---:B0-----:R-:W-:Y:S01]  /*6ac0*/  FADD.FTZ R9, -R41.reuse, R9 ;  /* 0x0000000929097221 */ /* 0x041fe20000010100 */
[----:B----4-:R-:W-:-:S03]  /*6ad0*/  FADD.FTZ R11, -R41, R11 ;  /* 0x0000000b290b7221 */ /* 0x010fc60000010100 */
[----:B------:R-:W-:Y:S01]  /*6ae0*/  FMUL.FTZ R9, R9, 1.4426950216293334961 ;  /* 0x3fb8aa3b09097820 */ /* 0x000fe20000410000 */
[----:B------:R-:W0:Y:S01]  /*6af0*/  MUFU.EX2 R8, R8 ;  /* 0x0000000800087308 */ /* 0x000e220000000800 */
[----:B-----5:R-:W-:Y:S01]  /*6b00*/  FADD.FTZ R12, -R41, R12 ;  /* 0x0000000c290c7221 */ /* 0x020fe20000010100 */
[----:B------:R-:W-:-:S03]  /*6b10*/  FMUL.FTZ R11, R11, 1.4426950216293334961 ;  /* 0x3fb8aa3b0b0b7820 */ /* 0x000fc60000410000 */
[----:B------:R-:W-:-:S03]  /*6b20*/  FMUL.FTZ R12, R12, 1.4426950216293334961 ;  /* 0x3fb8aa3b0c0c7820 */ /* 0x000fc60000410000 */
[----:B------:R-:W1:Y:S08]  /*6b30*/  MUFU.EX2 R9, R9 ;  /* 0x0000000900097308 */ /* 0x000e700000000800 */
[----:B------:R-:W4:Y:S01]  /*6b40*/  MUFU.EX2 R11, R11 ;  /* 0x0000000b000b7308 */ /* 0x000f220000000800 */
[----:B0-----:R-:W-:Y:S01]  /*6b50*/  FADD.FTZ R10, R10, R8 ;  /* 0x000000080a0a7221 */ /* 0x001fe20000010000 */
[----:B------:R0:W-:Y:S06]  /*6b60*/  STS [R7+UR5], R8 ;  /* 0x0000000807007988 */ /* 0x0001ec0008000805 */
[----:B------:R-:W5:Y:S01]  /*6b70*/  MUFU.EX2 R12, R12 ;  /* 0x0000000c000c7308 */ /* 0x000f620000000800 */
[----:B-1----:R-:W-:Y:S01]  /*6b80*/  FADD.FTZ R10, R10, R9 ;  /* 0x000000090a0a7221 */ /* 0x002fe20000010000 */
[----:B------:R0:W-:Y:S03]  /*6b90*/  STS [R7+UR5+0x400], R9 ;  /* 0x0004000907007988 */ /* 0x0001e60008000805 */
[----:B----4-:R-:W-:Y:S01]  /*6ba0*/  FADD.FTZ R10, R10, R11 ;  /* 0x0000000b0a0a7221 */ /* 0x010fe20000010000 */
[----:B------:R0:W-:Y:S04]  /*6bb0*/  STS [R7+UR5+0x800], R11 ;  /* 0x0008000b07007988 */ /* 0x0001e80008000805 */
[----:B-----5:R0:W-:Y:S01]  /*6bc0*/  STS [R7+UR5+0xc00], R12 ;  /* 0x000c000c07007988 */ /* 0x0201e20008000805 */
[----:B------:R-:W-:Y:S01]  /*6bd0*/  FADD.FTZ R10, R10, R12 ;  /* 0x0000000c0a0a7221 */ /* 0x000fe20000010000 */
[----:B------:R-:W-:Y:S06]  /*6be0*/  @P0 BRA `(.L_x_4229) ;  /* 0x0000001000900947 */ /* 0x000fec0003800000 */
[----:B0-----:R-:W-:Y:S01]  /*6bf0*/  IADD3 R7, PT, PT, -R13, UR42, RZ ;  /* 0x0000002a0d077c10 */ /* 0x001fe2000fffe1ff */
[----:B------:R-:W-:Y:S01]  /*6c00*/  BSSY.RECONVERGENT B1, `(.L_x_4234) ;  /* 0x000006c000017945 */ /* 0x000fe20003800200 */
[----:B------:R-:W-:Y:S01]  /*6c10*/  VIADD R6, R6, 0x1800 ;  /* 0x0000180006067836 */ /* 0x000fe20000000000 */
[----:B------:R-:W-:Y:S02]  /*6c20*/  PLOP3.LUT P0, PT, PT, PT, PT, 0x80, 0x8 ;  /* 0x000000000008781c */ /* 0x000fe40003f0f070 */
[----:B------:R-:W-:-:S13]  /*6c30*/  ISETP.GT.AND P1, PT, R7, 0xbff, PT ;  /* 0x00000bff0700780c */ /* 0x000fda0003f24270 */
[----:B------:R-:W-:Y:S05]  /*6c40*/  @!P1 BRA `(.L_x_4235) ;  /* 0x00000004009c9947 */ /* 0x000fea0003800000 */
[----:B------:R-:W-:Y:S02]  /*6c50*/  MOV R32, UR42 ;  /* 0x0000002a00207c02 */ /* 0x000fe40008000f00 */
[----:B------:R-:W-:Y:S02]  /*6c60*/  PLOP3.LUT P0, PT, PT, PT, PT, 0x8, 0x80 ;  /* 0x000000000080781c */ /* 0x000fe40003f0e170 */
[----:B------:R-:W-:-:S11]  /*6c70*/  IADD3 R32, PT, PT, R32, -0xbff, RZ ;  /* 0xfffff40120207810 */ /* 0x000fd60007ffe0ff */
.L_x_4236:
[----:B------:R-:W0:Y:S01]  /*6c80*/  LDS R7, [R6+-0x800] ;  /* 0xfff8000006077984 */ /* 0x000e220000000800 */
[----:B------:R-:W-:-:S03]  /*6c90*/  VIADD R13, R13, 0x1000 ;  /* 0x000010000d0d7836 */ /* 0x000fc60000000000 */
[----:B------:R-:W1:Y:S02]  /*6ca0*/  LDS R8, [R6+-0x400] ;  /* 0xfffc000006087984 */ /* 0x000e640000000800 */
[----:B------:R-:W-:Y:S02]  /*6cb0*/  ISETP.GE.AND P1, PT, R13, R32, PT ;  /* 0x000000200d00720c */ /* 0x000fe40003f26270 */
[----:B------:R-:W4:Y:S04]  /*6cc0*/  LDS R9, [R6] ;  /* 0x0000000006097984 */ /* 0x000f280000000800 */
[----:B------:R-:W5:Y:S04]  /*6cd0*/  LDS R12, [R6+0x400] ;  /* 0x00040000060c7984 */ /* 0x000f680000000800 */
[----:B------:R-:W5:Y:S04]  /*6ce0*/  LDS R14, [R6+0x800] ;  /* 0x00080000060e7984 */ /* 0x000f680000000800 */
[----:B---3--:R-:W3:Y:S04]  /*6cf0*/  LDS R16, [R6+0xc00] ;  /* 0x000c000006107984 */ /* 0x008ee80000000800 */
[----:B------:R-:W3:Y:S04]  /*6d00*/  LDS R18, [R6+0x1000] ;  /* 0x0010000006127984 */ /* 0x000ee80000000800 */
[----:B------:R-:W3:Y:S04]  /*6d10*/  LDS R20, [R6+0x1400] ;  /* 0x0014000006147984 */ /* 0x000ee80000000800 */
[----:B------:R-:W3:Y:S04]  /*6d20*/  LDS R22, [R6+0x1800] ;  /* 0x0018000006167984 */ /* 0x000ee80000000800 */
[----:B--2---:R-:W2:Y:S01]  /*6d30*/  LDS R24, [R6+0x1c00] ;  /* 0x001c000006187984 */ /* 0x004ea20000000800 */
[----:B0-----:R-:W-:-:S03]  /*6d40*/  FADD.FTZ R7, -R41, R7 ;  /* 0x0000000729077221 */ /* 0x001fc60000010100 */
[----:B------:R-:W0:Y:S01]  /*6d50*/  LDS R26, [R6+0x2000] ;  /* 0x00200000061a7984 */ /* 0x000e220000000800 */
[----:B-1----:R-:W-:Y:S01]  /*6d60*/  FADD.FTZ R8, -R41, R8 ;  /* 0x0000000829087221 */ /* 0x002fe20000010100 */
[----:B------:R-:W-:Y:S02]  /*6d70*/  FMUL.FTZ R7, R7, 1.4426950216293334961 ;  /* 0x3fb8aa3b07077820 */ /* 0x000fe40000410000 */
[----:B------:R-:W1:Y:S01]  /*6d80*/  LDS R28, [R6+0x2400] ;  /* 0x00240000061c7984 */ /* 0x000e620000000800 */
[----:B------:R-:W-:Y:S01]  /*6d90*/  FMUL.FTZ R8, R8, 1.4426950216293334961 ;  /* 0x3fb8aa3b08087820 */ /* 0x000fe20000410000 */
[C---:B----4-:R-:W-:Y:S02]  /*6da0*/  FADD.FTZ R11, -R41.reuse, R9 ;  /* 0x00000009290b7221 */ /* 0x050fe40000010100 */
[----:B------:R-:W4:Y:S01]  /*6db0*/  LDS R30, [R6+0x2c00] ;  /* 0x002c0000061e7984 */ /* 0x000f220000000800 */
[----:B------:R-:W2:Y:S01]  /*6dc0*/  MUFU.EX2 R7, R7 ;  /* 0x0000000700077308 */ /* 0x000ea20000000800 */
[----:B-----5:R-:W-:Y:S01]  /*6dd0*/  FADD.FTZ R12, -R41, R12 ;  /* 0x0000000c290c7221 */ /* 0x020fe20000010100 */
[----:B------:R-:W-:Y:S01]  /*6de0*/  FMUL.FTZ R11, R11, 1.4426950216293334961 ;  /* 0x3fb8aa3b0b0b7820 */ /* 0x000fe20000410000 */
[----:B------:R-:W-:-:S02]  /*6df0*/  FADD.FTZ R14, -R41, R14 ;  /* 0x0000000e290e7221 */ /* 0x000fc40000010100 */
[----:B------:R-:W-:-:S03]  /*6e00*/  FMUL.FTZ R12, R12, 1.4426950216293334961 ;  /* 0x3fb8aa3b0c0c7820 */ /* 0x000fc60000410000 */
[----:B------:R5:W0:Y:S01]  /*6e10*/  MUFU.EX2 R9, R8 ;  /* 0x0000000800097308 */ /* 0x000a220000000800 */
[----:B------:R-:W-:Y:S01]  /*6e20*/  FMUL.FTZ R14, R14, 1.4426950216293334961 ;  /* 0x3fb8aa3b0e0e7820 */ /* 0x000fe20000410000 */
[C---:B---3--:R-:W-:Y:S01]  /*6e30*/  FADD.FTZ R16, -R41.reuse, R16 ;  /* 0x0000001029107221 */ /* 0x048fe20000010100 */
[----:B------:R-:W-:-:S03]  /*6e40*/  FADD.FTZ R18, -R41, R18 ;  /* 0x0000001229127221 */ /* 0x000fc60000010100 */
[----:B------:R-:W-:Y:S02]  /*6e50*/  FMUL.FTZ R16, R16, 1.4426950216293334961 ;  /* 0x3fb8aa3b10107820 */ /* 0x000fe40000410000 */
[----:B------:R3:W1:Y:S01]  /*6e60*/  MUFU.EX2 R15, R12 ;  /* 0x0000000c000f7308 */ /* 0x0006620000000800 */
[----:B-----5:R-:W5:Y:S01]  /*6e70*/  LDS R8, [R6+0x2800] ;  /* 0x0028000006087984 */ /* 0x020f620000000800 */
[----:B--2---:R-:W-:Y:S01]  /*6e80*/  FADD.FTZ R10, R7, R10 ;  /* 0x0000000a070a7221 */ /* 0x004fe20000010000 */
[----:B------:R-:W-:Y:S01]  /*6e90*/  FMUL.FTZ R18, R18, 1.4426950216293334961 ;  /* 0x3fb8aa3b12127820 */ /* 0x000fe20000410000 */
[C---:B------:R-:W-:Y:S01]  /*6ea0*/  FADD.FTZ R20, -R41.reuse, R20 ;  /* 0x0000001429147221 */ /* 0x040fe20000010100 */
[C---:B------:R-:W-:Y:S01]  /*6eb0*/  FADD.FTZ R22, -R41.reuse, R22 ;  /* 0x0000001629167221 */ /* 0x040fe20000010100 */
[----:B------:R-:W-:Y:S02]  /*6ec0*/  STS [R6+-0x800], R7 ;  /* 0xfff8000706007388 */ /* 0x000fe40000000800 */
[----:B------:R-:W2:Y:S01]  /*6ed0*/  MUFU.EX2 R11, R11 ;  /* 0x0000000b000b7308 */ /* 0x000ea20000000800 */
[----:B0-----:R-:W-:Y:S01]  /*6ee0*/  FADD.FTZ R10, R10, R9 ;  /* 0x000000090a0a7221 */ /* 0x001fe20000010000 */
[----:B---3--:R-:W0:Y:S01]  /*6ef0*/  LDS R12, [R6+0x3000] ;  /* 0x00300000060c7984 */ /* 0x008e220000000800 */
[----:B------:R-:W-:Y:S01]  /*6f00*/  FMUL.FTZ R20, R20, 1.4426950216293334961 ;  /* 0x3fb8aa3b14147820 */ /* 0x000fe20000410000 */
[----:B------:R-:W-:Y:S01]  /*6f10*/  FMUL.FTZ R22, R22, 1.4426950216293334961 ;  /* 0x3fb8aa3b16167820 */ /* 0x000fe20000410000 */
[C---:B------:R-:W-:Y:S01]  /*6f20*/  FADD.FTZ R24, -R41.reuse, R24 ;  /* 0x0000001829187221 */ /* 0x040fe20000010100 */
[C---:B------:R-:W-:Y:S01]  /*6f30*/  FADD.FTZ R26, -R41.reuse, R26 ;  /* 0x0000001a291a7221 */ /* 0x040fe20000010100 */
[----:B------:R-:W-:Y:S01]  /*6f40*/  STS [R6+-0x400], R9 ;  /* 0xfffc000906007388 */ /* 0x000fe20000000800 */
[----:B------:R3:W4:Y:S01]  /*6f50*/  MUFU.EX2 R17, R14 ;  /* 0x0000000e00117308 */ /* 0x0007220000000800 */
[----:B------:R-:W-:Y:S01]  /*6f60*/  FMUL.FTZ R24, R24, 1.4426950216293334961 ;  /* 0x3fb8aa3b18187820 */ /* 0x000fe20000410000 */
[----:B------:R-:W-:Y:S01]  /*6f70*/  FMUL.FTZ R26, R26, 1.4426950216293334961 ;  /* 0x3fb8aa3b1a1a7820 */ /* 0x000fe20000410000 */
[C---:B-1----:R-:W-:Y:S01]  /*6f80*/  FADD.FTZ R28, -R41.reuse, R28 ;  /* 0x0000001c291c7221 */ /* 0x042fe20000010100 */
[----:B------:R-:W-:Y:S03]  /*6f90*/  STS [R6+0x400], R15 ;  /* 0x0004000f06007388 */ /* 0x000fe60000000800 */
[----:B------:R-:W-:Y:S01]  /*6fa0*/  FMUL.FTZ R28, R28, 1.4426950216293334961 ;  /* 0x3fb8aa3b1c1c7820 */ /* 0x000fe20000410000 */
[----:B------:R-:W1:Y:S01]  /*6fb0*/  MUFU.EX2 R19, R16 ;  /* 0x0000001000137308 */ /* 0x000e620000000800 */
[----:B---3--:R-:W3:Y:S01]  /*6fc0*/  LDS R14, [R6+0x3400] ;  /* 0x00340000060e7984 */ /* 0x008ee20000000800 */
[----:B--2---:R-:W-:Y:S01]  /*6fd0*/  FADD.FTZ R10, R10, R11 ;  /* 0x0000000b0a0a7221 */ /* 0x004fe20000010000 */
[----:B----4-:R-:W-:-:S02]  /*6fe0*/  FADD.FTZ R30, -R41, R30 ;  /* 0x0000001e291e7221 */ /* 0x010fc40000010100 */
[----:B------:R-:W-:Y:S01]  /*6ff0*/  STS [R6], R11 ;  /* 0x0000000b06007388 */ /* 0x000fe20000000800 */
[----:B------:R-:W-:Y:S01]  /*7000*/  FADD.FTZ R10, R10, R15 ;  /* 0x0000000f0a0a7221 */ /* 0x000fe20000010000 */
[----:B------:R-:W-:Y:S01]  /*7010*/  FMUL.FTZ R30, R30, 1.4426950216293334961 ;  /* 0x3fb8aa3b1e1e7820 */ /* 0x000fe20000410000 */
[----:B------:R-:W2:Y:S01]  /*7020*/  MUFU.EX2 R21, R18 ;  /* 0x0000001200157308 */ /* 0x000ea20000000800 */
[----:B------:R-:W-:Y:S01]  /*7030*/  STS [R6+0x800], R17 ;  /* 0x0008001106007388 */ /* 0x000fe20000000800 */
[----:B------:R-:W-:-:S06]  /*7040*/  FADD.FTZ R10, R10, R17 ;  /* 0x000000110a0a7221 */ /* 0x000fcc0000010000 */
[----:B------:R-:W4:Y:S01]  /*7050*/  MUFU.EX2 R23, R20 ;  /* 0x0000001400177308 */ /* 0x000f220000000800 */
[----:B-1----:R-:W-:Y:S01]  /*7060*/  FADD.FTZ R10, R10, R19 ;  /* 0x000000130a0a7221 */ /* 0x002fe20000010000 */
[C---:B-----5:R-:W-:Y:S01]  /*7070*/  FADD.FTZ R8, -R41.reuse, R8 ;  /* 0x0000000829087221 */ /* 0x060fe20000010100 */
[----:B------:R-:W-:Y:S03]  /*7080*/  STS [R6+0xc00], R19 ;  /* 0x000c001306007388 */ /* 0x000fe60000000800 */
[----:B------:R-:W-:Y:S02]  /*7090*/  FMUL.FTZ R8, R8, 1.4426950216293334961 ;  /* 0x3fb8aa3b08087820 */ /* 0x000fe40000410000 */
[----:B------:R-:W1:Y:S01]  /*70a0*/  MUFU.EX2 R25, R22 ;  /* 0x0000001600197308 */ /* 0x000e620000000800 */
[----:B--2---:R-:W-:Y:S01]  /*70b0*/  FADD.FTZ R10, R10, R21 ;  /* 0x000000150a0a7221 */ /* 0x004fe20000010000 */
[----:B0-----:R-:W-:Y:S01]  /*70c0*/  FADD.FTZ R12, -R41, R12 ;  /* 0x0000000c290c7221 */ /* 0x001fe20000010100 */
[----:B------:R-:W-:Y:S03]  /*70d0*/  STS [R6+0x1000], R21 ;  /* 0x0010001506007388 */ /* 0x000fe60000000800 */
[----:B------:R-:W-:-:S02]  /*70e0*/  FMUL.FTZ R12, R12, 1.4426950216293334961 ;  /* 0x3fb8aa3b0c0c7820 */ /* 0x000fc40000410000 */
[----:B------:R-:W0:Y:S01]  /*70f0*/  MUFU.EX2 R27, R24 ;  /* 0x00000018001b7308 */ /* 0x000e220000000800 */
[----:B----4-:R-:W-:Y:S01]  /*7100*/  FADD.FTZ R10, R10, R23 ;  /* 0x000000170a0a7221 */ /* 0x010fe20000010000 */
[----:B------:R-:W-:Y:S06]  /*7110*/  STS [R6+0x1400], R23 ;  /* 0x0014001706007388 */ /* 0x000fec0000000800 */
[----:B------:R-:W2:Y:S01]  /*7120*/  MUFU.EX2 R29, R26 ;  /* 0x0000001a001d7308 */ /* 0x000ea20000000800 */
[----:B-1----:R-:W-:Y:S01]  /*7130*/  FADD.FTZ R10, R10, R25 ;  /* 0x000000190a0a7221 */ /* 0x002fe20000010000 */
[----:B---3--:R-:W-:Y:S01]  /*7140*/  FADD.FTZ R14, -R41, R14 ;  /* 0x0000000e290e7221 */ /* 0x008fe20000010100 */
[----:B------:R-:W-:Y:S03]  /*7150*/  STS [R6+0x1800], R25 ;  /* 0x0018001906007388 */ /* 0x000fe60000000800 */
[----:B------:R-:W-:-:S02]  /*7160*/  FMUL.FTZ R14, R14, 1.4426950216293334961 ;  /* 0x3fb8aa3b0e0e7820 */ /* 0x000fc40000410000 */
        /* <DEDUP_REMOVED lines=19> */
[----:B0-----:R-:W-:Y:S01]  /*72a0*/  IADD3 R6, PT, PT, R6, 0x4000, RZ ;  /* 0x0000400006067810 */ /* 0x001fe20007ffe0ff */
[----:B------:R-:W-:Y:S06]  /*72b0*/  @!P1 BRA `(.L_x_4236) ;  /* 0xfffffff800709947 */ /* 0x000fec000383ffff */
.L_x_4235:
[----:B------:R-:W-:Y:S05]  /*72c0*/  BSYNC.RECONVERGENT B1 ;  /* 0x0000000000017941 */ /* 0x000fea0003800200 */
.L_x_4234:
        /* <DEDUP_REMOVED lines=10> */
[----:B------:R-:W2:Y:S04]  /*7370*/  LDS R14, [R6+0x800] ;  /* 0x00080000060e7984 */ /* 0x000ea80000000800 */
[----:B---3--:R-:W3:Y:S04]  /*7380*/  LDS R16, [R6+0xc00] ;  /* 0x000c000006107984 */ /* 0x008ee80000000800 */
[----:B------:R-:W3:Y:S04]  /*7390*/  LDS R18, [R6+0x1000] ;  /* 0x0010000006127984 */ /* 0x000ee80000000800 */
[----:B------:R-:W3:Y:S01]  /*73a0*/  LDS R20, [R6+0x1400] ;  /* 0x0014000006147984 */ /* 0x000ee20000000800 */
        /* <DEDUP_REMOVED lines=41> */
.L_x_4238:
[----:B------:R-:W-:Y:S05]  /*7640*/  BSYNC.RECONVERGENT B1 ;  /* 0x0000000000017941 */ /* 0x000fea0003800200 */
.L_x_4237:
[----:B------:R-:W-:-:S13]  /*7650*/  ISETP.GT.AND P1, PT, R13, UR42, PT ;  /* 0x0000002a0d007c0c */ /* 0x000fda000bf24270 */
[----:B------:R-:W-:Y:S05]  /*7660*/  @!P0 BRA P1, `(.L_x_4229) ;  /* 0x0000000400f08947 */ /* 0x000fea0000800000 */
[----:B------:R-:W0:Y:S04]  /*7670*/  LDS R7, [R6+-0x800] ;  /* 0xfff8000006077984 */ /* 0x000e280000000800 */
[----:B------:R-:W1:Y:S04]  /*7680*/  LDS R9, [R6] ;  /* 0x0000000006097984 */ /* 0x000e680000000800 */
[----:B------:R-:W4:Y:S04]  /*7690*/  LDS R8, [R6+-0x400] ;  /* 0xfffc000006087984 */ /* 0x000f280000000800 */
        /* <DEDUP_REMOVED lines=22> */
.L_x_4230:
[----:B------:R-:W-:Y:S01]  /*7800*/  MOV R8, UR9 ;  /* 0x0000000900087c02 */ /* 0x000fe20008000f00 */
[----:B------:R-:W3:Y:S01]  /*7810*/  S2UR UR5, SR_CTAID.Y ;  /* 0x00000000000579c3 */ /* 0x000ee20000002600 */
[----:B------:R-:W-:Y:S01]  /*7820*/  LOP3.LUT R7, RZ, R0, RZ, 0x33, !PT ;  /* 0x00000000ff077212 */ /* 0x000fe200078e33ff */
[----:B------:R-:W-:Y:S01]  /*7830*/  BSSY.RECONVERGENT B1, `(.L_x_4239) ;  /* 0x0000027000017945 */ /* 0x000fe20003800200 */
[----:B------:R-:W-:Y:S01]  /*7840*/  VIADDMNMX R8, R5, 0x100, R8, !PT ;  /* 0x0000010005087846 */ /* 0x000fe20007800108 */
[----:B------:R-:W-:-:S03]  /*7850*/  HFMA2 R10, -RZ, RZ, 0, 0 ;  /* 0x00000000ff0a7431 */ /* 0x000fc600000001ff */
[----:B------:R-:W-:Y:S01]  /*7860*/  IADD3 R7, PT, PT, -R3, R8, R7 ;  /* 0x0000000803077210 */ /* 0x000fe20007ffe107 */
[----:B------:R-:W3:Y:S03]  /*7870*/  LDC R6, c[0x0][0x3f4] ;  /* 0x0000fd00ff067b82 */ /* 0x000ee60000000800 */
[C---:B------:R-:W-:Y:S02]  /*7880*/  LOP3.LUT R8, R7.reuse, 0x300, RZ, 0xc0, !PT ;  /* 0x0000030007087812 */ /* 0x040fe400078ec0ff */
[----:B------:R-:W-:Y:S02]  /*7890*/  ISETP.GE.U32.AND P1, PT, R7, 0x300, PT ;  /* 0x000003000700780c */ /* 0x000fe40003f26070 */
[----:B------:R-:W-:Y:S01]  /*78a0*/  ISETP.NE.AND P0, PT, R8, 0x300, PT ;  /* 0x000003000800780c */ /* 0x000fe20003f05270 */
[----:B------:R-:W-:Y:S02]  /*78b0*/  IMAD.MOV.U32 R8, RZ, RZ, R5 ;  /* 0x000000ffff087224 */ /* 0x000fe400078e0005 */
[----:B---3--:R-:W-:-:S05]  /*78c0*/  IMAD R17, R6, UR5, RZ ;  /* 0x0000000506117c24 */ /* 0x008fca000f8e02ff */
[----:B------:R-:W-:-:S05]  /*78d0*/  SHF.R.S32.HI R16, RZ, 0x1f, R17 ;  /* 0x0000001fff107819 */ /* 0x000fca0000011411 */
[----:B------:R-:W-:Y:S05]  /*78e0*/  @!P0 BRA `(.L_x_4240) ;  /* 0x00000000006c8947 */ /* 0x000fea0003800000 */
[----:B------:R-:W-:Y:S01]  /*78f0*/  UIADD3 UR5, UPT, UPT, UR6, 0x240, URZ ;  /* 0x0000024006057890 */ /* 0x000fe2000fffe0ff */
[----:B------:R-:W-:Y:S02]  /*7900*/  LEA.HI R6, R7, 0x1, RZ, 0x18 ;  /* 0x0000000107067811 */ /* 0x000fe400078fc0ff */
[----:B------:R-:W-:Y:S01]  /*7910*/  IADD3 R14, P0, P2, R17, R14, R5 ;  /* 0x0000000e110e7210 */ /* 0x000fe20007a1e005 */
[----:B------:R-:W-:Y:S01]  /*7920*/  ULEA UR5, UR7, UR5, 0x18 ;  /* 0x0000000507057291 */ /* 0x000fe2000f8ec0ff */
[----:B------:R-:W-:Y:S02]  /*7930*/  LOP3.LUT R6, R6, 0x3, RZ, 0xc0, !PT ;  /* 0x0000000306067812 */ /* 0x000fe400078ec0ff */
[----:B------:R-:W-:Y:S02]  /*7940*/  IADD3.X R7, PT, PT, R16, R15, RZ, P0, P2 ;  /* 0x0000000f10077210 */ /* 0x000fe400007e44ff */
[----:B------:R-:W-:Y:S01]  /*7950*/  MOV R10, RZ ;  /* 0x000000ff000a7202 */ /* 0x000fe20000000f00 */
[----:B------:R-:W-:Y:S01]  /*7960*/  IMAD.MOV R11, RZ, RZ, -R6 ;  /* 0x000000ffff0b7224 */ /* 0x000fe200078e0a06 */
[----:B------:R-:W-:-:S02]  /*7970*/  MOV R8, R5 ;  /* 0x0000000500087202 */ /* 0x000fc40000000f00 */
[----:B------:R-:W-:-:S07]  /*7980*/  LEA R9, R0, UR5, 0x2 ;  /* 0x0000000500097c11 */ /* 0x000fce000f8e10ff */
.L_x_4241:
[----:B------:R-:W-:-:S06]  /*7990*/  MOV R6, R14 ;  /* 0x0000000e00067202 */ /* 0x000fcc0000000f00 */
[----:B------:R0:W3:Y:S01]  /*79a0*/  LDG.E.U8 R6, desc[UR36][R6.64] ;  /* 0x0000002406067981 */ /* 0x0000e2000c1e1100 */
[----:B------:R-:W-:Y:S01]  /*79b0*/  VIADD R11, R11, 0x1 ;  /* 0x000000010b0b7836 */ /* 0x000fe20000000000 */
[----:B------:R-:W-:Y:S02]  /*79c0*/  IADD3 R14, P2, PT, R14, 0x100, RZ ;  /* 0x000001000e0e7810 */ /* 0x000fe40007f5e0ff */
[----:B------:R-:W-:Y:S02]  /*79d0*/  IADD3 R8, PT, PT, R8, 0x100, RZ ;  /* 0x0000010008087810 */ /* 0x000fe40007ffe0ff */
[----:B0-----:R-:W-:Y:S02]  /*79e0*/  IADD3.X R7, PT, PT, RZ, R7, RZ, P2, !PT ;  /* 0x00000007ff077210 */ /* 0x001fe400017fe4ff */
[----:B---3--:R-:W-:-:S13]  /*79f0*/  ISETP.NE.AND P0, PT, R6, RZ, PT ;  /* 0x000000ff0600720c */ /* 0x008fda0003f05270 */
        /* <DEDUP_REMOVED lines=10> */
.L_x_4240:
[----:B------:R-:W-:Y:S05]  /*7aa0*/  BSYNC.RECONVERGENT B1 ;  /* 0x0000000000017941 */ /* 0x000fea0003800200 */
.L_x_4239:
[----:B------:R-:W-:Y:S05]  /*7ab0*/  @!P1 BRA `(.L_x_4229) ;  /* 0x0000000000dc9947 */ /* 0x000fea0003800000 */
[----:B------:R-:W0:Y:S01]  /*7ac0*/  S2R R14, SR_CgaCtaId ;  /* 0x00000000000e7919 */ /* 0x000e220000008800 */
[----:B------:R-:W3:Y:S01]  /*7ad0*/  LDCU.64 UR10, c[0x0][0x420] ;  /* 0x00008400ff0a77ac */ /* 0x000ee20008000a00 */
[----:B------:R-:W-:Y:S02]  /*7ae0*/  MOV R6, 0x400 ;  /* 0x0000040000067802 */ /* 0x000fe40000000f00 */
[----:B------:R-:W-:Y:S02]  /*7af0*/  SHF.L.U32 R7, R3, 0x2, RZ ;  /* 0x0000000203077819 */ /* 0x000fe400000006ff */
[----:B------:R-:W-:-:S03]  /*7b00*/  IADD3 R9, PT, PT, R6, 0x240, RZ ;  /* 0x0000024006097810 */ /* 0x000fc60007ffe0ff */
[----:B------:R-:W-:Y:S01]  /*7b10*/  IMAD R6, R8, 0x4, -R7 ;  /* 0x0000000408067824 */ /* 0x000fe200078e0a07 */
[----:B---3--:R-:W-:-:S04]  /*7b20*/  IADD3 R12, P0, P1, R17, UR10, R8 ;  /* 0x0000000a110c7c10 */ /* 0x008fc8000f91e008 */
[----:B------:R-:W-:Y:S02]  /*7b30*/  IADD3 R12, P2, PT, R12, 0x200, RZ ;  /* 0x000002000c0c7810 */ /* 0x000fe40007f5e0ff */
[----:B------:R-:W-:-:S04]  /*7b40*/  IADD3.X R7, PT, PT, R16, UR11, RZ, P0, P1 ;  /* 0x0000000b10077c10 */ /* 0x000fc800087e24ff */
[----:B------:R-:W-:Y:S02]  /*7b50*/  IADD3.X R7, PT, PT, RZ, R7, RZ, P2, !PT ;  /* 0x00000007ff077210 */ /* 0x000fe400017fe4ff */
[----:B0-----:R-:W-:-:S04]  /*7b60*/  LEA R9, R14, R9, 0x18 ;  /* 0x000000090e097211 */ /* 0x001fc800078ec0ff */
[----:B------:R-:W-:-:S07]  /*7b70*/  IADD3 R9, PT, PT, R6, 0x800, R9 ;  /* 0x0000080006097810 */ /* 0x000fce0007ffe009 */
.L_x_4242:
[----:B------:R-:W-:-:S05]  /*7b80*/  MOV R6, R12 ;  /* 0x0000000c00067202 */ /* 0x000fca0000000f00 */
[----:B------:R-:W3:Y:S04]  /*7b90*/  LDG.E.U8 R13, desc[UR36][R6.64+-0x200] ;  /* 0xfffe0024060d7981 */ /* 0x000ee8000c1e1100 */
[----:B------:R-:W4:Y:S04]  /*7ba0*/  LDG.E.U8 R11, desc[UR36][R6.64+-0x100] ;  /* 0xffff0024060b7981 */ /* 0x000f28000c1e1100 */
[----:B------:R-:W5:Y:S04]  /*7bb0*/  LDG.E.U8 R12, desc[UR36][R6.64] ;  /* 0x00000024060c7981 */ /* 0x000f68000c1e1100 */
[----:B------:R-:W2:Y:S01]  /*7bc0*/  LDG.E.U8 R14, desc[UR36][R6.64+0x100] ;  /* 0x00010024060e7981 */ /* 0x000ea2000c1e1100 */
[----:B------:R-:W-:Y:S01]  /*7bd0*/  MOV R16, RZ ;  /* 0x000000ff00107202 */ /* 0x000fe20000000f00 */
[----:B------:R-:W-:Y:S01]  /*7be0*/  IMAD.MOV.U32 R18, RZ, RZ, RZ ;  /* 0x000000ffff127224 */ /* 0x000fe200078e00ff */
[----:B------:R-:W-:-:S02]  /*7bf0*/  IADD3 R8, PT, PT, R8, 0x400, RZ ;  /* 0x0000040008087810 */ /* 0x000fc40007ffe0ff */
[----:B---3--:R-:W-:Y:S02]  /*7c00*/  ISETP.NE.AND P0, PT, R13, RZ, PT ;  /* 0x000000ff0d00720c */ /* 0x008fe40003f05270 */
[----:B----4-:R-:W-:Y:S02]  /*7c10*/  ISETP.NE.AND P1, PT, R11, RZ, PT ;  /* 0x000000ff0b00720c */ /* 0x010fe40003f25270 */
[----:B-----5:R-:W-:Y:S02]  /*7c20*/  ISETP.NE.AND P2, PT, R12, RZ, PT ;  /* 0x000000ff0c00720c */ /* 0x020fe40003f45270 */
[----:B--2---:R-:W-:-:S07]  /*7c30*/  ISETP.NE.AND P3, PT, R14, RZ, PT ;  /* 0x000000ff0e00720c */ /* 0x004fce0003f65270 */
[----:B------:R-:W1:Y:S01]  /*7c40*/  @!P0 LDS R11, [R9+-0x800] ;  /* 0xfff80000090b8984 */ /* 0x000e620000000800 */
[----:B------:R-:W-:-:S03]  /*7c50*/  HFMA2 R14, -RZ, RZ, 0, 0 ;  /* 0x00000000ff0e7431 */ /* 0x000fc600000001ff */
        /* <DEDUP_REMOVED lines=10> */
[----:B------:R-:W-:Y:S01]  /*7d00*/  ISETP.GT.AND P0, PT, R8, UR42, PT ;  /* 0x0000002a08007c0c */ /* 0x000fe2000bf04270 */
[----:B---3--:R-:W-:Y:S02]  /*7d10*/  @!P3 FADD.FTZ R17, -R41, R17 ;  /* 0x000000112911b221 */ /* 0x008fe40000010100 */
[----:B------:R-:W-:Y:S02]  /*7d20*/  @!P2 FMUL.FTZ R15, R15, 1.4426950216293334961 ;  /* 0x3fb8aa3b0f0fa820 */ /* 0x000fe40000410000 */
[----:B------:R1:W2:Y:S01]  /*7d30*/  @!P1 MUFU.EX2 R14, R13 ;  /* 0x0000000d000e9308 */ /* 0x0002a20000000800 */
[----:B------:R-:W-:Y:S01]  /*7d40*/  @!P3 FMUL.FTZ R17, R17, 1.4426950216293334961 ;  /* 0x3fb8aa3b1111b820 */ /* 0x000fe20000410000 */
[----:B0-----:R-:W-:-:S04]  /*7d50*/  IADD3 R12, P1, PT, R6, 0x400, RZ ;  /* 0x00000400060c7810 */ /* 0x001fc80007f3e0ff */
[----:B------:R-:W-:Y:S02]  /*7d60*/  IADD3.X R7, PT, PT, RZ, R7, RZ, P1, !PT ;  /* 0x00000007ff077210 */ /* 0x000fe40000ffe4ff */
        /* <DEDUP_REMOVED lines=12> */
.L_x_4229:
[----:B------:R-:W-:Y:S05]  /*7e30*/  BSYNC.RECONVERGENT B0 ;  /* 0x0000000000007941 */ /* 0x000fea0003800200 */
.L_x_4228:
[----:B0-----:R-:W0:Y:S01]  /*7e40*/  SHFL.BFLY PT, R7, R10, 0x10, 0x1f ;  /* 0x0e001f000a077f89 */ /* 0x001e2200000e0000 */
[C---:B------:R-:W-:Y:S01]  /*7e50*/  ISETP.NE.AND P0, PT, R2.reuse, RZ, PT ;  /* 0x000000ff0200720c */ /* 0x040fe20003f05270 */
[----:B------:R-:W4:Y:S01]  /*7e60*/  LDCU UR5, c[0x0][0x40c] ;  /* 0x00008180ff0577ac */ /* 0x000f220008000800 */
[----:B------:R-:W-:Y:S01]  /*7e70*/  ISETP.GT.U32.AND P1, PT, R2, 0x7, PT ;  /* 0x000000070200780c */ /* 0x000fe20003f24070 */
[----:B---3--:R-:W3:Y:S01]  /*7e80*/  S2R R18, SR_CTAID.X ;  /* 0x0000000000127919 */ /* 0x008ee20000002500 */
[----:B------:R-:W-:Y:S01]  /*7e90*/  SHF.R.U32.HI R2, RZ, 0x5, R0 ;  /* 0x00000005ff027819 */ /* 0x000fe20000011600 */
[----:B------:R-:W4:Y:S01]  /*7ea0*/  LDCU UR6, c[0x0][0x3f4] ;  /* 0x00007e80ff0677ac */ /* 0x000f220008000800 */
[----:B------:R-:W3:Y:S01]  /*7eb0*/  S2UR UR7, SR_CTAID.Y ;  /* 0x00000000000779c3 */ /* 0x000ee20000002600 */
[----:B0-----:R-:W-:-:S06]  /*7ec0*/  FADD.FTZ R7, R7, R10 ;  /* 0x0000000a07077221 */ /* 0x001fcc0000010000 */
[----:B------:R-:W-:Y:S01]  /*7ed0*/  @!P0 LEA R10, R2, UR8, 0x2 ;  /* 0x00000008020a8c11 */ /* 0x000fe2000f8e10ff */
[----:B------:R-:W0:Y:S01]  /*7ee0*/  LDCU.U8 UR8, c[0x0][0x48c] ;  /* 0x00009180ff0877ac */ /* 0x000e220008000000 */
[----:B------:R-:W5:Y:S01]  /*7ef0*/  SHFL.BFLY PT, R6, R7, 0x8, 0x1f ;  /* 0x0d001f0007067f89 */ /* 0x000f6200000e0000 */
[----:B----4-:R-:W-:-:S04]  /*7f00*/  UISETP.LT.AND UP0, UPT, UR6, UR5, UPT ;  /* 0x000000050600728c */ /* 0x010fc8000bf01270 */
[----:B------:R-:W-:-:S04]  /*7f10*/  USEL UR5, UR6, UR5, UP0 ;  /* 0x0000000506057287 */ /* 0x000fc80008000000 */
[----:B------:R-:W-:-:S04]  /*7f20*/  UIADD3 UR5, UPT, UPT, UR5, 0x4, URZ ;  /* 0x0000000405057890 */ /* 0x000fc8000fffe0ff */
[----:B------:R-:W-:-:S04]  /*7f30*/  USHF.R.S32.HI UR6, URZ, 0x1f, UR5 ;  /* 0x0000001fff067899 */ /* 0x000fc80008011405 */
[----:B------:R-:W-:-:S04]  /*7f40*/  ULEA.HI UR6, UR6, UR5, URZ, 0x2 ;  /* 0x0000000506067291 */ /* 0x000fc8000f8f10ff */
[----:B------:R-:W-:Y:S01]  /*7f50*/  USHF.L.U32 UR6, UR6, 0x2, URZ ;  /* 0x0000000206067899 */ /* 0x000fe200080006ff */
[----:B-----5:R-:W-:-:S03]  /*7f60*/  FADD.FTZ R6, R7, R6 ;  /* 0x0000000607067221 */ /* 0x020fc60000010000 */
[----:B------:R-:W-:Y:S02]  /*7f70*/  ULOP3.LUT UR6, UR6, 0xfffffff0, URZ, 0xc0, !UPT ;  /* 0xfffffff006067892 */ /* 0x000fe4000f8ec0ff */
[----:B------:R-:W4:Y:S02]  /*7f80*/  SHFL.BFLY PT, R9, R6, 0x4, 0x1f ;  /* 0x0c801f0006097f89 */ /* 0x000f2400000e0000 */
[----:B----4-:R-:W-:-:S05]  /*7f90*/  FADD.FTZ R9, R6, R9 ;  /* 0x0000000906097221 */ /* 0x010fca0000010000 */
[----:B------:R-:W4:Y:S02]  /*7fa0*/  SHFL.BFLY PT, R8, R9, 0x2, 0x1f ;  /* 0x0c401f0009087f89 */ /* 0x000f2400000e0000 */
[----:B----4-:R-:W-:Y:S02]  /*7fb0*/  FADD.FTZ R8, R9, R8 ;  /* 0x0000000809087221 */ /* 0x010fe40000010000 */
[----:B------:R-:W3:Y:S03]  /*7fc0*/  LDC R9, c[0x0][0x3f8] ;  /* 0x0000fe00ff097b82 */ /* 0x000ee60000000800 */
[----:B------:R-:W4:Y:S01]  /*7fd0*/  SHFL.BFLY PT, R11, R8, 0x1, 0x1f ;  /* 0x0c201f00080b7f89 */ /* 0x000f2200000e0000 */
[----:B---3--:R-:W-:Y:S02]  /*7fe0*/  IMAD R23, R9, UR7, R18 ;  /* 0x0000000709177c24 */ /* 0x008fe4000f8e0212 */
[----:B----4-:R-:W-:-:S05]  /*7ff0*/  FADD.FTZ R11, R8, R11 ;  /* 0x0000000b080b7221 */ /* 0x010fca0000010000 */
[----:B------:R-:W-:Y:S01]  /*8000*/  @!P0 STS [R10+0x20], R11 ;  /* 0x0000200b0a008388 */ /* 0x000fe20000000800 */
[----:B------:R-:W-:Y:S01]  /*8010*/  BAR.SYNC.DEFER_BLOCKING 0x0 ;  /* 0x0000000000007b1d */ /* 0x000fe20000010000 */
[----:B0-----:R-:W-:-:S05]  /*8020*/  ISETP.NE.AND P0, PT, RZ, UR8, PT ;  /* 0x00000008ff007c0c */ /* 0x001fca000bf05270 */
[----:B------:R-:W0:Y:S01]  /*8030*/  @!P1 LDS R11, [R4+0x20] ;  /* 0x00002000040b9984 */ /* 0x000e220000000800 */
[----:B------:R-:W-:-:S03]  /*8040*/  ISETP.GT.AND P1, PT, R5, UR42, PT ;  /* 0x0000002a05007c0c */ /* 0x000fc6000bf24270 */
        /* <DEDUP_REMOVED lines=9> */
[----:B------:R0:W3:Y:S01]  /*80e0*/  MUFU.RCP R15, R4 ;  /* 0x00000004000f7308 */ /* 0x0000e20000001000 */
[----:B------:R-:W-:Y:S05]  /*80f0*/  @!P0 BRA `(.L_x_4243) ;  /* 0x0000000000188947 */ /* 0x000fea0003800000 */
[----:B0-----:R-:W0:Y:S08]  /*8100*/  LDC R4, c[0x0][0x488] ;  /* 0x00012200ff047b82 */ /* 0x001e300000000800 */
[----:B------:R-:W0:Y:S08]  /*8110*/  LDC R6, c[0x0][0x40c] ;  /* 0x00010300ff067b82 */ /* 0x000e300000000800 */
[----:B------:R-:W4:Y:S01]  /*8120*/  LDC R7, c[0x0][0x3f4] ;  /* 0x0000fd00ff077b82 */ /* 0x000f220000000800 */
[----:B0-----:R-:W-:-:S04]  /*8130*/  IMAD R4, R23, R4, R6 ;  /* 0x0000000417047224 */ /* 0x001fc800078e0206 */
[----:B----4-:R-:W-:-:S05]  /*8140*/  IMAD R6, R4, R7, RZ ;  /* 0x0000000704067224 */ /* 0x010fca00078e02ff */
[----:B------:R-:W-:-:S07]  /*8150*/  SHF.R.S32.HI R7, RZ, 0x1f, R6 ;  /* 0x0000001fff077819 */ /* 0x000fce0000011406 */
.L_x_4243:
[----:B------:R-:W-:Y:S04]  /*8160*/  BSSY.RECONVERGENT B0, `(.L_x_4244) ;  /* 0x0000062000007945 */ /* 0x000fe80003800200 */
[----:B------:R-:W-:Y:S05]  /*8170*/  @P1 BRA `(.L_x_4245) ;  /* 0x0000000400801947 */ /* 0x000fea0003800000 */
[----:B0-----:R-:W-:Y:S01]  /*8180*/  MOV R4, UR9 ;  /* 0x0000000900047c02 */ /* 0x001fe20008000f00 */
[----:B------:R-:W-:Y:S01]  /*8190*/  BSSY.RECONVERGENT B1, `(.L_x_4246) ;  /* 0x0000029000017945 */ /* 0x000fe20003800200 */
[----:B------:R-:W-:Y:S02]  /*81a0*/  LOP3.LUT R8, RZ, R0, RZ, 0x33, !PT ;  /* 0x00000000ff087212 */ /* 0x000fe400078e33ff */
[----:B------:R-:W-:-:S04]  /*81b0*/  VIADDMNMX R4, R5, 0x100, R4, !PT ;  /* 0x0000010005047846 */ /* 0x000fc80007800104 */
        /* <DEDUP_REMOVED lines=15> */
[----:B------:R-:W-:Y:S02]  /*82b0*/  LEA R8, R0, UR6, 0x1 ;  /* 0x0000000600087c11 */ /* 0x000fe4000f8e08ff */
[----:B------:R-:W-:Y:S02]  /*82c0*/  IADD3 R5, PT, PT, R5, R10, RZ ;  /* 0x0000000a05057210 */ /* 0x000fe40007ffe0ff */
[----:B------:R-:W-:Y:S02]  /*82d0*/  IADD3 R11, PT, PT, -R4, RZ, RZ ;  /* 0x000000ff040b7210 */ /* 0x000fe40007ffe1ff */
[----:B----4-:R-:W-:-:S04]  /*82e0*/  LEA R12, P1, R13, UR10, 0x2 ;  /* 0x0000000a0d0c7c11 */ /* 0x010fc8000f8210ff */
[----:B------:R-:W-:Y:S01]  /*82f0*/  LEA.HI.X R13, R13, UR11, R14, 0x2, P1 ;  /* 0x0000000b0d0d7c11 */ /* 0x000fe200088f140e */
[----:B0-----:R-:W-:-:S06]  /*8300*/  ULEA UR5, UR7, UR5, 0x18 ;  /* 0x0000000507057291 */ /* 0x001fcc000f8ec0ff */
[----:B------:R-:W-:Y:S01]  /*8310*/  VIADD R4, R8, UR5 ;  /* 0x0000000508047c36 */ /* 0x000fe20008000000 */
[----:B------:R-:W-:-:S07]  /*8320*/  LEA R10, R0, UR5, 0x2 ;  /* 0x00000005000a7c11 */ /* 0x000fce000f8e10ff */
.L_x_4248:
[----:B----4-:R0:W3:Y:S01]  /*8330*/  LDS R8, [R10] ;  /* 0x000000000a087984 */ /* 0x0100e20000000800 */
[----:B------:R-:W-:Y:S01]  /*8340*/  @P0 MOV R9, R13 ;  /* 0x0000000d00090202 */ /* 0x000fe20000000f00 */
[----:B------:R-:W-:-:S05]  /*8350*/  VIADD R11, R11, 0x1 ;  /* 0x000000010b0b7836 */ /* 0x000fca0000000000 */
[----:B------:R-:W-:Y:S02]  /*8360*/  ISETP.NE.AND P3, PT, R11, RZ, PT ;  /* 0x000000ff0b00720c */ /* 0x000fe40003f65270 */
[----:B0-----:R-:W-:Y:S01]  /*8370*/  IADD3 R10, PT, PT, R10, 0x400, RZ ;  /* 0x000004000a0a7810 */ /* 0x001fe20007ffe0ff */
[----:B---3--:R-:W-:-:S05]  /*8380*/  FMUL.FTZ R17, R8, R15 ;  /* 0x0000000f08117220 */ /* 0x008fca0000410000 */
        /* <DEDUP_REMOVED lines=9> */
.L_x_4247:
[----:B------:R-:W-:Y:S05]  /*8420*/  BSYNC.RECONVERGENT B1 ;  /* 0x0000000000017941 */ /* 0x000fea0003800200 */
.L_x_4246:
[----:B------:R-:W-:Y:S05]  /*8430*/  @!P2 BRA `(.L_x_4245) ;  /* 0x0000000000d0a947 */ /* 0x000fea0003800000 */
[----:B----4-:R-:W0:Y:S01]  /*8440*/  S2R R9, SR_CgaCtaId ;  /* 0x0000000000097919 */ /* 0x010e220000008800 */
[----:B------:R-:W4:Y:S01]  /*8450*/  LDCU.64 UR10, c[0x0][0x480] ;  /* 0x00009000ff0a77ac */ /* 0x000f220008000a00 */
[----:B------:R-:W-:Y:S02]  /*8460*/  MOV R4, 0x400 ;  /* 0x0000040000047802 */ /* 0x000fe40000000f00 */
[C---:B------:R-:W-:Y:S01]  /*8470*/  IADD3 R8, P0, PT, R5.reuse, R6, RZ ;  /* 0x0000000605087210 */ /* 0x040fe20007f1e0ff */
[----:B------:R-:W-:Y:S01]  /*8480*/  UISETP.NE.AND UP0, UPT, UR8, URZ, UPT ;  /* 0x000000ff0800728c */ /* 0x000fe2000bf05270 */
[----:B------:R-:W-:Y:S02]  /*8490*/  IADD3 R4, PT, PT, R4, 0x240, RZ ;  /* 0x0000024004047810 */ /* 0x000fe40007ffe0ff */
[----:B------:R-:W-:Y:S02]  /*84a0*/  LEA R6, R5, UR6, 0x1 ;  /* 0x0000000605067c11 */ /* 0x000fe4000f8e08ff */
[----:B------:R-:W-:-:S02]  /*84b0*/  IADD3.X R7, PT, PT, RZ, R7, RZ, P0, !PT ;  /* 0x00000007ff077210 */ /* 0x000fc400007fe4ff */
[----:B------:R-:W-:Y:S01]  /*84c0*/  ISETP.NE.AND P1, PT, RZ, UR8, PT ;  /* 0x00000008ff007c0c */ /* 0x000fe2000bf25270 */
[----:B------:R-:W-:Y:S01]  /*84d0*/  IMAD R6, R3, -0x2, R6 ;  /* 0xfffffffe03067824 */ /* 0x000fe200078e0206 */
[----:B------:R-:W-:Y:S02]  /*84e0*/  PLOP3.LUT P0, PT, PT, PT, UP0, 0x80, 0x8 ;  /* 0x000000000008781c */ /* 0x000fe40003f0f008 */
[----:B----4-:R-:W-:-:S04]  /*84f0*/  LEA R10, P3, R8, UR10, 0x2 ;  /* 0x0000000a080a7c11 */ /* 0x010fc8000f8610ff */
[----:B------:R-:W-:Y:S02]  /*8500*/  IADD3 R10, P2, PT, R10, 0x800, RZ ;  /* 0x000008000a0a7810 */ /* 0x000fe40007f5e0ff */
[----:B------:R-:W-:-:S04]  /*8510*/  LEA.HI.X R7, R8, UR11, R7, 0x2, P3 ;  /* 0x0000000b08077c11 */ /* 0x000fc800098f1407 */
[----:B------:R-:W-:Y:S02]  /*8520*/  IADD3.X R11, PT, PT, RZ, R7, RZ, P2, !PT ;  /* 0x00000007ff0b7210 */ /* 0x000fe400017fe4ff */
[----:B0-----:R-:W-:Y:S01]  /*8530*/  LEA R9, R9, R4, 0x18 ;  /* 0x0000000409097211 */ /* 0x001fe200078ec0ff */
[----:B------:R-:W-:-:S03]  /*8540*/  IMAD.SHL.U32 R4, R3, 0x4, RZ ;  /* 0x0000000403047824 */ /* 0x000fc600078e00ff */
[----:B------:R-:W-:Y:S02]  /*8550*/  IADD3 R8, PT, PT, R6, 0x400, R9 ;  /* 0x0000040006087810 */ /* 0x000fe40007ffe009 */
[----:B------:R-:W-:-:S04]  /*8560*/  LEA R4, R5, -R4, 0x2 ;  /* 0x8000000405047211 */ /* 0x000fc800078e10ff */
[----:B------:R-:W-:-:S07]  /*8570*/  IADD3 R4, PT, PT, R4, 0x800, R9 ;  /* 0x0000080004047810 */ /* 0x000fce0007ffe009 */
.L_x_4249:
[----:B------:R-:W3:Y:S01]  /*8580*/  LDS R6, [R4+-0x800] ;  /* 0xfff8000004067984 */ /* 0x000ee20000000800 */
[----:B------:R-:W-:-:S04]  /*8590*/  IADD3 R5, PT, PT, R5, 0x400, RZ ;  /* 0x0000040005057810 */ /* 0x000fc80007ffe0ff */
[----:B------:R-:W-:Y:S01]  /*85a0*/  ISETP.GT.AND P2, PT, R5, UR42, PT ;  /* 0x0000002a05007c0c */ /* 0x000fe2000bf44270 */
[----:B---3--:R-:W-:-:S05]  /*85b0*/  FMUL.FTZ R13, R6, R15 ;  /* 0x0000000f060d7220 */ /* 0x008fca0000410000 */
        /* <DEDUP_REMOVED lines=14> */
[----:B0-----:R-:W-:Y:S01]  /*86a0*/  IMAD.MOV.U32 R6, RZ, RZ, R10 ;  /* 0x000000ffff067224 */ /* 0x001fe200078e000a */
[----:B---3--:R-:W-:-:S04]  /*86b0*/  IADD3 R4, PT, PT, R4, 0x1000, RZ ;  /* 0x0000100004047810 */ /* 0x008fc80007ffe0ff */
[----:B------:R-:W-:Y:S01]  /*86c0*/  @P0 STG.E desc[UR36][R6.64+-0x800], R13 ;  /* 0xfff8000d06000986 */ /* 0x000fe2000c101924 */
[----:B------:R-:W-:Y:S02]  /*86d0*/  PLOP3.LUT P0, PT, P1, PT, PT, 0x80, 0x8 ;  /* 0x000000000008781c */ /* 0x000fe40000f0f070 */
[----:B------:R-:W-:-:S05]  /*86e0*/  IADD3 R10, P3, PT, R6, 0x1000, RZ ;  /* 0x00001000060a7810 */ /* 0x000fca0007f7e0ff */
[----:B------:R-:W-:-:S06]  /*86f0*/  IMAD.X R11, RZ, RZ, R7, P3 ;  /* 0x000000ffff0b7224 */ /* 0x000fcc00018e0607 */
        /* <DEDUP_REMOVED lines=8> */
.L_x_4245:
[----:B------:R-:W-:Y:S05]  /*8780*/  BSYNC.RECONVERGENT B0 ;  /* 0x0000000000007941 */ /* 0x000fea0003800200 */
.L_x_4244:
[----:B------:R-:W-:Y:S01]  /*8790*/  USHF.R.S32.HI UR5, URZ, 0x1f, UR42 ;  /* 0x0000001fff057899 */ /* 0x000fe2000801142a */
[----:B------:R-:W-:Y:S01]  /*87a0*/  IMAD.SHL.U32 R19, R0, 0x8, RZ ;  /* 0x0000000800137824 */ /* 0x000fe200078e00ff */
[----:B------:R-:W0:Y:S01]  /*87b0*/  LDCU.64 UR8, c[0x0][0x3b0] ;  /* 0x00007600ff0877ac */ /* 0x000e220008000a00 */
[----:B------:R-:W-:Y:S01]  /*87c0*/  CS2R R6, SRZ ;  /* 0x0000000000067805 */ /* 0x000fe2000001ff00 */
[----:B------:R-:W-:Y:S02]  /*87d0*/  ULEA.HI UR5, UR5, UR42, URZ, 0x3 ;  /* 0x0000002a05057291 */ /* 0x000fe4000f8f18ff */
[----:B------:R-:W-:Y:S02]  /*87e0*/  LOP3.LUT R19, R19, 0xf8, RZ, 0xc0, !PT ;  /* 0x000000f813137812 */ /* 0x000fe400078ec0ff */
[----:B------:R-:W-:-:S04]  /*87f0*/  ULOP3.LUT UR5, UR5, 0xfffffff8, URZ, 0xc0, !UPT ;  /* 0xfffffff805057892 */ /* 0x000fc8000f8ec0ff */
[----:B------:R-:W-:-:S06]  /*8800*/  UIADD3 UR5, UPT, UPT, -UR5, UR42, URZ ;  /* 0x0000002a05057290 */ /* 0x000fcc000fffe1ff */
[----:B------:R-:W-:Y:S02]  /*8810*/  ISETP.NE.AND P0, PT, R2, UR5, PT ;  /* 0x0000000502007c0c */ /* 0x000fe4000bf05270 */
[----:B0-----:R-:W-:Y:S02]  /*8820*/  ISETP.EQ.U32.AND P1, PT, RZ, UR8, PT ;  /* 0x00000008ff007c0c */ /* 0x001fe4000bf22070 */
[----:B------:R-:W-:-:S04]  /*8830*/  ISETP.GT.U32.OR P0, PT, R19, 0xbf, P0 ;  /* 0x000000bf1300780c */ /* 0x000fc80000704470 */
[----:B------:R-:W-:-:S13]  /*8840*/  ISETP.EQ.OR.EX P0, PT, RZ, UR9, P0, P1 ;  /* 0x00000009ff007c0c */ /* 0x000fda0008702710 */
[----:B----4-:R-:W0:Y:S01]  /*8850*/  @!P0 LDC.64 R8, c[0x0][0x3b0] ;  /* 0x0000ec00ff088b82 */ /* 0x010e220000000a00 */
[----:B------:R-:W-:Y:S01]  /*8860*/  @!P0 IMAD R5, R18, 0xc0, R19 ;  /* 0x000000c012058824 */ /* 0x000fe200078e0213 */
[----:B------:R-:W-:Y:S03]  /*8870*/  BSSY.RECONVERGENT B0, `(.L_x_4250) ;  /* 0x0000250000007945 */ /* 0x000fe60003800200 */
[----:B0-----:R-:W-:Y:S01]  /*8880*/  @!P0 IMAD.WIDE.U32 R8, R5, 0x2, R8 ;  /* 0x0000000205088825 */ /* 0x001fe200078e0008 */
[----:B------:R-:W-:-:S06]  /*8890*/  CS2R R4, SRZ ;  /* 0x0000000000047805 */ /* 0x000fcc000001ff00 */
[----:B------:R0:W5:Y:S01]  /*88a0*/  @!P0 LDG.E.128 R4, desc[UR36][R8.64] ;  /* 0x0000002408048981 */ /* 0x000162000c1e1d00 */
[----:B------:R-:W-:Y:S01]  /*88b0*/  BAR.SYNC.DEFER_BLOCKING 0x0 ;  /* 0x0000000000007b1d */ /* 0x000fe20000010000 */
[----:B------:R-:W-:Y:S01]  /*88c0*/  ISETP.GT.U32.AND P0, PT, R19, 0xbf, PT ;  /* 0x000000bf1300780c */ /* 0x000fe20003f04070 */
[----:B------:R-:W-:Y:S01]  /*88d0*/  IMAD R20, R23, 0xc0, RZ ;  /* 0x000000c017147824 */ /* 0x000fe200078e02ff */
[----:B------:R-:W-:Y:S02]  /*88e0*/  CS2R R30, SRZ ;  /* 0x00000000001e7805 */ /* 0x000fe4000001ff00 */
[----:B------:R-:W-:Y:S02]  /*88f0*/  CS2R R28, SRZ ;  /* 0x00000000001c7805 */ /* 0x000fe4000001ff00 */
[----:B--2---:R-:W-:Y:S02]  /*8900*/  CS2R R26, SRZ ;  /* 0x00000000001a7805 */ /* 0x004fe4000001ff00 */
[----:B------:R-:W-:-:S05]  /*8910*/  CS2R R24, SRZ ;  /* 0x0000000000187805 */ /* 0x000fca000001ff00 */
[----:B0-----:R-:W-:Y:S05]  /*8920*/  @P0 BRA `(.L_x_4251) ;  /* 0x0000002400100947 */ /* 0x001fea0003800000 */
[----:B------:R-:W0:Y:S01]  /*8930*/  LDCU UR7, c[0x0][0x3f4] ;  /* 0x00007e80ff0777ac */ /* 0x000e220008000800 */
[----:B------:R-:W2:Y:S01]  /*8940*/  S2R R11, SR_CgaCtaId ;  /* 0x00000000000b7919 */ /* 0x000ea20000008800 */
[----:B------:R-:W4:Y:S01]  /*8950*/  LDC.64 R16, c[0x0][0x3c0] ;  /* 0x0000f000ff107b82 */ /* 0x000f220000000a00 */
[----:B------:R-:W-:Y:S01]  /*8960*/  IADD3 R23, PT, PT, R3, R2, RZ ;  /* 0x0000000203177210 */ /* 0x000fe20007ffe0ff */
[----:B------:R-:W-:Y:S01]  /*8970*/  BSSY.RECONVERGENT B1, `(.L_x_4252) ;  /* 0x00000c3000017945 */ /* 0x000fe20003800200 */
[----:B------:R-:W-:Y:S01]  /*8980*/  MOV R9, 0x400 ;  /* 0x0000040000097802 */ /* 0x000fe20000000f00 */
[----:B------:R-:W-:-:S04]  /*8990*/  HFMA2 R31, -RZ, RZ, 0, 0 ;  /* 0x00000000ff1f7431 */ /* 0x000fc800000001ff */
[----:B------:R-:W-:Y:S01]  /*89a0*/  VIADD R10, R9, 0x240 ;  /* 0x00000240090a7836 */ /* 0x000fe20000000000 */
[----:B0-----:R-:W-:-:S04]  /*89b0*/  MOV R22, UR7 ;  /* 0x0000000700167c02 */ /* 0x001fc80008000f00 */
[C---:B------:R-:W-:Y:S01]  /*89c0*/  VIMNMX R8, PT, PT, R22.reuse, UR42, PT ;  /* 0x0000002a16087c48 */ /* 0x040fe2000bfe0100 */
[----:B------:R-:W-:-:S03]  /*89d0*/  IMAD R9, R22, UR4, R19 ;  /* 0x0000000416097c24 */ /* 0x000fc6000f8e0213 */
[----:B------:R-:W-:Y:S01]  /*89e0*/  ISETP.GE.AND P0, PT, R23, R8, PT ;  /* 0x000000081700720c */ /* 0x000fe20003f06270 */
[----:B----4-:R-:W-:Y:S01]  /*89f0*/  IMAD.WIDE R16, R9, 0x2, R16 ;  /* 0x0000000209107825 */ /* 0x010fe200078e0210 */
[----:B--2---:R-:W-:-:S04]  /*8a00*/  LEA R53, R11, R10, 0x18 ;  /* 0x0000000a0b357211 */ /* 0x004fc800078ec0ff */
[----:B------:R-:W-:-:S07]  /*8a10*/  IADD3 R21, PT, PT, R53, UR6, RZ ;  /* 0x0000000635157c10 */ /* 0x000fce000fffe0ff */
[----:B------:R-:W-:Y:S05]  /*8a20*/  @P0 BRA `(.L_x_4253) ;  /* 0x0000000800dc0947 */ /* 0x000fea0003800000 */
[----:B------:R-:W-:Y:S01]  /*8a30*/  VIADDMNMX R9, R23, 0x8, R8, !PT ;  /* 0x0000000817097846 */ /* 0x000fe20007800108 */
[----:B------:R-:W-:Y:S01]  /*8a40*/  BSSY.RECONVERGENT B2, `(.L_x_4254) ;  /* 0x000006a000027945 */ /* 0x000fe20003800200 */
[----:B------:R-:W-:Y:S02]  /*8a50*/  LOP3.LUT R8, RZ, R3, RZ, 0x33, !PT ;  /* 0x00000003ff087212 */ /* 0x000fe400078e33ff */
[----:B------:R-:W-:Y:S01]  /*8a60*/  CS2R R24, SRZ ;  /* 0x0000000000187805 */ /* 0x000fe2000001ff00 */
[----:B------:R-:W-:Y:S01]  /*8a70*/  IMAD.MOV.U32 R38, RZ, RZ, R23 ;  /* 0x000000ffff267224 */ /* 0x000fe200078e0017 */
[----:B------:R-:W-:Y:S02]  /*8a80*/  CS2R R26, SRZ ;  /* 0x00000000001a7805 */ /* 0x000fe4000001ff00 */
[----:B------:R-:W-:Y:S02]  /*8a90*/  IADD3 R51, PT, PT, -R2, R9, R8 ;  /* 0x0000000902337210 */ /* 0x000fe40007ffe108 */
[----:B------:R-:W-:-:S02]  /*8aa0*/  CS2R R28, SRZ ;  /* 0x00000000001c7805 */ /* 0x000fc4000001ff00 */
[----:B------:R-:W-:Y:S02]  /*8ab0*/  CS2R R30, SRZ ;  /* 0x00000000001e7805 */ /* 0x000fe4000001ff00 */
[C---:B------:R-:W-:Y:S02]  /*8ac0*/  ISETP.GE.U32.AND P0, PT, R51.reuse, 0x18, PT ;  /* 0x000000183300780c */ /* 0x040fe40003f06070 */
[----:B------:R-:W-:-:S04]  /*8ad0*/  LEA.HI R8, R51, 0x1, RZ, 0x1d ;  /* 0x0000000133087811 */ /* 0x000fc800078fe8ff */
[----:B------:R-:W-:-:S07]  /*8ae0*/  LOP3.LUT P1, R54, R8, 0x3, RZ, 0xc0, !PT ;  /* 0x0000000308367812 */ /* 0x000fce000782c0ff */
[----:B------:R-:W-:Y:S06]  /*8af0*/  @!P0 BRA `(.L_x_4255) ;  /* 0x0000000400788947 */ /* 0x000fec0003800000 */
[----:B------:R-:W-:Y:S01]  /*8b00*/  HFMA2 R24, -RZ, RZ, 0, 0 ;  /* 0x00000000ff187431 */ /* 0x000fe200000001ff */
[----:B------:R-:W-:Y:S01]  /*8b10*/  LOP3.LUT R52, R8, 0x3ffffffc, RZ, 0xc0, !PT ;  /* 0x3ffffffc08347812 */ /* 0x000fe200078ec0ff */
[----:B------:R-:W-:Y:S01]  /*8b20*/  IMAD.MOV.U32 R38, RZ, RZ, R23 ;  /* 0x000000ffff267224 */ /* 0x000fe200078e0017 */
[----:B------:R-:W-:-:S07]  /*8b30*/  MOV R39, RZ ;  /* 0x000000ff00277202 */ /* 0x000fce0000000f00 */
.L_x_4256:
[----:B------:R-:W-:-:S04]  /*8b40*/  IMAD R13, R38, 0xc0, RZ ;  /* 0x000000c0260d7824 */ /* 0x000fc800078e02ff */
[C-C-:B------:R-:W-:Y:S01]  /*8b50*/  IMAD.WIDE.U32 R36, R13.reuse, 0x2, R16.reuse ;  /* 0x000000020d247825 */ /* 0x140fe200078e0010 */
[C---:B------:R-:W-:Y:S02]  /*8b60*/  IADD3 R33, PT, PT, R13.reuse, 0x600, RZ ;  /* 0x000006000d217810 */ /* 0x040fe40007ffe0ff */
[----:B------:R-:W-:Y:S02]  /*8b70*/  IADD3 R9, PT, PT, R13, 0xc00, RZ ;  /* 0x00000c000d097810 */ /* 0x000fe40007ffe0ff */
[----:B-1----:R0:W2:Y:S01]  /*8b80*/  LDG.E.128 R40, desc[UR36][R36.64] ;  /* 0x0000002424287981 */ /* 0x0020a2000c1e1d00 */
[----:B------:R-:W-:-:S04]  /*8b90*/  IMAD.WIDE.U32 R32, R33, 0x2, R16 ;  /* 0x0000000221207825 */ /* 0x000fc800078e0010 */
[--C-:B------:R-:W-:Y:S02]  /*8ba0*/  IMAD.WIDE.U32 R8, R9, 0x2, R16.reuse ;  /* 0x0000000209087825 */ /* 0x100fe400078e0010 */
[----:B------:R-:W4:Y:S02]  /*8bb0*/  LDG.E.128 R32, desc[UR36][R32.64] ;  /* 0x0000002420207981 */ /* 0x000f24000c1e1d00 */
[----:B------:R-:W-:Y:S02]  /*8bc0*/  VIADD R13, R13, 0x1200 ;  /* 0x000012000d0d7836 */ /* 0x000fe40000000000 */
[----:B------:R-:W4:Y:S02]  /*8bd0*/  LDG.E.128 R8, desc[UR36][R8.64] ;  /* 0x0000002408087981 */ /* 0x000f24000c1e1d00 */
[----:B------:R-:W-:-:S06]  /*8be0*/  IMAD.WIDE.U32 R12, R13, 0x2, R16 ;  /* 0x000000020d0c7825 */ /* 0x000fcc00078e0010 */
[----:B---3--:R-:W3:Y:S01]  /*8bf0*/  LDG.E.128 R12, desc[UR36][R12.64] ;  /* 0x000000240c0c7981 */ /* 0x008ee2000c1e1d00 */
[----:B------:R-:W-:Y:S01]  /*8c00*/  IADD3 R44, PT, PT, -R3, R38, RZ ;  /* 0x00000026032c7210 */ /* 0x000fe20007ffe1ff */
[----:B------:R-:W-:Y:S01]  /*8c10*/  VIADD R39, R39, 0x4 ;  /* 0x0000000427277836 */ /* 0x000fe20000000000 */
[----:B------:R-:W-:Y:S02]  /*8c20*/  IADD3 R38, PT, PT, R38, 0x20, RZ ;  /* 0x0000002026267810 */ /* 0x000fe40007ffe0ff */
[----:B------:R-:W-:Y:S02]  /*8c30*/  LEA R44, R44, R21, 0x1 ;  /* 0x000000152c2c7211 */ /* 0x000fe400078e08ff */
[----:B------:R-:W-:-:S03]  /*8c40*/  ISETP.NE.AND P0, PT, R39, R52, PT ;  /* 0x000000342700720c */ /* 0x000fc60003f05270 */
[----:B0-----:R-:W0:Y:S04]  /*8c50*/  LDS.U16 R36, [R44] ;  /* 0x000000002c247984 */ /* 0x001e280000000400 */
[----:B------:R-:W1:Y:S04]  /*8c60*/  LDS.U16 R48, [R44+0x10] ;  /* 0x000010002c307984 */ /* 0x000e680000000400 */
[----:B------:R-:W4:Y:S04]  /*8c70*/  LDS.U16 R50, [R44+0x20] ;  /* 0x000020002c327984 */ /* 0x000f280000000400 */
[----:B------:R-:W3:Y:S01]  /*8c80*/  LDS.U16 R44, [R44+0x30] ;  /* 0x000030002c2c7984 */ /* 0x000ee20000000400 */
[----:B0-----:R-:W-:-:S02]  /*8c90*/  HADD2.F32 R37, -RZ, R36.H0_H0 ;  /* 0x20000024ff257230 */ /* 0x001fc40000004100 */
[----:B-1----:R-:W-:Y:S02]  /*8ca0*/  HADD2.F32 R48, -RZ, R48.H0_H0 ;  /* 0x20000030ff307230 */ /* 0x002fe40000004100 */
[----:B--2---:R-:W-:Y:S02]  /*8cb0*/  HADD2.F32 R45, -RZ, R40.H0_H0 ;  /* 0x20000028ff2d7230 */ /* 0x004fe40000004100 */
[----:B------:R-:W-:Y:S02]  /*8cc0*/  HADD2.F32 R47, -RZ, R42.H0_H0 ;  /* 0x2000002aff2f7230 */ /* 0x000fe40000004100 */
[----:B------:R-:W-:Y:S02]  /*8cd0*/  HADD2.F32 R40, -RZ, R40.H1_H1 ;  /* 0x30000028ff287230 */ /* 0x000fe40000004100 */
[C---:B------:R-:W-:Y:S01]  /*8ce0*/  FFMA.FTZ R45, R37.reuse, R45, R24 ;  /* 0x0000002d252d7223 */ /* 0x040fe20000010018 */
[----:B------:R-:W-:Y:S02]  /*8cf0*/  HADD2.F32 R46, -RZ, R41.H0_H0 ;  /* 0x20000029ff2e7230 */ /* 0x000fe40000004100 */
[----:B------:R-:W-:Y:S01]  /*8d00*/  FFMA.FTZ R47, R37, R47, R28 ;  /* 0x0000002f252f7223 */ /* 0x000fe2000001001c */
[----:B------:R-:W-:-:S02]  /*8d10*/  HADD2.F32 R42, -RZ, R42.H1_H1 ;  /* 0x3000002aff2a7230 */ /* 0x000fc40000004100 */
[C---:B------:R-:W-:Y:S01]  /*8d20*/  FFMA.FTZ R40, R37.reuse, R40, R27 ;  /* 0x0000002825287223 */ /* 0x040fe2000001001b */
[----:B------:R-:W-:Y:S02]  /*8d30*/  HADD2.F32 R49, -RZ, R43.H0_H0 ;  /* 0x2000002bff317230 */ /* 0x000fe40000004100 */
[C---:B------:R-:W-:Y:S01]  /*8d40*/  FFMA.FTZ R46, R37.reuse, R46, R25 ;  /* 0x0000002e252e7223 */ /* 0x040fe20000010019 */
[----:B------:R-:W-:Y:S02]  /*8d50*/  HADD2.F32 R41, -RZ, R41.H1_H1 ;  /* 0x30000029ff297230 */ /* 0x000fe40000004100 */
[C---:B------:R-:W-:Y:S01]  /*8d60*/  FFMA.FTZ R42, R37.reuse, R42, R29 ;  /* 0x0000002a252a7223 */ /* 0x040fe2000001001d */
[----:B------:R-:W-:Y:S02]  /*8d70*/  HADD2.F32 R36, -RZ, R43.H1_H1 ;  /* 0x3000002bff247230 */ /* 0x000fe40000004100 */
[----:B------:R-:W-:Y:S01]  /*8d80*/  FFMA.FTZ R49, R37, R49, R30 ;  /* 0x0000003125317223 */ /* 0x000fe2000001001e */
[----:B----4-:R-:W-:-:S02]  /*8d90*/  HADD2.F32 R25, -RZ, R32.H1_H1 ;  /* 0x30000020ff197230 */ /* 0x010fc40000004100 */
[C---:B------:R-:W-:Y:S01]  /*8da0*/  FFMA.FTZ R41, R37.reuse, R41, R26 ;  /* 0x0000002925297223 */ /* 0x040fe2000001001a */
[----:B------:R-:W-:Y:S02]  /*8db0*/  HADD2.F32 R27, -RZ, R33.H0_H0 ;  /* 0x20000021ff1b7230 */ /* 0x000fe40000004100 */
[----:B------:R-:W-:Y:S01]  /*8dc0*/  FFMA.FTZ R36, R37, R36, R31 ;  /* 0x0000002425247223 */ /* 0x000fe2000001001f */
        /* <DEDUP_REMOVED lines=10> */
[----:B------:R-:W-:Y:S02]  /*8e70*/  HADD2.F32 R24, -RZ, R32.H0_H0 ;  /* 0x20000020ff187230 */ /* 0x000fe40000004100 */
[----:B------:R-:W-:Y:S01]  /*8e80*/  FFMA.FTZ R28, R48, R28, R47 ;  /* 0x0000001c301c7223 */ /* 0x000fe2000001002f */
[----:B------:R-:W-:-:S02]  /*8e90*/  HADD2.F32 R32, -RZ, R8.H0_H0 ;  /* 0x20000008ff207230 */ /* 0x000fc40000004100 */
[C---:B------:R-:W-:Y:S01]  /*8ea0*/  FFMA.FTZ R35, R48.reuse, R35, R36 ;  /* 0x0000002330237223 */ /* 0x040fe20000010024 */
[----:B------:R-:W-:Y:S02]  /*8eb0*/  HADD2.F32 R33, -RZ, R10.H0_H0 ;  /* 0x2000000aff217230 */ /* 0x000fe40000004100 */
[----:B------:R-:W-:Y:S01]  /*8ec0*/  FFMA.FTZ R24, R48, R24, R45 ;  /* 0x0000001830187223 */ /* 0x000fe2000001002d */
[----:B------:R-:W-:Y:S02]  /*8ed0*/  HADD2.F32 R31, -RZ, R50.H0_H0 ;  /* 0x20000032ff1f7230 */ /* 0x000fe40000004100 */
[----:B------:R-:W-:Y:S02]  /*8ee0*/  HADD2.F32 R8, -RZ, R8.H1_H1 ;  /* 0x30000008ff087230 */ /* 0x000fe40000004100 */
        /* <DEDUP_REMOVED lines=10> */
[----:B---3--:R-:W-:-:S02]  /*8f90*/  HADD2.F32 R10, -RZ, R12.H0_H0 ;  /* 0x2000000cff0a7230 */ /* 0x008fc40000004100 */
[C---:B------:R-:W-:Y:S01]  /*8fa0*/  FFMA.FTZ R24, R31.reuse, R32, R24 ;  /* 0x000000201f187223 */ /* 0x040fe20000010018 */
[----:B------:R-:W-:Y:S02]  /*8fb0*/  HADD2.F32 R27, -RZ, R12.H1_H1 ;  /* 0x3000000cff1b7230 */ /* 0x000fe40000004100 */
[C---:B------:R-:W-:Y:S01]  /*8fc0*/  FFMA.FTZ R30, R31.reuse, R37, R30 ;  /* 0x000000251f1e7223 */ /* 0x040fe2000001001e */
[--C-:B------:R-:W-:Y:S02]  /*8fd0*/  HADD2.F32 R25, -RZ, R13.reuse.H0_H0 ;  /* 0x2000000dff197230 */ /* 0x100fe40000004100 */
[----:B------:R-:W-:Y:S01]  /*8fe0*/  FFMA.FTZ R31, R31, R36, R35 ;  /* 0x000000241f1f7223 */ /* 0x000fe20000010023 */
[----:B------:R-:W-:Y:S02]  /*8ff0*/  HADD2.F32 R11, -RZ, R14.H0_H0 ;  /* 0x2000000eff0b7230 */ /* 0x000fe40000004100 */
[----:B------:R-:W-:Y:S02]  /*9000*/  HADD2.F32 R9, -RZ, R44.H0_H0 ;  /* 0x2000002cff097230 */ /* 0x000fe40000004100 */
[----:B------:R-:W-:-:S02]  /*9010*/  HADD2.F32 R13, -RZ, R13.H1_H1 ;  /* 0x3000000dff0d7230 */ /* 0x000fc40000004100 */
        /* <DEDUP_REMOVED lines=8> */
[C---:B------:R-:W-:Y:S01]  /*90a0*/  FFMA.FTZ R29, R9.reuse, R14, R29 ;  /* 0x0000000e091d7223 */ /* 0x040fe2000001001d */
[C---:B------:R-:W-:Y:S01]  /*90b0*/  FFMA.FTZ R30, R9.reuse, R33, R30 ;  /* 0x00000021091e7223 */ /* 0x040fe2000001001e */
[----:B------:R-:W-:Y:S01]  /*90c0*/  FFMA.FTZ R31, R9, R12, R31 ;  /* 0x0000000c091f7223 */ /* 0x000fe2000001001f */
[----:B------:R-:W-:Y:S06]  /*90d0*/  @P0 BRA `(.L_x_4256) ;  /* 0xfffffff800980947 */ /* 0x000fec000383ffff */
.L_x_4255:
[----:B------:R-:W-:Y:S05]  /*90e0*/  BSYNC.RECONVERGENT B2 ;  /* 0x0000000000027941 */ /* 0x000fea0003800200 */
.L_x_4254:
[----:B------:R-:W-:Y:S05]  /*90f0*/  @!P1 BRA `(.L_x_4253) ;  /* 0x0000000400289947 */ /* 0x000fea0003800000 */
[----:B------:R-:W-:Y:S01]  /*9100*/  ISETP.NE.AND P1, PT, R54, 0x1, PT ;  /* 0x000000013600780c */ /* 0x000fe20003f25270 */
[----:B------:R-:W-:Y:S01]  /*9110*/  BSSY.RECONVERGENT B2, `(.L_x_4257) ;  /* 0x0000030000027945 */ /* 0x000fe20003800200 */
[----:B------:R-:W-:-:S11]  /*9120*/  LOP3.LUT P0, RZ, R51, 0x8, RZ, 0xc0, !PT ;  /* 0x0000000833ff7812 */ /* 0x000fd6000780c0ff */
[----:B------:R-:W-:Y:S05]  /*9130*/  @!P1 BRA `(.L_x_4258) ;  /* 0x0000000000b49947 */ /* 0x000fea0003800000 */
[----:B------:R-:W-:-:S04]  /*9140*/  IMAD R11, R38, 0xc0, RZ ;  /* 0x000000c0260b7824 */ /* 0x000fc800078e02ff */
[C---:B------:R-:W-:Y:S01]  /*9150*/  IMAD.WIDE.U32 R8, R11.reuse, 0x2, R16 ;  /* 0x000000020b087825 */ /* 0x040fe200078e0010 */
[----:B------:R-:W-:-:S04]  /*9160*/  IADD3 R11, PT, PT, R11, 0x600, RZ ;  /* 0x000006000b0b7810 */ /* 0x000fc80007ffe0ff */
[----:B---3--:R-:W2:Y:S01]  /*9170*/  LDG.E.128 R12, desc[UR36][R8.64] ;  /* 0x00000024080c7981 */ /* 0x008ea2000c1e1d00 */
[----:B------:R-:W-:-:S05]  /*9180*/  IMAD.WIDE.U32 R10, R11, 0x2, R16 ;  /* 0x000000020b0a7825 */ /* 0x000fca00078e0010 */
[----:B-1----:R0:W3:Y:S01]  /*9190*/  LDG.E.128 R40, desc[UR36][R10.64] ;  /* 0x000000240a287981 */ /* 0x0020e2000c1e1d00 */
[C---:B------:R-:W-:Y:S01]  /*91a0*/  IMAD.IADD R32, R38.reuse, 0x1, -R3 ;  /* 0x0000000126207824 */ /* 0x040fe200078e0a03 */
[----:B------:R-:W-:-:S04]  /*91b0*/  IADD3 R38, PT, PT, R38, 0x10, RZ ;  /* 0x0000001026267810 */ /* 0x000fc80007ffe0ff */
[----:B------:R-:W-:-:S05]  /*91c0*/  LEA R32, R32, R21, 0x1 ;  /* 0x0000001520207211 */ /* 0x000fca00078e08ff */
[----:B------:R-:W1:Y:S04]  /*91d0*/  LDS.U16 R33, [R32] ;  /* 0x0000000020217984 */ /* 0x000e680000000400 */
[----:B------:R-:W4:Y:S01]  /*91e0*/  LDS.U16 R35, [R32+0x10] ;  /* 0x0000100020237984 */ /* 0x000f220000000400 */
[----:B-1----:R-:W-:Y:S02]  /*91f0*/  HADD2.F32 R33, -RZ, R33.H0_H0 ;  /* 0x20000021ff217230 */ /* 0x002fe40000004100 */
[----:B----4-:R-:W-:Y:S02]  /*9200*/  HADD2.F32 R35, -RZ, R35.H0_H0 ;  /* 0x20000023ff237230 */ /* 0x010fe40000004100 */
[--C-:B--2---:R-:W-:Y:S02]  /*9210*/  HADD2.F32 R36, -RZ, R13.reuse.H0_H0 ;  /* 0x2000000dff247230 */ /* 0x104fe40000004100 */
[----:B------:R-:W-:-:S02]  /*9220*/  HADD2.F32 R13, -RZ, R13.H1_H1 ;  /* 0x3000000dff0d7230 */ /* 0x000fc40000004100 */
[----:B------:R-:W-:Y:S02]  /*9230*/  HADD2.F32 R9, -RZ, R14.H0_H0 ;  /* 0x2000000eff097230 */ /* 0x000fe40000004100 */
[C---:B------:R-:W-:Y:S01]  /*9240*/  FFMA.FTZ R25, R33.reuse, R36, R25 ;  /* 0x0000002421197223 */ /* 0x040fe20000010019 */
[--C-:B------:R-:W-:Y:S02]  /*9250*/  HADD2.F32 R34, -RZ, R12.reuse.H0_H0 ;  /* 0x2000000cff227230 */ /* 0x100fe40000004100 */
[C---:B------:R-:W-:Y:S01]  /*9260*/  FFMA.FTZ R13, R33.reuse, R13, R26 ;  /* 0x0000000d210d7223 */ /* 0x040fe2000001001a */
[----:B0-----:R-:W-:Y:S02]  /*9270*/  HADD2.F32 R11, -RZ, R15.H0_H0 ;  /* 0x2000000fff0b7230 */ /* 0x001fe40000004100 */
[C---:B------:R-:W-:Y:S01]  /*9280*/  FFMA.FTZ R9, R33.reuse, R9, R28 ;  /* 0x0000000921097223 */ /* 0x040fe2000001001c */
[----:B------:R-:W-:Y:S02]  /*9290*/  HADD2.F32 R12, -RZ, R12.H1_H1 ;  /* 0x3000000cff0c7230 */ /* 0x000fe40000004100 */
[----:B------:R-:W-:Y:S01]  /*92a0*/  FFMA.FTZ R24, R33, R34, R24 ;  /* 0x0000002221187223 */ /* 0x000fe20000010018 */
[----:B------:R-:W-:-:S02]  /*92b0*/  HADD2.F32 R14, -RZ, R14.H1_H1 ;  /* 0x3000000eff0e7230 */ /* 0x000fc40000004100 */
        /* <DEDUP_REMOVED lines=8> */
[C---:B------:R-:W-:Y:S01]  /*9340*/  FFMA.FTZ R25, R35.reuse, R26, R25 ;  /* 0x0000001a23197223 */ /* 0x040fe20000010019 */
        /* <DEDUP_REMOVED lines=12> */
.L_x_4258:
[----:B------:R-:W-:Y:S05]  /*9410*/  BSYNC.RECONVERGENT B2 ;  /* 0x0000000000027941 */ /* 0x000fea0003800200 */
.L_x_4257:
[----:B------:R-:W-:Y:S05]  /*9420*/  @P0 BRA `(.L_x_4253) ;  /* 0x00000000005c0947 */ /* 0x000fea0003800000 */
[----:B------:R-:W-:-:S04]  /*9430*/  IMAD R9, R38, 0xc0, RZ ;  /* 0x000000c026097824 */ /* 0x000fc800078e02ff */
[----:B------:R-:W-:-:S06]  /*9440*/  IMAD.WIDE.U32 R8, R9, 0x2, R16 ;  /* 0x0000000209087825 */ /* 0x000fcc00078e0010 */
[----:B------:R-:W2:Y:S01]  /*9450*/  LDG.E.128 R8, desc[UR36][R8.64] ;  /* 0x0000002408087981 */ /* 0x000ea2000c1e1d00 */
[----:B------:R-:W-:-:S05]  /*9460*/  IMAD.IADD R12, R38, 0x1, -R3 ;  /* 0x00000001260c7824 */ /* 0x000fca00078e0a03 */
[----:B------:R-:W-:-:S06]  /*9470*/  LEA R12, R12, R21, 0x1 ;  /* 0x000000150c0c7211 */ /* 0x000fcc00078e08ff */
[----:B------:R-:W0:Y:S02]  /*9480*/  LDS.U16 R12, [R12] ;  /* 0x000000000c0c7984 */ /* 0x000e240000000400 */
[----:B0-----:R-:W-:Y:S02]  /*9490*/  HADD2.F32 R13, -RZ, R12.H0_H0 ;  /* 0x2000000cff0d7230 */ /* 0x001fe40000004100 */
[--C-:B--2---:R-:W-:Y:S02]  /*94a0*/  HADD2.F32 R14, -RZ, R8.reuse.H0_H0 ;  /* 0x20000008ff0e7230 */ /* 0x104fe40000004100 */
[----:B------:R-:W-:Y:S02]  /*94b0*/  HADD2.F32 R32, -RZ, R8.H1_H1 ;  /* 0x30000008ff207230 */ /* 0x000fe40000004100 */
[--C-:B------:R-:W-:Y:S02]  /*94c0*/  HADD2.F32 R34, -RZ, R9.reuse.H0_H0 ;  /* 0x20000009ff227230 */ /* 0x100fe40000004100 */
[----:B------:R-:W-:Y:S01]  /*94d0*/  FFMA.FTZ R24, R13, R14, R24 ;  /* 0x0000000e0d187223 */ /* 0x000fe20000010018 */
[----:B---3--:R-:W-:-:S02]  /*94e0*/  HADD2.F32 R15, -RZ, R9.H1_H1 ;  /* 0x30000009ff0f7230 */ /* 0x008fc40000004100 */
        /* <DEDUP_REMOVED lines=11> */
.L_x_4253:
[----:B------:R-:W-:Y:S05]  /*95a0*/  BSYNC.RECONVERGENT B1 ;  /* 0x0000000000017941 */ /* 0x000fea0003800200 */
.L_x_4252:
[----:B------:R-:W-:Y:S01]  /*95b0*/  ISETP.GE.AND P0, PT, R23, UR42, PT ;  /* 0x0000002a17007c0c */ /* 0x000fe2000bf06270 */
[----:B------:R-:W-:-:S12]  /*95c0*/  BSSY.RECONVERGENT B1, `(.L_x_4259) ;  /* 0x000010c000017945 */ /* 0x000fd80003800200 */
[----:B------:R-:W-:Y:S05]  /*95d0*/  @P0 BRA `(.L_x_4260) ;  /* 0x0000001000280947 */ /* 0x000fea0003800000 */
[----:B------:R-:W-:Y:S01]  /*95e0*/  MOV R8, 0x8 ;  /* 0x0000000800087802 */ /* 0x000fe20000000f00 */
[----:B------:R-:W-:Y:S01]  /*95f0*/  BSSY.RECONVERGENT B2, `(.L_x_4261) ;  /* 0x0000041000027945 */ /* 0x000fe20003800200 */
[----:B------:R-:W-:Y:S02]  /*9600*/  LOP3.LUT R38, RZ, R3, RZ, 0x33, !PT ;  /* 0x00000003ff267212 */ /* 0x000fe400078e33ff */
[----:B------:R-:W-:-:S04]  /*9610*/  VIADDMNMX R9, R23, R8, UR42, !PT ;  /* 0x0000002a17097e46 */ /* 0x000fc8000f800108 */
[----:B------:R-:W-:-:S04]  /*9620*/  IADD3 R38, PT, PT, -R2, R9, R38 ;  /* 0x0000000902267210 */ /* 0x000fc80007ffe126 */
[----:B------:R-:W-:-:S04]  /*9630*/  LOP3.LUT R8, R38, 0x18, RZ, 0xc0, !PT ;  /* 0x0000001826087812 */ /* 0x000fc800078ec0ff */
[----:B------:R-:W-:-:S13]  /*9640*/  ISETP.NE.AND P0, PT, R8, 0x18, PT ;  /* 0x000000180800780c */ /* 0x000fda0003f05270 */
[----:B------:R-:W-:Y:S05]  /*9650*/  @!P0 BRA `(.L_x_4262) ;  /* 0x0000000000e88947 */ /* 0x000fea0003800000 */
[----:B------:R-:W0:Y:S01]  /*9660*/  LDC R22, c[0x0][0x3f4] ;  /* 0x0000fd00ff167b82 */ /* 0x000e220000000800 */
[----:B------:R-:W-:Y:S02]  /*9670*/  LEA.HI R9, R38, 0x1, RZ, 0x1d ;  /* 0x0000000126097811 */ /* 0x000fe400078fe8ff */
[----:B------:R-:W-:Y:S02]  /*9680*/  LEA R8, R2, UR6, 0x1 ;  /* 0x0000000602087c11 */ /* 0x000fe4000f8e08ff */
[----:B------:R-:W-:-:S03]  /*9690*/  LOP3.LUT R9, R9, 0x3, RZ, 0xc0, !PT ;  /* 0x0000000309097812 */ /* 0x000fc600078ec0ff */
[----:B------:R-:W-:Y:S01]  /*96a0*/  IMAD.IADD R10, R53, 0x1, R8 ;  /* 0x00000001350a7824 */ /* 0x000fe200078e0208 */
[----:B------:R-:W-:-:S07]  /*96b0*/  IADD3 R11, PT, PT, -R9, RZ, RZ ;  /* 0x000000ff090b7210 */ /* 0x000fce0007ffe1ff */
.L_x_4265:
        /* <DEDUP_REMOVED lines=14> */
[----:B---3--:R-:W-:Y:S02]  /*97a0*/  IMAD R15, R8, R13, RZ ;  /* 0x0000000d080f7224 */ /* 0x008fe400078e02ff */
        /* <DEDUP_REMOVED lines=33> */
.L_x_4264:
[----:B------:R-:W-:Y:S05]  /*99c0*/  BSYNC.RECONVERGENT B3 ;  /* 0x0000000000037941 */ /* 0x000fea0003800200 */
.L_x_4263:
[----:B------:R-:W-:Y:S01]  /*99d0*/  IADD3 R23, PT, PT, R23, 0x8, RZ ;  /* 0x0000000817177810 */ /* 0x000fe20007ffe0ff */
[----:B------:R-:W-:Y:S01]  /*99e0*/  VIADD R10, R10, 0x10 ;  /* 0x000000100a0a7836 */ /* 0x000fe20000000000 */
[----:B------:R-:W-:Y:S06]  /*99f0*/  @P2 BRA `(.L_x_4265) ;  /* 0xfffffffc00302947 */ /* 0x000fec000383ffff */
.L_x_4262:
[----:B------:R-:W-:Y:S05]  /*9a00*/  BSYNC.RECONVERGENT B2 ;  /* 0x0000000000027941 */ /* 0x000fea0003800200 */
.L_x_4261:
[----:B------:R-:W-:-:S13]  /*9a10*/  ISETP.GE.U32.AND P0, PT, R38, 0x18, PT ;  /* 0x000000182600780c */ /* 0x000fda0003f06070 */
[----:B------:R-:W-:Y:S05]  /*9a20*/  @!P0 BRA `(.L_x_4260) ;  /* 0x0000000c00148947 */ /* 0x000fea0003800000 */
[----:B------:R-:W0:Y:S02]  /*9a30*/  LDC R22, c[0x0][0x3f4] ;  /* 0x0000fd00ff167b82 */ /* 0x000e240000000800 */
.L_x_4274:
[CC--:B0-----:R-:W-:Y:S01]  /*9a40*/  ISETP.GE.AND P3, PT, R23.reuse, R22.reuse, PT ;  /* 0x000000161700720c */ /* 0x0c1fe20003f66270 */
[C---:B-1----:R-:W-:Y:S01]  /*9a50*/  VIADD R41, R23.reuse, 0x18 ;  /* 0x0000001817297836 */ /* 0x042fe20000000000 */
        /* <DEDUP_REMOVED lines=9> */
[----:B------:R-:W-:Y:S02]  /*9af0*/  IABS R11, R22 ;  /* 0x00000016000b7213 */ /* 0x000fe40000000000 */
[----:B------:R-:W-:Y:S02]  /*9b00*/  IABS R14, R23 ;  /* 0x00000017000e7213 */ /* 0x000fe40000000000 */
[----:B------:R-:W0:Y:S01]  /*9b10*/  I2F.RP R10, R11 ;  /* 0x0000000b000a7306 */ /* 0x000e220000209400 */
[----:B------:R-:W-:Y:S02]  /*9b20*/  ISETP.GE.AND P4, PT, R23, RZ, PT ;  /* 0x000000ff1700720c */ /* 0x000fe40003f86270 */
[----:B------:R-:W-:-:S05]  /*9b30*/  ISETP.NE.AND P5, PT, R22, RZ, PT ;  /* 0x000000ff1600720c */ /* 0x000fca0003fa5270 */
[----:B0-----:R-:W0:Y:S02]  /*9b40*/  MUFU.RCP R10, R10 ;  /* 0x0000000a000a7308 */ /* 0x001e240000001000 */
[----:B0-----:R-:W-:-:S06]  /*9b50*/  VIADD R12, R10, 0xffffffe ;  /* 0x0ffffffe0a0c7836 */ /* 0x001fcc0000000000 */
[----:B------:R0:W1:Y:S02]  /*9b60*/  F2I.FTZ.U32.TRUNC.NTZ R9, R12 ;  /* 0x0000000c00097305 */ /* 0x000064000021f000 */
[----:B0-----:R-:W0:Y:S01]  /*9b70*/  LDS.U16 R12, [R36] ;  /* 0x00000000240c7984 */ /* 0x001e220000000400 */
[----:B-1----:R-:W-:-:S05]  /*9b80*/  IADD3 R8, PT, PT, RZ, -R9, RZ ;  /* 0x80000009ff087210 */ /* 0x002fca0007ffe0ff */
        /* <DEDUP_REMOVED lines=23> */
[----:B---3--:R-:W-:Y:S02]  /*9d00*/  HADD2.F32 R15, -RZ, R9.H1_H1 ;  /* 0x30000009ff0f7230 */ /* 0x008fe40000004100 */
        /* <DEDUP_REMOVED lines=9> */
.L_x_4267:
[----:B------:R-:W-:Y:S05]  /*9da0*/  BSYNC.RECONVERGENT B2 ;  /* 0x0000000000027941 */ /* 0x000fea0003800200 */
.L_x_4266:
[----:B------:R-:W-:Y:S04]  /*9db0*/  BSSY.RECONVERGENT B2, `(.L_x_4268) ;  /* 0x000002d000027945 */ /* 0x000fe80003800200 */
[----:B------:R-:W-:Y:S05]  /*9dc0*/  @!P2 BRA `(.L_x_4269) ;  /* 0x0000000000aca947 */ /* 0x000fea0003800000 */
[----:B------:R-:W-:Y:S02]  /*9dd0*/  IABS R11, R22 ;  /* 0x00000016000b7213 */ /* 0x000fe40000000000 */
[----:B------:R-:W-:Y:S02]  /*9de0*/  IABS R14, R37 ;  /* 0x00000025000e7213 */ /* 0x000fe40000000000 */
[----:B------:R-:W0:Y:S01]  /*9df0*/  I2F.RP R10, R11 ;  /* 0x0000000b000a7306 */ /* 0x000e220000209400 */
[----:B------:R-:W-:Y:S02]  /*9e00*/  ISETP.GE.AND P3, PT, R37, RZ, PT ;  /* 0x000000ff2500720c */ /* 0x000fe40003f66270 */
[----:B------:R-:W-:-:S05]  /*9e10*/  ISETP.NE.AND P4, PT, R22, RZ, PT ;  /* 0x000000ff1600720c */ /* 0x000fca0003f85270 */
[----:B0-----:R-:W0:Y:S02]  /*9e20*/  MUFU.RCP R10, R10 ;  /* 0x0000000a000a7308 */ /* 0x001e240000001000 */
[----:B0-----:R-:W-:-:S06]  /*9e30*/  IADD3 R12, PT, PT, R10, 0xffffffe, RZ ;  /* 0x0ffffffe0a0c7810 */ /* 0x001fcc0007ffe0ff */
[----:B------:R0:W1:Y:S02]  /*9e40*/  F2I.FTZ.U32.TRUNC.NTZ R9, R12 ;  /* 0x0000000c00097305 */ /* 0x000064000021f000 */
[----:B0-----:R-:W0:Y:S01]  /*9e50*/  LDS.U16 R12, [R36+0x10] ;  /* 0x00001000240c7984 */ /* 0x001e220000000400 */
[----:B-1----:R-:W-:-:S04]  /*9e60*/  IMAD.MOV R8, RZ, RZ, -R9 ;  /* 0x000000ffff087224 */ /* 0x002fc800078e0a09 */
[----:B------:R-:W-:Y:S02]  /*9e70*/  IMAD R13, R8, R11, RZ ;  /* 0x0000000b080d7224 */ /* 0x000fe400078e02ff */
[----:B------:R-:W-:-:S05]  /*9e80*/  HFMA2 R8, -RZ, RZ, 0, 0 ;  /* 0x00000000ff087431 */ /* 0x000fca00000001ff */
        /* <DEDUP_REMOVED lines=31> */
.L_x_4269:
[----:B------:R-:W-:Y:S05]  /*a080*/  BSYNC.RECONVERGENT B2 ;  /* 0x0000000000027941 */ /* 0x000fea0003800200 */
.L_x_4268:
        /* <DEDUP_REMOVED lines=11> */
[----:B-1----:R-:W-:-:S05]  /*a140*/  IADD3 R8, PT, PT, RZ, -R9, RZ ;  /* 0x80000009ff087210 */ /* 0x002fca0007ffe0ff */
        /* <DEDUP_REMOVED lines=33> */
.L_x_4271:
[----:B------:R-:W-:Y:S05]  /*a360*/  BSYNC.RECONVERGENT B2 ;  /* 0x0000000000027941 */ /* 0x000fea0003800200 */
.L_x_4270:
        /* <DEDUP_REMOVED lines=10> */
[----:B0-----:R-:W0:Y:S01]  /*a410*/  LDS.U16 R12, [R36+0x30] ;  /* 0x00003000240c7984 */ /* 0x001e220000000400 */
[----:B-1----:R-:W-:-:S05]  /*a420*/  IADD3 R8, PT, PT, RZ, -R9, RZ ;  /* 0x80000009ff087210 */ /* 0x002fca0007ffe0ff */
        /* <DEDUP_REMOVED lines=33> */
.L_x_4273:
[----:B------:R-:W-:Y:S05]  /*a640*/  BSYNC.RECONVERGENT B2 ;  /* 0x0000000000027941 */ /* 0x000fea0003800200 */
.L_x_4272:
[----:B------:R-:W-:-:S04]  /*a650*/  IADD3 R23, PT, PT, R23, 0x20, RZ ;  /* 0x0000002017177810 */ /* 0x000fc80007ffe0ff */
[----:B------:R-:W-:-:S13]  /*a660*/  ISETP.GE.AND P0, PT, R23, UR42, PT ;  /* 0x0000002a17007c0c */ /* 0x000fda000bf06270 */
[----:B------:R-:W-:Y:S05]  /*a670*/  @!P0 BRA `(.L_x_4274) ;  /* 0xfffffff000f08947 */ /* 0x000fea000383ffff */
.L_x_4260:
[----:B------:R-:W-:Y:S05]  /*a680*/  BSYNC.RECONVERGENT B1 ;  /* 0x0000000000017941 */ /* 0x000fea0003800200 */
.L_x_4259:
[----:B------:R-:W-:-:S13]  /*a690*/  ISETP.NE.AND P0, PT, R2, UR5, PT ;  /* 0x0000000502007c0c */ /* 0x000fda000bf05270 */
[----:B------:R-:W-:Y:S05]  /*a6a0*/  @P0 BRA `(.L_x_4251) ;  /* 0x0000000400b00947 */ /* 0x000fea0003800000 */
        /* <DEDUP_REMOVED lines=39> */
[----:B------:R-:W2:Y:S01]  /*a920*/  I2F.S16 R35, R35 ;  /* 0x0000002300237306 */ /* 0x000ea20000101400 */
[----:B------:R-:W-:Y:S01]  /*a930*/  @P2 LOP3.LUT R32, R32, 0xffffff00, RZ, 0xfc, !PT ;  /* 0xffffff0020202812 */ /* 0x000fe200078efcff */
[----:B0-----:R-:W-:-:S06]  /*a940*/  FMUL.FTZ R8, R10, R9 ;  /* 0x000000090a087220 */ /* 0x001fcc0000410000 */
[----:B------:R-:W0:Y:S01]  /*a950*/  I2F.S16 R23, R12 ;  /* 0x0000000c00177306 */ /* 0x000e220000101400 */
[----:B--2---:R-:W-:-:S07]  /*a960*/  FMUL.FTZ R16, R10, R35 ;  /* 0x000000230a107220 */ /* 0x004fce0000410000 */
[----:B------:R-:W2:Y:S01]  /*a970*/  I2F.S16 R11, R11 ;  /* 0x0000000b000b7306 */ /* 0x000ea20000101400 */
[----:B0-----:R-:W-:-:S07]  /*a980*/  FMUL.FTZ R14, R10, R23 ;  /* 0x000000170a0e7220 */ /* 0x001fce0000410000 */
[----:B------:R-:W0:Y:S01]  /*a990*/  I2F.S8 R17, R34 ;  /* 0x0000002200117306 */ /* 0x000e220000001400 */
[----:B--2---:R-:W-:-:S07]  /*a9a0*/  FMUL.FTZ R12, R10, R11 ;  /* 0x0000000b0a0c7220 */ /* 0x004fce0000410000 */
[----:B---3--:R2:W3:Y:S01]  /*a9b0*/  I2F.S8 R15, R36 ;  /* 0x00000024000f7306 */ /* 0x0084e20000001400 */
[----:B0-----:R-:W-:-:S07]  /*a9c0*/  FMUL.FTZ R17, R10, R17 ;  /* 0x000000110a117220 */ /* 0x001fce0000410000 */
[----:B------:R-:W0:Y:S01]  /*a9d0*/  I2F.S8 R33, R32 ;  /* 0x0000002000217306 */ /* 0x000e220000001400 */
[----:B--2---:R-:W-:Y:S02]  /*a9e0*/  F2FP.F16.F32.PACK_AB R36, R8, R13 ;  /* 0x0000000d0824723e */ /* 0x004fe400000000ff */
[----:B------:R-:W-:Y:S01]  /*a9f0*/  F2FP.F16.F32.PACK_AB R38, R14, R17 ;  /* 0x000000110e26723e */ /* 0x000fe200000000ff */
[----:B---3--:R-:W-:-:S05]  /*aa00*/  FMUL.FTZ R15, R10, R15 ;  /* 0x0000000f0a0f7220 */ /* 0x008fca0000410000 */
[----:B------:R-:W-:Y:S01]  /*aa10*/  F2FP.F16.F32.PACK_AB R37, R12, R15 ;  /* 0x0000000f0c25723e */ /* 0x000fe200000000ff */
[----:B0-----:R-:W-:-:S05]  /*aa20*/  FMUL.FTZ R33, R10, R33 ;  /* 0x000000210a217220 */ /* 0x001fca0000410000 */
[----:B------:R-:W-:Y:S01]  /*aa30*/  F2FP.F16.F32.PACK_AB R39, R16, R33 ;  /* 0x000000211027723e */ /* 0x000fe200000000ff */
[----:B------:R-:W-:Y:S06]  /*aa40*/  BRA `(.L_x_4276) ;  /* 0x00000000000c7947 */ /* 0x000fec0003800000 */
.L_x_4275:
[----:B------:R-:W0:Y:S02]  /*aa50*/  LDC.64 R8, c[0x0][0x3a8] ;  /* 0x0000ea00ff087b82 */ /* 0x000e240000000a00 */
[----:B0-----:R-:W-:-:S05]  /*aa60*/  IMAD.WIDE R8, R11, 0x2, R8 ;  /* 0x000000020b087825 */ /* 0x001fca00078e0208 */
[----:B------:R0:W5:Y:S02]  /*aa70*/  LDG.E.128 R36, desc[UR36][R8.64] ;  /* 0x0000002408247981 */ /* 0x000164000c1e1d00 */
.L_x_4276:
[----:B------:R-:W2:Y:S02]  /*aa80*/  LDCU.64 UR8, c[0x0][0x460] ;  /* 0x00008c00ff0877ac */ /* 0x000ea40008000a00 */
[----:B--2---:R-:W-:-:S04]  /*aa90*/  ISETP.NE.U32.AND P0, PT, RZ, UR8, PT ;  /* 0x00000008ff007c0c */ /* 0x004fc8000bf05070 */
[----:B------:R-:W-:Y:S01]  /*aaa0*/  ISETP.NE.AND.EX P0, PT, RZ, UR9, PT, P0 ;  /* 0x00000009ff007c0c */ /* 0x000fe2000bf05300 */
[----:B------:R-:W2:-:S12]  /*aab0*/  LDCU.64 UR8, c[0x0][0x3c0] ;  /* 0x00007800ff0877ac */ /* 0x000e980008000a00 */
[----:B------:R-:W4:Y:S08]  /*aac0*/  @P0 LDC R11, c[0x0][0x3f8] ;  /* 0x0000fe00ff0b0b82 */ /* 0x000f300000000800 */
[----:B0-----:R-:W0:Y:S01]  /*aad0*/  @P0 LDC.64 R8, c[0x0][0x458] ;  /* 0x00011600ff080b82 */ /* 0x001e220000000a00 */
[----:B----4-:R-:W-:-:S04]  /*aae0*/  @P0 IMAD R18, R11, UR38, R18 ;  /* 0x000000260b120c24 */ /* 0x010fc8000f8e0212 */
[----:B------:R-:W-:-:S04]  /*aaf0*/  @P0 IMAD R11, R18, 0xc0, R19 ;  /* 0x000000c0120b0824 */ /* 0x000fc800078e0213 */
[----:B0-----:R-:W-:-:S06]  /*ab00*/  @P0 IMAD.WIDE R8, R11, 0x2, R8 ;  /* 0x000000020b080825 */ /* 0x001fcc00078e0208 */
[----:B------:R-:W4:Y:S01]  /*ab10*/  @P0 LDG.E.128 R8, desc[UR36][R8.64] ;  /* 0x0000002408080981 */ /* 0x000f22000c1e1d00 */
[----:B------:R-:W-:Y:S01]  /*ab20*/  IADD3 R12, PT, PT, -R3, UR42, RZ ;  /* 0x0000002a030c7c10 */ /* 0x000fe2000fffe1ff */
[----:B------:R-:W-:Y:S01]  /*ab30*/  UIMAD UR7, UR40, 0xc0, URZ ;  /* 0x000000c0280778a4 */ /* 0x000fe2000f8e02ff */
[----:B------:R-:W-:Y:S02]  /*ab40*/  IMAD R22, R20, R22, R19 ;  /* 0x0000001614167224 */ /* 0x000fe400078e0213 */
[----:B-----5:R-:W-:Y:S01]  /*ab50*/  HFMA2 R36, R36, 1, 1, R4 ;  /* 0x3c003c0024247831 */ /* 0x020fe20000000004 */
[----:B------:R-:W-:Y:S01]  /*ab60*/  LEA R21, R12, R21, 0x1 ;  /* 0x000000150c157211 */ /* 0x000fe200078e08ff */
[----:B------:R-:W-:Y:S02]  /*ab70*/  HFMA2 R38, R38, 1, 1, R6 ;  /* 0x3c003c0026267831 */ /* 0x000fe40000000006 */
[----:B------:R-:W-:Y:S01]  /*ab80*/  HADD2 R37, R37, R5 ;  /* 0x0000000525257230 */ /* 0x000fe20000000000 */
[----:B------:R-:W-:Y:S01]  /*ab90*/  SHF.R.S32.HI R3, RZ, 0x1f, R22 ;  /* 0x0000001fff037819 */ /* 0x000fe20000011416 */
[----:B------:R-:W-:Y:S01]  /*aba0*/  IMAD.U32 R12, RZ, RZ, UR7 ;  /* 0x00000007ff0c7e24 */ /* 0x000fe2000f8e00ff */
[----:B------:R-:W-:Y:S01]  /*abb0*/  IADD3 R22, P1, PT, R22, UR7, RZ ;  /* 0x0000000716167c10 */ /* 0x000fe2000ff3e0ff */
[----:B------:R-:W0:Y:S01]  /*abc0*/  LDS.U16 R21, [R21] ;  /* 0x0000000015157984 */ /* 0x000e220000000400 */
[----:B------:R-:W-:-:S02]  /*abd0*/  HADD2 R39, R39, R7 ;  /* 0x0000000727277230 */ /* 0x000fc40000000000 */
[----:B------:R-:W-:Y:S02]  /*abe0*/  LEA.HI.X.SX32 R3, R12, R3, 0x1, P1 ;  /* 0x000000030c037211 */ /* 0x000fe400008f0eff */
[----:B--2---:R-:W-:-:S04]  /*abf0*/  LEA R4, P1, R22, UR8, 0x1 ;  /* 0x0000000816047c11 */ /* 0x004fc8000f8208ff */
        /* <DEDUP_REMOVED lines=23> */
.L_x_4251:
[----:B------:R-:W-:Y:S05]  /*ad70*/  BSYNC.RECONVERGENT B0 ;  /* 0x0000000000007941 */ /* 0x000fea0003800200 */
.L_x_4250:
        /* <DEDUP_REMOVED lines=24> */
.L_x_4278:
        /* <DEDUP_REMOVED lines=21> */
.L_x_4280:
[----:B------:R-:W-:Y:S05]  /*b050*/  BSYNC.RECONVERGENT B0 ;  /* 0x0000000000007941 */ /* 0x000fea0003800200 */
.L_x_4279:
        /* <DEDUP_REMOVED lines=8> */
.L_x_4282:
[----:B------:R-:W-:Y:S05]  /*b0e0*/  BSYNC.RECONVERGENT B0 ;  /* 0x0000000000007941 */ /* 0x000fea0003800200 */
.L_x_4281:
[----:B------:R-:W-:Y:S06]  /*b0f0*/  BAR.SYNC.DEFER_BLOCKING 0x0 ;  /* 0x0000000000007b1d */ /* 0x000fec0000010000 */
[----:B------:R-:W-:Y:S04]  /*b100*/  BSSY.RECONVERGENT B0, `(.L_x_4283) ;  /* 0x0000013000007945 */ /* 0x000fe80003800200 */
[----:B------:R-:W-:Y:S05]  /*b110*/  @P4 BRA `(.L_x_4284) ;  /* 0x0000000000444947 */ /* 0x000fea0003800000 */
[----:B0-2---:R-:W0:Y:S02]  /*b120*/  LDS.128 R4, [R2] ;  /* 0x0000000002047984 */ /* 0x005e240000000c00 */
        /* <DEDUP_REMOVED lines=16> */
.L_x_4284:
[----:B------:R-:W-:Y:S05]  /*b230*/  BSYNC.RECONVERGENT B0 ;  /* 0x0000000000007941 */ /* 0x000fea0003800200 */
.L_x_4283:
        /* <DEDUP_REMOVED lines=8> */
.L_x_4286:
[----:B------:R-:W-:Y:S05]  /*b2c0*/  BSYNC.RECONVERGENT B0 ;  /* 0x0000000000007941 */ /* 0x000fea0003800200 */
.L_x_4285:
[----:B------:R-:W-:Y:S06]  /*b2d0*/  BAR.SYNC.DEFER_BLOCKING 0x0 ;  /* 0x0000000000007b1d */ /* 0x000fec0000010000 */
[----:B------:R-:W-:Y:S04]  /*b2e0*/  BSSY.RECONVERGENT B0, `(.L_x_4287) ;  /* 0x0000013000007945 */ /* 0x000fe80003800200 */
[----:B------:R-:W-:Y:S05]  /*b2f0*/  @P6 BRA `(.L_x_4288) ;  /* 0x0000000000446947 */ /* 0x000fea0003800000 */
[----:B0-2-4-:R-:W0:Y:S02]  /*b300*/  LDS.128 R4, [R2] ;  /* 0x0000000002047984 */ /* 0x015e240000000c00 */
        /* <DEDUP_REMOVED lines=16> */
.L_x_4288:
[----:B------:R-:W-:Y:S05]  /*b410*/  BSYNC.RECONVERGENT B0 ;  /* 0x0000000000007941 */ /* 0x000fea0003800200 */
.L_x_4287:
[----:B------:R-:W-:Y:S06]  /*b420*/  BAR.SYNC.DEFER_BLOCKING 0x0 ;  /* 0x0000000000007b1d */ /* 0x000fec0000010000 */
.L_x_4277:
[----:B------:R-:W-:-:S13]  /*b430*/  ISETP.GT.U32.OR P0, PT, R0, 0x1f, P0 ;  /* 0x0000001f0000780c */ /* 0x000fda0000704470 */
[----:B------:R-:W-:Y:S05]  /*b440*/  @P0 EXIT ;  /* 0x000000000000094d */ /* 0x000fea0003800000 */
[----:B------:R-:W0:Y:S02]  /*b450*/  LDCU UR4, c[0x0][0x478] ;  /* 0x00008f00ff0477ac */ /* 0x000e240008000800 */
[----:B0-----:R-:W-:-:S09]  /*b460*/  UISETP.NE.AND UP0, UPT, UR4, 0x2, UPT ;  /* 0x000000020400788c */ /* 0x001fd2000bf05270 */
[----:B------:R-:W-:Y:S05]  /*b470*/  BRA.U UP0, `(.L_x_4289) ;  /* 0x0000000100e07547 */ /* 0x000fea000b800000 */
[----:B--2-4-:R-:W0:Y:S01]  /*b480*/  LDC.64 R2, c[0x0][0x470] ;  /* 0x00011c00ff027b82 */ /* 0x014e220000000a00 */
[----:B------:R-:W2:Y:S01]  /*b490*/  LDCU.64 UR4, c[0x0][0x380] ;  /* 0x00007000ff0477ac */ /* 0x000ea20008000a00 */
[----:B0-----:R-:W4:Y:S01]  /*b4a0*/  LDG.E R2, desc[UR36][R2.64] ;  /* 0x0000002402027981 */ /* 0x001f22000c1e1900 */
[----:B------:R-:W-:-:S04]  /*b4b0*/  IADD3 R19, PT, PT, R20, R19, RZ ;  /* 0x0000001314137210 */ /* 0x000fc80007ffe0ff */
[----:B--2---:R-:W-:Y:S01]  /*b4c0*/  IADD3 R8, P0, PT, R19, UR4, RZ ;  /* 0x0000000413087c10 */ /* 0x004fe2000ff1e0ff */
        /* <DEDUP_REMOVED lines=9> */
[----:B------:R-:W2:Y:S01]  /*b560*/  F2I.S8.NTZ R31, R31 ;  /* 0x0000001f001f7305 */ /* 0x000ea20000202100 */
[----:B0-----:R-:W-:-:S07]  /*b570*/  PRMT R0, R30, 0x8880, RZ ;  /* 0x000088801e007816 */ /* 0x001fce00000000ff */
[----:B------:R-:W0:Y:S01]  /*b580*/  F2I.S8.NTZ R29, R29 ;  /* 0x0000001d001d7305 */ /* 0x000e220000202100 */
[----:B------:R-:W-:Y:S02]  /*b590*/  PRMT R0, R0, 0x7710, RZ ;  /* 0x0000771000007816 */ /* 0x000fe400000000ff */
[----:B--2---:R-:W-:-:S05]  /*b5a0*/  PRMT R3, R31, 0x8880, RZ ;  /* 0x000088801f037816 */ /* 0x004fca00000000ff */
[----:B------:R-:W2:Y:S01]  /*b5b0*/  F2I.S8.NTZ R26, R26 ;  /* 0x0000001a001a7305 */ /* 0x000ea20000202100 */
        /* <DEDUP_REMOVED lines=9> */
[----:B--2---:R-:W-:Y:S02]  /*b650*/  PRMT R4, R26, 0x8880, RZ ;  /* 0x000088801a047816 */ /* 0x004fe400000000ff */
[----:B------:R-:W-:Y:S02]  /*b660*/  LOP3.LUT R9, R3, 0xff00, R0, 0xf8, !PT ;  /* 0x0000ff0003097812 */ /* 0x000fe400078ef800 */
[----:B------:R-:W-:Y:S02]  /*b670*/  PRMT R4, R4, 0x7710, RZ ;  /* 0x0000771004047816 */ /* 0x000fe400000000ff */
[----:B0-----:R-:W-:Y:S01]  /*b680*/  PRMT R27, R27, 0x8880, RZ ;  /* 0x000088801b1b7816 */ /* 0x001fe200000000ff */
[----:B------:R-:W0:Y:S01]  /*b690*/  F2I.S8.NTZ R28, R28 ;  /* 0x0000001c001c7305 */ /* 0x000e220000202100 */
[----:B------:R-:W-:-:S02]  /*b6a0*/  LOP3.LUT R4, R4, 0xff, RZ, 0xc0, !PT ;  /* 0x000000ff04047812 */ /* 0x000fc400078ec0ff */
[----:B------:R-:W-:Y:S02]  /*b6b0*/  PRMT R0, R27, 0x7710, RZ ;  /* 0x000077101b007816 */ /* 0x000fe400000000ff */
[----:B----4-:R-:W-:-:S03]  /*b6c0*/  PRMT R25, R25, 0x8880, RZ ;  /* 0x0000888019197816 */ /* 0x010fc600000000ff */
[----:B------:R-:W2:Y:S01]  /*b6d0*/  F2I.S8.NTZ R2, R2 ;  /* 0x0000000200027305 */ /* 0x000ea20000202100 */
[----:B------:R-:W-:Y:S02]  /*b6e0*/  LOP3.LUT R6, R0, 0xff, RZ, 0xc0, !PT ;  /* 0x000000ff00067812 */ /* 0x000fe400078ec0ff */
[----:B------:R-:W-:-:S03]  /*b6f0*/  PRMT R3, R25, 0x7710, RZ ;  /* 0x0000771019037816 */ /* 0x000fc600000000ff */
[----:B------:R-:W-:Y:S01]  /*b700*/  IMAD.WIDE.U32 R6, R6, 0x100, RZ ;  /* 0x0000010006067825 */ /* 0x000fe200078e00ff */
[----:B0-----:R-:W-:Y:S02]  /*b710*/  PRMT R28, R28, 0x8880, RZ ;  /* 0x000088801c1c7816 */ /* 0x001fe400000000ff */
[----:B------:R-:W-:Y:S02]  /*b720*/  LOP3.LUT R5, R3, 0xff, RZ, 0xc0, !PT ;  /* 0x000000ff03057812 */ /* 0x000fe400078ec0ff */
[----:B------:R-:W-:Y:S02]  /*b730*/  PRMT R0, R28, 0x7710, RZ ;  /* 0x000077101c007816 */ /* 0x000fe400000000ff */
[----:B--2---:R-:W-:Y:S01]  /*b740*/  PRMT R10, R2, 0x8880, RZ ;  /* 0x00008880020a7816 */ /* 0x004fe200000000ff */
        /* <DEDUP_REMOVED lines=11> */
.L_x_4289:
[----:B--2-4-:R-:W0:Y:S01]  /*b800*/  LDC.64 R2, c[0x0][0x380] ;  /* 0x0000e000ff027b82 */ /* 0x014e220000000a00 */
        /* <DEDUP_REMOVED lines=11> */
.L_x_4158:
[----:B------:R-:W-:Y:S02]  /*b8c0*/  MOV R12, 0x10 ;  /* 0x00000010000c7802 */ /* 0x000fe40000000f00 */
[----:B------:R-:W-:Y:S02]  /*b8d0*/  MOV R11, 0x1f ;  /* 0x0000001f000b7802 */ /* 0x000fe40000000f00 */
[----:B------:R-:W-:-:S07]  /*b8e0*/  MOV R15, 0xffffffff ;  /* 0xffffffff000f7802 */ /* 0x000fce0000000f00 */
[----:B0-----:R-:W-:Y:S05]  /*b8f0*/  WARPSYNC.COLLECTIVE R15, `(.L_x_4290) ;  /* 0x000000000f087348 */ /* 0x001fea0003c00000 */
[----:B------:R1:W2:Y:S02]  /*b900*/  SHFL.BFLY P6, R14, R13, R12, R11 ;  /* 0x0c00000c0d0e7389 */ /* 0x0002a400000c000b */
[----:B012---:R-:W-:Y:S05]  /*b910*/  ENDCOLLECTIVE ;  /* 0x000000000000791b */ /* 0x007fea0003800000 */
.L_x_4290:
[----:B------:R-:W-:Y:S01]  /*b920*/  MOV R12, 0x8 ;  /* 0x00000008000c7802 */ /* 0x000fe20000000f00 */
[----:B------:R-:W-:-:S04]  /*b930*/  FADD.FTZ R0, R13, R14 ;  /* 0x0000000e0d007221 */ /* 0x000fc80000010000 */
[----:B------:R-:W-:-:S07]  /*b940*/  IMAD.MOV.U32 R13, RZ, RZ, R0 ;  /* 0x000000ffff0d7224 */ /* 0x000fce00078e0000 */
[----:B------:R-:W-:Y:S05]  /*b950*/  WARPSYNC.COLLECTIVE R15, `(.L_x_4291) ;  /* 0x000000000f087348 */ /* 0x000fea0003c00000 */
[----:B------:R0:W1:Y:S02]  /*b960*/  SHFL.BFLY P6, R14, R13, R12, R11 ;  /* 0x0c00000c0d0e7389 */ /* 0x00006400000c000b */
[----:B01----:R-:W-:Y:S05]  /*b970*/  ENDCOLLECTIVE ;  /* 0x000000000000791b */ /* 0x003fea0003800000 */
.L_x_4291:
[----:B------:R-:W-:Y:S01]  /*b980*/  MOV R12, 0x4 ;  /* 0x00000004000c7802 */ /* 0x000fe20000000f00 */
[----:B------:R-:W-:-:S05]  /*b990*/  FADD.FTZ R2, R0, R14 ;  /* 0x0000000e00027221 */ /* 0x000fca0000010000 */
[----:B------:R-:W-:-:S07]  /*b9a0*/  MOV R13, R2 ;  /* 0x00000002000d7202 */ /* 0x000fce0000000f00 */
[----:B------:R-:W-:Y:S05]  /*b9b0*/  WARPSYNC.COLLECTIVE R15, `(.L_x_4292) ;  /* 0x000000000f087348 */ /* 0x000fea0003c00000 */
[----:B------:R0:W1:Y:S02]  /*b9c0*/  SHFL.BFLY P6, R14, R13, R12, R11 ;  /* 0x0c00000c0d0e7389 */ /* 0x00006400000c000b */
[----:B01----:R-:W-:Y:S05]  /*b9d0*/  ENDCOLLECTIVE ;  /* 0x000000000000791b */ /* 0x003fea0003800000 */
.L_x_4292:
[----:B------:R-:W-:Y:S01]  /*b9e0*/  MOV R12, 0x2 ;  /* 0x00000002000c7802 */ /* 0x000fe20000000f00 */
[----:B------:R-:W-:-:S04]  /*b9f0*/  FADD.FTZ R3, R2, R14 ;  /* 0x0000000e02037221 */ /* 0x000fc80000010000 */
[----:B------:R-:W-:-:S07]  /*ba00*/  IMAD.MOV.U32 R13, RZ, RZ, R3 ;  /* 0x000000ffff0d7224 */ /* 0x000fce00078e0003 */
[----:B------:R-:W-:Y:S05]  /*ba10*/  WARPSYNC.COLLECTIVE R15, `(.L_x_4293) ;  /* 0x000000000f087348 */ /* 0x000fea0003c00000 */
[----:B------:R0:W1:Y:S02]  /*ba20*/  SHFL.BFLY P6, R14, R13, R12, R11 ;  /* 0x0c00000c0d0e7389 */ /* 0x00006400000c000b */
[----:B01----:R-:W-:Y:S05]  /*ba30*/  ENDCOLLECTIVE ;  /* 0x000000000000791b */ /* 0x003fea0003800000 */
.L_x_4293:
[----:B------:R-:W-:Y:S01]  /*ba40*/  MOV R12, 0x1 ;  /* 0x00000001000c7802 */ /* 0x000fe20000000f00 */
[----:B------:R-:W-:-:S05]  /*ba50*/  FADD.FTZ R4, R3, R14 ;  /* 0x0000000e03047221 */ /* 0x000fca0000010000 */
[----:B------:R-:W-:-:S07]  /*ba60*/  MOV R13, R4 ;  /* 0x00000004000d7202 */ /* 0x000fce0000000f00 */
[----:B------:R-:W-:Y:S05]  /*ba70*/  WARPSYNC.COLLECTIVE R15, `(.L_x_4294) ;  /* 0x000000000f087348 */ /* 0x000fea0003c00000 */
[----:B------:R0:W1:Y:S02]  /*ba80*/  SHFL.BFLY P6, R14, R13, R12, R11 ;  /* 0x0c00000c0d0e7389 */ /* 0x00006400000c000b */
[----:B01----:R-:W-:Y:S05]  /*ba90*/  ENDCOLLECTIVE ;  /* 0x000000000000791b */ /* 0x003fea0003800000 */
.L_x_4294:
[----:B------:R-:W-:Y:S05]  /*baa0*/  BRA `(.L_x_4295) ;  /* 0xffffff6c00f87947 */ /* 0x000fea000383ffff */
.L_x_4296:
        /* <DEDUP_REMOVED lines=13> */
.L_x_5604:


//--------------------- .text._ZN4mmha33masked_multihead_attention_kernelItLi192ELi256ELi2ELi32ELi128ELb0ELb0EEEv26Multihead_attention_paramsIT_XT5_EE --------------------------
	.section	.text._ZN4mmha33masked_multihead_attention_kernelItLi192ELi256ELi2ELi32ELi128ELb0ELb0EEEv26Multihead_attention_paramsIT_XT5_EE,"ax",@progbits
	.align	128
        .global         _ZN4mmha33masked_multihead_attention_kernelItLi192ELi256ELi2ELi32ELi128ELb0ELb0EEEv26Multihead_attention_paramsIT_XT5_EE
        .type           _ZN4mmha33masked_multihead_attention_kernelItLi192ELi256ELi2ELi32ELi128ELb0ELb0EEEv26Multihead_attention_paramsIT_XT5_EE,@function
        .size           _ZN4mmha33masked_multihead_attention_kernelItLi192ELi256ELi2ELi32ELi128ELb0ELb0EEEv26Multihead_attention_paramsIT_XT5_EE,(.L_x_5605 - _ZN4mmha33masked_multihead_attention_kernelItLi192ELi256ELi2ELi32ELi128ELb0ELb0EEEv26Multihead_attention_paramsIT_XT5_EE)
        .other          _ZN4mmha33masked_multihead_attention_kernelItLi192ELi256ELi2ELi32ELi128ELb0ELb0EEEv26Multihead_attention_paramsIT_XT5_EE,@"STO_CUDA_ENTRY STV_DEFAULT"
_ZN4mmha33masked_multihead_attention_kernelItLi192ELi256ELi2ELi32ELi128ELb0ELb0EEEv26Multihead_attention_paramsIT_XT5_EE:
.text._ZN4mmha33masked_multihead_attention_kernelItLi192ELi256ELi2ELi32ELi128ELb0ELb0EEEv26Multihead_attention_paramsIT_XT5_EE:
        /* <DEDUP_REMOVED lines=12> */
.L_x_4297:
        /* <DEDUP_REMOVED lines=142> */
.L_x_4300:
[----:B------:R-:W0:Y:S02]  /*09a0*/  LDC.64 R24, c[0x0][0x388] ;  /* 0x0000e200ff187b82 */ /* 0x000e240000000a00 */
[----:B0-----:R-:W-:-:S06]  /*09b0*/  IMAD.WIDE R24, R39, 0x2, R24 ;  /* 0x0000000227187825 */ /* 0x001fcc00078e0218 */
[----:B------:R-:W5:Y:S02]  /*09c0*/  LDG.E.128 R24, desc[UR36][R24.64] ;  /* 0x0000002418187981 */ /* 0x000f64000c1e1d00 */
.L_x_4299:
[----:B------:R-:W-:Y:S05]  /*09d0*/  BSYNC.RECONVERGENT B0 ;  /* 0x0000000000007941 */ /* 0x000fea0003800200 */
.L_x_4298:
        /* <DEDUP_REMOVED lines=57> */
.L_x_4301:
[----:B------:R-:W-:Y:S01]  /*0d70*/  BSSY.RECONVERGENT B0, `(.L_x_4302) ;  /* 0x0000007000007945 */ /* 0x000fe20003800200 */
[----:B------:R-:W-:Y:S02]  /*0d80*/  CS2R R30, SRZ ;  /* 0x00000000001e7805 */ /* 0x000fe4000001ff00 */
[----:B------:R-:W-:Y:S01]  /*0d90*/  CS2R R28, SRZ ;  /* 0x00000000001c7805 */ /* 0x000fe2000001ff00 */
[----:B------:R-:W-:Y:S06]  /*0da0*/  @P3 BRA `(.L_x_4303) ;  /* 0x00000000000c3947 */ /* 0x000fec0003800000 */
[----:B------:R-:W0:Y:S02]  /*0db0*/  LDC.64 R28, c[0x0][0x398] ;  /* 0x0000e600ff1c7b82 */ /* 0x000e240000000a00 */
[----:B0-----:R-:W-:-:S06]  /*0dc0*/  IMAD.WIDE R28, R39, 0x2, R28 ;  /* 0x00000002271c7825 */ /* 0x001fcc00078e021c */
[----:B------:R-:W5:Y:S02]  /*0dd0*/  LDG.E.128 R28, desc[UR36][R28.64] ;  /* 0x000000241c1c7981 */ /* 0x000f64000c1e1d00 */
.L_x_4303:
[----:B------:R-:W-:Y:S05]  /*0de0*/  BSYNC.RECONVERGENT B0 ;  /* 0x0000000000007941 */ /* 0x000fea0003800200 */
.L_x_4302:
        /* <DEDUP_REMOVED lines=9> */
[----:B------:R-:W-:-:S07]  /*0e80*/  ISETP.NE.AND.EX P1, PT, RZ, UR7, PT, P1 ;  /* 0x00000007ff007c0c */ /* 0x000fce000bf25310 */
[----:B-----5:R-:W-:Y:S01]  /*0e90*/  @!P2 IMAD R20, R2, R37, RZ ;  /* 0x000000250214a224 */ /* 0x020fe200078e02ff */
[----:B--2---:R-:W-:Y:S02]  /*0ea0*/  ISETP.NE.U32.AND P0, PT, RZ, UR4, PT ;  /* 0x00000004ff007c0c */ /* 0x004fe4000bf05070 */
[----:B------:R-:W-:Y:S02]  /*0eb0*/  ISETP.GT.U32.OR P1, PT, R33, 0x17, !P1 ;  /* 0x000000172100780c */ /* 0x000fe40004f24470 */
[----:B-1----:R-:W-:Y:S02]  /*0ec0*/  ISETP.NE.U32.AND P3, PT, R8, RZ, PT ;  /* 0x000000ff0800720c */ /* 0x002fe40003f65070 */
[----:B------:R-:W-:Y:S02]  /*0ed0*/  CS2R R38, SRZ ;  /* 0x0000000000267805 */ /* 0x000fe4000001ff00 */
[----:B------:R-:W-:Y:S02]  /*0ee0*/  ISETP.NE.AND.EX P0, PT, RZ, UR5, PT, P0 ;  /* 0x00000005ff007c0c */ /* 0x000fe4000bf05300 */
[----:B------:R-:W-:-:S02]  /*0ef0*/  CS2R R36, SRZ ;  /* 0x0000000000247805 */ /* 0x000fc4000001ff00 */
[----:B------:R-:W-:Y:S01]  /*0f00*/  ISETP.NE.AND.EX P3, PT, R9, RZ, PT, P3 ;  /* 0x000000ff0900720c */ /* 0x000fe20003f65330 */
[----:B------:R-:W-:Y:S01]  /*0f10*/  @!P2 IMAD R21, R20, 0xc0, R3 ;  /* 0x000000c01415a824 */ /* 0x000fe200078e0203 */
[----:B------:R-:W-:Y:S01]  /*0f20*/  ISETP.GT.U32.OR P0, PT, R33, 0x17, !P0 ;  /* 0x000000172100780c */ /* 0x000fe20004704470 */
[----:B------:R-:W0:Y:S01]  /*0f30*/  @!P2 LDC.64 R8, c[0x0][0x450] ;  /* 0x00011400ff08ab82 */ /* 0x000e220000000a00 */
[----:B------:R-:W-:Y:S01]  /*0f40*/  IMAD.MOV.U32 R23, RZ, RZ, RZ ;  /* 0x000000ffff177224 */ /* 0x000fe200078e00ff */
[----:B------:R-:W1:Y:S06]  /*0f50*/  LDCU.U8 UR4, c[0x0][0x404] ;  /* 0x00008080ff0477ac */ /* 0x000e6c0008000000 */
[----:B------:R-:W2:Y:S08]  /*0f60*/  @!P1 LDC.64 R6, c[0x0][0x3a0] ;  /* 0x0000e800ff069b82 */ /* 0x000eb00000000a00 */
[----:B------:R-:W3:Y:S08]  /*0f70*/  @!P0 LDC.64 R4, c[0x0][0x390] ;  /* 0x0000e400ff048b82 */ /* 0x000ef00000000a00 */
[----:B------:R-:W4:Y:S01]  /*0f80*/  @P3 LDC.64 R10, c[0x0][0x418] ;  /* 0x00010600ff0a3b82 */ /* 0x000f220000000a00 */
[----:B--2---:R-:W-:-:S05]  /*0f90*/  @!P1 IMAD.WIDE.U32 R6, R3, 0x2, R6 ;  /* 0x0000000203069825 */ /* 0x004fca00078e0006 */
[----:B------:R-:W2:Y:S01]  /*0fa0*/  @!P1 LDG.E.128 R36, desc[UR36][R6.64] ;  /* 0x0000002406249981 */ /* 0x000ea2000c1e1d00 */
[----:B0-----:R-:W-:-:S04]  /*0fb0*/  @!P2 IMAD.WIDE R8, R21, 0x2, R8 ;  /* 0x000000021508a825 */ /* 0x001fc800078e0208 */
[----:B---3--:R-:W-:Y:S01]  /*0fc0*/  @!P0 IMAD.WIDE.U32 R4, R3, 0x2, R4 ;  /* 0x0000000203048825 */ /* 0x008fe200078e0004 */
[----:B------:R-:W3:Y:S01]  /*0fd0*/  @!P2 LDG.E.128 R40, desc[UR36][R8.64] ;  /* 0x000000240828a981 */ /* 0x000ee2000c1e1d00 */
[----:B------:R-:W0:Y:S03]  /*0fe0*/  LDC R3, c[0x0][0x400] ;  /* 0x00010000ff037b82 */ /* 0x000e260000000800 */
[----:B------:R-:W3:Y:S01]  /*0ff0*/  @!P0 LDG.E.128 R12, desc[UR36][R4.64] ;  /* 0x00000024040c8981 */ /* 0x000ee2000c1e1d00 */
[----:B----4-:R-:W-:-:S05]  /*1000*/  @P3 IMAD.WIDE.U32 R10, R0, 0x4, R10 ;  /* 0x00000004000a3825 */ /* 0x010fca00078e000a */
[----:B------:R4:W5:Y:S01]  /*1010*/  @P3 LDG.E R23, desc[UR36][R10.64] ;  /* 0x000000240a173981 */ /* 0x000962000c1e1900 */
[----:B-1----:R-:W-:Y:S01]  /*1020*/  ISETP.NE.AND P0, PT, RZ, UR4, PT ;  /* 0x00000004ff007c0c */ /* 0x002fe2000bf05270 */
[----:B------:R-:W-:Y:S03]  /*1030*/  BSSY.RECONVERGENT B6, `(.L_x_4304) ;  /* 0x0000163000067945 */ /* 0x000fe60003800200 */
[----:B0-----:R-:W-:Y:S01]  /*1040*/  ISETP.LT.OR P0, PT, R3, 0x1, P0 ;  /* 0x000000010300780c */ /* 0x001fe20000701670 */
        /* <DEDUP_REMOVED lines=112> */
.L_x_4305:
        /* <DEDUP_REMOVED lines=45> */
[----:B0-----:R-:W-:Y:S02]  /*1a20*/  IMAD.U32 R4, RZ, RZ, UR4 ;  /* 0x00000004ff047e24 */ /* 0x001fe4000f8e00ff */
[----:B------:R-:W-:Y:S01]  /*1a30*/  IMAD.U32 R5, RZ, RZ, UR5 ;  /* 0x00000005ff057e24 */ /* 0x000fe2000f8e00ff */
[----:B---3--:R-:W-:Y:S01]  /*1a40*/  MOV R6, UR6 ;  /* 0x0000000600067c02 */ /* 0x008fe20008000f00 */
[----:B------:R-:W-:Y:S01]  /*1a50*/  IMAD.U32 R7, RZ, RZ, UR7 ;  /* 0x00000007ff077e24 */ /* 0x000fe2000f8e00ff */
[----:B----4-:R-:W-:Y:S01]  /*1a60*/  MOV R10, UR8 ;  /* 0x00000008000a7c02 */ /* 0x010fe20008000f00 */
[----:B-1----:R-:W-:-:S07]  /*1a70*/  IMAD.U32 R11, RZ, RZ, UR9 ;  /* 0x00000009ff0b7e24 */ /* 0x002fce000f8e00ff */
[----:B------:R-:W-:-:S07]  /*1a80*/  LEPC R20, `(.L_x_4307) ;  /* 0x000000001014794e */ /* 0x000fce0000000000 */
[----:B--2--5:R-:W-:Y:S05]  /*1a90*/  CALL.ABS.NOINC R14 ;  /* 0x000000000e007343 */ /* 0x024fea0003c00000 */
.L_x_4307:
        /* <DEDUP_REMOVED lines=8> */
[----:B-1----:R-:W-:Y:S01]  /*1b20*/  LEA R3, R9, R0, 0x1 ;  /* 0x0000000009037211 */ /* 0x002fe200078e08ff */
        /* <DEDUP_REMOVED lines=27> */
[--C-:B-1----:R-:W-:Y:S02]  /*1ce0*/  SHF.R.U64 R25, R26, 0x10, R27.reuse ;  /* 0x000000101a197819 */ /* 0x102fe4000000121b */
[----:B------:R-:W-:Y:S02]  /*1cf0*/  PRMT R24, R14, 0x5410, R26 ;  /* 0x000054100e187816 */ /* 0x000fe4000000001a */
[----:B------:R-:W-:Y:S02]  /*1d00*/  PRMT R26, R15, 0x5410, R27 ;  /* 0x000054100f1a7816 */ /* 0x000fe4000000001b */
[----:B------:R-:W-:Y:S02]  /*1d10*/  PRMT R25, R12, 0x5410, R25 ;  /* 0x000054100c197816 */ /* 0x000fe40000000019 */
[----:B------:R-:W-:Y:S02]  /*1d20*/  SHF.R.U32.HI R14, RZ, 0x10, R15 ;  /* 0x00000010ff0e7819 */ /* 0x000fe4000001160f */
        /* <DEDUP_REMOVED lines=17> */
[--C-:B------:R-:W-:Y:S02]  /*1e40*/  HADD2.F32 R40, -RZ, R24.reuse.H1_H1 ;  /* 0x30000018ff287230 */ /* 0x100fe40000004100 */
[----:B------:R-:W-:Y:S01]  /*1e50*/  I2FP.F32.S32 R11, R11 ;  /* 0x0000000b000b7245 */ /* 0x000fe20000201400 */
[----:B------:R-:W-:Y:S01]  /*1e60*/  HADD2.F32 R41, -RZ, R24.H0_H0 ;  /* 0x20000018ff297230 */ /* 0x000fe20000004100 */
[----:B------:R-:W-:Y:S01]  /*1e70*/  I2FP.F32.S32 R10, R10 ;  /* 0x0000000a000a7245 */ /* 0x000fe20000201400 */
[--C-:B------:R-:W-:Y:S01]  /*1e80*/  HADD2.F32 R24, -RZ, R25.reuse.H1_H1 ;  /* 0x30000019ff187230 */ /* 0x100fe20000004100 */
[----:B-1----:R-:W-:Y:S01]  /*1e90*/  IADD3 R9, PT, PT, R13, 0x6, RZ ;  /* 0x000000060d097810 */ /* 0x002fe20007ffe0ff */
[----:B------:R-:W-:-:S02]  /*1ea0*/  HADD2.F32 R43, -RZ, R25.H0_H0 ;  /* 0x20000019ff2b7230 */ /* 0x000fc40000004100 */
[--C-:B------:R-:W-:Y:S01]  /*1eb0*/  HADD2.F32 R46, -RZ, R27.reuse.H1_H1 ;  /* 0x3000001bff2e7230 */ /* 0x100fe20000004100 */
[----:B------:R-:W-:Y:S01]  /*1ec0*/  I2FP.F32.S32 R9, R9 ;  /* 0x0000000900097245 */ /* 0x000fe20000201400 */
[----:B------:R-:W-:Y:S01]  /*1ed0*/  HADD2.F32 R51, -RZ, R27.H0_H0 ;  /* 0x2000001bff337230 */ /* 0x000fe20000004100 */
        /* <DEDUP_REMOVED lines=15> */
[----:B------:R-:W-:Y:S02]  /*1fd0*/  HADD2.F32 R47, -RZ, R26.H0_H0 ;  /* 0x2000001aff2f7230 */ /* 0x000fe40000004100 */
[--C-:B------:R-:W-:Y:S01]  /*1fe0*/  HADD2.F32 R26, -RZ, R29.reuse.H1_H1 ;  /* 0x3000001dff1a7230 */ /* 0x100fe20000004100 */
[----:B------:R-:W1:Y:S01]  /*1ff0*/  MUFU.EX2 R10, -R10 ;  /* 0x8000000a000a7308 */ /* 0x000e620000000800 */
[----:B------:R-:W-:Y:S02]  /*2000*/  HADD2.F32 R45, -RZ, R29.H0_H0 ;  /* 0x2000001dff2d7230 */ /* 0x000fe40000004100 */
[--C-:B------:R-:W-:Y:S02]  /*2010*/  HADD2.F32 R44, -RZ, R30.reuse.H1_H1 ;  /* 0x3000001eff2c7230 */ /* 0x100fe40000004100 */
        /* <DEDUP_REMOVED lines=60> */
.L_x_4311:
[----:B------:R-:W-:Y:S05]  /*23e0*/  BSYNC.RECONVERGENT B1 ;  /* 0x0000000000017941 */ /* 0x000fea0003800200 */
.L_x_4310:
        /* <DEDUP_REMOVED lines=31> */
.L_x_4309:
[----:B------:R-:W-:Y:S05]  /*25e0*/  BSYNC.RECONVERGENT B0 ;  /* 0x0000000000007941 */ /* 0x000fea0003800200 */
.L_x_4308:
[----:B------:R-:W-:Y:S01]  /*25f0*/  BAR.SYNC.DEFER_BLOCKING 0x0 ;  /* 0x0000000000007b1d */ /* 0x000fe20000010000 */
[----:B------:R-:W-:-:S04]  /*2600*/  @!P6 IMAD R36, R37, R36, R38 ;  /* 0x000000242524e224 */ /* 0x000fc800078e0226 */
[C---:B------:R-:W-:Y:S01]  /*2610*/  @!P6 IMAD R3, R36.reuse, 0x2, R3 ;  /* 0x000000022403e824 */ /* 0x040fe200078e0203 */
[----:B------:R-:W-:-:S05]  /*2620*/  @!P6 LEA R0, R36, R0, 0x1 ;  /* 0x000000002400e211 */ /* 0x000fca00078e08ff */
[----:B------:R1:W2:Y:S04]  /*2630*/  @!P6 LDS.128 R24, [R0] ;  /* 0x000000000018e984 */ /* 0x0002a80000000c00 */
[----:B------:R1:W3:Y:S01]  /*2640*/  @!P6 LDS.128 R28, [R3] ;  /* 0x00000000031ce984 */ /* 0x0002e20000000c00 */
[----:B------:R-:W-:Y:S06]  /*2650*/  BAR.SYNC.DEFER_BLOCKING 0x0 ;  /* 0x0000000000007b1d */ /* 0x000fec0000010000 */
.L_x_4306:
[----:B------:R-:W-:Y:S05]  /*2660*/  BSYNC.RECONVERGENT B6 ;  /* 0x0000000000067941 */ /* 0x000fea0003800200 */
.L_x_4304:
        /* <DEDUP_REMOVED lines=14> */
[----:B------:R-:W-:Y:S02]  /*2750*/  @!P0 IMAD R3, R33, R8, R18 ;  /* 0x0000000821038224 */ /* 0x000fe400078e0212 */
[----:B------:R-:W-:Y:S02]  /*2760*/  HADD2.F32 R8, -RZ, R13.H1_H1 ;  /* 0x3000000dff087230 */ /* 0x000fe40000004100 */
        /* <DEDUP_REMOVED lines=20> */
.L_x_4384:
        /* <DEDUP_REMOVED lines=22> */
.L_x_4312:
[----:B------:R-:W-:Y:S05]  /*2a10*/  WARPSYNC.ALL ;  /* 0x0000000000007948 */ /* 0x000fea0003800000 */
[----:B------:R-:W-:Y:S01]  /*2a20*/  IADD3 R3, PT, PT, -R19, R16, RZ ;  /* 0x0000001013037210 */ /* 0x000fe20007ffe1ff */
[----:B------:R-:W4:Y:S01]  /*2a30*/  S2UR UR11, SR_CgaCtaId ;  /* 0x00000000000b79c3 */ /* 0x000f220000008800 */
[----:B------:R-:W2:Y:S01]  /*2a40*/  LDCU UR5, c[0x0][0x3f0] ;  /* 0x00007e00ff0577ac */ /* 0x000ea20008000800 */
[----:B0-----:R-:W-:Y:S01]  /*2a50*/  SHF.R.U32.HI R12, RZ, 0x1, R33 ;  /* 0x00000001ff0c7819 */ /* 0x001fe20000011621 */
[----:B------:R-:W-:Y:S01]  /*2a60*/  BSSY B0, `(.L_x_4314) ;  /* 0x00002a5000007945 */ /* 0x000fe20003800000 */
[----:B------:R-:W-:Y:S01]  /*2a70*/  VIADD R4, R3, 0xf ;  /* 0x0000000f03047836 */ /* 0x000fe20000000000 */
[----:B------:R-:W-:Y:S01]  /*2a80*/  UMOV UR10, 0x400 ;  /* 0x00000400000a7882 */ /* 0x000fe20000000000 */
[----:B------:R-:W0:Y:S01]  /*2a90*/  LDCU UR13, c[0x0][0x410] ;  /* 0x00008200ff0d77ac */ /* 0x000e220008000800 */
[----:B------:R-:W-:-:S02]  /*2aa0*/  LOP3.LUT R6, R32, 0x8, RZ, 0xc0, !PT ;  /* 0x0000000820067812 */ /* 0x000fc400078ec0ff */
[----:B------:R-:W-:Y:S01]  /*2ab0*/  SHF.R.S32.HI R5, RZ, 0x1f, R4 ;  /* 0x0000001fff057819 */ /* 0x000fe20000011404 */
[----:B------:R-:W-:Y:S01]  /*2ac0*/  UIADD3 UR4, UPT, UPT, UR10, 0x20, URZ ;  /* 0x000000200a047890 */ /* 0x000fe2000fffe0ff */
[----:B------:R-:W0:Y:S02]  /*2ad0*/  LDCU.64 UR14, c[0x0][0x438] ;  /* 0x00008700ff0e77ac */ /* 0x000e240008000a00 */
[----:B------:R-:W-:Y:S01]  /*2ae0*/  LEA.HI R5, R5, R4, RZ, 0x4 ;  /* 0x0000000405057211 */ /* 0x000fe200078f20ff */
[----:B------:R-:W0:Y:S03]  /*2af0*/  LDCU.64 UR8, c[0x0][0x448] ;  /* 0x00008900ff0877ac */ /* 0x000e260008000a00 */
[----:B------:R-:W-:Y:S01]  /*2b00*/  LOP3.LUT R10, R5, 0xfffffff0, RZ, 0xc0, !PT ;  /* 0xfffffff0050a7812 */ /* 0x000fe200078ec0ff */
[----:B--2---:R-:W-:Y:S01]  /*2b10*/  IMAD R4, R34, UR5, R87 ;  /* 0x0000000522047c24 */ /* 0x004fe2000f8e0257 */
[----:B------:R-:W-:Y:S02]  /*2b20*/  BAR.SYNC.DEFER_BLOCKING 0x0 ;  /* 0x0000000000007b1d */ /* 0x000fe40000010000 */
[----:B------:R-:W-:Y:S01]  /*2b30*/  ISETP.GE.AND P0, PT, R12, R10, PT ;  /* 0x0000000a0c00720c */ /* 0x000fe20003f06270 */
[----:B------:R-:W-:Y:S01]  /*2b40*/  IMAD R4, R4, 0xc0, RZ ;  /* 0x000000c004047824 */ /* 0x000fe200078e02ff */
[----:B----4-:R-:W-:-:S11]  /*2b50*/  ULEA UR4, UR11, UR4, 0x18 ;  /* 0x000000040b047291 */ /* 0x010fd6000f8ec0ff */
[----:B0-----:R-:W-:Y:S05]  /*2b60*/  @P0 BRA `(.L_x_4315) ;  /* 0x0000002800500947 */ /* 0x001fea0003800000 */
[----:B------:R-:W0:Y:S01]  /*2b70*/  LDC R5, c[0x0][0x3f4] ;  /* 0x0000fd00ff057b82 */ /* 0x000e220000000800 */
[----:B------:R-:W2:Y:S01]  /*2b80*/  LDCU.64 UR6, c[0x0][0x420] ;  /* 0x00008400ff0677ac */ /* 0x000ea20008000a00 */
[----:B------:R-:W4:Y:S01]  /*2b90*/  LDS.64 R84, [R6+UR4] ;  /* 0x0000000406547984 */ /* 0x000f220008000a00 */
[----:B------:R-:W-:Y:S01]  /*2ba0*/  IADD3 R10, PT, PT, R19, R10, RZ ;  /* 0x0000000a130a7210 */ /* 0x000fe20007ffe0ff */
[----:B------:R-:W1:Y:S02]  /*2bb0*/  LDCU UR12, c[0x0][0x440] ;  /* 0x00008800ff0c77ac */ /* 0x000e640008000800 */
[----:B------:R-:W0:Y:S01]  /*2bc0*/  LDS.64 R82, [R6+UR4+0x10] ;  /* 0x0000100406527984 */ /* 0x000e220008000a00 */
[----:B------:R-:W-:-:S03]  /*2bd0*/  UIADD3 UR5, UPT, UPT, UR10, 0x220, URZ ;  /* 0x000002200a057890 */ /* 0x000fc6000fffe0ff */
[----:B------:R-:W3:Y:S01]  /*2be0*/  LDS.64 R80, [R6+UR4+0x20] ;  /* 0x0000200406507984 */ /* 0x000ee20008000a00 */
[----:B------:R-:W-:-:S03]  /*2bf0*/  ULEA UR5, UR11, UR5, 0x18 ;  /* 0x000000050b057291 */ /* 0x000fc6000f8ec0ff */
[----:B------:R-:W3:Y:S04]  /*2c00*/  LDS.64 R78, [R6+UR4+0x30] ;  /* 0x00003004064e7984 */ /* 0x000ee80008000a00 */
[----:B------:R-:W3:Y:S01]  /*2c10*/  LDS.64 R76, [R6+UR4+0x40] ;  /* 0x00004004064c7984 */ /* 0x000ee20008000a00 */
[----:B--2---:R-:W-:-:S03]  /*2c20*/  ISETP.NE.U32.AND P0, PT, RZ, UR6, PT ;  /* 0x00000006ff007c0c */ /* 0x004fc6000bf05070 */
[----:B------:R-:W2:Y:S01]  /*2c30*/  LDS.64 R74, [R6+UR4+0x50] ;  /* 0x00005004064a7984 */ /* 0x000ea20008000a00 */
[----:B-1----:R-:W-:Y:S01]  /*2c40*/  IMAD R150, R87, UR12, R16 ;  /* 0x0000000c57967c24 */ /* 0x002fe2000f8e0210 */
[----:B0-----:R-:W-:Y:S02]  /*2c50*/  IABS R5, R5 ;  /* 0x0000000500057213 */ /* 0x001fe40000000000 */
[----:B------:R-:W0:Y:S01]  /*2c60*/  LDS.64 R72, [R6+UR4+0x60] ;  /* 0x0000600406487984 */ /* 0x000e220008000a00 */
[----:B------:R-:W-:Y:S01]  /*2c70*/  ISETP.NE.AND.EX P0, PT, RZ, UR7, PT, P0 ;  /* 0x00000007ff007c0c */ /* 0x000fe2000bf05300 */
[----:B------:R-:W1:Y:S02]  /*2c80*/  I2F.RP R7, R5 ;  /* 0x0000000500077306 */ /* 0x000e640000209400 */
[----:B------:R-:W0:Y:S04]  /*2c90*/  LDS.64 R70, [R6+UR4+0x70] ;  /* 0x0000700406467984 */ /* 0x000e280008000a00 */
[----:B------:R-:W0:Y:S04]  /*2ca0*/  LDS.64 R68, [R6+UR4+0x80] ;  /* 0x0000800406447984 */ /* 0x000e280008000a00 */
[----:B------:R-:W0:Y:S04]  /*2cb0*/  LDS.64 R66, [R6+UR4+0x90] ;  /* 0x0000900406427984 */ /* 0x000e280008000a00 */
[----:B------:R-:W0:Y:S01]  /*2cc0*/  LDS.64 R64, [R6+UR4+0xa0] ;  /* 0x0000a00406407984 */ /* 0x000e220008000a00 */
[----:B-1----:R-:W1:Y:S03]  /*2cd0*/  MUFU.RCP R7, R7 ;  /* 0x0000000700077308 */ /* 0x002e660000001000 */
[----:B------:R-:W0:Y:S04]  /*2ce0*/  LDS.64 R62, [R6+UR4+0xb0] ;  /* 0x0000b004063e7984 */ /* 0x000e280008000a00 */
[----:B------:R-:W0:Y:S04]  /*2cf0*/  LDS.64 R60, [R6+UR4+0xc0] ;  /* 0x0000c004063c7984 */ /* 0x000e280008000a00 */
[----:B------:R-:W0:Y:S04]  /*2d00*/  LDS.64 R58, [R6+UR4+0xd0] ;  /* 0x0000d004063a7984 */ /* 0x000e280008000a00 */
[----:B------:R-:W0:Y:S01]  /*2d10*/  LDS.64 R56, [R6+UR4+0xe0] ;  /* 0x0000e00406387984 */ /* 0x000e220008000a00 */
[----:B-1----:R-:W-:-:S02]  /*2d20*/  IADD3 R8, PT, PT, R7, 0xffffffe, RZ ;  /* 0x0ffffffe07087810 */ /* 0x002fc40007ffe0ff */
[----:B------:R-:W-:Y:S01]  /*2d30*/  IADD3 R7, PT, PT, R19, R12, RZ ;  /* 0x0000000c13077210 */ /* 0x000fe20007ffe0ff */
[----:B------:R-:W1:Y:S01]  /*2d40*/  LDS.64 R54, [R6+UR4+0xf0] ;  /* 0x0000f00406367984 */ /* 0x000e620008000a00 */
[----:B------:R4:W3:Y:S03]  /*2d50*/  F2I.FTZ.U32.TRUNC.NTZ R9, R8 ;  /* 0x0000000800097305 */ /* 0x0008e6000021f000 */
[----:B------:R-:W0:Y:S01]  /*2d60*/  LDS.64 R52, [R6+UR4+0x100] ;  /* 0x0001000406347984 */ /* 0x000e220008000a00 */
[----:B------:R-:W-:-:S03]  /*2d70*/  IMAD R150, R150, UR12, R7 ;  /* 0x0000000c96967c24 */ /* 0x000fc6000f8e0207 */
[----:B------:R-:W0:Y:S01]  /*2d80*/  LDS.64 R50, [R6+UR4+0x110] ;  /* 0x0001100406327984 */ /* 0x000e220008000a00 */
[----:B----4-:R-:W-:-:S03]  /*2d90*/  IMAD.MOV.U32 R8, RZ, RZ, RZ ;  /* 0x000000ffff087224 */ /* 0x010fc600078e00ff */
[----:B------:R-:W4:Y:S01]  /*2da0*/  LDS.64 R48, [R6+UR4+0x120] ;  /* 0x0001200406307984 */ /* 0x000f220008000a00 */
[----:B---3--:R-:W-:-:S03]  /*2db0*/  IMAD.MOV R14, RZ, RZ, -R9 ;  /* 0x000000ffff0e7224 */ /* 0x008fc600078e0a09 */
[----:B------:R-:W3:Y:S01]  /*2dc0*/  LDS.64 R46, [R6+UR4+0x130] ;  /* 0x00013004062e7984 */ /* 0x000ee20008000a00 */
[----:B------:R-:W-:-:S03]  /*2dd0*/  IMAD R11, R14, R5, RZ ;  /* 0x000000050e0b7224 */ /* 0x000fc600078e02ff */
[----:B------:R-:W0:Y:S01]  /*2de0*/  LDS.64 R44, [R6+UR4+0x140] ;  /* 0x00014004062c7984 */ /* 0x000e220008000a00 */
[----:B------:R-:W-:-:S03]  /*2df0*/  IMAD.HI.U32 R8, R9, R11, R8 ;  /* 0x0000000b09087227 */ /* 0x000fc600078e0008 */
        /* <DEDUP_REMOVED lines=11> */
[----:B--2---:R-:W-:-:S04]  /*2eb0*/  IADD3 R6, P1, P2, R86, UR6, R7 ;  /* 0x0000000656067c10 */ /* 0x004fc8000fa3e007 */
[----:B------:R-:W-:Y:S02]  /*2ec0*/  IADD3.X R9, PT, PT, R22, UR7, RZ, P1, P2 ;  /* 0x0000000716097c10 */ /* 0x000fe40008fe44ff */
[----:B-1-34-:R-:W-:-:S07]  /*2ed0*/  LEA R22, R12, UR5, 0x2 ;  /* 0x000000050c167c11 */ /* 0x01afce000f8e10ff */
.L_x_4319:
[----:B------:R-:W1:Y:S01]  /*2ee0*/  LDC R151, c[0x0][0x3f4] ;  /* 0x0000fd00ff977b82 */ /* 0x000e620000000800 */
[----:B0-----:R-:W-:Y:S02]  /*2ef0*/  IABS R13, R7 ;  /* 0x00000007000d7213 */ /* 0x001fe40000000000 */
[----:B------:R-:W-:-:S03]  /*2f00*/  ISETP.GE.AND P2, PT, R7, RZ, PT ;  /* 0x000000ff0700720c */ /* 0x000fc60003f46270 */
[----:B------:R-:W-:-:S04]  /*2f10*/  IMAD.HI.U32 R11, R8, R13, RZ ;  /* 0x0000000d080b7227 */ /* 0x000fc800078e00ff */
[----:B------:R-:W-:Y:S02]  /*2f20*/  IMAD.MOV R158, RZ, RZ, -R11 ;  /* 0x000000ffff9e7224 */ /* 0x000fe400078e0a0b */
[----:B------:R-:W2:Y:S01]  /*2f30*/  S2R R11, SR_TID.X ;  /* 0x00000000000b7919 */ /* 0x000ea20000002100 */
[----:B-1----:R-:W-:Y:S01]  /*2f40*/  IABS R15, R151 ;  /* 0x00000097000f7213 */ /* 0x002fe20000000000 */
[C---:B------:R-:W-:Y:S01]  /*2f50*/  IMAD R14, R151.reuse, 0xc0, RZ ;  /* 0x000000c0970e7824 */ /* 0x040fe200078e02ff */
[----:B------:R-:W-:-:S03]  /*2f60*/  ISETP.NE.AND P3, PT, R151, RZ, PT ;  /* 0x000000ff9700720c */ /* 0x000fc60003f65270 */
[----:B------:R-:W-:-:S05]  /*2f70*/  IMAD R158, R15, R158, R13 ;  /* 0x0000009e0f9e7224 */ /* 0x000fca00078e020d */
[----:B------:R-:W-:-:S13]  /*2f80*/  ISETP.GT.U32.AND P1, PT, R5, R158, PT ;  /* 0x0000009e0500720c */ /* 0x000fda0003f24070 */
[----:B------:R-:W-:-:S04]  /*2f90*/  @!P1 IADD3 R158, PT, PT, R158, -R15, RZ ;  /* 0x8000000f9e9e9210 */ /* 0x000fc80007ffe0ff */
[----:B------:R-:W-:-:S13]  /*2fa0*/  ISETP.GT.U32.AND P1, PT, R5, R158, PT ;  /* 0x0000009e0500720c */ /* 0x000fda0003f24070 */
[----:B------:R-:W-:Y:S01]  /*2fb0*/  @!P1 IMAD.IADD R158, R158, 0x1, -R15 ;  /* 0x000000019e9e9824 */ /* 0x000fe200078e0a0f */
[----:B------:R-:W-:-:S04]  /*2fc0*/  ISETP.GE.AND P1, PT, R7, R16, PT ;  /* 0x000000100700720c */ /* 0x000fc80003f26270 */
[----:B------:R-:W-:Y:S02]  /*2fd0*/  @!P2 IADD3 R158, PT, PT, -R158, RZ, RZ ;  /* 0x000000ff9e9ea210 */ /* 0x000fe40007ffe1ff */
[----:B------:R-:W-:-:S05]  /*2fe0*/  @!P3 LOP3.LUT R158, RZ, R151, RZ, 0x33, !PT ;  /* 0x00000097ff9eb212 */ /* 0x000fca00078e33ff */
[----:B------:R-:W-:-:S05]  /*2ff0*/  IMAD.SHL.U32 R160, R158, 0x8, RZ ;  /* 0x000000089ea07824 */ /* 0x000fca00078e00ff */
[----:B------:R-:W-:-:S04]  /*3000*/  LEA R153, R151, R160, 0x4 ;  /* 0x000000a097997211 */ /* 0x000fc800078e20ff */
[----:B------:R-:W-:-:S13]  /*3010*/  ISETP.GE.OR P3, PT, R153, R14, P1 ;  /* 0x0000000e9900720c */ /* 0x000fda0000f66670 */
[----:B------:R-:W1:Y:S01]  /*3020*/  @!P3 LDC.64 R12, c[0x0][0x3b8] ;  /* 0x0000ee00ff0cbb82 */ /* 0x000e620000000a00 */
[----:B--2---:R-:W-:-:S05]  /*3030*/  @!P3 IMAD.SHL.U32 R15, R11, 0x4, RZ ;  /* 0x000000040b0fb824 */ /* 0x004fca00078e00ff */
[----:B------:R-:W-:Y:S02]  /*3040*/  @!P3 LOP3.LUT R152, R15, 0x4, RZ, 0xc0, !PT ;  /* 0x000000040f98b812 */ /* 0x000fe400078ec0ff */
[----:B------:R-:W-:-:S03]  /*3050*/  LEA R15, R151, R160, 0x5 ;  /* 0x000000a0970f7211 */ /* 0x000fc600078e28ff */
[----:B------:R-:W-:Y:S01]  /*3060*/  @!P3 IMAD R154, R4, R151, R152 ;  /* 0x00000097049ab224 */ /* 0x000fe200078e0298 */
[----:B------:R-:W-:Y:S02]  /*3070*/  ISETP.GE.OR P5, PT, R15, R14, P1 ;  /* 0x0000000e0f00720c */ /* 0x000fe40000fa6670 */
[----:B------:R-:W-:Y:S02]  /*3080*/  @!P3 SHF.R.S32.HI R152, RZ, 0x1f, R153 ;  /* 0x0000001fff98b819 */ /* 0x000fe40000011499 */
[----:B------:R-:W-:-:S04]  /*3090*/  @!P3 IADD3 R153, P2, PT, R154, R153, RZ ;  /* 0x000000999a99b210 */ /* 0x000fc80007f5e0ff */
[----:B------:R-:W-:Y:S02]  /*30a0*/  @!P3 LEA.HI.X.SX32 R152, R154, R152, 0x1, P2 ;  /* 0x000000989a98b211 */ /* 0x000fe400010f0eff */
[----:B-1----:R-:W-:-:S04]  /*30b0*/  @!P3 LEA R156, P2, R153, R12, 0x1 ;  /* 0x0000000c999cb211 */ /* 0x002fc800078408ff */
[----:B------:R-:W-:Y:S01]  /*30c0*/  @!P3 LEA.HI.X R157, R153, R13, R152, 0x1, P2 ;  /* 0x0000000d999db211 */ /* 0x000fe200010f0c98 */
[----:B------:R-:W-:Y:S01]  /*30d0*/  @!P5 IMAD.SHL.U32 R152, R11, 0x4, RZ ;  /* 0x000000040b98d824 */ /* 0x000fe200078e00ff */
[----:B------:R-:W1:Y:S04]  /*30e0*/  @!P5 LDC.64 R12, c[0x0][0x3b8] ;  /* 0x0000ee00ff0cdb82 */ /* 0x000e680000000a00 */
[----:B------:R-:W-:-:S05]  /*30f0*/  @!P5 LOP3.LUT R152, R152, 0x4, RZ, 0xc0, !PT ;  /* 0x000000049898d812 */ /* 0x000fca00078ec0ff */
[----:B------:R-:W-:Y:S01]  /*3100*/  @!P5 IMAD R153, R4, R151, R152 ;  /* 0x000000970499d224 */ /* 0x000fe200078e0298 */
[----:B------:R-:W-:-:S04]  /*3110*/  @!P5 SHF.R.S32.HI R152, RZ, 0x1f, R15 ;  /* 0x0000001fff98d819 */ /* 0x000fc8000001140f */
[----:B------:R-:W-:-:S04]  /*3120*/  @!P5 IADD3 R15, P2, PT, R153, R15, RZ ;  /* 0x0000000f990fd210 */ /* 0x000fc80007f5e0ff */
[----:B------:R-:W-:Y:S02]  /*3130*/  @!P5 LEA.HI.X.SX32 R152, R153, R152, 0x1, P2 ;  /* 0x000000989998d211 */ /* 0x000fe400010f0eff */
[----:B------:R-:W-:-:S04]  /*3140*/  LEA R153, R151, R160, 0x6 ;  /* 0x000000a097997211 */ /* 0x000fc800078e30ff */
[----:B------:R-:W-:Y:S02]  /*3150*/  ISETP.GE.OR P4, PT, R153, R14, P1 ;  /* 0x0000000e9900720c */ /* 0x000fe40000f86670 */
[----:B-1----:R-:W-:-:S04]  /*3160*/  @!P5 LEA R154, P2, R15, R12, 0x1 ;  /* 0x0000000c0f9ad211 */ /* 0x002fc800078408ff */
[----:B------:R-:W-:Y:S02]  /*3170*/  @!P5 LEA.HI.X R155, R15, R13, R152, 0x1, P2 ;  /* 0x0000000d0f9bd211 */ /* 0x000fe400010f0c98 */
[----:B------:R-:W-:-:S04]  /*3180*/  ISETP.GE.AND P2, PT, R7, R16, PT ;  /* 0x000000100700720c */ /* 0x000fc80003f46270 */
[----:B------:R-:W-:Y:S01]  /*3190*/  SEL R87, R87, RZ, P2 ;  /* 0x000000ff57577207 */ /* 0x000fe20001000000 */
[----:B------:R-:W-:Y:S01]  /*31a0*/  @!P4 IMAD.SHL.U32 R15, R11, 0x4, RZ ;  /* 0x000000040b0fc824 */ /* 0x000fe200078e00ff */
[----:B------:R-:W1:Y:S01]  /*31b0*/  @!P4 LDC.64 R12, c[0x0][0x3b8] ;  /* 0x0000ee00ff0ccb82 */ /* 0x000e620000000a00 */
[----:B------:R-:W-:-:S03]  /*31c0*/  SEL R86, R86, RZ, P2 ;  /* 0x000000ff56567207 */ /* 0x000fc60001000000 */
[----:B------:R-:W-:-:S03]  /*31d0*/  @!P4 LOP3.LUT R15, R15, 0x4, RZ, 0xc0, !PT ;  /* 0x000000040f0fc812 */ /* 0x000fc600078ec0ff */
[----:B------:R2:W3:Y:S01]  /*31e0*/  @!P3 LDG.E.64 R86, desc[UR36][R156.64] ;  /* 0x000000249c56b981 */ /* 0x0004e2000c1e1b00 */
[----:B------:R-:W-:Y:S01]  /*31f0*/  SEL R89, R89, RZ, P2 ;  /* 0x000000ff59597207 */ /* 0x000fe20001000000 */
[----:B------:R-:W-:Y:S01]  /*3200*/  @!P4 IMAD R162, R4, R151, R15 ;  /* 0x0000009704a2c224 */ /* 0x000fe200078e020f */
[----:B------:R-:W-:Y:S02]  /*3210*/  @!P4 SHF.R.S32.HI R15, RZ, 0x1f, R153 ;  /* 0x0000001fff0fc819 */ /* 0x000fe40000011499 */
[----:B------:R-:W-:Y:S02]  /*3220*/  SEL R88, R88, RZ, P2 ;  /* 0x000000ff58587207 */ /* 0x000fe40001000000 */
[----:B------:R-:W-:-:S04]  /*3230*/  @!P4 IADD3 R153, P3, PT, R162, R153, RZ ;  /* 0x00000099a299c210 */ /* 0x000fc80007f7e0ff */
[----:B------:R-:W-:Y:S01]  /*3240*/  @!P4 LEA.HI.X.SX32 R162, R162, R15, 0x1, P3 ;  /* 0x0000000fa2a2c211 */ /* 0x000fe200018f0eff */
[----:B------:R4:W3:Y:S01]  /*3250*/  @!P5 LDG.E.64 R88, desc[UR36][R154.64] ;  /* 0x000000249a58d981 */ /* 0x0008e2000c1e1b00 */
[----:B------:R-:W-:Y:S02]  /*3260*/  ISETP.GE.OR P3, PT, R160, R14, P1 ;  /* 0x0000000ea000720c */ /* 0x000fe40000f66670 */
[----:B-1----:R-:W-:-:S04]  /*3270*/  @!P4 LEA R152, P6, R153, R12, 0x1 ;  /* 0x0000000c9998c211 */ /* 0x002fc800078c08ff */
[----:B------:R-:W-:-:S07]  /*3280*/  @!P4 LEA.HI.X R153, R153, R13, R162, 0x1, P6 ;  /* 0x0000000d9999c211 */ /* 0x000fce00030f0ca2 */
[----:B------:R-:W-:Y:S01]  /*3290*/  @!P3 SHF.L.U32 R15, R11, 0x2, RZ ;  /* 0x000000020b0fb819 */ /* 0x000fe200000006ff */
[----:B------:R-:W1:Y:S03]  /*32a0*/  @!P3 LDC.64 R12, c[0x0][0x3b8] ;  /* 0x0000ee00ff0cbb82 */ /* 0x000e660000000a00 */
[----:B------:R-:W-:-:S05]  /*32b0*/  @!P3 LOP3.LUT R15, R15, 0x4, RZ, 0xc0, !PT ;  /* 0x000000040f0fb812 */ /* 0x000fca00078ec0ff */
[----:B--2---:R-:W-:Y:S02]  /*32c0*/  @!P3 IMAD R157, R4, R151, R15 ;  /* 0x00000097049db224 */ /* 0x004fe400078e020f */
[----:B------:R-:W-:-:S05]  /*32d0*/  IMAD R15, R151, 0x80, R160 ;  /* 0x00000080970f7824 */ /* 0x000fca00078e02a0 */
[----:B------:R-:W-:Y:S02]  /*32e0*/  ISETP.GE.OR P5, PT, R15, R14, P1 ;  /* 0x0000000e0f00720c */ /* 0x000fe40000fa6670 */
[----:B------:R-:W-:-:S04]  /*32f0*/  @!P3 IADD3 R160, P6, PT, R160, R157, RZ ;  /* 0x0000009da0a0b210 */ /* 0x000fc80007fde0ff */
[----:B------:R-:W-:Y:S02]  /*3300*/  @!P3 LEA.HI.X.SX32 R157, R157, RZ, 0x1, P6 ;  /* 0x000000ff9d9db211 */ /* 0x000fe400030f0eff */
[----:B-1----:R-:W-:-:S05]  /*3310*/  @!P3 LEA R156, P6, R160, R12, 0x1 ;  /* 0x0000000ca09cb211 */ /* 0x002fca00078c08ff */
[----:B----4-:R-:W-:Y:S02]  /*3320*/  @!P5 SHF.L.U32 R154, R11, 0x2, RZ ;  /* 0x000000020b9ad819 */ /* 0x010fe400000006ff */
[----:B------:R-:W-:Y:S02]  /*3330*/  @!P3 LEA.HI.X R157, R160, R13, R157, 0x1, P6 ;  /* 0x0000000da09db211 */ /* 0x000fe400030f0c9d */
[----:B------:R-:W1:Y:S01]  /*3340*/  @!P5 LDC.64 R12, c[0x0][0x3b8] ;  /* 0x0000ee00ff0cdb82 */ /* 0x000e620000000a00 */
[----:B------:R-:W-:Y:S02]  /*3350*/  @!P5 LOP3.LUT R154, R154, 0x4, RZ, 0xc0, !PT ;  /* 0x000000049a9ad812 */ /* 0x000fe400078ec0ff */
[----:B------:R-:W-:Y:S02]  /*3360*/  SEL R91, R91, RZ, P2 ;  /* 0x000000ff5b5b7207 */ /* 0x000fe40001000000 */
[----:B------:R-:W-:Y:S01]  /*3370*/  SEL R90, R90, RZ, P2 ;  /* 0x000000ff5a5a7207 */ /* 0x000fe20001000000 */
[----:B------:R-:W-:-:S02]  /*3380*/  @!P5 IMAD R159, R4, R151, R154 ;  /* 0x00000097049fd224 */ /* 0x000fc400078e029a */
[----:B------:R-:W-:Y:S01]  /*3390*/  IMAD.IADD R158, R158, 0x1, R151 ;  /* 0x000000019e9e7824 */ /* 0x000fe200078e0297 */
[----:B------:R-:W-:Y:S02]  /*33a0*/  @!P5 SHF.R.S32.HI R154, RZ, 0x1f, R15 ;  /* 0x0000001fff9ad819 */ /* 0x000fe4000001140f */
[----:B------:R1:W2:Y:S01]  /*33b0*/  @!P4 LDG.E.64 R90, desc[UR36][R152.64] ;  /* 0x00000024985ac981 */ /* 0x0002a2000c1e1b00 */
[C---:B------:R-:W-:Y:S02]  /*33c0*/  @!P5 IADD3 R155, P4, PT, R159.reuse, R15, RZ ;  /* 0x0000000f9f9bd210 */ /* 0x040fe40007f9e0ff */
[----:B------:R-:W-:Y:S02]  /*33d0*/  SHF.L.U32 R15, R158, 0x3, RZ ;  /* 0x000000039e0f7819 */ /* 0x000fe400000006ff */
[----:B------:R-:W-:Y:S02]  /*33e0*/  @!P5 LEA.HI.X.SX32 R154, R159, R154, 0x1, P4 ;  /* 0x0000009a9f9ad211 */ /* 0x000fe400020f0eff */
[----:B------:R-:W-:-:S02]  /*33f0*/  ISETP.GE.OR P4, PT, R15, R14, P1 ;  /* 0x0000000e0f00720c */ /* 0x000fc40000f86670 */
[----:B-1----:R-:W-:-:S04]  /*3400*/  @!P5 LEA R152, P6, R155, R12, 0x1 ;  /* 0x0000000c9b98d211 */ /* 0x002fc800078c08ff */
[----:B------:R-:W-:-:S07]  /*3410*/  @!P5 LEA.HI.X R153, R155, R13, R154, 0x1, P6 ;  /* 0x0000000d9b99d211 */ /* 0x000fce00030f0c9a */
[----:B------:R-:W-:Y:S01]  /*3420*/  @!P4 IMAD.SHL.U32 R154, R11, 0x4, RZ ;  /* 0x000000040b9ac824 */ /* 0x000fe200078e00ff */
[----:B------:R-:W-:Y:S01]  /*3430*/  SEL R93, R93, RZ, P2 ;  /* 0x000000ff5d5d7207 */ /* 0x000fe20001000000 */
[----:B------:R-:W1:Y:S03]  /*3440*/  @!P4 LDC.64 R12, c[0x0][0x3b8] ;  /* 0x0000ee00ff0ccb82 */ /* 0x000e660000000a00 */
[----:B------:R-:W-:Y:S02]  /*3450*/  @!P4 LOP3.LUT R154, R154, 0x4, RZ, 0xc0, !PT ;  /* 0x000000049a9ac812 */ /* 0x000fe400078ec0ff */
[----:B------:R-:W-:-:S03]  /*3460*/  SEL R92, R92, RZ, P2 ;  /* 0x000000ff5c5c7207 */ /* 0x000fc60001000000 */
[----:B------:R-:W-:Y:S01]  /*3470*/  @!P4 IMAD R160, R4, R151, R154 ;  /* 0x0000009704a0c224 */ /* 0x000fe200078e029a */
[----:B------:R-:W-:Y:S02]  /*3480*/  LEA R154, R151, R158, 0x1 ;  /* 0x0000009e979a7211 */ /* 0x000fe400078e08ff */
[----:B------:R4:W3:Y:S01]  /*3490*/  @!P3 LDG.E.64 R92, desc[UR36][R156.64] ;  /* 0x000000249c5cb981 */ /* 0x0008e2000c1e1b00 */
[----:B------:R-:W-:Y:S02]  /*34a0*/  @!P4 SHF.R.S32.HI R155, RZ, 0x1f, R15 ;  /* 0x0000001fff9bc819 */ /* 0x000fe4000001140f */
[----:B------:R-:W-:Y:S01]  /*34b0*/  @!P4 IADD3 R159, P3, PT, R160, R15, RZ ;  /* 0x0000000fa09fc210 */ /* 0x000fe20007f7e0ff */
[----:B------:R-:W-:-:S03]  /*34c0*/  IMAD.SHL.U32 R15, R154, 0x8, RZ ;  /* 0x000000089a0f7824 */ /* 0x000fc600078e00ff */
[----:B------:R-:W-:Y:S02]  /*34d0*/  @!P4 LEA.HI.X.SX32 R160, R160, R155, 0x1, P3 ;  /* 0x0000009ba0a0c211 */ /* 0x000fe400018f0eff */
[----:B------:R-:W-:Y:S02]  /*34e0*/  ISETP.GE.OR P3, PT, R15, R14, P1 ;  /* 0x0000000e0f00720c */ /* 0x000fe40000f66670 */
[----:B-1----:R-:W-:-:S04]  /*34f0*/  @!P4 LEA R154, P6, R159, R12, 0x1 ;  /* 0x0000000c9f9ac211 */ /* 0x002fc800078c08ff */
[----:B------:R-:W-:-:S07]  /*3500*/  @!P4 LEA.HI.X R155, R159, R13, R160, 0x1, P6 ;  /* 0x0000000d9f9bc211 */ /* 0x000fce00030f0ca0 */
[----:B----4-:R-:W-:Y:S01]  /*3510*/  @!P3 SHF.L.U32 R156, R11, 0x2, RZ ;  /* 0x000000020b9cb819 */ /* 0x010fe200000006ff */
[----:B------:R-:W1:Y:S03]  /*3520*/  @!P3 LDC.64 R12, c[0x0][0x3b8] ;  /* 0x0000ee00ff0cbb82 */ /* 0x000e660000000a00 */
[----:B------:R-:W-:Y:S02]  /*3530*/  @!P3 LOP3.LUT R156, R156, 0x4, RZ, 0xc0, !PT ;  /* 0x000000049c9cb812 */ /* 0x000fe400078ec0ff */
[----:B------:R-:W-:Y:S02]  /*3540*/  SEL R95, R95, RZ, P2 ;  /* 0x000000ff5f5f7207 */ /* 0x000fe40001000000 */
[----:B------:R-:W-:Y:S01]  /*3550*/  SEL R94, R94, RZ, P2 ;  /* 0x000000ff5e5e7207 */ /* 0x000fe20001000000 */
[----:B------:R-:W-:Y:S02]  /*3560*/  @!P3 IMAD R159, R4, R151, R156 ;  /* 0x00000097049fb224 */ /* 0x000fe400078e029c */
[----:B------:R-:W-:Y:S01]  /*3570*/  IMAD R158, R151, 0x4, R158 ;  /* 0x00000004979e7824 */ /* 0x000fe200078e029e */
[----:B------:R-:W-:-:S02]  /*3580*/  @!P3 SHF.R.S32.HI R156, RZ, 0x1f, R15 ;  /* 0x0000001fff9cb819 */ /* 0x000fc4000001140f */
[----:B------:R1:W4:Y:S01]  /*3590*/  @!P5 LDG.E.64 R94, desc[UR36][R152.64] ;  /* 0x00000024985ed981 */ /* 0x000322000c1e1b00 */
[C---:B------:R-:W-:Y:S02]  /*35a0*/  @!P3 IADD3 R157, P5, PT, R159.reuse, R15, RZ ;  /* 0x0000000f9f9db210 */ /* 0x040fe40007fbe0ff */
[----:B------:R-:W-:Y:S02]  /*35b0*/  SHF.L.U32 R15, R158, 0x3, RZ ;  /* 0x000000039e0f7819 */ /* 0x000fe400000006ff */
[----:B------:R-:W-:Y:S02]  /*35c0*/  @!P3 LEA.HI.X.SX32 R156, R159, R156, 0x1, P5 ;  /* 0x0000009c9f9cb211 */ /* 0x000fe400028f0eff */
[----:B------:R-:W-:Y:S02]  /*35d0*/  ISETP.GE.OR P5, PT, R15, R14, P1 ;  /* 0x0000000e0f00720c */ /* 0x000fe40000fa6670 */
[----:B-1----:R-:W-:-:S04]  /*35e0*/  @!P3 LEA R152, P6, R157, R12, 0x1 ;  /* 0x0000000c9d98b211 */ /* 0x002fc800078c08ff */
[----:B------:R-:W-:-:S07]  /*35f0*/  @!P3 LEA.HI.X R153, R157, R13, R156, 0x1, P6 ;  /* 0x0000000d9d99b211 */ /* 0x000fce00030f0c9c */
[----:B------:R-:W-:Y:S01]  /*3600*/  @!P5 IMAD.SHL.U32 R156, R11, 0x4, RZ ;  /* 0x000000040b9cd824 */ /* 0x000fe200078e00ff */
[----:B------:R-:W1:Y:S01]  /*3610*/  @!P5 LDC.64 R12, c[0x0][0x3b8] ;  /* 0x0000ee00ff0cdb82 */ /* 0x000e620000000a00 */
[----:B------:R-:W-:-:S03]  /*3620*/  SEL R97, R97, RZ, P2 ;  /* 0x000000ff61617207 */ /* 0x000fc60001000000 */
[----:B------:R-:W-:Y:S02]  /*3630*/  @!P5 LOP3.LUT R156, R156, 0x4, RZ, 0xc0, !PT ;  /* 0x000000049c9cd812 */ /* 0x000fe400078ec0ff */
[----:B------:R-:W-:Y:S02]  /*3640*/  SEL R96, R96, RZ, P2 ;  /* 0x000000ff60607207 */ /* 0x000fe40001000000 */
[-C--:B------:R-:W-:Y:S01]  /*3650*/  IADD3 R158, PT, PT, R158, R151.reuse, RZ ;  /* 0x000000979e9e7210 */ /* 0x080fe20007ffe0ff */
[----:B------:R-:W-:Y:S01]  /*3660*/  @!P5 IMAD R159, R4, R151, R156 ;  /* 0x00000097049fd224 */ /* 0x000fe200078e029c */
[----:B------:R-:W-:Y:S02]  /*3670*/  @!P5 SHF.R.S32.HI R156, RZ, 0x1f, R15 ;  /* 0x0000001fff9cd819 */ /* 0x000fe4000001140f */
[----:B------:R1:W2:Y:S02]  /*3680*/  @!P4 LDG.E.64 R96, desc[UR36][R154.64] ;  /* 0x000000249a60c981 */ /* 0x0002a4000c1e1b00 */
[----:B------:R-:W-:Y:S01]  /*3690*/  @!P5 IADD3 R157, P4, PT, R159, R15, RZ ;  /* 0x0000000f9f9dd210 */ /* 0x000fe20007f9e0ff */
[----:B------:R-:W-:-:S03]  /*36a0*/  IMAD.SHL.U32 R15, R158, 0x8, RZ ;  /* 0x000000089e0f7824 */ /* 0x000fc600078e00ff */
[----:B------:R-:W-:Y:S02]  /*36b0*/  @!P5 LEA.HI.X.SX32 R156, R159, R156, 0x1, P4 ;  /* 0x0000009c9f9cd211 */ /* 0x000fe400020f0eff */
[----:B------:R-:W-:Y:S02]  /*36c0*/  ISETP.GE.OR P4, PT, R15, R14, P1 ;  /* 0x0000000e0f00720c */ /* 0x000fe40000f86670 */
[----:B-1----:R-:W-:-:S04]  /*36d0*/  @!P5 LEA R154, P6, R157, R12, 0x1 ;  /* 0x0000000c9d9ad211 */ /* 0x002fc800078c08ff */
[----:B------:R-:W-:-:S07]  /*36e0*/  @!P5 LEA.HI.X R155, R157, R13, R156, 0x1, P6 ;  /* 0x0000000d9d9bd211 */ /* 0x000fce00030f0c9c */
[----:B------:R-:W-:Y:S01]  /*36f0*/  @!P4 SHF.L.U32 R156, R11, 0x2, RZ ;  /* 0x000000020b9cc819 */ /* 0x000fe200000006ff */
[----:B------:R-:W1:Y:S03]  /*3700*/  @!P4 LDC.64 R12, c[0x0][0x3b8] ;  /* 0x0000ee00ff0ccb82 */ /* 0x000e660000000a00 */
[----:B------:R-:W-:Y:S02]  /*3710*/  @!P4 LOP3.LUT R156, R156, 0x4, RZ, 0xc0, !PT ;  /* 0x000000049c9cc812 */ /* 0x000fe400078ec0ff */
[----:B------:R-:W-:Y:S02]  /*3720*/  SEL R99, R99, RZ, P2 ;  /* 0x000000ff63637207 */ /* 0x000fe40001000000 */
[----:B------:R-:W-:Y:S01]  /*3730*/  SEL R98, R98, RZ, P2 ;  /* 0x000000ff62627207 */ /* 0x000fe20001000000 */
[----:B------:R-:W-:Y:S02]  /*3740*/  @!P4 IMAD R159, R4, R151, R156 ;  /* 0x00000097049fc224 */ /* 0x000fe400078e029c */
[----:B------:R-:W-:Y:S01]  /*3750*/  IMAD.IADD R158, R158, 0x1, R151 ;  /* 0x000000019e9e7824 */ /* 0x000fe200078e0297 */
        /* <DEDUP_REMOVED lines=13> */
[----:B------:R-:W-:Y:S01]  /*3830*/  LEA R158, R151, R158, 0x1 ;  /* 0x0000009e979e7211 */ /* 0x000fe200078e08ff */
[----:B------:R-:W-:Y:S01]  /*3840*/  @!P3 IMAD R159, R4, R151, R156 ;  /* 0x00000097049fb224 */ /* 0x000fe200078e029c */
[----:B------:R-:W-:Y:S02]  /*3850*/  @!P3 SHF.R.S32.HI R156, RZ, 0x1f, R15 ;  /* 0x0000001fff9cb819 */ /* 0x000fe4000001140f */
[----:B------:R1:W4:Y:S02]  /*3860*/  @!P5 LDG.E.64 R100, desc[UR36][R154.64] ;  /* 0x000000249a64d981 */ /* 0x000324000c1e1b00 */
        /* <DEDUP_REMOVED lines=14> */
[----:B------:R1:W0:Y:S01]  /*3950*/  @!P4 LDG.E.64 R102, desc[UR36][R152.64] ;  /* 0x000000249866c981 */ /* 0x000222000c1e1b00 */
        /* <DEDUP_REMOVED lines=106> */
[----:B------:R-:W-:-:S05]  /*4000*/  IMAD.SHL.U32 R15, R158, 0x8, RZ ;  /* 0x000000089e0f7824 */ /* 0x000fca00078e00ff */
[----:B------:R-:W-:Y:S02]  /*4010*/  ISETP.GE.OR P6, PT, R15, R14, P1 ;  /* 0x0000000e0f00720c */ /* 0x000fe40000fc6670 */
[----:B------:R-:W-:Y:S02]  /*4020*/  @!P4 LEA.HI.X.SX32 R156, R159, R156, 0x1, P3 ;  /* 0x0000009c9f9cc211 */ /* 0x000fe400018f0eff */
[----:B-1----:R-:W-:-:S04]  /*4030*/  @!P4 LEA R154, P3, R157, R12, 0x1 ;  /* 0x0000000c9d9ac211 */ /* 0x002fc800078608ff */
[----:B------:R-:W-:-:S05]  /*4040*/  @!P4 LEA.HI.X R155, R157, R13, R156, 0x1, P3 ;  /* 0x0000000d9d9bc211 */ /* 0x000fca00018f0c9c */
[----:B------:R-:W-:Y:S01]  /*4050*/  @!P6 SHF.L.U32 R156, R11, 0x2, RZ ;  /* 0x000000020b9ce819 */ /* 0x000fe200000006ff */
[----:B------:R-:W1:Y:S03]  /*4060*/  @!P6 LDC.64 R12, c[0x0][0x3b8] ;  /* 0x0000ee00ff0ceb82 */ /* 0x000e660000000a00 */
[----:B------:R-:W-:Y:S01]  /*4070*/  @!P6 LOP3.LUT R156, R156, 0x4, RZ, 0xc0, !PT ;  /* 0x000000049c9ce812 */ /* 0x000fe200078ec0ff */
[----:B------:R-:W-:-:S04]  /*4080*/  IMAD.IADD R158, R158, 0x1, R151 ;  /* 0x000000019e9e7824 */ /* 0x000fc800078e0297 */
[----:B------:R-:W-:Y:S01]  /*4090*/  @!P6 IMAD R159, R4, R151, R156 ;  /* 0x00000097049fe224 */ /* 0x000fe200078e029c */
[----:B------:R-:W-:-:S04]  /*40a0*/  @!P6 SHF.R.S32.HI R156, RZ, 0x1f, R15 ;  /* 0x0000001fff9ce819 */ /* 0x000fc8000001140f */
[C---:B------:R-:W-:Y:S02]  /*40b0*/  @!P6 IADD3 R157, P3, PT, R159.reuse, R15, RZ ;  /* 0x0000000f9f9de210 */ /* 0x040fe40007f7e0ff */
[----:B------:R-:W-:Y:S02]  /*40c0*/  SHF.L.U32 R15, R158, 0x3, RZ ;  /* 0x000000039e0f7819 */ /* 0x000fe400000006ff */
[----:B------:R-:W-:Y:S02]  /*40d0*/  @!P6 LEA.HI.X.SX32 R156, R159, R156, 0x1, P3 ;  /* 0x0000009c9f9ce211 */ /* 0x000fe400018f0eff */
[----:B------:R-:W-:Y:S02]  /*40e0*/  ISETP.GE.OR P3, PT, R15, R14, P1 ;  /* 0x0000000e0f00720c */ /* 0x000fe40000f66670 */
[----:B------:R-:W-:Y:S02]  /*40f0*/  SEL R119, R119, RZ, P2 ;  /* 0x000000ff77777207 */ /* 0x000fe40001000000 */
[----:B------:R-:W-:-:S06]  /*4100*/  SEL R118, R118, RZ, P2 ;  /* 0x000000ff76767207 */ /* 0x000fcc0001000000 */
[----:B------:R1:W4:Y:S02]  /*4110*/  @!P5 LDG.E.64 R118, desc[UR36][R152.64] ;  /* 0x000000249876d981 */ /* 0x000324000c1e1b00 */
[----:B-1----:R-:W-:-:S04]  /*4120*/  @!P6 LEA R152, P5, R157, R12, 0x1 ;  /* 0x0000000c9d98e211 */ /* 0x002fc800078a08ff */
[----:B------:R-:W-:Y:S01]  /*4130*/  @!P6 LEA.HI.X R153, R157, R13, R156, 0x1, P5 ;  /* 0x0000000d9d99e211 */ /* 0x000fe200028f0c9c */
        /* <DEDUP_REMOVED lines=135> */
[----:B------:R-:W1:Y:S01]  /*49b0*/  @!P5 LDC.64 R12, c[0x0][0x3b8] ;  /* 0x0000ee00ff0cdb82 */ /* 0x000e620000000a00 */
[----:B------:R-:W-:Y:S01]  /*49c0*/  @!P5 SHF.L.U32 R156, R11, 0x2, RZ ;  /* 0x000000020b9cd819 */ /* 0x000fe200000006ff */
[----:B------:R-:W-:-:S03]  /*49d0*/  IMAD.IADD R158, R158, 0x1, R151 ;  /* 0x000000019e9e7824 */ /* 0x000fc600078e0297 */
[----:B------:R-:W-:Y:S02]  /*49e0*/  @!P5 LOP3.LUT R156, R156, 0x4, RZ, 0xc0, !PT ;  /* 0x000000049c9cd812 */ /* 0x000fe400078ec0ff */
[----:B------:R-:W-:Y:S02]  /*49f0*/  SEL R139, R139, RZ, P2 ;  /* 0x000000ff8b8b7207 */ /* 0x000fe40001000000 */
[----:B------:R-:W-:Y:S02]  /*4a00*/  SEL R138, R138, RZ, P2 ;  /* 0x000000ff8a8a7207 */ /* 0x000fe40001000000 */
[----:B------:R-:W-:Y:S01]  /*4a10*/  SHF.L.U32 R159, R158, 0x3, RZ ;  /* 0x000000039e9f7819 */ /* 0x000fe200000006ff */
[----:B------:R-:W-:Y:S01]  /*4a20*/  @!P5 IMAD R160, R4, R151, R156 ;  /* 0x0000009704a0d224 */ /* 0x000fe200078e029c */
[----:B------:R-:W-:Y:S02]  /*4a30*/  @!P5 SHF.R.S32.HI R156, RZ, 0x1f, R15 ;  /* 0x0000001fff9cd819 */ /* 0x000fe4000001140f */
[----:B------:R-:W-:Y:S01]  /*4a40*/  ISETP.GE.OR P4, PT, R159, R14, P1 ;  /* 0x0000000e9f00720c */ /* 0x000fe20000f86670 */
[----:B------:R3:W4:Y:S01]  /*4a50*/  @!P6 LDG.E.64 R138, desc[UR36][R152.64] ;  /* 0x00000024988ae981 */ /* 0x000722000c1e1b00 */
[----:B------:R-:W-:-:S04]  /*4a60*/  @!P5 IADD3 R15, P6, PT, R160, R15, RZ ;  /* 0x0000000fa00fd210 */ /* 0x000fc80007fde0ff */
[----:B------:R-:W-:Y:S02]  /*4a70*/  @!P5 LEA.HI.X.SX32 R160, R160, R156, 0x1, P6 ;  /* 0x0000009ca0a0d211 */ /* 0x000fe400030f0eff */
[----:B-1----:R-:W-:-:S04]  /*4a80*/  @!P5 LEA R156, P6, R15, R12, 0x1 ;  /* 0x0000000c0f9cd211 */ /* 0x002fc800078c08ff */
[----:B------:R-:W-:Y:S02]  /*4a90*/  @!P5 LEA.HI.X R157, R15, R13, R160, 0x1, P6 ;  /* 0x0000000d0f9dd211 */ /* 0x000fe400030f0ca0 */
[----:B------:R-:W3:Y:S01]  /*4aa0*/  @!P4 LDC.64 R12, c[0x0][0x3b8] ;  /* 0x0000ee00ff0ccb82 */ /* 0x000ee20000000a00 */
[----:B------:R-:W-:-:S05]  /*4ab0*/  @!P4 IMAD.SHL.U32 R15, R11, 0x4, RZ ;  /* 0x000000040b0fc824 */ /* 0x000fca00078e00ff */
[----:B------:R-:W-:-:S05]  /*4ac0*/  @!P4 LOP3.LUT R15, R15, 0x4, RZ, 0xc0, !PT ;  /* 0x000000040f0fc812 */ /* 0x000fca00078ec0ff */
[-C--:B------:R-:W-:Y:S01]  /*4ad0*/  @!P4 IMAD R160, R4, R151.reuse, R15 ;  /* 0x0000009704a0c224 */ /* 0x080fe200078e020f */
[----:B------:R-:W-:Y:S02]  /*4ae0*/  @!P4 SHF.R.S32.HI R15, RZ, 0x1f, R159 ;  /* 0x0000001fff0fc819 */ /* 0x000fe4000001149f */
[----:B------:R-:W-:Y:S02]  /*4af0*/  IADD3 R158, PT, PT, R158, R151, RZ ;  /* 0x000000979e9e7210 */ /* 0x000fe40007ffe0ff */
[----:B------:R-:W-:Y:S02]  /*4b00*/  @!P4 IADD3 R159, P6, PT, R160, R159, RZ ;  /* 0x0000009fa09fc210 */ /* 0x000fe40007fde0ff */
[----:B------:R-:W-:Y:S02]  /*4b10*/  SEL R143, R143, RZ, P2 ;  /* 0x000000ff8f8f7207 */ /* 0x000fe40001000000 */
[----:B------:R-:W-:Y:S01]  /*4b20*/  SEL R142, R142, RZ, P2 ;  /* 0x000000ff8e8e7207 */ /* 0x000fe20001000000 */
[----:B------:R-:W-:Y:S01]  /*4b30*/  IMAD.SHL.U32 R161, R158, 0x8, RZ ;  /* 0x000000089ea17824 */ /* 0x000fe200078e00ff */
[----:B------:R-:W-:-:S02]  /*4b40*/  @!P4 LEA.HI.X.SX32 R160, R160, R15, 0x1, P6 ;  /* 0x0000000fa0a0c211 */ /* 0x000fc400030f0eff */
[----:B---3--:R-:W-:Y:S02]  /*4b50*/  @!P4 LEA R152, P6, R159, R12, 0x1 ;  /* 0x0000000c9f98c211 */ /* 0x008fe400078c08ff */
[----:B------:R-:W3:Y:S01]  /*4b60*/  @!P5 LDG.E.64 R142, desc[UR36][R156.64] ;  /* 0x000000249c8ed981 */ /* 0x000ee2000c1e1b00 */
[----:B------:R-:W-:Y:S02]  /*4b70*/  ISETP.GE.OR P5, PT, R161, R14, P1 ;  /* 0x0000000ea100720c */ /* 0x000fe40000fa6670 */
[----:B------:R-:W-:Y:S02]  /*4b80*/  @!P4 LEA.HI.X R153, R159, R13, R160, 0x1, P6 ;  /* 0x0000000d9f99c211 */ /* 0x000fe400030f0ca0 */
[----:B------:R-:W-:Y:S02]  /*4b90*/  IADD3 R159, PT, PT, R158, R151, RZ ;  /* 0x000000979e9f7210 */ /* 0x000fe40007ffe0ff */
[----:B------:R-:W-:Y:S02]  /*4ba0*/  SEL R141, R141, RZ, P2 ;  /* 0x000000ff8d8d7207 */ /* 0x000fe40001000000 */
[----:B------:R-:W-:Y:S01]  /*4bb0*/  SEL R140, R140, RZ, P2 ;  /* 0x000000ff8c8c7207 */ /* 0x000fe20001000000 */
[----:B------:R-:W-:-:S04]  /*4bc0*/  IMAD.SHL.U32 R159, R159, 0x8, RZ ;  /* 0x000000089f9f7824 */ /* 0x000fc800078e00ff */
[----:B------:R-:W1:Y:S01]  /*4bd0*/  @!P5 LDC.64 R12, c[0x0][0x3b8] ;  /* 0x0000ee00ff0cdb82 */ /* 0x000e620000000a00 */
[----:B------:R2:W3:Y:S01]  /*4be0*/  @!P3 LDG.E.64 R140, desc[UR36][R154.64] ;  /* 0x000000249a8cb981 */ /* 0x0004e2000c1e1b00 */
[----:B------:R-:W-:Y:S02]  /*4bf0*/  ISETP.GE.OR P3, PT, R159, R14, P1 ;  /* 0x0000000e9f00720c */ /* 0x000fe40000f66670 */
[----:B------:R-:W-:-:S04]  /*4c00*/  @!P5 SHF.L.U32 R14, R11, 0x2, RZ ;  /* 0x000000020b0ed819 */ /* 0x000fc800000006ff */
[----:B------:R-:W-:-:S05]  /*4c10*/  @!P5 LOP3.LUT R14, R14, 0x4, RZ, 0xc0, !PT ;  /* 0x000000040e0ed812 */ /* 0x000fca00078ec0ff */
[----:B--2---:R-:W-:Y:S02]  /*4c20*/  @!P5 IMAD R155, R4, R151, R14 ;  /* 0x00000097049bd224 */ /* 0x004fe400078e020e */
[----:B------:R-:W2:Y:S01]  /*4c30*/  @!P3 LDC.64 R14, c[0x0][0x3b8] ;  /* 0x0000ee00ff0ebb82 */ /* 0x000ea20000000a00 */
[----:B------:R-:W-:Y:S01]  /*4c40*/  @!P3 IMAD.SHL.U32 R154, R11, 0x4, RZ ;  /* 0x000000040b9ab824 */ /* 0x000fe200078e00ff */
[----:B------:R-:W-:-:S04]  /*4c50*/  SEL R145, R145, RZ, P2 ;  /* 0x000000ff91917207 */ /* 0x000fc80001000000 */
[----:B------:R-:W-:Y:S02]  /*4c60*/  @!P3 LOP3.LUT R156, R154, 0x4, RZ, 0xc0, !PT ;  /* 0x000000049a9cb812 */ /* 0x000fe400078ec0ff */
[----:B------:R-:W-:Y:S02]  /*4c70*/  @!P5 SHF.R.S32.HI R154, RZ, 0x1f, R161 ;  /* 0x0000001fff9ad819 */ /* 0x000fe400000114a1 */
[C---:B------:R-:W-:Y:S02]  /*4c80*/  @!P5 IADD3 R161, P6, PT, R155.reuse, R161, RZ ;  /* 0x000000a19ba1d210 */ /* 0x040fe40007fde0ff */
[----:B------:R-:W-:Y:S01]  /*4c90*/  SEL R144, R144, RZ, P2 ;  /* 0x000000ff90907207 */ /* 0x000fe20001000000 */
[----:B------:R-:W-:Y:S01]  /*4ca0*/  @!P3 IMAD R156, R4, R151, R156 ;  /* 0x00000097049cb224 */ /* 0x000fe200078e029c */
[----:B------:R-:W-:Y:S02]  /*4cb0*/  @!P5 LEA.HI.X.SX32 R154, R155, R154, 0x1, P6 ;  /* 0x0000009a9b9ad211 */ /* 0x000fe400030f0eff */
[----:B-1----:R-:W-:-:S02]  /*4cc0*/  @!P5 LEA R12, P6, R161, R12, 0x1 ;  /* 0x0000000ca10cd211 */ /* 0x002fc400078c08ff */
[----:B------:R-:W3:Y:S01]  /*4cd0*/  @!P4 LDG.E.64 R144, desc[UR36][R152.64] ;  /* 0x000000249890c981 */ /* 0x000ee2000c1e1b00 */
[----:B------:R-:W-:Y:S02]  /*4ce0*/  @!P3 SHF.R.S32.HI R151, RZ, 0x1f, R159 ;  /* 0x0000001fff97b819 */ /* 0x000fe4000001149f */
[----:B------:R-:W-:Y:S02]  /*4cf0*/  @!P5 LEA.HI.X R13, R161, R13, R154, 0x1, P6 ;  /* 0x0000000da10dd211 */ /* 0x000fe400030f0c9a */
[----:B------:R-:W-:Y:S02]  /*4d00*/  @!P3 IADD3 R159, P6, PT, R156, R159, RZ ;  /* 0x0000009f9c9fb210 */ /* 0x000fe40007fde0ff */
[----:B------:R-:W-:Y:S02]  /*4d10*/  SEL R147, R147, RZ, P2 ;  /* 0x000000ff93937207 */ /* 0x000fe40001000000 */
[----:B------:R-:W-:Y:S02]  /*4d20*/  SEL R146, R146, RZ, P2 ;  /* 0x000000ff92927207 */ /* 0x000fe40001000000 */
[----:B------:R-:W-:-:S02]  /*4d30*/  @!P3 LEA.HI.X.SX32 R154, R156, R151, 0x1, P6 ;  /* 0x000000979c9ab211 */ /* 0x000fc400030f0eff */
[----:B--2---:R-:W-:Y:S02]  /*4d40*/  @!P3 LEA R14, P6, R159, R14, 0x1 ;  /* 0x0000000e9f0eb211 */ /* 0x004fe400078c08ff */
[----:B------:R1:W2:Y:S01]  /*4d50*/  @!P5 LDG.E.64 R146, desc[UR36][R12.64] ;  /* 0x000000240c92d981 */ /* 0x0002a2000c1e1b00 */
[----:B------:R-:W-:Y:S02]  /*4d60*/  SEL R149, R149, RZ, P2 ;  /* 0x000000ff95957207 */ /* 0x000fe40001000000 */
[----:B------:R-:W-:Y:S02]  /*4d70*/  SEL R148, R148, RZ, P2 ;  /* 0x000000ff94947207 */ /* 0x000fe40001000000 */
[----:B------:R-:W-:-:S05]  /*4d80*/  @!P3 LEA.HI.X R15, R159, R15, R154, 0x1, P6 ;  /* 0x0000000f9f0fb211 */ /* 0x000fca00030f0c9a */
[----:B------:R-:W2:Y:S01]  /*4d90*/  @!P3 LDG.E.64 R148, desc[UR36][R14.64] ;  /* 0x000000240e94b981 */ /* 0x000ea2000c1e1b00 */
[----:B-1----:R-:W-:Y:S01]  /*4da0*/  @P0 MOV R12, R6 ;  /* 0x00000006000c0202 */ /* 0x002fe20000000f00 */
[----:B------:R-:W-:-:S05]  /*4db0*/  @P0 IMAD.MOV.U32 R13, RZ, RZ, R9 ;  /* 0x000000ffff0d0224 */ /* 0x000fca00078e0009 */
[----:B------:R1:W2:Y:S02]  /*4dc0*/  @P0 LDG.E.U8 R151, desc[UR36][R12.64] ;  /* 0x000000240c970981 */ /* 0x0002a4000c1e1100 */
[----:B-1----:R-:W-:-:S04]  /*4dd0*/  HMUL2 R13, R84, R92 ;  /* 0x0000005c540d7232 */ /* 0x002fc80000000000 */
[----:B------:R-:W-:-:S04]  /*4de0*/  HFMA2 R13, R82, R96, R13 ;  /* 0x00000060520d7231 */ /* 0x000fc8000000000d */
[----:B------:R-:W-:-:S04]  /*4df0*/  HFMA2 R13, R80, R86, R13 ;  /* 0x00000056500d7231 */ /* 0x000fc8000000000d */
[----:B----4-:R-:W-:-:S04]  /*4e00*/  HFMA2 R13, R78, R98, R13 ;  /* 0x000000624e0d7231 */ /* 0x010fc8000000000d */
        /* <DEDUP_REMOVED lines=11> */
[----:B------:R-:W-:Y:S02]  /*4ec0*/  HFMA2 R15, R85, R93, -RZ ;  /* 0x0000005d550f7231 */ /* 0x000fe400001000ff */
[----:B------:R-:W-:-:S04]  /*4ed0*/  HFMA2 R13, R54, R118, R13 ;  /* 0x00000076360d7231 */ /* 0x000fc8000000000d */
        /* <DEDUP_REMOVED lines=32> */
[----:B------:R-:W-:-:S04]  /*50e0*/  HFMA2 R15, R41, R131, R15 ;  /* 0x00000083290f7231 */ /* 0x000fc8000000000f */
[----:B------:R-:W-:Y:S02]  /*50f0*/  HFMA2 R15, R39, R133, R15 ;  /* 0x00000085270f7231 */ /* 0x000fe4000000000f */
[----:B---3--:R-:W-:Y:S02]  /*5100*/  HFMA2 R14, R30, R140, R13 ;  /* 0x0000008c1e0e7231 */ /* 0x008fe4000000000d */
[----:B------:R-:W-:Y:S02]  /*5110*/  HFMA2 R15, R37, R135, R15 ;  /* 0x00000087250f7231 */ /* 0x000fe4000000000f */
[----:B------:R-:W-:Y:S02]  /*5120*/  HFMA2 R13, R28, R142, R14 ;  /* 0x0000008e1c0d7231 */ /* 0x000fe4000000000e */
[----:B------:R-:W-:-:S04]  /*5130*/  HFMA2 R15, R35, R137, R15 ;  /* 0x00000089230f7231 */ /* 0x000fc8000000000f */
[----:B------:R-:W-:-:S04]  /*5140*/  HFMA2 R15, R33, R139, R15 ;  /* 0x0000008b210f7231 */ /* 0x000fc8000000000f */
[----:B------:R-:W-:-:S04]  /*5150*/  HFMA2 R15, R31, R141, R15 ;  /* 0x0000008d1f0f7231 */ /* 0x000fc8000000000f */
[----:B------:R-:W-:Y:S02]  /*5160*/  HFMA2 R15, R29, R143, R15 ;  /* 0x0000008f1d0f7231 */ /* 0x000fe4000000000f */
[----:B------:R-:W-:Y:S02]  /*5170*/  HFMA2 R12, R26, R144, R13 ;  /* 0x000000901a0c7231 */ /* 0x000fe4000000000d */
[----:B------:R-:W-:Y:S02]  /*5180*/  HFMA2 R15, R27, R145, R15 ;  /* 0x000000911b0f7231 */ /* 0x000fe4000000000f */
[----:B--2---:R-:W-:Y:S02]  /*5190*/  HFMA2 R12, R24, R146, R12 ;  /* 0x00000092180c7231 */ /* 0x004fe4000000000c */
[----:B------:R-:W-:Y:S02]  /*51a0*/  HFMA2 R15, R25, R147, R15 ;  /* 0x00000093190f7231 */ /* 0x000fe4000000000f */
[----:B------:R-:W-:-:S02]  /*51b0*/  HFMA2 R12, R20, R148, R12 ;  /* 0x00000094140c7231 */ /* 0x000fc4000000000c */
[----:B------:R-:W-:Y:S01]  /*51c0*/  HFMA2 R15, R21, R149, R15 ;  /* 0x00000095150f7231 */ /* 0x000fe2000000000f */
[----:B------:R-:W-:-:S03]  /*51d0*/  UMOV UR5, 0xffffffff ;  /* 0xffffffff00057882 */ /* 0x000fc60000000000 */
[----:B------:R-:W-:-:S05]  /*51e0*/  HADD2 R12, R12, R15 ;  /* 0x0000000f0c0c7230 */ /* 0x000fca0000000000 */
[--C-:B------:R-:W-:Y:S02]  /*51f0*/  HADD2.F32 R13, -RZ, R12.reuse.H0_H0 ;  /* 0x2000000cff0d7230 */ /* 0x100fe40000004100 */
[----:B------:R-:W-:Y:S01]  /*5200*/  HADD2.F32 R12, -RZ, R12.H1_H1 ;  /* 0x3000000cff0c7230 */ /* 0x000fe20000004100 */
[----:B------:R-:W-:Y:S02]  /*5210*/  ISETP.NE.AND P2, PT, R151, RZ, P0 ;  /* 0x000000ff9700720c */ /* 0x000fe40000745270 */
[----:B------:R-:W-:Y:S02]  /*5220*/  LOP3.LUT R151, R11, 0x1, RZ, 0xc0, !PT ;  /* 0x000000010b977812 */ /* 0x000fe400078ec0ff */
[----:B------:R-:W-:Y:S01]  /*5230*/  FADD.FTZ R13, R13, R12 ;  /* 0x0000000c0d0d7221 */ /* 0x000fe20000010000 */
[----:B------:R-:W-:Y:S08]  /*5240*/  BRA.DIV UR5, `(.L_x_4316) ;  /* 0x0000005605447947 */ /* 0x000ff0000b800000 */
[----:B------:R0:W1:Y:S02]  /*5250*/  SHFL.BFLY PT, R14, R13, 0x1, 0x1f ;  /* 0x0c201f000d0e7f89 */ /* 0x00006400000e0000 */
.L_x_4387:
        /* <DEDUP_REMOVED lines=20> */
[----:B-----5:R-:W-:-:S04]  /*53a0*/  @P1 SEL R151, R23, RZ, !P4 ;  /* 0x000000ff17971207 */ /* 0x020fc80006000000 */
        /* <DEDUP_REMOVED lines=8> */
.L_x_4318:
[----:B------:R-:W-:Y:S05]  /*5430*/  BSYNC.RECONVERGENT B1 ;  /* 0x0000000000017941 */ /* 0x000fea0003800200 */
.L_x_4317:
[----:B------:R-:W-:Y:S01]  /*5440*/  VIADD R7, R7, 0x40 ;  /* 0x0000004007077836 */ /* 0x000fe20000000000 */
[----:B------:R-:W-:Y:S01]  /*5450*/  IADD3 R6, P2, PT, R6, 0x40, RZ ;  /* 0x0000004006067810 */ /* 0x000fe20007f5e0ff */
[----:B------:R-:W-:Y:S01]  /*5460*/  VIADD R150, R150, 0x40 ;  /* 0x0000004096967836 */ /* 0x000fe20000000000 */
[----:B-1----:R-:W-:Y:S02]  /*5470*/  IADD3 R22, PT, PT, R22, 0x100, RZ ;  /* 0x0000010016167810 */ /* 0x002fe40007ffe0ff */
[----:B------:R-:W-:Y:S02]  /*5480*/  ISETP.GE.AND P1, PT, R7, R10, PT ;  /* 0x0000000a0700720c */ /* 0x000fe40003f26270 */
[----:B------:R-:W-:-:S11]  /*5490*/  IADD3.X R9, PT, PT, RZ, R9, RZ, P2, !PT ;  /* 0x00000009ff097210 */ /* 0x000fd600017fe4ff */
[----:B------:R-:W-:Y:S05]  /*54a0*/  @!P1 BRA `(.L_x_4319) ;  /* 0xffffffd8008c9947 */ /* 0x000fea000383ffff */
.L_x_4315:
[----:B------:R-:W-:Y:S05]  /*54b0*/  BSYNC B0 ;  /* 0x0000000000007941 */ /* 0x000fea0003800000 */
.L_x_4314:
        /* <DEDUP_REMOVED lines=8> */
[----:B------:R0:W2:Y:S02]  /*5540*/  SHFL.BFLY PT, R14, R6, 0x2, 0x1f ;  /* 0x0c401f00060e7f89 */ /* 0x0000a400000e0000 */
.L_x_4393:
[----:B-1----:R-:W1:Y:S01]  /*5550*/  S2R R0, SR_TID.X ;  /* 0x0000000000007919 */ /* 0x002e620000002100 */
[----:B------:R-:W-:Y:S01]  /*5560*/  MOV R20, 0x400 ;  /* 0x0000040000147802 */ /* 0x000fe20000000f00 */
[----:B------:R-:W-:Y:S05]  /*5570*/  WARPSYNC.ALL ;  /* 0x0000000000007948 */ /* 0x000fea0003800000 */
[----:B------:R-:W4:Y:S01]  /*5580*/  S2R R21, SR_CgaCtaId ;  /* 0x0000000000157919 */ /* 0x000f220000008800 */
[----:B--2---:R-:W-:Y:S02]  /*5590*/  FMNMX.FTZ R7, R6, R14, !PT ;  /* 0x0000000e06077209 */ /* 0x004fe40007810000 */
[----:B-1----:R-:W-:-:S02]  /*55a0*/  LOP3.LUT P0, R10, R0, 0x1f, RZ, 0xc0, !PT ;  /* 0x0000001f000a7812 */ /* 0x002fc4000780c0ff */
[----:B----4-:R-:W-:-:S11]  /*55b0*/  LEA R5, R21, R20, 0x18 ;  /* 0x0000001415057211 */ /* 0x010fd600078ec0ff */
[----:B0-----:R-:W-:-:S05]  /*55c0*/  @!P0 LEA.HI R6, R0, R5, RZ, 0x1d ;  /* 0x0000000500068211 */ /* 0x001fca00078fe8ff */
[----:B------:R-:W-:Y:S01]  /*55d0*/  @!P0 STS [R6], R7 ;  /* 0x0000000706008388 */ /* 0x000fe20000000800 */
[----:B------:R-:W-:Y:S01]  /*55e0*/  BAR.SYNC.DEFER_BLOCKING 0x0 ;  /* 0x0000000000007b1d */ /* 0x000fe20000010000 */
[C---:B------:R-:W-:Y:S01]  /*55f0*/  ISETP.GT.U32.AND P0, PT, R10.reuse, 0x3, PT ;  /* 0x000000030a00780c */ /* 0x040fe20003f04070 */
[----:B------:R-:W-:Y:S01]  /*5600*/  IMAD R9, R10, 0x4, R5 ;  /* 0x000000040a097824 */ /* 0x000fe200078e0205 */
[----:B------:R-:W-:Y:S01]  /*5610*/  MOV R12, 0xff7fffff ;  /* 0xff7fffff000c7802 */ /* 0x000fe20000000f00 */
[----:B------:R-:W-:Y:S01]  /*5620*/  IMAD.MOV.U32 R11, RZ, RZ, RZ ;  /* 0x000000ffff0b7224 */ /* 0x000fe200078e00ff */
[----:B------:R-:W-:Y:S01]  /*5630*/  IADD3 R8, PT, PT, R16, 0x1, RZ ;  /* 0x0000000110087810 */ /* 0x000fe20007ffe0ff */
[----:B------:R-:W-:Y:S08]  /*5640*/  BSSY.RECONVERGENT B0, `(.L_x_4321) ;  /* 0x000016f000007945 */ /* 0x000ff00003800200 */
[----:B------:R-:W0:Y:S04]  /*5650*/  @!P0 LDS R12, [R9] ;  /* 0x00000000090c8984 */ /* 0x000e280000000800 */
[----:B0-----:R-:W0:Y:S02]  /*5660*/  SHFL.BFLY PT, R7, R12, 0x2, 0x1f ;  /* 0x0c401f000c077f89 */ /* 0x001e2400000e0000 */
[----:B0-----:R-:W-:Y:S01]  /*5670*/  FMNMX.FTZ R13, R7, R12, !PT ;  /* 0x0000000c070d7209 */ /* 0x001fe20007810000 */
[----:B------:R-:W-:-:S04]  /*5680*/  IMAD.IADD R7, R19, 0x1, R0 ;  /* 0x0000000113077824 */ /* 0x000fc800078e0200 */
[----:B------:R-:W0:Y:S01]  /*5690*/  SHFL.BFLY PT, R6, R13, 0x1, 0x1f ;  /* 0x0c201f000d067f89 */ /* 0x000e2200000e0000 */
[----:B------:R-:W-:Y:S02]  /*56a0*/  ISETP.GT.AND P0, PT, R7, R16, PT ;  /* 0x000000100700720c */ /* 0x000fe40003f04270 */
[----:B0-----:R-:W-:-:S06]  /*56b0*/  FMNMX.FTZ R6, R13, R6, !PT ;  /* 0x000000060d067209 */ /* 0x001fcc0007810000 */
[----:B------:R-:W0:Y:S05]  /*56c0*/  SHFL.IDX PT, R6, R6, RZ, 0x1f ;  /* 0x00001fff06067589 */ /* 0x000e2a00000e0000 */
        /* <DEDUP_REMOVED lines=21> */
[----:B------:R-:W-:Y:S01]  /*5820*/  IMAD R14, R0, 0x4, R15 ;  /* 0x00000004000e7824 */ /* 0x000fe200078e020f */
[----:B------:R-:W-:-:S07]  /*5830*/  IADD3 R13, PT, PT, -R13, RZ, RZ ;  /* 0x000000ff0d0d7210 */ /* 0x000fce0007ffe1ff */
.L_x_4326:
        /* <DEDUP_REMOVED lines=11> */
.L_x_4325:
[----:B------:R-:W-:Y:S05]  /*58f0*/  BSYNC.RECONVERGENT B1 ;  /* 0x0000000000017941 */ /* 0x000fea0003800200 */
.L_x_4324:
[----:B------:R-:W-:Y:S05]  /*5900*/  @!P1 BRA `(.L_x_4322) ;  /* 0x0000001400089947 */ /* 0x000fea0003800000 */
[----:B------:R-:W-:Y:S01]  /*5910*/  IMAD.SHL.U32 R13, R19, 0x4, RZ ;  /* 0x00000004130d7824 */ /* 0x000fe200078e00ff */
[----:B------:R-:W-:-:S04]  /*5920*/  IADD3 R20, PT, PT, R20, 0x220, RZ ;  /* 0x0000022014147810 */ /* 0x000fc80007ffe0ff */
[----:B------:R-:W-:Y:S02]  /*5930*/  LEA R20, R21, R20, 0x18 ;  /* 0x0000001415147211 */ /* 0x000fe400078ec0ff */
[----:B------:R-:W-:-:S05]  /*5940*/  LEA R13, R12, -R13, 0x2 ;  /* 0x8000000d0c0d7211 */ /* 0x000fca00078e10ff */
[----:B------:R-:W-:-:S05]  /*5950*/  IMAD.IADD R13, R20, 0x1, R13 ;  /* 0x00000001140d7824 */ /* 0x000fca00078e020d */
[----:B------:R-:W0:Y:S04]  /*5960*/  LDS R15, [R13] ;  /* 0x000000000d0f7984 */ /* 0x000e280000000800 */
[----:B------:R-:W1:Y:S04]  /*5970*/  LDS R21, [R13+0x200] ;  /* 0x000200000d157984 */ /* 0x000e680000000800 */
[----:B-----5:R-:W2:Y:S04]  /*5980*/  LDS R23, [R13+0x400] ;  /* 0x000400000d177984 */ /* 0x020ea80000000800 */
[----:B------:R-:W4:Y:S01]  /*5990*/  LDS R25, [R13+0x600] ;  /* 0x000600000d197984 */ /* 0x000f220000000800 */
        /* <DEDUP_REMOVED lines=10> */
[----:B0-----:R-:W-:-:S04]  /*5a40*/  IADD3 R15, PT, PT, R12, 0x200, RZ ;  /* 0x000002000c0f7810 */ /* 0x001fc80007ffe0ff */
[----:B------:R-:W-:-:S03]  /*5a50*/  ISETP.GT.AND P0, PT, R15, R16, PT ;  /* 0x000000100f00720c */ /* 0x000fc60003f04270 */
        /* <DEDUP_REMOVED lines=11> */
[----:B------:R-:W-:Y:S01]  /*5b10*/  IMAD.IADD R12, R16, 0x1, -R15 ;  /* 0x00000001100c7824 */ /* 0x000fe200078e0a0f */
[----:B------:R-:W-:Y:S01]  /*5b20*/  BSSY.RECONVERGENT B1, `(.L_x_4327) ;  /* 0x000006b000017945 */ /* 0x000fe20003800200 */
[----:B-1----:R-:W-:Y:S02]  /*5b30*/  IADD3 R13, PT, PT, R13, 0xc00, RZ ;  /* 0x00000c000d0d7810 */ /* 0x002fe40007ffe0ff */
[----:B------:R-:W-:Y:S02]  /*5b40*/  PLOP3.LUT P0, PT, PT, PT, PT, 0x80, 0x8 ;  /* 0x000000000008781c */ /* 0x000fe40003f0f070 */
[----:B------:R-:W-:-:S13]  /*5b50*/  ISETP.GT.AND P1, PT, R12, 0x5ff, PT ;  /* 0x000005ff0c00780c */ /* 0x000fda0003f24270 */
[----:B------:R-:W-:Y:S05]  /*5b60*/  @!P1 BRA `(.L_x_4328) ;  /* 0x0000000400989947 */ /* 0x000fea0003800000 */
[----:B------:R-:W-:Y:S01]  /*5b70*/  PLOP3.LUT P0, PT, PT, PT, PT, 0x8, 0x80 ;  /* 0x000000000080781c */ /* 0x000fe20003f0e170 */
[----:B------:R-:W-:-:S12]  /*5b80*/  VIADD R48, R16, 0xfffffa01 ;  /* 0xfffffa0110307836 */ /* 0x000fd80000000000 */
.L_x_4329:
[----:B------:R-:W0:Y:S01]  /*5b90*/  LDS R21, [R13+-0x400] ;  /* 0xfffc00000d157984 */ /* 0x000e220000000800 */
[----:B------:R-:W-:-:S03]  /*5ba0*/  IADD3 R15, PT, PT, R15, 0x800, RZ ;  /* 0x000008000f0f7810 */ /* 0x000fc60007ffe0ff */
[----:B------:R-:W1:Y:S01]  /*5bb0*/  LDS R23, [R13+-0x200] ;  /* 0xfffe00000d177984 */ /* 0x000e620000000800 */
[----:B------:R-:W-:-:S03]  /*5bc0*/  ISETP.GE.AND P1, PT, R15, R48, PT ;  /* 0x000000300f00720c */ /* 0x000fc60003f26270 */
[----:B------:R-:W2:Y:S04]  /*5bd0*/  LDS R25, [R13] ;  /* 0x000000000d197984 */ /* 0x000ea80000000800 */
[----:B------:R-:W4:Y:S04]  /*5be0*/  LDS R27, [R13+0x200] ;  /* 0x000200000d1b7984 */ /* 0x000f280000000800 */
[----:B---3--:R-:W3:Y:S04]  /*5bf0*/  LDS R29, [R13+0x400] ;  /* 0x000400000d1d7984 */ /* 0x008ee80000000800 */
        /* <DEDUP_REMOVED lines=14> */
[----:B---3--:R-:W-:-:S03]  /*5ce0*/  FADD.FTZ R29, -R6, R29 ;  /* 0x0000001d061d7221 */ /* 0x008fc60000010100 */
[----:B------:R-:W-:Y:S02]  /*5cf0*/  FMUL.FTZ R27, R27, 1.4426950216293334961 ;  /* 0x3fb8aa3b1b1b7820 */ /* 0x000fe40000410000 */
[----:B------:R3:W4:Y:S01]  /*5d00*/  MUFU.EX2 R14, R23 ;  /* 0x00000017000e7308 */ /* 0x0007220000000800 */
[----:B-1----:R-:W1:Y:S01]  /*5d10*/  LDS R21, [R13+0x1200] ;  /* 0x001200000d157984 */ /* 0x002e620000000800 */
[----:B------:R-:W-:Y:S01]  /*5d20*/  FMUL.FTZ R29, R29, 1.4426950216293334961 ;  /* 0x3fb8aa3b1d1d7820 */ /* 0x000fe20000410000 */
[C---:B-----5:R-:W-:Y:S01]  /*5d30*/  FADD.FTZ R31, -R6.reuse, R31 ;  /* 0x0000001f061f7221 */ /* 0x060fe20000010100 */
[----:B------:R-:W-:-:S03]  /*5d40*/  FADD.FTZ R33, -R6, R33 ;  /* 0x0000002106217221 */ /* 0x000fc60000010100 */
[----:B------:R-:W-:Y:S01]  /*5d50*/  FMUL.FTZ R31, R31, 1.4426950216293334961 ;  /* 0x3fb8aa3b1f1f7820 */ /* 0x000fe20000410000 */
[----:B------:R5:W0:Y:S01]  /*5d60*/  MUFU.EX2 R20, R25 ;  /* 0x0000001900147308 */ /* 0x000a220000000800 */
[----:B---3--:R-:W3:Y:S01]  /*5d70*/  LDS R23, [R13+0x1400] ;  /* 0x001400000d177984 */ /* 0x008ee20000000800 */
[----:B--2---:R-:W-:Y:S01]  /*5d80*/  FADD.FTZ R11, R12, R11 ;  /* 0x0000000b0c0b7221 */ /* 0x004fe20000010000 */
[----:B------:R-:W-:Y:S01]  /*5d90*/  FMUL.FTZ R33, R33, 1.4426950216293334961 ;  /* 0x3fb8aa3b21217820 */ /* 0x000fe20000410000 */
[C---:B------:R-:W-:Y:S01]  /*5da0*/  FADD.FTZ R35, -R6.reuse, R35 ;  /* 0x0000002306237221 */ /* 0x040fe20000010100 */
[----:B------:R-:W-:Y:S01]  /*5db0*/  STS [R13+-0x400], R12 ;  /* 0xfffc000c0d007388 */ /* 0x000fe20000000800 */
[C---:B------:R-:W-:Y:S02]  /*5dc0*/  FADD.FTZ R37, -R6.reuse, R37 ;  /* 0x0000002506257221 */ /* 0x040fe40000010100 */
[----:B------:R2:W2:Y:S01]  /*5dd0*/  MUFU.EX2 R22, R27 ;  /* 0x0000001b00167308 */ /* 0x0004a20000000800 */
[----:B-----5:R-:W5:Y:S01]  /*5de0*/  LDS R25, [R13+0x1600] ;  /* 0x001600000d197984 */ /* 0x020f620000000800 */
[----:B----4-:R-:W-:Y:S01]  /*5df0*/  FADD.FTZ R11, R11, R14 ;  /* 0x0000000e0b0b7221 */ /* 0x010fe20000010000 */
[----:B------:R-:W-:Y:S01]  /*5e00*/  FMUL.FTZ R35, R35, 1.4426950216293334961 ;  /* 0x3fb8aa3b23237820 */ /* 0x000fe20000410000 */
[----:B------:R-:W-:Y:S01]  /*5e10*/  FMUL.FTZ R37, R37, 1.4426950216293334961 ;  /* 0x3fb8aa3b25257820 */ /* 0x000fe20000410000 */
[C---:B------:R-:W-:Y:S01]  /*5e20*/  FADD.FTZ R39, -R6.reuse, R39 ;  /* 0x0000002706277221 */ /* 0x040fe20000010100 */
[----:B------:R-:W-:Y:S01]  /*5e30*/  STS [R13+-0x200], R14 ;  /* 0xfffe000e0d007388 */ /* 0x000fe20000000800 */
[----:B0-----:R-:W-:Y:S01]  /*5e40*/  FADD.FTZ R41, -R6, R41 ;  /* 0x0000002906297221 */ /* 0x001fe20000010100 */
[----:B------:R0:W4:Y:S01]  /*5e50*/  MUFU.EX2 R24, R29 ;  /* 0x0000001d00187308 */ /* 0x0001220000000800 */
[----:B------:R-:W-:Y:S01]  /*5e60*/  FADD.FTZ R11, R11, R20 ;  /* 0x000000140b0b7221 */ /* 0x000fe20000010000 */
[----:B--2---:R-:W2:Y:S01]  /*5e70*/  LDS R27, [R13+0x1800] ;  /* 0x001800000d1b7984 */ /* 0x004ea20000000800 */
[----:B------:R-:W-:Y:S01]  /*5e80*/  FMUL.FTZ R39, R39, 1.4426950216293334961 ;  /* 0x3fb8aa3b27277820 */ /* 0x000fe20000410000 */
[----:B------:R-:W-:-:S02]  /*5e90*/  FMUL.FTZ R41, R41, 1.4426950216293334961 ;  /* 0x3fb8aa3b29297820 */ /* 0x000fc40000410000 */
[----:B------:R-:W-:Y:S02]  /*5ea0*/  STS [R13], R20 ;  /* 0x000000140d007388 */ /* 0x000fe40000000800 */
[----:B------:R-:W3:Y:S01]  /*5eb0*/  MUFU.EX2 R26, R31 ;  /* 0x0000001f001a7308 */ /* 0x000ee20000000800 */
[----:B------:R-:W-:Y:S01]  /*5ec0*/  FADD.FTZ R11, R11, R22 ;  /* 0x000000160b0b7221 */ /* 0x000fe20000010000 */
[----:B0-----:R-:W0:Y:S04]  /*5ed0*/  LDS R29, [R13+0x1a00] ;  /* 0x001a00000d1d7984 */ /* 0x001e280000000800 */
[----:B------:R-:W-:Y:S02]  /*5ee0*/  STS [R13+0x200], R22 ;  /* 0x000200160d007388 */ /* 0x000fe40000000800 */
[----:B------:R-:W5:Y:S01]  /*5ef0*/  MUFU.EX2 R28, R33 ;  /* 0x00000021001c7308 */ /* 0x000f620000000800 */
[----:B----4-:R-:W-:Y:S01]  /*5f00*/  FADD.FTZ R11, R11, R24 ;  /* 0x000000180b0b7221 */ /* 0x010fe20000010000 */
[----:B-1----:R-:W-:Y:S01]  /*5f10*/  FADD.FTZ R21, -R6, R21 ;  /* 0x0000001506157221 */ /* 0x002fe20000010100 */
[----:B------:R-:W-:Y:S03]  /*5f20*/  STS [R13+0x400], R24 ;  /* 0x000400180d007388 */ /* 0x000fe60000000800 */
[----:B------:R-:W-:-:S02]  /*5f30*/  FMUL.FTZ R21, R21, 1.4426950216293334961 ;  /* 0x3fb8aa3b15157820 */ /* 0x000fc40000410000 */
[----:B------:R-:W1:Y:S01]  /*5f40*/  MUFU.EX2 R30, R35 ;  /* 0x00000023001e7308 */ /* 0x000e620000000800 */
[----:B---3--:R-:W-:Y:S01]  /*5f50*/  FADD.FTZ R11, R11, R26 ;  /* 0x0000001a0b0b7221 */ /* 0x008fe20000010000 */
[C---:B------:R-:W-:Y:S01]  /*5f60*/  FADD.FTZ R23, -R6.reuse, R23 ;  /* 0x0000001706177221 */ /* 0x040fe20000010100 */
[----:B------:R-:W-:Y:S03]  /*5f70*/  STS [R13+0x600], R26 ;  /* 0x0006001a0d007388 */ /* 0x000fe60000000800 */
[----:B------:R-:W-:Y:S02]  /*5f80*/  FMUL.FTZ R23, R23, 1.4426950216293334961 ;  /* 0x3fb8aa3b17177820 */ /* 0x000fe40000410000 */
[----:B------:R-:W3:Y:S01]  /*5f90*/  MUFU.EX2 R32, R37 ;  /* 0x0000002500207308 */ /* 0x000ee20000000800 */
[----:B-----5:R-:W-:Y:S01]  /*5fa0*/  FADD.FTZ R11, R11, R28 ;  /* 0x0000001c0b0b7221 */ /* 0x020fe20000010000 */
[----:B------:R-:W-:Y:S01]  /*5fb0*/  FADD.FTZ R25, -R6, R25 ;  /* 0x0000001906197221 */ /* 0x000fe20000010100 */
[----:B------:R-:W-:Y:S03]  /*5fc0*/  STS [R13+0x800], R28 ;  /* 0x0008001c0d007388 */ /* 0x000fe60000000800 */
[----:B------:R-:W-:-:S02]  /*5fd0*/  FMUL.FTZ R25, R25, 1.4426950216293334961 ;  /* 0x3fb8aa3b19197820 */ /* 0x000fc40000410000 */
[----:B------:R-:W4:Y:S01]  /*5fe0*/  MUFU.EX2 R34, R39 ;  /* 0x0000002700227308 */ /* 0x000f220000000800 */
[----:B-1----:R-:W-:Y:S01]  /*5ff0*/  FADD.FTZ R11, R11, R30 ;  /* 0x0000001e0b0b7221 */ /* 0x002fe20000010000 */
[C---:B--2---:R-:W-:Y:S01]  /*6000*/  FADD.FTZ R27, -R6.reuse, R27 ;  /* 0x0000001b061b7221 */ /* 0x044fe20000010100 */
[----:B------:R-:W-:Y:S03]  /*6010*/  STS [R13+0xa00], R30 ;  /* 0x000a001e0d007388 */ /* 0x000fe60000000800 */
[----:B------:R-:W-:Y:S02]  /*6020*/  FMUL.FTZ R27, R27, 1.4426950216293334961 ;  /* 0x3fb8aa3b1b1b7820 */ /* 0x000fe40000410000 */
[----:B------:R-:W1:Y:S01]  /*6030*/  MUFU.EX2 R36, R41 ;  /* 0x0000002900247308 */ /* 0x000e620000000800 */
[----:B---3--:R-:W-:Y:S01]  /*6040*/  FADD.FTZ R11, R11, R32 ;  /* 0x000000200b0b7221 */ /* 0x008fe20000010000 */
        /* <DEDUP_REMOVED lines=24> */
.L_x_4328:
[----:B------:R-:W-:Y:S05]  /*61d0*/  BSYNC.RECONVERGENT B1 ;  /* 0x0000000000017941 */ /* 0x000fea0003800200 */
.L_x_4327:
[----:B------:R-:W-:Y:S01]  /*61e0*/  IADD3 R12, PT, PT, -R15, R16, RZ ;  /* 0x000000100f0c7210 */ /* 0x000fe20007ffe1ff */
[----:B------:R-:W-:Y:S03]  /*61f0*/  BSSY.RECONVERGENT B1, `(.L_x_4330) ;  /* 0x0000036000017945 */ /* 0x000fe60003800200 */
[----:B------:R-:W-:-:S13]  /*6200*/  ISETP.GT.AND P1, PT, R12, 0x1ff, PT ;  /* 0x000001ff0c00780c */ /* 0x000fda0003f24270 */
[----:B------:R-:W-:Y:S05]  /*6210*/  @!P1 BRA `(.L_x_4331) ;  /* 0x0000000000cc9947 */ /* 0x000fea0003800000 */
[----:B------:R-:W0:Y:S01]  /*6220*/  LDS R21, [R13+-0x400] ;  /* 0xfffc00000d157984 */ /* 0x000e220000000800 */
[----:B------:R-:W-:Y:S01]  /*6230*/  PLOP3.LUT P0, PT, PT, PT, PT, 0x8, 0x80 ;  /* 0x000000000080781c */ /* 0x000fe20003f0e170 */
[----:B------:R-:W-:Y:S02]  /*6240*/  VIADD R15, R15, 0x400 ;  /* 0x000004000f0f7836 */ /* 0x000fe40000000000 */
[----:B------:R-:W1:Y:S04]  /*6250*/  LDS R23, [R13+-0x200] ;  /* 0xfffe00000d177984 */ /* 0x000e680000000800 */
[----:B------:R-:W2:Y:S04]  /*6260*/  LDS R25, [R13] ;  /* 0x000000000d197984 */ /* 0x000ea80000000800 */
[----:B------:R-:W4:Y:S04]  /*6270*/  LDS R27, [R13+0x200] ;  /* 0x000200000d1b7984 */ /* 0x000f280000000800 */
[----:B---3--:R-:W3:Y:S04]  /*6280*/  LDS R29, [R13+0x400] ;  /* 0x000400000d1d7984 */ /* 0x008ee80000000800 */
[----:B------:R-:W5:Y:S04]  /*6290*/  LDS R31, [R13+0x600] ;  /* 0x000600000d1f7984 */ /* 0x000f680000000800 */
[----:B------:R-:W5:Y:S04]  /*62a0*/  LDS R33, [R13+0x800] ;  /* 0x000800000d217984 */ /* 0x000f680000000800 */
[----:B------:R-:W5:Y:S01]  /*62b0*/  LDS R35, [R13+0xa00] ;  /* 0x000a00000d237984 */ /* 0x000f620000000800 */
        /* <DEDUP_REMOVED lines=10> */
[C---:B---3--:R-:W-:Y:S01]  /*6360*/  FADD.FTZ R29, -R6.reuse, R29 ;  /* 0x0000001d061d7221 */ /* 0x048fe20000010100 */
[----:B-----5:R-:W-:-:S03]  /*6370*/  FADD.FTZ R31, -R6, R31 ;  /* 0x0000001f061f7221 */ /* 0x020fc60000010100 */
        /* <DEDUP_REMOVED lines=29> */
.L_x_4331:
[----:B------:R-:W-:Y:S05]  /*6550*/  BSYNC.RECONVERGENT B1 ;  /* 0x0000000000017941 */ /* 0x000fea0003800200 */
.L_x_4330:
        /* <DEDUP_REMOVED lines=27> */
.L_x_4323:
[----:B------:R-:W1:Y:S01]  /*6710*/  S2UR UR4, SR_CTAID.Y ;  /* 0x00000000000479c3 */ /* 0x000e620000002600 */
[----:B------:R-:W-:Y:S01]  /*6720*/  VIADDMNMX R14, R7, 0x80, R8, !PT ;  /* 0x00000080070e7846 */ /* 0x000fe20007800108 */
[----:B------:R-:W-:Y:S01]  /*6730*/  BSSY.RECONVERGENT B1, `(.L_x_4332) ;  /* 0x0000027000017945 */ /* 0x000fe20003800200 */
[----:B------:R-:W-:-:S04]  /*6740*/  LOP3.LUT R15, RZ, R0, RZ, 0x33, !PT ;  /* 0x00000000ff0f7212 */ /* 0x000fc800078e33ff */
[----:B------:R-:W-:Y:S01]  /*6750*/  IADD3 R14, PT, PT, -R19, R14, R15 ;  /* 0x0000000e130e7210 */ /* 0x000fe20007ffe10f */
[----:B------:R-:W1:Y:S03]  /*6760*/  LDC R11, c[0x0][0x3f4] ;  /* 0x0000fd00ff0b7b82 */ /* 0x000e660000000800 */
[C---:B------:R-:W-:Y:S02]  /*6770*/  LOP3.LUT R15, R14.reuse, 0x180, RZ, 0xc0, !PT ;  /* 0x000001800e0f7812 */ /* 0x040fe400078ec0ff */
[----:B------:R-:W-:Y:S02]  /*6780*/  ISETP.GE.U32.AND P1, PT, R14, 0x180, PT ;  /* 0x000001800e00780c */ /* 0x000fe40003f26070 */
[----:B------:R-:W-:Y:S02]  /*6790*/  ISETP.NE.AND P0, PT, R15, 0x180, PT ;  /* 0x000001800f00780c */ /* 0x000fe40003f05270 */
[----:B------:R-:W-:Y:S01]  /*67a0*/  MOV R15, R7 ;  /* 0x00000007000f7202 */ /* 0x000fe20000000f00 */
[----:B-1----:R-:W-:-:S02]  /*67b0*/  IMAD R24, R11, UR4, RZ ;  /* 0x000000040b187c24 */ /* 0x002fc4000f8e02ff */
[----:B------:R-:W-:-:S03]  /*67c0*/  IMAD.MOV.U32 R11, RZ, RZ, RZ ;  /* 0x000000ffff0b7224 */ /* 0x000fc600078e00ff */
[----:B------:R-:W-:-:S05]  /*67d0*/  SHF.R.S32.HI R26, RZ, 0x1f, R24 ;  /* 0x0000001fff1a7819 */ /* 0x000fca0000011418 */
[----:B------:R-:W-:Y:S05]  /*67e0*/  @!P0 BRA `(.L_x_4333) ;  /* 0x00000000006c8947 */ /* 0x000fea0003800000 */
[----:B------:R-:W-:Y:S01]  /*67f0*/  VIADD R20, R20, 0x220 ;  /* 0x0000022014147836 */ /* 0x000fe20000000000 */
[----:B------:R-:W-:Y:S01]  /*6800*/  LEA.HI R11, R14, 0x1, RZ, 0x19 ;  /* 0x000000010e0b7811 */ /* 0x000fe200078fc8ff */
[--C-:B------:R-:W-:Y:S01]  /*6810*/  IMAD.MOV.U32 R15, RZ, RZ, R7.reuse ;  /* 0x000000ffff0f7224 */ /* 0x100fe200078e0007 */
[----:B-----5:R-:W-:Y:S02]  /*6820*/  IADD3 R23, P0, P2, R24, R12, R7 ;  /* 0x0000000c18177210 */ /* 0x020fe40007a1e007 */
[----:B------:R-:W-:Y:S01]  /*6830*/  LOP3.LUT R12, R11, 0x3, RZ, 0xc0, !PT ;  /* 0x000000030b0c7812 */ /* 0x000fe200078ec0ff */
[----:B------:R-:W-:Y:S01]  /*6840*/  HFMA2 R11, -RZ, RZ, 0, 0 ;  /* 0x00000000ff0b7431 */ /* 0x000fe200000001ff */
[----:B------:R-:W-:Y:S02]  /*6850*/  LEA R21, R21, R20, 0x18 ;  /* 0x0000001415157211 */ /* 0x000fe400078ec0ff */
[----:B------:R-:W-:Y:S01]  /*6860*/  IADD3.X R13, PT, PT, R26, R13, RZ, P0, P2 ;  /* 0x0000000d1a0d7210 */ /* 0x000fe200007e44ff */
[----:B------:R-:W-:Y:S01]  /*6870*/  IMAD.MOV R20, RZ, RZ, -R12 ;  /* 0x000000ffff147224 */ /* 0x000fe200078e0a0c */
[----:B------:R-:W-:-:S07]  /*6880*/  LEA R14, R0, R21, 0x2 ;  /* 0x00000015000e7211 */ /* 0x000fce00078e10ff */
.L_x_4334:
[----:B------:R-:W-:-:S06]  /*6890*/  MOV R12, R23 ;  /* 0x00000017000c7202 */ /* 0x000fcc0000000f00 */
[----:B------:R1:W2:Y:S01]  /*68a0*/  LDG.E.U8 R12, desc[UR36][R12.64] ;  /* 0x000000240c0c7981 */ /* 0x0002a2000c1e1100 */
[----:B------:R-:W-:Y:S01]  /*68b0*/  IADD3 R20, PT, PT, R20, 0x1, RZ ;  /* 0x0000000114147810 */ /* 0x000fe20007ffe0ff */
[----:B------:R-:W-:Y:S01]  /*68c0*/  VIADD R15, R15, 0x80 ;  /* 0x000000800f0f7836 */ /* 0x000fe20000000000 */
[----:B------:R-:W-:-:S04]  /*68d0*/  IADD3 R23, P2, PT, R23, 0x80, RZ ;  /* 0x0000008017177810 */ /* 0x000fc80007f5e0ff */
[----:B-1----:R-:W-:Y:S02]  /*68e0*/  IADD3.X R13, PT, PT, RZ, R13, RZ, P2, !PT ;  /* 0x0000000dff0d7210 */ /* 0x002fe400017fe4ff */
[----:B--2---:R-:W-:-:S13]  /*68f0*/  ISETP.NE.AND P0, PT, R12, RZ, PT ;  /* 0x000000ff0c00720c */ /* 0x004fda0003f05270 */
[----:B------:R-:W0:Y:S02]  /*6900*/  @!P0 LDS R21, [R14] ;  /* 0x000000000e158984 */ /* 0x000e240000000800 */
[----:B0-----:R-:W-:Y:S01]  /*6910*/  @!P0 FADD.FTZ R22, -R6, R21 ;  /* 0x0000001506168221 */ /* 0x001fe20000010100 */
        /* <DEDUP_REMOVED lines=8> */
.L_x_4333:
[----:B------:R-:W-:Y:S05]  /*69a0*/  BSYNC.RECONVERGENT B1 ;  /* 0x0000000000017941 */ /* 0x000fea0003800200 */
.L_x_4332:
[----:B------:R-:W-:Y:S05]  /*69b0*/  @!P1 BRA `(.L_x_4322) ;  /* 0x0000000000dc9947 */ /* 0x000fea0003800000 */
[----:B------:R-:W1:Y:S01]  /*69c0*/  S2R R14, SR_CgaCtaId ;  /* 0x00000000000e7919 */ /* 0x000e620000008800 */
[----:B------:R-:W2:Y:S01]  /*69d0*/  LDCU.64 UR4, c[0x0][0x420] ;  /* 0x00008400ff0477ac */ /* 0x000ea20008000a00 */
[----:B------:R-:W-:Y:S02]  /*69e0*/  MOV R13, 0x400 ;  /* 0x00000400000d7802 */ /* 0x000fe40000000f00 */
[----:B------:R-:W-:-:S03]  /*69f0*/  SHF.L.U32 R12, R19, 0x2, RZ ;  /* 0x00000002130c7819 */ /* 0x000fc600000006ff */
[----:B------:R-:W-:Y:S01]  /*6a00*/  VIADD R13, R13, 0x220 ;  /* 0x000002200d0d7836 */ /* 0x000fe20000000000 */
[----:B------:R-:W-:Y:S02]  /*6a10*/  LEA R12, R15, -R12, 0x2 ;  /* 0x8000000c0f0c7211 */ /* 0x000fe400078e10ff */
[----:B--2---:R-:W-:-:S04]  /*6a20*/  IADD3 R21, P0, P1, R24, UR4, R15 ;  /* 0x0000000418157c10 */ /* 0x004fc8000f91e00f */
[----:B------:R-:W-:Y:S02]  /*6a30*/  IADD3 R21, P2, PT, R21, 0x100, RZ ;  /* 0x0000010015157810 */ /* 0x000fe40007f5e0ff */
[----:B-1---5:R-:W-:Y:S02]  /*6a40*/  LEA R23, R14, R13, 0x18 ;  /* 0x0000000d0e177211 */ /* 0x022fe400078ec0ff */
[----:B------:R-:W-:Y:S02]  /*6a50*/  IADD3.X R13, PT, PT, R26, UR5, RZ, P0, P1 ;  /* 0x000000051a0d7c10 */ /* 0x000fe400087e24ff */
[----:B------:R-:W-:-:S03]  /*6a60*/  IADD3 R14, PT, PT, R12, 0x400, R23 ;  /* 0x000004000c0e7810 */ /* 0x000fc60007ffe017 */
[----:B------:R-:W-:-:S07]  /*6a70*/  IMAD.X R13, RZ, RZ, R13, P2 ;  /* 0x000000ffff0d7224 */ /* 0x000fce00010e060d */
.L_x_4335:
[----:B------:R-:W-:-:S05]  /*6a80*/  MOV R12, R21 ;  /* 0x00000015000c7202 */ /* 0x000fca0000000f00 */
[----:B------:R-:W2:Y:S04]  /*6a90*/  LDG.E.U8 R21, desc[UR36][R12.64+-0x100] ;  /* 0xffff00240c157981 */ /* 0x000ea8000c1e1100 */
[----:B------:R-:W4:Y:S04]  /*6aa0*/  LDG.E.U8 R20, desc[UR36][R12.64+-0x80] ;  /* 0xffff80240c147981 */ /* 0x000f28000c1e1100 */
[----:B------:R-:W5:Y:S04]  /*6ab0*/  LDG.E.U8 R22, desc[UR36][R12.64] ;  /* 0x000000240c167981 */ /* 0x000f68000c1e1100 */
[----:B------:R-:W3:Y:S01]  /*6ac0*/  LDG.E.U8 R24, desc[UR36][R12.64+0x80] ;  /* 0x000080240c187981 */ /* 0x000ee2000c1e1100 */
[----:B------:R-:W-:Y:S01]  /*6ad0*/  VIADD R15, R15, 0x200 ;  /* 0x000002000f0f7836 */ /* 0x000fe20000000000 */
[----:B--2---:R-:W-:-:S02]  /*6ae0*/  ISETP.NE.AND P0, PT, R21, RZ, PT ;  /* 0x000000ff1500720c */ /* 0x004fc40003f05270 */
[----:B----4-:R-:W-:Y:S01]  /*6af0*/  ISETP.NE.AND P1, PT, R20, RZ, PT ;  /* 0x000000ff1400720c */ /* 0x010fe20003f25270 */
[----:B------:R-:W-:Y:S01]  /*6b00*/  IMAD.MOV.U32 R20, RZ, RZ, RZ ;  /* 0x000000ffff147224 */ /* 0x000fe200078e00ff */
[----:B-----5:R-:W-:Y:S02]  /*6b10*/  ISETP.NE.AND P2, PT, R22, RZ, PT ;  /* 0x000000ff1600720c */ /* 0x020fe40003f45270 */
[----:B---3--:R-:W-:-:S07]  /*6b20*/  ISETP.NE.AND P3, PT, R24, RZ, PT ;  /* 0x000000ff1800720c */ /* 0x008fce0003f65270 */
[----:B------:R-:W0:Y:S04]  /*6b30*/  @!P0 LDS R21, [R14+-0x400] ;  /* 0xfffc00000e158984 */ /* 0x000e280000000800 */
[----:B------:R-:W1:Y:S04]  /*6b40*/  @!P1 LDS R23, [R14+-0x200] ;  /* 0xfffe00000e179984 */ /* 0x000e680000000800 */
[----:B------:R-:W2:Y:S04]  /*6b50*/  @!P2 LDS R25, [R14] ;  /* 0x000000000e19a984 */ /* 0x000ea80000000800 */
[----:B------:R-:W3:Y:S01]  /*6b60*/  @!P3 LDS R27, [R14+0x200] ;  /* 0x000200000e1bb984 */ /* 0x000ee20000000800 */
[C---:B0-----:R-:W-:Y:S01]  /*6b70*/  @!P0 FADD.FTZ R21, -R6.reuse, R21 ;  /* 0x0000001506158221 */ /* 0x041fe20000010100 */
[----:B-1----:R-:W-:Y:S01]  /*6b80*/  @!P1 FADD.FTZ R22, -R6, R23 ;  /* 0x0000001706169221 */ /* 0x002fe20000010100 */
[----:B------:R-:W-:-:S02]  /*6b90*/  HFMA2 R23, -RZ, RZ, 0, 0 ;  /* 0x00000000ff177431 */ /* 0x000fc400000001ff */
[----:B------:R-:W-:Y:S01]  /*6ba0*/  @!P0 FMUL.FTZ R21, R21, 1.4426950216293334961 ;  /* 0x3fb8aa3b15158820 */ /* 0x000fe20000410000 */
[----:B------:R-:W-:Y:S01]  /*6bb0*/  @!P1 FMUL.FTZ R22, R22, 1.4426950216293334961 ;  /* 0x3fb8aa3b16169820 */ /* 0x000fe20000410000 */
[C---:B--2---:R-:W-:Y:S02]  /*6bc0*/  @!P2 FADD.FTZ R24, -R6.reuse, R25 ;  /* 0x000000190618a221 */ /* 0x044fe40000010100 */
[----:B------:R0:W1:Y:S01]  /*6bd0*/  @!P0 MUFU.EX2 R20, R21 ;  /* 0x0000001500148308 */ /* 0x0000620000000800 */
[----:B------:R-:W-:Y:S02]  /*6be0*/  IMAD.MOV.U32 R25, RZ, RZ, RZ ;  /* 0x000000ffff197224 */ /* 0x000fe400078e00ff */
[----:B---3--:R-:W-:Y:S01]  /*6bf0*/  @!P3 FADD.FTZ R26, -R6, R27 ;  /* 0x0000001b061ab221 */ /* 0x008fe20000010100 */
[----:B------:R-:W-:Y:S01]  /*6c00*/  @!P2 FMUL.FTZ R24, R24, 1.4426950216293334961 ;  /* 0x3fb8aa3b1818a820 */ /* 0x000fe20000410000 */
[----:B------:R-:W-:Y:S02]  /*6c10*/  MOV R27, RZ ;  /* 0x000000ff001b7202 */ /* 0x000fe40000000f00 */
[----:B------:R-:W-:Y:S01]  /*6c20*/  @!P3 FMUL.FTZ R26, R26, 1.4426950216293334961 ;  /* 0x3fb8aa3b1a1ab820 */ /* 0x000fe20000410000 */
[----:B------:R-:W-:Y:S01]  /*6c30*/  ISETP.GT.AND P0, PT, R15, R16, PT ;  /* 0x000000100f00720c */ /* 0x000fe20003f04270 */
[----:B------:R1:W2:Y:S01]  /*6c40*/  @!P1 MUFU.EX2 R23, R22 ;  /* 0x0000001600179308 */ /* 0x0002a20000000800 */
[----:B0-----:R-:W-:-:S04]  /*6c50*/  IADD3 R21, P1, PT, R12, 0x200, RZ ;  /* 0x000002000c157810 */ /* 0x001fc80007f3e0ff */
[----:B------:R-:W-:-:S03]  /*6c60*/  IADD3.X R13, PT, PT, RZ, R13, RZ, P1, !PT ;  /* 0x0000000dff0d7210 */ /* 0x000fc60000ffe4ff */
        /* <DEDUP_REMOVED lines=12> */
.L_x_4322:
[----:B------:R-:W-:Y:S05]  /*6d30*/  BSYNC.RECONVERGENT B0 ;  /* 0x0000000000007941 */ /* 0x000fea0003800200 */
.L_x_4321:
[----:B0---4-:R-:W0:Y:S01]  /*6d40*/  SHFL.BFLY PT, R6, R11, 0x10, 0x1f ;  /* 0x0e001f000b067f89 */ /* 0x011e2200000e0000 */
[C---:B------:R-:W-:Y:S01]  /*6d50*/  ISETP.NE.AND P0, PT, R10.reuse, RZ, PT ;  /* 0x000000ff0a00720c */ /* 0x040fe20003f05270 */
[----:B------:R-:W2:Y:S01]  /*6d60*/  LDCU UR4, c[0x0][0x40c] ;  /* 0x00008180ff0477ac */ /* 0x000ea20008000800 */
[----:B------:R-:W-:Y:S01]  /*6d70*/  ISETP.GT.U32.AND P1, PT, R10, 0x3, PT ;  /* 0x000000030a00780c */ /* 0x000fe20003f24070 */
[----:B------:R-:W4:Y:S01]  /*6d80*/  S2UR UR6, SR_CTAID.Y ;  /* 0x00000000000679c3 */ /* 0x000f220000002600 */
[----:B------:R-:W2:Y:S01]  /*6d90*/  LDCU UR5, c[0x0][0x3f4] ;  /* 0x00007e80ff0577ac */ /* 0x000ea20008000800 */
[----:B------:R-:W3:Y:S01]  /*6da0*/  LDCU.U8 UR7, c[0x0][0x48c] ;  /* 0x00009180ff0777ac */ /* 0x000ee20008000000 */
        /* <DEDUP_REMOVED lines=14> */
[----:B------:R-:W-:Y:S01]  /*6e90*/  @!P0 LEA R11, R6, R5, 0x2 ;  /* 0x00000005060b8211 */ /* 0x000fe200078e10ff */
[----:B0-----:R-:W-:Y:S02]  /*6ea0*/  FADD.FTZ R15, R14, R15 ;  /* 0x0000000f0e0f7221 */ /* 0x001fe40000010000 */
[----:B------:R-:W4:Y:S03]  /*6eb0*/  LDC R14, c[0x0][0x3f8] ;  /* 0x0000fe00ff0e7b82 */ /* 0x000f260000000800 */
[----:B------:R-:W0:Y:S02]  /*6ec0*/  SHFL.BFLY PT, R20, R15, 0x1, 0x1f ;  /* 0x0c201f000f147f89 */ /* 0x000e2400000e0000 */
[----:B0-----:R-:W-:-:S05]  /*6ed0*/  FADD.FTZ R20, R15, R20 ;  /* 0x000000140f147221 */ /* 0x001fca0000010000 */
[----:B------:R-:W-:Y:S01]  /*6ee0*/  @!P0 STS [R11+0x10], R20 ;  /* 0x000010140b008388 */ /* 0x000fe20000000800 */
[----:B------:R-:W-:Y:S01]  /*6ef0*/  BAR.SYNC.DEFER_BLOCKING 0x0 ;  /* 0x0000000000007b1d */ /* 0x000fe20000010000 */
[----:B---3--:R-:W-:-:S05]  /*6f00*/  ISETP.NE.AND P0, PT, RZ, UR7, PT ;  /* 0x00000007ff007c0c */ /* 0x008fca000bf05270 */
[----:B------:R-:W0:Y:S01]  /*6f10*/  @!P1 LDS R20, [R9+0x10] ;  /* 0x0000100009149984 */ /* 0x000e220000000800 */
[----:B------:R-:W-:-:S03]  /*6f20*/  ISETP.GT.AND P1, PT, R7, R16, PT ;  /* 0x000000100700720c */ /* 0x000fc60003f24270 */
[----:B0-----:R-:W0:Y:S02]  /*6f30*/  SHFL.BFLY PT, R5, R20, 0x2, 0x1f ;  /* 0x0c401f0014057f89 */ /* 0x001e2400000e0000 */
[----:B0-----:R-:W-:-:S05]  /*6f40*/  FADD.FTZ R10, R5, R20 ;  /* 0x00000014050a7221 */ /* 0x001fca0000010000 */
[----:B------:R-:W0:Y:S02]  /*6f50*/  SHFL.BFLY PT, R5, R10, 0x1, 0x1f ;  /* 0x0c201f000a057f89 */ /* 0x000e2400000e0000 */
[----:B0-----:R-:W-:Y:S01]  /*6f60*/  FADD.FTZ R12, R10, R5 ;  /* 0x000000050a0c7221 */ /* 0x001fe20000010000 */
[----:B------:R-:W-:Y:S01]  /*6f70*/  CS2R R10, SRZ ;  /* 0x00000000000a7805 */ /* 0x000fe2000001ff00 */
[----:B------:R-:W4:Y:S04]  /*6f80*/  S2R R5, SR_CTAID.X ;  /* 0x0000000000057919 */ /* 0x000f280000002500 */
[----:B------:R-:W0:Y:S02]  /*6f90*/  SHFL.IDX PT, R12, R12, RZ, 0x1f ;  /* 0x00001fff0c0c7589 */ /* 0x000e2400000e0000 */
[----:B0-----:R-:W-:-:S04]  /*6fa0*/  FADD.FTZ R9, R12, 9.9999999747524270788e-07 ;  /* 0x358637bd0c097421 */ /* 0x001fc80000010000 */
[----:B------:R0:W1:Y:S01]  /*6fb0*/  MUFU.RCP R21, R9 ;  /* 0x0000000900157308 */ /* 0x0000620000001000 */
[----:B----4-:R-:W-:Y:S01]  /*6fc0*/  IMAD R34, R14, UR6, R5 ;  /* 0x000000060e227c24 */ /* 0x010fe2000f8e0205 */
[----:B------:R-:W-:Y:S06]  /*6fd0*/  @!P0 BRA `(.L_x_4336) ;  /* 0x0000000000188947 */ /* 0x000fec0003800000 */
[----:B0-----:R-:W0:Y:S08]  /*6fe0*/  LDC R9, c[0x0][0x488] ;  /* 0x00012200ff097b82 */ /* 0x001e300000000800 */
[----:B------:R-:W0:Y:S08]  /*6ff0*/  LDC R10, c[0x0][0x40c] ;  /* 0x00010300ff0a7b82 */ /* 0x000e300000000800 */
[----:B------:R-:W2:Y:S01]  /*7000*/  LDC R12, c[0x0][0x3f4] ;  /* 0x0000fd00ff0c7b82 */ /* 0x000ea20000000800 */
[----:B0-----:R-:W-:-:S04]  /*7010*/  IMAD R9, R34, R9, R10 ;  /* 0x0000000922097224 */ /* 0x001fc800078e020a */
[----:B--2---:R-:W-:-:S05]  /*7020*/  IMAD R10, R9, R12, RZ ;  /* 0x0000000c090a7224 */ /* 0x004fca00078e02ff */
[----:B------:R-:W-:-:S07]  /*7030*/  SHF.R.S32.HI R11, RZ, 0x1f, R10 ;  /* 0x0000001fff0b7819 */ /* 0x000fce000001140a */
.L_x_4336:
[----:B------:R-:W-:Y:S04]  /*7040*/  BSSY.RECONVERGENT B0, `(.L_x_4337) ;  /* 0x0000061000007945 */ /* 0x000fe80003800200 */
[----:B------:R-:W-:Y:S05]  /*7050*/  @P1 BRA `(.L_x_4338) ;  /* 0x00000004007c1947 */ /* 0x000fea0003800000 */
[----:B------:R-:W-:Y:S01]  /*7060*/  VIADDMNMX R8, R7, 0x80, R8, !PT ;  /* 0x0000008007087846 */ /* 0x000fe20007800108 */
[----:B------:R-:W-:Y:S01]  /*7070*/  BSSY.RECONVERGENT B1, `(.L_x_4339) ;  /* 0x0000028000017945 */ /* 0x000fe20003800200 */
[----:B0-----:R-:W-:-:S04]  /*7080*/  LOP3.LUT R9, RZ, R0, RZ, 0x33, !PT ;  /* 0x00000000ff097212 */ /* 0x001fc800078e33ff */
        /* <DEDUP_REMOVED lines=10> */
[C---:B------:R-:W-:Y:S01]  /*7130*/  IMAD.SHL.U32 R9, R8.reuse, 0x80, RZ ;  /* 0x0000008008097824 */ /* 0x040fe200078e00ff */
[----:B------:R-:W-:Y:S01]  /*7140*/  UIADD3 UR4, UPT, UPT, UR4, 0x220, URZ ;  /* 0x0000022004047890 */ /* 0x000fe2000fffe0ff */
[----:B------:R-:W-:Y:S02]  /*7150*/  IADD3.X R13, PT, PT, RZ, R11, RZ, P1, !PT ;  /* 0x0000000bff0d7210 */ /* 0x000fe40000ffe4ff */
[----:B------:R-:W-:-:S02]  /*7160*/  LOP3.LUT R8, R8, 0x3, RZ, 0xc0, !PT ;  /* 0x0000000308087812 */ /* 0x000fc400078ec0ff */
[----:B------:R-:W-:Y:S02]  /*7170*/  LOP3.LUT R12, R9, 0x180, RZ, 0xc0, !PT ;  /* 0x00000180090c7812 */ /* 0x000fe400078ec0ff */
[----:B------:R-:W-:Y:S02]  /*7180*/  LEA R9, R0, UR5, 0x1 ;  /* 0x0000000500097c11 */ /* 0x000fe4000f8e08ff */
[----:B------:R-:W-:Y:S01]  /*7190*/  IADD3 R14, PT, PT, -R8, RZ, RZ ;  /* 0x000000ff080e7210 */ /* 0x000fe20007ffe1ff */
[----:B------:R-:W-:Y:S01]  /*71a0*/  IMAD.IADD R7, R7, 0x1, R12 ;  /* 0x0000000107077824 */ /* 0x000fe200078e020c */
[----:B--2---:R-:W-:-:S04]  /*71b0*/  LEA R15, P1, R20, UR8, 0x2 ;  /* 0x00000008140f7c11 */ /* 0x004fc8000f8210ff */
[----:B------:R-:W-:Y:S01]  /*71c0*/  LEA.HI.X R20, R20, UR9, R13, 0x2, P1 ;  /* 0x0000000914147c11 */ /* 0x000fe200088f140d */
[----:B0-----:R-:W-:-:S06]  /*71d0*/  ULEA UR4, UR6, UR4, 0x18 ;  /* 0x0000000406047291 */ /* 0x001fcc000f8ec0ff */
[----:B------:R-:W-:Y:S01]  /*71e0*/  VIADD R12, R9, UR4 ;  /* 0x00000004090c7c36 */ /* 0x000fe20008000000 */
[----:B------:R-:W-:-:S07]  /*71f0*/  LEA R13, R0, UR4, 0x2 ;  /* 0x00000004000d7c11 */ /* 0x000fce000f8e10ff */
.L_x_4341:
[----:B--2---:R0:W1:Y:S01]  /*7200*/  LDS R8, [R13] ;  /* 0x000000000d087984 */ /* 0x0040620000000800 */
[----:B------:R-:W-:Y:S01]  /*7210*/  @P0 IMAD.MOV.U32 R9, RZ, RZ, R20 ;  /* 0x000000ffff090224 */ /* 0x000fe200078e0014 */
[----:B------:R-:W-:-:S04]  /*7220*/  IADD3 R14, PT, PT, R14, 0x1, RZ ;  /* 0x000000010e0e7810 */ /* 0x000fc80007ffe0ff */
[----:B------:R-:W-:Y:S01]  /*7230*/  ISETP.NE.AND P3, PT, R14, RZ, PT ;  /* 0x000000ff0e00720c */ /* 0x000fe20003f65270 */
[----:B0-----:R-:W-:Y:S02]  /*7240*/  VIADD R13, R13, 0x200 ;  /* 0x000002000d0d7836 */ /* 0x001fe40000000000 */
[----:B-1---5:R-:W-:-:S05]  /*7250*/  FMUL.FTZ R23, R8, R21 ;  /* 0x0000001508177220 */ /* 0x022fca0000410000 */
        /* <DEDUP_REMOVED lines=9> */
.L_x_4340:
[----:B------:R-:W-:Y:S05]  /*72f0*/  BSYNC.RECONVERGENT B1 ;  /* 0x0000000000017941 */ /* 0x000fea0003800200 */
.L_x_4339:
[----:B------:R-:W-:Y:S05]  /*7300*/  @!P2 BRA `(.L_x_4338) ;  /* 0x0000000000d0a947 */ /* 0x000fea0003800000 */
[----:B--2---:R-:W0:Y:S01]  /*7310*/  S2R R9, SR_CgaCtaId ;  /* 0x0000000000097919 */ /* 0x004e220000008800 */
        /* <DEDUP_REMOVED lines=19> */
.L_x_4342:
[----:B------:R-:W1:Y:S01]  /*7450*/  LDS R8, [R11+-0x400] ;  /* 0xfffc00000b087984 */ /* 0x000e620000000800 */
[----:B------:R-:W-:-:S05]  /*7460*/  VIADD R7, R7, 0x200 ;  /* 0x0000020007077836 */ /* 0x000fca0000000000 */
[----:B------:R-:W-:Y:S01]  /*7470*/  ISETP.GT.AND P2, PT, R7, R16, PT ;  /* 0x000000100700720c */ /* 0x000fe20003f44270 */
[----:B-1----:R-:W-:-:S05]  /*7480*/  FMUL.FTZ R15, R8, R21 ;  /* 0x00000015080f7220 */ /* 0x002fca0000410000 */
[----:B------:R-:W-:-:S04]  /*7490*/  F2FP.F16.F32.PACK_AB R8, RZ, R15 ;  /* 0x0000000fff08723e */ /* 0x000fc800000000ff */
[----:B------:R-:W-:-:S05]  /*74a0*/  PRMT R9, R8, 0x7610, R9 ;  /* 0x0000761008097816 */ /* 0x000fca0000000009 */
[----:B------:R0:W-:Y:S04]  /*74b0*/  STS.U16 [R10+-0x200], R9 ;  /* 0xfffe00090a007388 */ /* 0x0001e80000000400 */
[----:B------:R-:W1:Y:S01]  /*74c0*/  LDS R8, [R11+-0x200] ;  /* 0xfffe00000b087984 */ /* 0x000e620000000800 */
[----:B0-----:R-:W-:Y:S01]  /*74d0*/  MOV R9, R14 ;  /* 0x0000000e00097202 */ /* 0x001fe20000000f00 */
[----:B-1---5:R-:W-:-:S05]  /*74e0*/  FMUL.FTZ R23, R8, R21 ;  /* 0x0000001508177220 */ /* 0x022fca0000410000 */
[----:B------:R-:W-:-:S04]  /*74f0*/  F2FP.F16.F32.PACK_AB R8, RZ, R23 ;  /* 0x00000017ff08723e */ /* 0x000fc800000000ff */
[----:B------:R-:W-:-:S05]  /*7500*/  PRMT R20, R8, 0x7610, R20 ;  /* 0x0000761008147816 */ /* 0x000fca0000000014 */
[----:B------:R-:W-:Y:S04]  /*7510*/  STS.U16 [R10+-0x100], R20 ;  /* 0xffff00140a007388 */ /* 0x000fe80000000400 */
[----:B------:R-:W0:Y:S02]  /*7520*/  LDS R8, [R11] ;  /* 0x000000000b087984 */ /* 0x000e240000000800 */
[----:B0-----:R-:W-:-:S05]  /*7530*/  FMUL.FTZ R25, R8, R21 ;  /* 0x0000001508197220 */ /* 0x001fca0000410000 */
[----:B------:R-:W-:-:S05]  /*7540*/  F2FP.F16.F32.PACK_AB R8, RZ, R25 ;  /* 0x00000019ff08723e */ /* 0x000fca00000000ff */
[----:B------:R0:W-:Y:S04]  /*7550*/  STS.U16 [R10], R8 ;  /* 0x000000080a007388 */ /* 0x0001e80000000400 */
[----:B------:R1:W2:Y:S01]  /*7560*/  LDS R12, [R11+0x200] ;  /* 0x000200000b0c7984 */ /* 0x0002a20000000800 */
        /* <DEDUP_REMOVED lines=8> */
[----:B--2---:R-:W-:-:S05]  /*75f0*/  FMUL.FTZ R27, R12, R21 ;  /* 0x000000150c1b7220 */ /* 0x004fca0000410000 */
[----:B------:R-:W-:Y:S01]  /*7600*/  @P0 STG.E desc[UR36][R8.64+0x200], R27 ;  /* 0x0002001b08000986 */ /* 0x000fe2000c101924 */
[----:B------:R-:W-:-:S05]  /*7610*/  F2FP.F16.F32.PACK_AB R12, RZ, R27 ;  /* 0x0000001bff0c723e */ /* 0x000fca00000000ff */
[----:B------:R0:W-:Y:S02]  /*7620*/  STS.U16 [R10+0x100], R12 ;  /* 0x0001000c0a007388 */ /* 0x0001e40000000400 */
[----:B0-----:R-:W-:Y:S01]  /*7630*/  IADD3 R10, PT, PT, R10, 0x400, RZ ;  /* 0x000004000a0a7810 */ /* 0x001fe20007ffe0ff */
[----:B------:R-:W-:Y:S06]  /*7640*/  @!P2 BRA `(.L_x_4342) ;  /* 0xfffffffc0080a947 */ /* 0x000fec000383ffff */
.L_x_4338:
[----:B------:R-:W-:Y:S05]  /*7650*/  BSYNC.RECONVERGENT B0 ;  /* 0x0000000000007941 */ /* 0x000fea0003800200 */
.L_x_4337:
[----:B------:R-:W-:Y:S01]  /*7660*/  SHF.R.S32.HI R7, RZ, 0x1f, R16 ;  /* 0x0000001fff077819 */ /* 0x000fe20000011410 */
[----:B------:R-:W3:Y:S01]  /*7670*/  LDCU.64 UR6, c[0x0][0x3b0] ;  /* 0x00007600ff0677ac */ /* 0x000ee20008000a00 */
[----:B--2---:R-:W-:Y:S01]  /*7680*/  IMAD.SHL.U32 R8, R0, 0x8, RZ ;  /* 0x0000000800087824 */ /* 0x004fe200078e00ff */
[----:B------:R-:W-:Y:S02]  /*7690*/  CS2R R10, SRZ ;  /* 0x00000000000a7805 */ /* 0x000fe4000001ff00 */
[----:B------:R-:W-:-:S04]  /*76a0*/  LEA.HI R7, R7, R16, RZ, 0x2 ;  /* 0x0000001007077211 */ /* 0x000fc800078f10ff */
[----:B------:R-:W-:-:S04]  /*76b0*/  LOP3.LUT R7, R7, 0xfffffffc, RZ, 0xc0, !PT ;  /* 0xfffffffc07077812 */ /* 0x000fc800078ec0ff */
[----:B------:R-:W-:Y:S02]  /*76c0*/  IADD3 R37, PT, PT, -R7, R16, RZ ;  /* 0x0000001007257210 */ /* 0x000fe40007ffe1ff */
[----:B------:R-:W-:Y:S02]  /*76d0*/  LOP3.LUT R7, R8, 0xf8, RZ, 0xc0, !PT ;  /* 0x000000f808077812 */ /* 0x000fe400078ec0ff */
[----:B------:R-:W-:Y:S02]  /*76e0*/  ISETP.NE.AND P0, PT, R6, R37, PT ;  /* 0x000000250600720c */ /* 0x000fe40003f05270 */
[----:B---3--:R-:W-:Y:S02]  /*76f0*/  ISETP.EQ.U32.AND P1, PT, RZ, UR6, PT ;  /* 0x00000006ff007c0c */ /* 0x008fe4000bf22070 */
[----:B------:R-:W-:-:S04]  /*7700*/  ISETP.GT.U32.OR P0, PT, R7, 0xbf, P0 ;  /* 0x000000bf0700780c */ /* 0x000fc80000704470 */
[----:B------:R-:W-:-:S13]  /*7710*/  ISETP.EQ.OR.EX P0, PT, RZ, UR7, P0, P1 ;  /* 0x00000007ff007c0c */ /* 0x000fda0008702710 */
[----:B------:R-:W2:Y:S01]  /*7720*/  @!P0 LDC.64 R12, c[0x0][0x3b0] ;  /* 0x0000ec00ff0c8b82 */ /* 0x000ea20000000a00 */
[----:B0-----:R-:W-:Y:S01]  /*7730*/  @!P0 IMAD R9, R5, 0xc0, R7 ;  /* 0x000000c005098824 */ /* 0x001fe200078e0207 */
[----:B------:R-:W-:Y:S01]  /*7740*/  BSSY.RECONVERGENT B0, `(.L_x_4343) ;  /* 0x000024f000007945 */ /* 0x000fe20003800200 */
[----:B------:R-:W-:Y:S02]  /*7750*/  HFMA2 R40, -RZ, RZ, 0, 0 ;  /* 0x00000000ff287431 */ /* 0x000fe400000001ff */
[----:B--2---:R-:W-:Y:S01]  /*7760*/  @!P0 IMAD.WIDE.U32 R12, R9, 0x2, R12 ;  /* 0x00000002090c8825 */ /* 0x004fe200078e000c */
[----:B------:R-:W-:-:S06]  /*7770*/  CS2R R8, SRZ ;  /* 0x0000000000087805 */ /* 0x000fcc000001ff00 */
[----:B------:R0:W5:Y:S01]  /*7780*/  @!P0 LDG.E.128 R8, desc[UR36][R12.64] ;  /* 0x000000240c088981 */ /* 0x000162000c1e1d00 */
[----:B------:R-:W-:Y:S01]  /*7790*/  BAR.SYNC.DEFER_BLOCKING 0x0 ;  /* 0x0000000000007b1d */ /* 0x000fe20000010000 */
[----:B------:R-:W-:Y:S01]  /*77a0*/  ISETP.GT.U32.AND P0, PT, R7, 0xbf, PT ;  /* 0x000000bf0700780c */ /* 0x000fe20003f04070 */
[----:B------:R-:W-:Y:S01]  /*77b0*/  IMAD R34, R34, 0xc0, RZ ;  /* 0x000000c022227824 */ /* 0x000fe200078e02ff */
[----:B------:R-:W-:Y:S01]  /*77c0*/  CS2R R44, SRZ ;  /* 0x00000000002c7805 */ /* 0x000fe2000001ff00 */
[----:B------:R-:W-:Y:S01]  /*77d0*/  IMAD.MOV.U32 R47, RZ, RZ, RZ ;  /* 0x000000ffff2f7224 */ /* 0x000fe200078e00ff */
[----:B------:R-:W-:Y:S02]  /*77e0*/  CS2R R42, SRZ ;  /* 0x00000000002a7805 */ /* 0x000fe4000001ff00 */
[----:B------:R-:W-:-:S07]  /*77f0*/  CS2R R38, SRZ ;  /* 0x0000000000267805 */ /* 0x000fce000001ff00 */
[----:B0-----:R-:W-:Y:S05]  /*7800*/  @P0 BRA `(.L_x_4344) ;  /* 0x0000002400080947 */ /* 0x001fea0003800000 */
[----:B------:R-:W0:Y:S01]  /*7810*/  LDCU UR4, c[0x0][0x3f4] ;  /* 0x00007e80ff0477ac */ /* 0x000e220008000800 */
[----:B------:R-:W2:Y:S01]  /*7820*/  S2R R41, SR_CgaCtaId ;  /* 0x0000000000297919 */ /* 0x000ea20000008800 */
[----:B------:R-:W3:Y:S01]  /*7830*/  LDC.64 R32, c[0x0][0x3c0] ;  /* 0x0000f000ff207b82 */ /* 0x000ee20000000a00 */
[----:B------:R-:W-:Y:S01]  /*7840*/  IADD3 R36, PT, PT, R19, R6, RZ ;  /* 0x0000000613247210 */ /* 0x000fe20007ffe0ff */
[----:B------:R-:W-:Y:S01]  /*7850*/  BSSY.RECONVERGENT B1, `(.L_x_4345) ;  /* 0x00000c4000017945 */ /* 0x000fe20003800200 */
[----:B------:R-:W-:Y:S02]  /*7860*/  MOV R12, 0x400 ;  /* 0x00000400000c7802 */ /* 0x000fe40000000f00 */
[----:B------:R-:W-:-:S03]  /*7870*/  MOV R47, RZ ;  /* 0x000000ff002f7202 */ /* 0x000fc60000000f00 */
[----:B------:R-:W-:Y:S02]  /*7880*/  VIADD R12, R12, 0x220 ;  /* 0x000002200c0c7836 */ /* 0x000fe40000000000 */
[----:B0-----:R-:W-:-:S04]  /*7890*/  IMAD.U32 R35, RZ, RZ, UR4 ;  /* 0x00000004ff237e24 */ /* 0x001fc8000f8e00ff */
[-C--:B------:R-:W-:Y:S01]  /*78a0*/  IMAD R13, R4, R35.reuse, R7 ;  /* 0x00000023040d7224 */ /* 0x080fe200078e0207 */
[----:B------:R-:W-:-:S03]  /*78b0*/  VIMNMX R15, PT, PT, R16, R35, PT ;  /* 0x00000023100f7248 */ /* 0x000fc60003fe0100 */
[----:B---3--:R-:W-:Y:S01]  /*78c0*/  IMAD.WIDE R32, R13, 0x2, R32 ;  /* 0x000000020d207825 */ /* 0x008fe200078e0220 */
[----:B------:R-:W-:Y:S02]  /*78d0*/  ISETP.GE.AND P0, PT, R36, R15, PT ;  /* 0x0000000f2400720c */ /* 0x000fe40003f06270 */
[----:B--2---:R-:W-:-:S05]  /*78e0*/  LEA R41, R41, R12, 0x18 ;  /* 0x0000000c29297211 */ /* 0x004fca00078ec0ff */
[----:B------:R-:W-:-:S06]  /*78f0*/  VIADD R4, R41, UR5 ;  /* 0x0000000529047c36 */ /* 0x000fcc0008000000 */
[----:B------:R-:W-:Y:S05]  /*7900*/  @P0 BRA `(.L_x_4346) ;  /* 0x0000000800e00947 */ /* 0x000fea0003800000 */
[----:B------:R-:W-:Y:S01]  /*7910*/  VIADDMNMX R13, R36, 0x4, R15, !PT ;  /* 0x00000004240d7846 */ /* 0x000fe2000780010f */
[----:B------:R-:W-:Y:S01]  /*7920*/  BSSY.RECONVERGENT B2, `(.L_x_4347) ;  /* 0x000006b000027945 */ /* 0x000fe20003800200 */
[----:B------:R-:W-:Y:S01]  /*7930*/  LOP3.LUT R12, RZ, R19, RZ, 0x33, !PT ;  /* 0x00000013ff0c7212 */ /* 0x000fe200078e33ff */
[----:B------:R-:W-:Y:S01]  /*7940*/  HFMA2 R47, -RZ, RZ, 0, 0 ;  /* 0x00000000ff2f7431 */ /* 0x000fe200000001ff */
[----:B------:R-:W-:Y:S01]  /*7950*/  MOV R40, RZ ;  /* 0x000000ff00287202 */ /* 0x000fe20000000f00 */
[----:B------:R-:W-:Y:S01]  /*7960*/  IMAD.MOV.U32 R46, RZ, RZ, R36 ;  /* 0x000000ffff2e7224 */ /* 0x000fe200078e0024 */
[----:B------:R-:W-:Y:S02]  /*7970*/  IADD3 R58, PT, PT, -R6, R13, R12 ;  /* 0x0000000d063a7210 */ /* 0x000fe40007ffe10c */
[----:B------:R-:W-:Y:S02]  /*7980*/  CS2R R42, SRZ ;  /* 0x00000000002a7805 */ /* 0x000fe4000001ff00 */
[----:B------:R-:W-:-:S02]  /*7990*/  CS2R R38, SRZ ;  /* 0x0000000000267805 */ /* 0x000fc4000001ff00 */
[----:B------:R-:W-:Y:S02]  /*79a0*/  CS2R R44, SRZ ;  /* 0x00000000002c7805 */ /* 0x000fe4000001ff00 */
[C---:B------:R-:W-:Y:S02]  /*79b0*/  ISETP.GE.U32.AND P0, PT, R58.reuse, 0xc, PT ;  /* 0x0000000c3a00780c */ /* 0x040fe40003f06070 */
[----:B------:R-:W-:-:S04]  /*79c0*/  LEA.HI R12, R58, 0x1, RZ, 0x1e ;  /* 0x000000013a0c7811 */ /* 0x000fc800078ff0ff */
[----:B------:R-:W-:-:S07]  /*79d0*/  LOP3.LUT P1, R60, R12, 0x3, RZ, 0xc0, !PT ;  /* 0x000000030c3c7812 */ /* 0x000fce000782c0ff */
[----:B------:R-:W-:Y:S06]  /*79e0*/  @!P0 BRA `(.L_x_4348) ;  /* 0x0000000400788947 */ /* 0x000fec0003800000 */
[----:B------:R-:W-:Y:S01]  /*79f0*/  LOP3.LUT R59, R12, 0x7ffffffc, RZ, 0xc0, !PT ;  /* 0x7ffffffc0c3b7812 */ /* 0x000fe200078ec0ff */
[----:B------:R-:W-:Y:S01]  /*7a00*/  IMAD.MOV.U32 R48, RZ, RZ, RZ ;  /* 0x000000ffff307224 */ /* 0x000fe200078e00ff */
[----:B------:R-:W-:Y:S01]  /*7a10*/  MOV R40, RZ ;  /* 0x000000ff00287202 */ /* 0x000fe20000000f00 */
[----:B------:R-:W-:-:S07]  /*7a20*/  IMAD.MOV.U32 R46, RZ, RZ, R36 ;  /* 0x000000ffff2e7224 */ /* 0x000fce00078e0024 */
.L_x_4349:
[----:B------:R-:W-:-:S04]  /*7a30*/  IMAD R29, R46, 0xc0, RZ ;  /* 0x000000c02e1d7824 */ /* 0x000fc800078e02ff */
[C---:B------:R-:W-:Y:S01]  /*7a40*/  IMAD.WIDE.U32 R12, R29.reuse, 0x2, R32 ;  /* 0x000000021d0c7825 */ /* 0x040fe200078e0020 */
[----:B-1----:R-:W-:-:S05]  /*7a50*/  IADD3 R21, PT, PT, R29, 0x300, RZ ;  /* 0x000003001d157810 */ /* 0x002fca0007ffe0ff */
[----:B------:R-:W2:Y:S01]  /*7a60*/  LDG.E.128 R12, desc[UR36][R12.64] ;  /* 0x000000240c0c7981 */ /* 0x000ea2000c1e1d00 */
[----:B------:R-:W-:-:S04]  /*7a70*/  IMAD.WIDE.U32 R20, R21, 0x2, R32 ;  /* 0x0000000215147825 */ /* 0x000fc800078e0020 */
[----:B------:R-:W-:Y:S02]  /*7a80*/  VIADD R25, R29, 0x600 ;  /* 0x000006001d197836 */ /* 0x000fe40000000000 */
[----:B-----5:R-:W3:Y:S02]  /*7a90*/  LDG.E.128 R20, desc[UR36][R20.64] ;  /* 0x0000002414147981 */ /* 0x020ee4000c1e1d00 */
[----:B------:R-:W-:Y:S01]  /*7aa0*/  IMAD.WIDE.U32 R24, R25, 0x2, R32 ;  /* 0x0000000219187825 */ /* 0x000fe200078e0020 */
[----:B------:R-:W-:-:S05]  /*7ab0*/  IADD3 R29, PT, PT, R29, 0x900, RZ ;  /* 0x000009001d1d7810 */ /* 0x000fca0007ffe0ff */
[----:B------:R-:W4:Y:S01]  /*7ac0*/  LDG.E.128 R24, desc[UR36][R24.64] ;  /* 0x0000002418187981 */ /* 0x000f22000c1e1d00 */
[----:B------:R-:W-:-:S06]  /*7ad0*/  IMAD.WIDE.U32 R28, R29, 0x2, R32 ;  /* 0x000000021d1c7825 */ /* 0x000fcc00078e0020 */
[----:B------:R-:W4:Y:S01]  /*7ae0*/  LDG.E.128 R28, desc[UR36][R28.64] ;  /* 0x000000241c1c7981 */ /* 0x000f22000c1e1d00 */
[C---:B------:R-:W-:Y:S01]  /*7af0*/  IMAD.IADD R49, R46.reuse, 0x1, -R19 ;  /* 0x000000012e317824 */ /* 0x040fe200078e0a13 */
[----:B------:R-:W-:Y:S01]  /*7b00*/  IADD3 R46, PT, PT, R46, 0x10, RZ ;  /* 0x000000102e2e7810 */ /* 0x000fe20007ffe0ff */
[----:B------:R-:W-:-:S03]  /*7b10*/  VIADD R48, R48, 0x4 ;  /* 0x0000000430307836 */ /* 0x000fc60000000000 */
[----:B------:R-:W-:Y:S02]  /*7b20*/  LEA R49, R49, R4, 0x1 ;  /* 0x0000000431317211 */ /* 0x000fe400078e08ff */
[----:B------:R-:W-:-:S03]  /*7b30*/  ISETP.NE.AND P0, PT, R48, R59, PT ;  /* 0x0000003b3000720c */ /* 0x000fc60003f05270 */
[----:B------:R-:W-:Y:S04]  /*7b40*/  LDS.U16 R50, [R49] ;  /* 0x0000000031327984 */ /* 0x000fe80000000400 */
[----:B------:R-:W0:Y:S04]  /*7b50*/  LDS.U16 R54, [R49+0x8] ;  /* 0x0000080031367984 */ /* 0x000e280000000400 */
[----:B------:R-:W1:Y:S04]  /*7b60*/  LDS.U16 R56, [R49+0x10] ;  /* 0x0000100031387984 */ /* 0x000e680000000400 */
[----:B------:R-:W4:Y:S01]  /*7b70*/  LDS.U16 R49, [R49+0x18] ;  /* 0x0000180031317984 */ /* 0x000f220000000400 */
[----:B0-----:R-:W-:-:S02]  /*7b80*/  HADD2.F32 R54, -RZ, R54.H0_H0 ;  /* 0x20000036ff367230 */ /* 0x001fc40000004100 */
[----:B-1----:R-:W-:Y:S02]  /*7b90*/  HADD2.F32 R56, -RZ, R56.H0_H0 ;  /* 0x20000038ff387230 */ /* 0x002fe40000004100 */
[--C-:B--2---:R-:W-:Y:S02]  /*7ba0*/  HADD2.F32 R52, -RZ, R13.reuse.H0_H0 ;  /* 0x2000000dff347230 */ /* 0x104fe40000004100 */
[----:B------:R-:W-:Y:S02]  /*7bb0*/  HADD2.F32 R53, -RZ, R13.H1_H1 ;  /* 0x3000000dff357230 */ /* 0x000fe40000004100 */
[----:B------:R-:W-:Y:S02]  /*7bc0*/  HADD2.F32 R51, -RZ, R12.H0_H0 ;  /* 0x2000000cff337230 */ /* 0x000fe40000004100 */
[----:B------:R-:W-:Y:S02]  /*7bd0*/  HADD2.F32 R13, -RZ, R50.H0_H0 ;  /* 0x20000032ff0d7230 */ /* 0x000fe40000004100 */
[----:B------:R-:W-:-:S02]  /*7be0*/  HADD2.F32 R55, -RZ, R14.H0_H0 ;  /* 0x2000000eff377230 */ /* 0x000fc40000004100 */
[----:B------:R-:W-:Y:S02]  /*7bf0*/  HADD2.F32 R12, -RZ, R12.H1_H1 ;  /* 0x3000000cff0c7230 */ /* 0x000fe40000004100 */
        /* <DEDUP_REMOVED lines=10> */
[----:B------:R-:W-:Y:S01]  /*7ca0*/  FFMA.FTZ R50, R13, R50, R47 ;  /* 0x000000320d327223 */ /* 0x000fe2000001002f */
[----:B---3--:R-:W-:-:S02]  /*7cb0*/  HADD2.F32 R13, -RZ, R20.H0_H0 ;  /* 0x20000014ff0d7230 */ /* 0x008fc40000004100 */
[----:B------:R-:W-:Y:S02]  /*7cc0*/  HADD2.F32 R15, -RZ, R20.H1_H1 ;  /* 0x30000014ff0f7230 */ /* 0x000fe40000004100 */
[--C-:B------:R-:W-:Y:S02]  /*7cd0*/  HADD2.F32 R39, -RZ, R21.reuse.H0_H0 ;  /* 0x20000015ff277230 */ /* 0x100fe40000004100 */
[C---:B------:R-:W-:Y:S01]  /*7ce0*/  FFMA.FTZ R13, R54.reuse, R13, R51 ;  /* 0x0000000d360d7223 */ /* 0x040fe20000010033 */
[----:B------:R-:W-:Y:S02]  /*7cf0*/  HADD2.F32 R20, -RZ, R21.H1_H1 ;  /* 0x30000015ff147230 */ /* 0x000fe40000004100 */
[C---:B------:R-:W-:Y:S01]  /*7d00*/  FFMA.FTZ R12, R54.reuse, R15, R12 ;  /* 0x0000000f360c7223 */ /* 0x040fe2000001000c */
[--C-:B------:R-:W-:Y:S02]  /*7d10*/  HADD2.F32 R21, -RZ, R22.reuse.H1_H1 ;  /* 0x30000016ff157230 */ /* 0x100fe40000004100 */
[----:B------:R-:W-:Y:S01]  /*7d20*/  FFMA.FTZ R39, R54, R39, R52 ;  /* 0x0000002736277223 */ /* 0x000fe20000010034 */
[----:B------:R-:W-:-:S02]  /*7d30*/  HADD2.F32 R38, -RZ, R22.H0_H0 ;  /* 0x20000016ff267230 */ /* 0x000fc40000004100 */
[C---:B------:R-:W-:Y:S01]  /*7d40*/  FFMA.FTZ R20, R54.reuse, R20, R53 ;  /* 0x0000001436147223 */ /* 0x040fe20000010035 */
[--C-:B------:R-:W-:Y:S02]  /*7d50*/  HADD2.F32 R22, -RZ, R23.reuse.H0_H0 ;  /* 0x20000017ff167230 */ /* 0x100fe40000004100 */
[C---:B------:R-:W-:Y:S01]  /*7d60*/  FFMA.FTZ R14, R54.reuse, R21, R14 ;  /* 0x00000015360e7223 */ /* 0x040fe2000001000e */
[----:B------:R-:W-:Y:S02]  /*7d70*/  HADD2.F32 R23, -RZ, R23.H1_H1 ;  /* 0x30000017ff177230 */ /* 0x000fe40000004100 */
[C---:B------:R-:W-:Y:S01]  /*7d80*/  FFMA.FTZ R38, R54.reuse, R38, R55 ;  /* 0x0000002636267223 */ /* 0x040fe20000010037 */
[--C-:B----4-:R-:W-:Y:S02]  /*7d90*/  HADD2.F32 R15, -RZ, R24.reuse.H0_H0 ;  /* 0x20000018ff0f7230 */ /* 0x110fe40000004100 */
[----:B------:R-:W-:Y:S01]  /*7da0*/  FFMA.FTZ R22, R54, R22, R57 ;  /* 0x0000001636167223 */ /* 0x000fe20000010039 */
[----:B------:R-:W-:-:S02]  /*7db0*/  HADD2.F32 R21, -RZ, R24.H1_H1 ;  /* 0x30000018ff157230 */ /* 0x000fc40000004100 */
[----:B------:R-:W-:Y:S01]  /*7dc0*/  FFMA.FTZ R23, R54, R23, R50 ;  /* 0x0000001736177223 */ /* 0x000fe20000010032 */
        /* <DEDUP_REMOVED lines=10> */
[----:B------:R-:W-:Y:S02]  /*7e70*/  HADD2.F32 R47, -RZ, R27.H0_H0 ;  /* 0x2000001bff2f7230 */ /* 0x000fe40000004100 */
[C---:B------:R-:W-:Y:S01]  /*7e80*/  FFMA.FTZ R23, R56.reuse, R26, R23 ;  /* 0x0000001a38177223 */ /* 0x040fe20000010017 */
[----:B------:R-:W-:Y:S02]  /*7e90*/  HADD2.F32 R24, -RZ, R29.H0_H0 ;  /* 0x2000001dff187230 */ /* 0x000fe40000004100 */
[----:B------:R-:W-:Y:S01]  /*7ea0*/  FFMA.FTZ R20, R56, R25, R20 ;  /* 0x0000001938147223 */ /* 0x000fe20000010014 */
[----:B------:R-:W-:-:S02]  /*7eb0*/  HADD2.F32 R15, -RZ, R30.H0_H0 ;  /* 0x2000001eff0f7230 */ /* 0x000fc40000004100 */
[----:B------:R-:W-:Y:S01]  /*7ec0*/  FFMA.FTZ R22, R56, R47, R22 ;  /* 0x0000002f38167223 */ /* 0x000fe20000010016 */
[----:B------:R-:W-:Y:S02]  /*7ed0*/  HADD2.F32 R14, -RZ, R49.H0_H0 ;  /* 0x20000031ff0e7230 */ /* 0x000fe40000004100 */
[--C-:B------:R-:W-:Y:S02]  /*7ee0*/  HADD2.F32 R40, -RZ, R28.reuse.H0_H0 ;  /* 0x2000001cff287230 */ /* 0x100fe40000004100 */
[----:B------:R-:W-:Y:S02]  /*7ef0*/  HADD2.F32 R43, -RZ, R28.H1_H1 ;  /* 0x3000001cff2b7230 */ /* 0x000fe40000004100 */
        /* <DEDUP_REMOVED lines=13> */
.L_x_4348:
[----:B------:R-:W-:Y:S05]  /*7fd0*/  BSYNC.RECONVERGENT B2 ;  /* 0x0000000000027941 */ /* 0x000fea0003800200 */
.L_x_4347:
[----:B------:R-:W-:Y:S05]  /*7fe0*/  @!P1 BRA `(.L_x_4346) ;  /* 0x0000000400289947 */ /* 0x000fea0003800000 */
[----:B------:R-:W-:Y:S01]  /*7ff0*/  ISETP.NE.AND P1, PT, R60, 0x1, PT ;  /* 0x000000013c00780c */ /* 0x000fe20003f25270 */
[----:B------:R-:W-:Y:S01]  /*8000*/  BSSY.RECONVERGENT B2, `(.L_x_4350) ;  /* 0x0000030000027945 */ /* 0x000fe20003800200 */
[----:B------:R-:W-:-:S11]  /*8010*/  LOP3.LUT P0, RZ, R58, 0x4, RZ, 0xc0, !PT ;  /* 0x000000043aff7812 */ /* 0x000fd6000780c0ff */
[----:B------:R-:W-:Y:S05]  /*8020*/  @!P1 BRA `(.L_x_4351) ;  /* 0x0000000000b49947 */ /* 0x000fea0003800000 */
[----:B------:R-:W-:-:S04]  /*8030*/  IMAD R13, R46, 0xc0, RZ ;  /* 0x000000c02e0d7824 */ /* 0x000fc800078e02ff */
[----:B-1----:R-:W-:-:S04]  /*8040*/  IMAD.WIDE.U32 R20, R13, 0x2, R32 ;  /* 0x000000020d147825 */ /* 0x002fc800078e0020 */
[----:B------:R-:W-:Y:S02]  /*8050*/  VIADD R13, R13, 0x300 ;  /* 0x000003000d0d7836 */ /* 0x000fe40000000000 */
[----:B-----5:R-:W2:Y:S02]  /*8060*/  LDG.E.128 R20, desc[UR36][R20.64] ;  /* 0x0000002414147981 */ /* 0x020ea4000c1e1d00 */
[----:B------:R-:W-:-:S06]  /*8070*/  IMAD.WIDE.U32 R12, R13, 0x2, R32 ;  /* 0x000000020d0c7825 */ /* 0x000fcc00078e0020 */
[----:B------:R-:W3:Y:S01]  /*8080*/  LDG.E.128 R12, desc[UR36][R12.64] ;  /* 0x000000240c0c7981 */ /* 0x000ee2000c1e1d00 */
[----:B------:R-:W-:Y:S02]  /*8090*/  IADD3 R25, PT, PT, -R19, R46, RZ ;  /* 0x0000002e13197210 */ /* 0x000fe40007ffe1ff */
[----:B------:R-:W-:-:S03]  /*80a0*/  IADD3 R46, PT, PT, R46, 0x8, RZ ;  /* 0x000000082e2e7810 */ /* 0x000fc60007ffe0ff */
[----:B------:R-:W-:-:S05]  /*80b0*/  IMAD R25, R25, 0x2, R4 ;  /* 0x0000000219197824 */ /* 0x000fca00078e0204 */
[----:B------:R-:W0:Y:S04]  /*80c0*/  LDS.U16 R24, [R25] ;  /* 0x0000000019187984 */ /* 0x000e280000000400 */
[----:B------:R-:W1:Y:S01]  /*80d0*/  LDS.U16 R48, [R25+0x8] ;  /* 0x0000080019307984 */ /* 0x000e620000000400 */
[--C-:B--2---:R-:W-:Y:S02]  /*80e0*/  HADD2.F32 R26, -RZ, R20.reuse.H0_H0 ;  /* 0x20000014ff1a7230 */ /* 0x104fe40000004100 */
[----:B------:R-:W-:Y:S02]  /*80f0*/  HADD2.F32 R28, -RZ, R20.H1_H1 ;  /* 0x30000014ff1c7230 */ /* 0x000fe40000004100 */
[--C-:B------:R-:W-:Y:S02]  /*8100*/  HADD2.F32 R30, -RZ, R21.reuse.H0_H0 ;  /* 0x20000015ff1e7230 */ /* 0x100fe40000004100 */
[----:B------:R-:W-:-:S02]  /*8110*/  HADD2.F32 R27, -RZ, R21.H1_H1 ;  /* 0x30000015ff1b7230 */ /* 0x000fc40000004100 */
[----:B------:R-:W-:Y:S02]  /*8120*/  HADD2.F32 R29, -RZ, R22.H0_H0 ;  /* 0x20000016ff1d7230 */ /* 0x000fe40000004100 */
[----:B0-----:R-:W-:Y:S02]  /*8130*/  HADD2.F32 R21, -RZ, R24.H0_H0 ;  /* 0x20000018ff157230 */ /* 0x001fe40000004100 */
[----:B------:R-:W-:Y:S02]  /*8140*/  HADD2.F32 R22, -RZ, R22.H1_H1 ;  /* 0x30000016ff167230 */ /* 0x000fe40000004100 */
        /* <DEDUP_REMOVED lines=8> */
[C---:B------:R-:W-:Y:S01]  /*81d0*/  FFMA.FTZ R31, R21.reuse, R31, R44 ;  /* 0x0000001f151f7223 */ /* 0x040fe2000001002c */
[----:B------:R-:W-:Y:S01]  /*81e0*/  FFMA.FTZ R20, R21, R20, R47 ;  /* 0x0000001415147223 */ /* 0x000fe2000001002f */
[----:B-1----:R-:W-:-:S02]  /*81f0*/  HADD2.F32 R47, -RZ, R48.H0_H0 ;  /* 0x20000030ff2f7230 */ /* 0x002fc40000004100 */
[--C-:B---3--:R-:W-:Y:S02]  /*8200*/  HADD2.F32 R40, -RZ, R12.reuse.H0_H0 ;  /* 0x2000000cff287230 */ /* 0x108fe40000004100 */
[----:B------:R-:W-:Y:S02]  /*8210*/  HADD2.F32 R43, -RZ, R12.H1_H1 ;  /* 0x3000000cff2b7230 */ /* 0x000fe40000004100 */
        /* <DEDUP_REMOVED lines=14> */
.L_x_4351:
[----:B------:R-:W-:Y:S05]  /*8300*/  BSYNC.RECONVERGENT B2 ;  /* 0x0000000000027941 */ /* 0x000fea0003800200 */
.L_x_4350:
[----:B------:R-:W-:Y:S05]  /*8310*/  @P0 BRA `(.L_x_4346) ;  /* 0x00000000005c0947 */ /* 0x000fea0003800000 */
[----:B------:R-:W-:-:S04]  /*8320*/  IMAD R13, R46, 0xc0, RZ ;  /* 0x000000c02e0d7824 */ /* 0x000fc800078e02ff */
[----:B------:R-:W-:-:S06]  /*8330*/  IMAD.WIDE.U32 R12, R13, 0x2, R32 ;  /* 0x000000020d0c7825 */ /* 0x000fcc00078e0020 */
[----:B------:R-:W2:Y:S01]  /*8340*/  LDG.E.128 R12, desc[UR36][R12.64] ;  /* 0x000000240c0c7981 */ /* 0x000ea2000c1e1d00 */
[----:B-1----:R-:W-:-:S05]  /*8350*/  IMAD.IADD R21, R46, 0x1, -R19 ;  /* 0x000000012e157824 */ /* 0x002fca00078e0a13 */
[----:B------:R-:W-:-:S06]  /*8360*/  LEA R21, R21, R4, 0x1 ;  /* 0x0000000415157211 */ /* 0x000fcc00078e08ff */
[----:B------:R-:W0:Y:S02]  /*8370*/  LDS.U16 R21, [R21] ;  /* 0x0000000015157984 */ /* 0x000e240000000400 */
[----:B0----5:R-:W-:Y:S02]  /*8380*/  HADD2.F32 R23, -RZ, R21.H0_H0 ;  /* 0x20000015ff177230 */ /* 0x021fe40000004100 */
        /* <DEDUP_REMOVED lines=16> */
.L_x_4346:
[----:B------:R-:W-:Y:S05]  /*8490*/  BSYNC.RECONVERGENT B1 ;  /* 0x0000000000017941 */ /* 0x000fea0003800200 */
.L_x_4345:
[----:B------:R-:W-:Y:S01]  /*84a0*/  ISETP.GE.AND P0, PT, R36, R16, PT ;  /* 0x000000102400720c */ /* 0x000fe20003f06270 */
[----:B------:R-:W-:-:S12]  /*84b0*/  BSSY.RECONVERGENT B1, `(.L_x_4352) ;  /* 0x000010b000017945 */ /* 0x000fd80003800200 */
[----:B------:R-:W-:Y:S05]  /*84c0*/  @P0 BRA `(.L_x_4353) ;  /* 0x0000001000240947 */ /* 0x000fea0003800000 */
[----:B------:R-:W-:Y:S01]  /*84d0*/  VIADDMNMX R13, R36, 0x4, R16, !PT ;  /* 0x00000004240d7846 */ /* 0x000fe20007800110 */
[----:B------:R-:W-:Y:S01]  /*84e0*/  BSSY.RECONVERGENT B2, `(.L_x_4354) ;  /* 0x0000040000027945 */ /* 0x000fe20003800200 */
[----:B------:R-:W-:-:S04]  /*84f0*/  LOP3.LUT R29, RZ, R19, RZ, 0x33, !PT ;  /* 0x00000013ff1d7212 */ /* 0x000fc800078e33ff */
        /* <DEDUP_REMOVED lines=10> */
.L_x_4358:
        /* <DEDUP_REMOVED lines=10> */
[----:B0-----:R-:W1:Y:S02]  /*8640*/  MUFU.RCP R20, R20 ;  /* 0x0000001400147308 */ /* 0x001e640000001000 */
[----:B-1----:R-:W-:-:S06]  /*8650*/  IADD3 R21, PT, PT, R20, 0xffffffe, RZ ;  /* 0x0ffffffe14157810 */ /* 0x002fcc0007ffe0ff */
[----:B------:R-:W0:Y:S02]  /*8660*/  F2I.FTZ.U32.TRUNC.NTZ R13, R21 ;  /* 0x00000015000d7305 */ /* 0x000e24000021f000 */
[----:B0-----:R-:W-:-:S04]  /*8670*/  IMAD.MOV R12, RZ, RZ, -R13 ;  /* 0x000000ffff0c7224 */ /* 0x001fc800078e0a0d */
[----:B-----5:R-:W-:Y:S01]  /*8680*/  IMAD R23, R12, R15, RZ ;  /* 0x0000000f0c177224 */ /* 0x020fe200078e02ff */
        /* <DEDUP_REMOVED lines=9> */
[----:B------:R-:W-:Y:S02]  /*8720*/  @!P0 IADD3 R12, PT, PT, R12, -R15, RZ ;  /* 0x8000000f0c0c8210 */ /* 0x000fe40007ffe0ff */
[----:B------:R-:W0:Y:S03]  /*8730*/  LDS.U16 R15, [R41] ;  /* 0x00000000290f7984 */ /* 0x000e260000000400 */
[----:B------:R-:W-:Y:S01]  /*8740*/  @!P1 IMAD.MOV R12, RZ, RZ, -R12 ;  /* 0x000000ffff0c9224 */ /* 0x000fe200078e0a0c */
        /* <DEDUP_REMOVED lines=21> */
.L_x_4357:
[----:B------:R-:W-:Y:S05]  /*88a0*/  BSYNC.RECONVERGENT B3 ;  /* 0x0000000000037941 */ /* 0x000fea0003800200 */
.L_x_4356:
[----:B------:R-:W-:Y:S01]  /*88b0*/  IADD3 R36, PT, PT, R36, 0x4, RZ ;  /* 0x0000000424247810 */ /* 0x000fe20007ffe0ff */
[----:B------:R-:W-:Y:S01]  /*88c0*/  VIADD R41, R41, 0x8 ;  /* 0x0000000829297836 */ /* 0x000fe20000000000 */
[----:B------:R-:W-:Y:S06]  /*88d0*/  @P2 BRA `(.L_x_4358) ;  /* 0xfffffffc00302947 */ /* 0x000fec000383ffff */
.L_x_4355:
[----:B------:R-:W-:Y:S05]  /*88e0*/  BSYNC.RECONVERGENT B2 ;  /* 0x0000000000027941 */ /* 0x000fea0003800200 */
.L_x_4354:
[----:B------:R-:W-:-:S13]  /*88f0*/  ISETP.GE.U32.AND P0, PT, R29, 0xc, PT ;  /* 0x0000000c1d00780c */ /* 0x000fda0003f06070 */
[----:B------:R-:W-:Y:S05]  /*8900*/  @!P0 BRA `(.L_x_4353) ;  /* 0x0000000c00148947 */ /* 0x000fea0003800000 */
[----:B------:R-:W0:Y:S02]  /*8910*/  LDC R35, c[0x0][0x3f4] ;  /* 0x0000fd00ff237b82 */ /* 0x000e240000000800 */
.L_x_4367:
        /* <DEDUP_REMOVED lines=18> */
[----:B------:R0:W2:Y:S02]  /*8a40*/  F2I.FTZ.U32.TRUNC.NTZ R13, R20 ;  /* 0x00000014000d7305 */ /* 0x0000a4000021f000 */
[----:B0-----:R-:W0:Y:S01]  /*8a50*/  LDS.U16 R20, [R28] ;  /* 0x000000001c147984 */ /* 0x001e220000000400 */
[----:B--2---:R-:W-:-:S05]  /*8a60*/  IADD3 R12, PT, PT, RZ, -R13, RZ ;  /* 0x8000000dff0c7210 */ /* 0x004fca0007ffe0ff */
[----:B-1----:R-:W-:Y:S02]  /*8a70*/  IMAD R21, R12, R15, RZ ;  /* 0x0000000f0c157224 */ /* 0x002fe400078e02ff */
        /* <DEDUP_REMOVED lines=22> */
[----:B-----5:R-:W-:Y:S02]  /*8be0*/  HADD2.F32 R23, -RZ, R13.H1_H1 ;  /* 0x3000000dff177230 */ /* 0x020fe40000004100 */
        /* <DEDUP_REMOVED lines=9> */
.L_x_4360:
[----:B------:R-:W-:Y:S05]  /*8c80*/  BSYNC.RECONVERGENT B2 ;  /* 0x0000000000027941 */ /* 0x000fea0003800200 */
.L_x_4359:
        /* <DEDUP_REMOVED lines=10> */
[----:B0-----:R-:W0:Y:S01]  /*8d30*/  LDS.U16 R20, [R28+0x8] ;  /* 0x000008001c147984 */ /* 0x001e220000000400 */
        /* <DEDUP_REMOVED lines=34> */
.L_x_4362:
[----:B------:R-:W-:Y:S05]  /*8f60*/  BSYNC.RECONVERGENT B2 ;  /* 0x0000000000027941 */ /* 0x000fea0003800200 */
.L_x_4361:
        /* <DEDUP_REMOVED lines=45> */
.L_x_4364:
[----:B------:R-:W-:Y:S05]  /*9240*/  BSYNC.RECONVERGENT B2 ;  /* 0x0000000000027941 */ /* 0x000fea0003800200 */
.L_x_4363:
        /* <DEDUP_REMOVED lines=45> */
.L_x_4366:
[----:B------:R-:W-:Y:S05]  /*9520*/  BSYNC.RECONVERGENT B2 ;  /* 0x0000000000027941 */ /* 0x000fea0003800200 */
.L_x_4365:
[----:B------:R-:W-:-:S05]  /*9530*/  VIADD R36, R36, 0x10 ;  /* 0x0000001024247836 */ /* 0x000fca0000000000 */
[----:B------:R-:W-:-:S13]  /*9540*/  ISETP.GE.AND P0, PT, R36, R16, PT ;  /* 0x000000102400720c */ /* 0x000fda0003f06270 */
[----:B------:R-:W-:Y:S05]  /*9550*/  @!P0 BRA `(.L_x_4367) ;  /* 0xfffffff000f08947 */ /* 0x000fea000383ffff */
.L_x_4353:
[----:B------:R-:W-:Y:S05]  /*9560*/  BSYNC.RECONVERGENT B1 ;  /* 0x0000000000017941 */ /* 0x000fea0003800200 */
.L_x_4352:
        /* <DEDUP_REMOVED lines=9> */
[----:B-1----:R-:W2:Y:S01]  /*9600*/  LDG.E.64 R20, desc[UR36][R12.64] ;  /* 0x000000240c147981 */ /* 0x002ea2000c1e1b00 */
        /* <DEDUP_REMOVED lines=34> */
[----:B-----5:R-:W0:Y:S01]  /*9830*/  I2F.S16 R23, R16 ;  /* 0x0000001000177306 */ /* 0x020e220000101400 */
[----:B-1----:R-:W-:-:S07]  /*9840*/  FMUL.FTZ R22, R14, R27 ;  /* 0x0000001b0e167220 */ /* 0x002fce0000410000 */
[----:B------:R-:W1:Y:S01]  /*9850*/  I2F.S16 R15, R15 ;  /* 0x0000000f000f7306 */ /* 0x000e620000101400 */
[----:B0-----:R-:W-:-:S07]  /*9860*/  FMUL.FTZ R20, R14, R23 ;  /* 0x000000170e147220 */ /* 0x001fce0000410000 */
[----:B------:R-:W0:Y:S01]  /*9870*/  I2F.S8 R21, R26 ;  /* 0x0000001a00157306 */ /* 0x000e220000001400 */
[----:B-1----:R-:W-:-:S07]  /*9880*/  FMUL.FTZ R16, R14, R15 ;  /* 0x0000000f0e107220 */ /* 0x002fce0000410000 */
[----:B------:R1:W2:Y:S01]  /*9890*/  I2F.S8 R19, R28 ;  /* 0x0000001c00137306 */ /* 0x0002a20000001400 */
[----:B0-----:R-:W-:-:S07]  /*98a0*/  FMUL.FTZ R21, R14, R21 ;  /* 0x000000150e157220 */ /* 0x001fce0000410000 */
[----:B------:R-:W0:Y:S01]  /*98b0*/  I2F.S8 R25, R24 ;  /* 0x0000001800197306 */ /* 0x000e220000001400 */
[----:B-1----:R-:W-:Y:S02]  /*98c0*/  F2FP.F16.F32.PACK_AB R28, R12, R17 ;  /* 0x000000110c1c723e */ /* 0x002fe400000000ff */
[----:B------:R-:W-:Y:S01]  /*98d0*/  F2FP.F16.F32.PACK_AB R30, R20, R21 ;  /* 0x00000015141e723e */ /* 0x000fe200000000ff */
[----:B--2---:R-:W-:-:S05]  /*98e0*/  FMUL.FTZ R19, R14, R19 ;  /* 0x000000130e137220 */ /* 0x004fca0000410000 */
[----:B------:R-:W-:Y:S01]  /*98f0*/  F2FP.F16.F32.PACK_AB R29, R16, R19 ;  /* 0x00000013101d723e */ /* 0x000fe200000000ff */
[----:B0-----:R-:W-:-:S05]  /*9900*/  FMUL.FTZ R25, R14, R25 ;  /* 0x000000190e197220 */ /* 0x001fca0000410000 */
[----:B------:R-:W-:Y:S01]  /*9910*/  F2FP.F16.F32.PACK_AB R31, R22, R25 ;  /* 0x00000019161f723e */ /* 0x000fe200000000ff */
[----:B------:R-:W-:Y:S06]  /*9920*/  BRA `(.L_x_4369) ;  /* 0x00000000000c7947 */ /* 0x000fec0003800000 */
.L_x_4368:
[----:B------:R-:W0:Y:S02]  /*9930*/  LDC.64 R12, c[0x0][0x3a8] ;  /* 0x0000ea00ff0c7b82 */ /* 0x000e240000000a00 */
[----:B0-----:R-:W-:-:S05]  /*9940*/  IMAD.WIDE R12, R17, 0x2, R12 ;  /* 0x00000002110c7825 */ /* 0x001fca00078e020c */
[----:B------:R0:W5:Y:S02]  /*9950*/  LDG.E.128 R28, desc[UR36][R12.64] ;  /* 0x000000240c1c7981 */ /* 0x000164000c1e1d00 */
.L_x_4369:
[----:B------:R-:W2:Y:S02]  /*9960*/  LDCU.64 UR6, c[0x0][0x460] ;  /* 0x00008c00ff0677ac */ /* 0x000ea40008000a00 */
[----:B--2---:R-:W-:-:S04]  /*9970*/  ISETP.NE.U32.AND P0, PT, RZ, UR6, PT ;  /* 0x00000006ff007c0c */ /* 0x004fc8000bf05070 */
[----:B------:R-:W-:Y:S01]  /*9980*/  ISETP.NE.AND.EX P0, PT, RZ, UR7, PT, P0 ;  /* 0x00000007ff007c0c */ /* 0x000fe2000bf05300 */
[----:B------:R-:W-:Y:S01]  /*9990*/  IMAD R4, R3, 0x2, R4 ;  /* 0x0000000203047824 */ /* 0x000fe200078e0204 */
[----:B------:R-:W2:Y:S05]  /*99a0*/  LDCU.64 UR6, c[0x0][0x3c0] ;  /* 0x00007800ff0677ac */ /* 0x000eaa0008000a00 */
[----:B------:R-:W3:Y:S06]  /*99b0*/  LDS.U16 R4, [R4] ;  /* 0x0000000004047984 */ /* 0x000eec0000000400 */
[----:B------:R-:W4:Y:S08]  /*99c0*/  @P0 LDC R14, c[0x0][0x3f8] ;  /* 0x0000fe00ff0e0b82 */ /* 0x000f300000000800 */
[----:B0-----:R-:W0:Y:S01]  /*99d0*/  @P0 LDC.64 R12, c[0x0][0x458] ;  /* 0x00011600ff0c0b82 */ /* 0x001e220000000a00 */
[----:B----4-:R-:W-:-:S04]  /*99e0*/  @P0 IMAD R2, R2, R14, R5 ;  /* 0x0000000e02020224 */ /* 0x010fc800078e0205 */
[----:B------:R-:W-:-:S04]  /*99f0*/  @P0 IMAD R5, R2, 0xc0, R7 ;  /* 0x000000c002050824 */ /* 0x000fc800078e0207 */
[----:B0-----:R-:W-:-:S06]  /*9a00*/  @P0 IMAD.WIDE R12, R5, 0x2, R12 ;  /* 0x00000002050c0825 */ /* 0x001fcc00078e020c */
[----:B------:R-:W4:Y:S01]  /*9a10*/  @P0 LDG.E.128 R12, desc[UR36][R12.64] ;  /* 0x000000240c0c0981 */ /* 0x000f22000c1e1d00 */
        /* <DEDUP_REMOVED lines=8> */
[----:B---3--:R-:W-:-:S03]  /*9aa0*/  HADD2.F32 R5, -RZ, R4.H0_H0 ;  /* 0x20000004ff057230 */ /* 0x008fc60000004100 */
[----:B------:R-:W-:Y:S02]  /*9ab0*/  LEA.HI.X.SX32 R18, R18, R3, 0x1, P1 ;  /* 0x0000000312127211 */ /* 0x000fe400008f0eff */
[----:B--2---:R-:W-:-:S04]  /*9ac0*/  LEA R2, P1, R35, UR6, 0x1 ;  /* 0x0000000623027c11 */ /* 0x004fc8000f8208ff */
        /* <DEDUP_REMOVED lines=22> */
.L_x_4344:
[----:B------:R-:W-:Y:S05]  /*9c30*/  BSYNC.RECONVERGENT B0 ;  /* 0x0000000000007941 */ /* 0x000fea0003800200 */
.L_x_4343:
        /* <DEDUP_REMOVED lines=21> */
.L_x_4371:
[----:B------:R-:W-:Y:S05]  /*9d90*/  WARPSYNC.ALL ;  /* 0x0000000000007948 */ /* 0x000fea0003800000 */
[----:B------:R-:W-:Y:S06]  /*9da0*/  BAR.SYNC.DEFER_BLOCKING 0x0 ;  /* 0x0000000000007b1d */ /* 0x000fec0000010000 */
[----:B------:R-:W-:Y:S04]  /*9db0*/  BSSY.RECONVERGENT B0, `(.L_x_4372) ;  /* 0x0000013000007945 */ /* 0x000fe80003800200 */
[----:B------:R-:W-:Y:S05]  /*9dc0*/  @P2 BRA `(.L_x_4373) ;  /* 0x0000000000442947 */ /* 0x000fea0003800000 */
[----:B0----5:R-:W0:Y:S02]  /*9dd0*/  LDS.128 R8, [R6] ;  /* 0x0000000006087984 */ /* 0x021e240000000c00 */
        /* <DEDUP_REMOVED lines=16> */
.L_x_4373:
[----:B------:R-:W-:Y:S05]  /*9ee0*/  BSYNC.RECONVERGENT B0 ;  /* 0x0000000000007941 */ /* 0x000fea0003800200 */
.L_x_4372:
        /* <DEDUP_REMOVED lines=8> */
.L_x_4375:
[----:B------:R-:W-:Y:S05]  /*9f70*/  BSYNC.RECONVERGENT B0 ;  /* 0x0000000000007941 */ /* 0x000fea0003800200 */
.L_x_4374:
[----:B------:R-:W-:Y:S06]  /*9f80*/  BAR.SYNC.DEFER_BLOCKING 0x0 ;  /* 0x0000000000007b1d */ /* 0x000fec0000010000 */
[----:B------:R-:W-:Y:S04]  /*9f90*/  BSSY.RECONVERGENT B0, `(.L_x_4376) ;  /* 0x0000013000007945 */ /* 0x000fe80003800200 */
[----:B------:R-:W-:Y:S05]  /*9fa0*/  @P4 BRA `(.L_x_4377) ;  /* 0x0000000000444947 */ /* 0x000fea0003800000 */
[----:B0-2--5:R-:W0:Y:S02]  /*9fb0*/  LDS.128 R8, [R6] ;  /* 0x0000000006087984 */ /* 0x025e240000000c00 */
        /* <DEDUP_REMOVED lines=16> */
.L_x_4377:
[----:B------:R-:W-:Y:S05]  /*a0c0*/  BSYNC.RECONVERGENT B0 ;  /* 0x0000000000007941 */ /* 0x000fea0003800200 */
.L_x_4376:
[----:B------:R-:W-:Y:S06]  /*a0d0*/  BAR.SYNC.DEFER_BLOCKING 0x0 ;  /* 0x0000000000007b1d */ /* 0x000fec0000010000 */
.L_x_4370:
[----:B------:R-:W-:-:S13]  /*a0e0*/  ISETP.GT.U32.OR P0, PT, R0, 0x1f, P0 ;  /* 0x0000001f0000780c */ /* 0x000fda0000704470 */
[----:B------:R-:W-:Y:S05]  /*a0f0*/  @P0 EXIT ;  /* 0x000000000000094d */ /* 0x000fea0003800000 */
[----:B------:R-:W3:Y:S02]  /*a100*/  LDCU UR4, c[0x0][0x478] ;  /* 0x00008f00ff0477ac */ /* 0x000ee40008000800 */
[----:B---3--:R-:W-:-:S09]  /*a110*/  UISETP.NE.AND UP0, UPT, UR4, 0x2, UPT ;  /* 0x000000020400788c */ /* 0x008fd2000bf05270 */
[----:B------:R-:W-:Y:S05]  /*a120*/  BRA.U UP0, `(.L_x_4378) ;  /* 0x0000000100e07547 */ /* 0x000fea000b800000 */
[----:B------:R-:W3:Y:S01]  /*a130*/  LDC.64 R2, c[0x0][0x470] ;  /* 0x00011c00ff027b82 */ /* 0x000ee20000000a00 */
[----:B------:R-:W0:Y:S01]  /*a140*/  LDCU.64 UR4, c[0x0][0x380] ;  /* 0x00007000ff0477ac */ /* 0x000e220008000a00 */
[----:B---3--:R-:W3:Y:S01]  /*a150*/  LDG.E R2, desc[UR36][R2.64] ;  /* 0x0000002402027981 */ /* 0x008ee2000c1e1900 */
[----:B------:R-:W-:-:S05]  /*a160*/  IMAD.IADD R34, R34, 0x1, R7 ;  /* 0x0000000122227824 */ /* 0x000fca00078e0207 */
[----:B0-2--5:R-:W-:Y:S01]  /*a170*/  IADD3 R8, P0, PT, R34, UR4, RZ ;  /* 0x0000000422087c10 */ /* 0x025fe2000ff1e0ff */
        /* <DEDUP_REMOVED lines=17> */
[----:B------:R-:W-:Y:S02]  /*a290*/  LOP3.LUT R4, R0, 0xff0000, RZ, 0xc0, !PT ;  /* 0x00ff000000047812 */ /* 0x000fe400078ec0ff */
[----:B0-----:R-:W-:Y:S01]  /*a2a0*/  PRMT R45, R45, 0x8880, RZ ;  /* 0x000088802d2d7816 */ /* 0x001fe200000000ff */
[----:B------:R-:W0:Y:S01]  /*a2b0*/  F2I.S8.NTZ R43, R43 ;  /* 0x0000002b002b7305 */ /* 0x000e220000202100 */
[----:B------:R-:W-:Y:S02]  /*a2c0*/  PRMT R3, R4, 0x4210, R3 ;  /* 0x0000421004037816 */ /* 0x000fe40000000003 */
[----:B------:R-:W-:-:S04]  /*a2d0*/  PRMT R0, R45, 0x7710, RZ ;  /* 0x000077102d007816 */ /* 0x000fc800000000ff */
[----:B------:R-:W-:Y:S01]  /*a2e0*/  SHF.L.U32 R0, R0, 0x8, RZ ;  /* 0x0000000800007819 */ /* 0x000fe200000006ff */
[----:B------:R-:W3:Y:S01]  /*a2f0*/  F2I.S8.NTZ R39, R39 ;  /* 0x0000002700277305 */ /* 0x000ee20000202100 */
[----:B--2---:R-:W-:Y:S02]  /*a300*/  PRMT R4, R38, 0x8880, RZ ;  /* 0x0000888026047816 */ /* 0x004fe400000000ff */
[----:B------:R-:W-:Y:S02]  /*a310*/  LOP3.LUT R9, R3, 0xff00, R0, 0xf8, !PT ;  /* 0x0000ff0003097812 */ /* 0x000fe400078ef800 */
[----:B------:R-:W-:Y:S02]  /*a320*/  PRMT R4, R4, 0x7710, RZ ;  /* 0x0000771004047816 */ /* 0x000fe400000000ff */
[----:B0-----:R-:W-:Y:S01]  /*a330*/  PRMT R43, R43, 0x8880, RZ ;  /* 0x000088802b2b7816 */ /* 0x001fe200000000ff */
[----:B------:R-:W0:Y:S01]  /*a340*/  F2I.S8.NTZ R42, R42 ;  /* 0x0000002a002a7305 */ /* 0x000e220000202100 */
[----:B------:R-:W-:-:S02]  /*a350*/  LOP3.LUT R4, R4, 0xff, RZ, 0xc0, !PT ;  /* 0x000000ff04047812 */ /* 0x000fc400078ec0ff */
[----:B------:R-:W-:Y:S02]  /*a360*/  PRMT R0, R43, 0x7710, RZ ;  /* 0x000077102b007816 */ /* 0x000fe400000000ff */
[----:B---3--:R-:W-:-:S03]  /*a370*/  PRMT R39, R39, 0x8880, RZ ;  /* 0x0000888027277816 */ /* 0x008fc600000000ff */
        /* <DEDUP_REMOVED lines=19> */
.L_x_4378:
[----:B------:R-:W3:Y:S01]  /*a4b0*/  LDC.64 R2, c[0x0][0x380] ;  /* 0x0000e000ff027b82 */ /* 0x000ee20000000a00 */
[----:B------:R-:W-:Y:S01]  /*a4c0*/  IMAD.IADD R7, R34, 0x1, R7 ;  /* 0x0000000122077824 */ /* 0x000fe200078e0207 */
        /* <DEDUP_REMOVED lines=10> */
.L_x_4313:
[----:B------:R-:W-:Y:S01]  /*a570*/  MOV R12, 0x10 ;  /* 0x00000010000c7802 */ /* 0x000fe20000000f00 */
[----:B------:R-:W-:Y:S01]  /*a580*/  IMAD.MOV.U32 R11, RZ, RZ, 0x1f ;  /* 0x0000001fff0b7424 */ /* 0x000fe200078e00ff */
[----:B------:R-:W-:-:S07]  /*a590*/  MOV R15, 0xffffffff ;  /* 0xffffffff000f7802 */ /* 0x000fce0000000f00 */
[----:B0----5:R-:W-:Y:S05]  /*a5a0*/  WARPSYNC.COLLECTIVE R15, `(.L_x_4379) ;  /* 0x000000000f087348 */ /* 0x021fea0003c00000 */
[----:B------:R1:W2:Y:S02]  /*a5b0*/  SHFL.BFLY P6, R14, R13, R12, R11 ;  /* 0x0c00000c0d0e7389 */ /* 0x0002a400000c000b */
[----:B012--5:R-:W-:Y:S05]  /*a5c0*/  ENDCOLLECTIVE ;  /* 0x000000000000791b */ /* 0x027fea0003800000 */
.L_x_4379:
[----:B------:R-:W-:Y:S01]  /*a5d0*/  MOV R12, 0x8 ;  /* 0x00000008000c7802 */ /* 0x000fe20000000f00 */
[----:B------:R-:W-:-:S04]  /*a5e0*/  FADD.FTZ R3, R13, R14 ;  /* 0x0000000e0d037221 */ /* 0x000fc80000010000 */
[----:B------:R-:W-:-:S07]  /*a5f0*/  IMAD.MOV.U32 R13, RZ, RZ, R3 ;  /* 0x000000ffff0d7224 */ /* 0x000fce00078e0003 */
[----:B------:R-:W-:Y:S05]  /*a600*/  WARPSYNC.COLLECTIVE R15, `(.L_x_4380) ;  /* 0x000000000f087348 */ /* 0x000fea0003c00000 */
[----:B------:R0:W1:Y:S02]  /*a610*/  SHFL.BFLY P6, R14, R13, R12, R11 ;  /* 0x0c00000c0d0e7389 */ /* 0x00006400000c000b */
[----:B01----:R-:W-:Y:S05]  /*a620*/  ENDCOLLECTIVE ;  /* 0x000000000000791b */ /* 0x003fea0003800000 */
.L_x_4380:
[----:B------:R-:W-:Y:S01]  /*a630*/  MOV R12, 0x4 ;  /* 0x00000004000c7802 */ /* 0x000fe20000000f00 */
[----:B------:R-:W-:-:S04]  /*a640*/  FADD.FTZ R4, R3, R14 ;  /* 0x0000000e03047221 */ /* 0x000fc80000010000 */
[----:B------:R-:W-:-:S07]  /*a650*/  IMAD.MOV.U32 R13, RZ, RZ, R4 ;  /* 0x000000ffff0d7224 */ /* 0x000fce00078e0004 */
[----:B------:R-:W-:Y:S05]  /*a660*/  WARPSYNC.COLLECTIVE R15, `(.L_x_4381) ;  /* 0x000000000f087348 */ /* 0x000fea0003c00000 */
[----:B------:R0:W1:Y:S02]  /*a670*/  SHFL.BFLY P6, R14, R13, R12, R11 ;  /* 0x0c00000c0d0e7389 */ /* 0x00006400000c000b */
[----:B01----:R-:W-:Y:S05]  /*a680*/  ENDCOLLECTIVE ;  /* 0x000000000000791b */ /* 0x003fea0003800000 */
.L_x_4381:
[----:B------:R-:W-:Y:S01]  /*a690*/  MOV R12, 0x2 ;  /* 0x00000002000c7802 */ /* 0x000fe20000000f00 */
[----:B------:R-:W-:-:S04]  /*a6a0*/  FADD.FTZ R5, R4, R14 ;  /* 0x0000000e04057221 */ /* 0x000fc80000010000 */
[----:B------:R-:W-:-:S07]  /*a6b0*/  IMAD.MOV.U32 R13, RZ, RZ, R5 ;  /* 0x000000ffff0d7224 */ /* 0x000fce00078e0005 */
[----:B------:R-:W-:Y:S05]  /*a6c0*/  WARPSYNC.COLLECTIVE R15, `(.L_x_4382) ;  /* 0x000000000f087348 */ /* 0x000fea0003c00000 */
[----:B------:R0:W1:Y:S02]  /*a6d0*/  SHFL.BFLY P6, R14, R13, R12, R11 ;  /* 0x0c00000c0d0e7389 */ /* 0x00006400000c000b */
[----:B01----:R-:W-:Y:S05]  /*a6e0*/  ENDCOLLECTIVE ;  /* 0x000000000000791b */ /* 0x003fea0003800000 */
.L_x_4382:
[----:B------:R-:W-:Y:S01]  /*a6f0*/  MOV R12, 0x1 ;  /* 0x00000001000c7802 */ /* 0x000fe20000000f00 */
[----:B------:R-:W-:-:S04]  /*a700*/  FADD.FTZ R6, R5, R14 ;  /* 0x0000000e05067221 */ /* 0x000fc80000010000 */
[----:B------:R-:W-:-:S07]  /*a710*/  IMAD.MOV.U32 R13, RZ, RZ, R6 ;  /* 0x000000ffff0d7224 */ /* 0x000fce00078e0006 */
[----:B------:R-:W-:Y:S05]  /*a720*/  WARPSYNC.COLLECTIVE R15, `(.L_x_4383) ;  /* 0x000000000f087348 */ /* 0x000fea0003c00000 */
[----:B------:R0:W1:Y:S02]  /*a730*/  SHFL.BFLY P6, R14, R13, R12, R11 ;  /* 0x0c00000c0d0e7389 */ /* 0x00006400000c000b */
[----:B01----:R-:W-:Y:S05]  /*a740*/  ENDCOLLECTIVE ;  /* 0x000000000000791b */ /* 0x003fea0003800000 */
.L_x_4383:
[----:B------:R-:W-:Y:S05]  /*a750*/  BRA `(.L_x_4384) ;  /* 0xffffff8000547947 */ /* 0x000fea000383ffff */
.L_x_4316:
[----:B------:R-:W-:Y:S01]  /*a760*/  BSSY B1, `(.L_x_4385) ;  /* 0x0000007000017945 */ /* 0x000fe20003800000 */
[----:B------:R-:W-:Y:S01]  /*a770*/  IMAD.MOV.U32 R12, RZ, RZ, 0x1 ;  /* 0x00000001ff0c7424 */ /* 0x000fe200078e00ff */
[----:B------:R-:W-:Y:S01]  /*a780*/  MOV R11, 0x1f ;  /* 0x0000001f000b7802 */ /* 0x000fe20000000f00 */
[----:B------:R-:W-:-:S07]  /*a790*/  IMAD.MOV.U32 R15, RZ, RZ, -0x1 ;  /* 0xffffffffff0f7424 */ /* 0x000fce00078e00ff */
[----:B-----5:R-:W-:Y:S05]  /*a7a0*/  WARPSYNC.COLLECTIVE R15, `(.L_x_4386) ;  /* 0x000000000f087348 */ /* 0x020fea0003c00000 */
[----:B------:R0:W1:Y:S02]  /*a7b0*/  SHFL.BFLY P6, R14, R13, R12, R11 ;  /* 0x0c00000c0d0e7389 */ /* 0x00006400000c000b */
[----:B01---5:R-:W-:Y:S05]  /*a7c0*/  ENDCOLLECTIVE ;  /* 0x000000000000791b */ /* 0x023fea0003800000 */
.L_x_4386:
[----:B------:R-:W-:Y:S05]  /*a7d0*/  BSYNC B1 ;  /* 0x0000000000017941 */ /* 0x000fea0003800000 */
.L_x_4385:
[----:B------:R-:W-:Y:S05]  /*a7e0*/  BRA `(.L_x_4387) ;  /* 0xffffffa8009c7947 */ /* 0x000fea000383ffff */
.L_x_4320:
[----:B------:R-:W-:Y:S01]  /*a7f0*/  HFMA2 R11, -RZ, RZ, 0, 1.847743988037109375e-06 ;  /* 0x0000001fff0b7431 */ /* 0x000fe200000001ff */
[----:B------:R-:W-:Y:S01]  /*a800*/  BSSY B0, `(.L_x_4388) ;  /* 0x0000007000007945 */ /* 0x000fe20003800000 */
[----:B0-----:R-:W-:Y:S01]  /*a810*/  MOV R13, R0 ;  /* 0x00000000000d7202 */ /* 0x001fe20000000f00 */
[----:B------:R-:W-:Y:S02]  /*a820*/  IMAD.MOV.U32 R12, RZ, RZ, 0x10 ;  /* 0x00000010ff0c7424 */ /* 0x000fe400078e00ff */
[----:B------:R-:W-:-:S07]  /*a830*/  IMAD.MOV.U32 R15, RZ, RZ, -0x1 ;  /* 0xffffffffff0f7424 */ /* 0x000fce00078e00ff */
[----:B-1-3-5:R-:W-:Y:S05]  /*a840*/  WARPSYNC.COLLECTIVE R15, `(.L_x_4389) ;  /* 0x000000000f087348 */ /* 0x02afea0003c00000 */
[----:B------:R0:W2:Y:S02]  /*a850*/  SHFL.BFLY P6, R14, R13, R12, R11 ;  /* 0x0c00000c0d0e7389 */ /* 0x0000a400000c000b */
[----:B0123-5:R-:W-:Y:S05]  /*a860*/  ENDCOLLECTIVE ;  /* 0x000000000000791b */ /* 0x02ffea0003800000 */
.L_x_4389:
[----:B------:R-:W-:Y:S05]  /*a870*/  BSYNC B0 ;  /* 0x0000000000007941 */ /* 0x000fea0003800000 */
.L_x_4388:
[----:B------:R-:W-:Y:S01]  /*a880*/  FMNMX.FTZ R13, R14, R0, !PT ;  /* 0x000000000e0d7209 */ /* 0x000fe20007810000 */
[----:B------:R-:W-:Y:S01]  /*a890*/  IMAD.MOV.U32 R11, RZ, RZ, 0x1f ;  /* 0x0000001fff0b7424 */ /* 0x000fe200078e00ff */
[----:B------:R-:W-:Y:S02]  /*a8a0*/  MOV R12, 0x8 ;  /* 0x00000008000c7802 */ /* 0x000fe40000000f00 */
[----:B------:R-:W-:-:S07]  /*a8b0*/  MOV R15, 0xffffffff ;  /* 0xffffffff000f7802 */ /* 0x000fce0000000f00 */
[----:B------:R-:W-:Y:S05]  /*a8c0*/  WARPSYNC.COLLECTIVE R15, `(.L_x_4390) ;  /* 0x000000000f087348 */ /* 0x000fea0003c00000 */
[----:B------:R0:W1:Y:S02]  /*a8d0*/  SHFL.BFLY P6, R14, R13, R12, R11 ;  /* 0x0c00000c0d0e7389 */ /* 0x00006400000c000b */
[----:B01----:R-:W-:Y:S05]  /*a8e0*/  ENDCOLLECTIVE ;  /* 0x000000000000791b */ /* 0x003fea0003800000 */
.L_x_4390:
[----:B------:R-:W-:Y:S01]  /*a8f0*/  HFMA2 R12, -RZ, RZ, 0, 2.384185791015625e-07 ;  /* 0x00000004ff0c7431 */ /* 0x000fe200000001ff */
[----:B------:R-:W-:-:S05]  /*a900*/  FMNMX.FTZ R5, R13, R14, !PT ;  /* 0x0000000e0d057209 */ /* 0x000fca0007810000 */
[----:B------:R-:W-:-:S07]  /*a910*/  IMAD.MOV.U32 R13, RZ, RZ, R5 ;  /* 0x000000ffff0d7224 */ /* 0x000fce00078e0005 */
[----:B------:R-:W-:Y:S05]  /*a920*/  WARPSYNC.COLLECTIVE R15, `(.L_x_4391) ;  /* 0x000000000f087348 */ /* 0x000fea0003c00000 */
[----:B------:R0:W1:Y:S02]  /*a930*/  SHFL.BFLY P6, R14, R13, R12, R11 ;  /* 0x0c00000c0d0e7389 */ /* 0x00006400000c000b */
[----:B01----:R-:W-:Y:S05]  /*a940*/  ENDCOLLECTIVE ;  /* 0x000000000000791b */ /* 0x003fea0003800000 */
.L_x_4391:
[----:B------:R-:W-:Y:S02]  /*a950*/  MOV R12, 0x2 ;  /* 0x00000002000c7802 */ /* 0x000fe40000000f00 */
[----:B------:R-:W-:-:S05]  /*a960*/  FMNMX.FTZ R6, R5, R14, !PT ;  /* 0x0000000e05067209 */ /* 0x000fca0007810000 */
[----:B------:R-:W-:-:S07]  /*a970*/  IMAD.MOV.U32 R13, RZ, RZ, R6 ;  /* 0x000000ffff0d7224 */ /* 0x000fce00078e0006 */
[----:B------:R-:W-:Y:S05]  /*a980*/  WARPSYNC.COLLECTIVE R15, `(.L_x_4392) ;  /* 0x000000000f087348 */ /* 0x000fea0003c00000 */
[----:B------:R0:W1:Y:S02]  /*a990*/  SHFL.BFLY P6, R14, R13, R12, R11 ;  /* 0x0c00000c0d0e7389 */ /* 0x00006400000c000b */
[----:B01----:R-:W-:Y:S05]  /*a9a0*/  ENDCOLLECTIVE ;  /* 0x000000000000791b */ /* 0x003fea0003800000 */
.L_x_4392:
[----:B------:R-:W-:Y:S05]  /*a9b0*/  BRA `(.L_x_4393) ;  /* 0xffffffa800e47947 */ /* 0x000fea000383ffff */
.L_x_4394:
        /* <DEDUP_REMOVED lines=12> */
.L_x_5605:


//--------------------- .text._ZN4mmha33masked_multihead_attention_kernelItLi192ELi256ELi4ELi32ELi64ELb0ELb0EEEv26Multihead_attention_paramsIT_XT5_EE --------------------------
	.section	.text._ZN4mmha33masked_multihead_attention_kernelItLi192ELi256ELi4ELi32ELi64ELb0ELb0EEEv26Multihead_attention_paramsIT_XT5_EE,"ax",@progbits
	.align	128
        .global         _ZN4mmha33masked_multihead_attention_kernelItLi192ELi256ELi4ELi32ELi64ELb0ELb0EEEv26Multihead_attention_paramsIT_XT5_EE
        .type           _ZN4mmha33masked_multihead_attention_kernelItLi192ELi256ELi4ELi32ELi64ELb0ELb0EEEv26Multihead_attention_paramsIT_XT5_EE,@function
        .size           _ZN4mmha33masked_multihead_attention_kernelItLi192ELi256ELi4ELi32ELi64ELb0ELb0EEEv26Multihead_attention_paramsIT_XT5_EE,(.L_x_5606 - _ZN4mmha33masked_multihead_attention_kernelItLi192ELi256ELi4ELi32ELi64ELb0ELb0EEEv26Multihead_attention_paramsIT_XT5_EE)
        .other          _ZN4mmha33masked_multihead_attention_kernelItLi192ELi256ELi4ELi32ELi64ELb0ELb0EEEv26Multihead_attention_paramsIT_XT5_EE,@"STO_CUDA_ENTRY STV_DEFAULT"
_ZN4mmha33masked_multihead_attention_kernelItLi192ELi256ELi4ELi32ELi64ELb0ELb0EEEv26Multihead_attention_paramsIT_XT5_EE:
.text._ZN4mmha33masked_multihead_attention_kernelItLi192ELi256ELi4ELi32ELi64ELb0ELb0EEEv26Multihead_attention_paramsIT_XT5_EE:
        /* <DEDUP_REMOVED lines=12> */
.L_x_4395:
[----:B------:R-:W1:Y:S08]  /*00c0*/  LDC.64 R2, c[0x0][0x4a0] ;  /* 0x00012800ff027b82 */ /* 0x000e700000000a00 */
[----:B------:R-:W3:Y:S01]  /*00d0*/  LDC R9, c[0x0][0x3f0] ;  /* 0x0000fc00ff097b82 */ /* 0x000ee20000000800 */
[----:B--2---:R-:W-:-:S07]  /*00e0*/  IABS R8, R22 ;  /* 0x0000001600087213 */ /* 0x004fce0000000000 */
[----:B------:R-:W2:Y:S01]  /*00f0*/  LDC R19, c[0x0][0x3f4] ;  /* 0x0000fd00ff137b82 */ /* 0x000ea20000000800 */
[----:B-1----:R-:W-:-:S04]  /*0100*/  ISETP.NE.U32.AND P0, PT, R2, RZ, PT ;  /* 0x000000ff0200720c */ /* 0x002fc80003f05070 */
[----:B------:R-:W-:Y:S02]  /*0110*/  ISETP.NE.AND.EX P0, PT, R3, RZ, PT, P0 ;  /* 0x000000ff0300720c */ /* 0x000fe40003f05300 */
[----:B---3--:R-:W-:-:S04]  /*0120*/  IABS R7, R9 ;  /* 0x0000000900077213 */ /* 0x008fc80000000000 */
[----:B------:R-:W1:Y:S07]  /*0130*/  I2F.RP R0, R7 ;  /* 0x0000000700007306 */ /* 0x000e6e0000209400 */
[----:B------:R-:W3:Y:S08]  /*0140*/  @P0 LDC.64 R2, c[0x0][0x4a0] ;  /* 0x00012800ff020b82 */ /* 0x000ef00000000a00 */
[----:B------:R-:W4:Y:S01]  /*0150*/  @P0 LDC R10, c[0x0][0x430] ;  /* 0x00010c00ff0a0b82 */ /* 0x000f220000000800 */
[----:B-1----:R-:W1:Y:S01]  /*0160*/  MUFU.RCP R0, R0 ;  /* 0x0000000000007308 */ /* 0x002e620000001000 */
[----:B---3--:R-:W-:-:S04]  /*0170*/  @P0 IMAD.WIDE.U32 R2, R22, 0x4, R2 ;  /* 0x0000000416020825 */ /* 0x008fc800078e0002 */
[----:B-1----:R-:W-:Y:S02]  /*0180*/  VIADD R6, R0, 0xffffffe ;  /* 0x0ffffffe00067836 */ /* 0x002fe40000000000 */
[----:B------:R1:W4:Y:S02]  /*0190*/  @P0 LDG.E R3, desc[UR36][R2.64] ;  /* 0x0000002402030981 */ /* 0x000324000c1e1900 */
[----:B------:R-:W3:Y:S02]  /*01a0*/  F2I.FTZ.U32.TRUNC.NTZ R5, R6 ;  /* 0x0000000600057305 */ /* 0x000ee4000021f000 */
[----:B---3--:R-:W-:-:S05]  /*01b0*/  IADD3 R4, PT, PT, RZ, -R5, RZ ;  /* 0x80000005ff047210 */ /* 0x008fca0007ffe0ff */
[----:B------:R-:W-:Y:S02]  /*01c0*/  IMAD R11, R4, R7, RZ ;  /* 0x00000007040b7224 */ /* 0x000fe400078e02ff */
[----:B------:R-:W-:-:S04]  /*01d0*/  IMAD.MOV.U32 R4, RZ, RZ, RZ ;  /* 0x000000ffff047224 */ /* 0x000fc800078e00ff */
[----:B------:R-:W-:Y:S02]  /*01e0*/  IMAD.HI.U32 R0, R5, R11, R4 ;  /* 0x0000000b05007227 */ /* 0x000fe400078e0004 */
        /* <DEDUP_REMOVED lines=8> */
[----:B--2---:R-:W-:-:S11]  /*0270*/  IABS R11, R19 ;  /* 0x00000013000b7213 */ /* 0x004fd60000000000 */
[----:B------:R-:W-:-:S05]  /*0280*/  @P2 VIADD R0, R0, 0x1 ;  /* 0x0000000100002836 */ /* 0x000fca0000000000 */
[----:B------:R-:W-:Y:S02]  /*0290*/  MOV R24, R0 ;  /* 0x0000000000187202 */ /* 0x000fe40000000f00 */
[----:B------:R-:W2:Y:S01]  /*02a0*/  I2F.RP R0, R11 ;  /* 0x0000000b00007306 */ /* 0x000ea20000209400 */
[----:B---3--:R-:W-:-:S04]  /*02b0*/  ISETP.NE.U32.AND P1, PT, R4, RZ, PT ;  /* 0x000000ff0400720c */ /* 0x008fc80003f25070 */
[----:B------:R-:W-:Y:S02]  /*02c0*/  ISETP.NE.AND.EX P1, PT, R5, RZ, PT, P1 ;  /* 0x000000ff0500720c */ /* 0x000fe40003f25310 */
[----:B-1----:R-:W-:Y:S01]  /*02d0*/  LOP3.LUT R2, R22, R9, RZ, 0x3c, !PT ;  /* 0x0000000916027212 */ /* 0x002fe200078e3cff */
[----:B--2---:R-:W1:Y:S03]  /*02e0*/  MUFU.RCP R0, R0 ;  /* 0x0000000000007308 */ /* 0x004e660000001000 */
[----:B------:R-:W-:-:S07]  /*02f0*/  ISETP.GE.AND P4, PT, R2, RZ, PT ;  /* 0x000000ff0200720c */ /* 0x000fce0003f86270 */
[----:B------:R-:W2:Y:S01]  /*0300*/  @P1 LDC.64 R6, c[0x0][0x460] ;  /* 0x00011800ff061b82 */ /* 0x000ea20000000a00 */
[----:B------:R-:W-:-:S07]  /*0310*/  ISETP.NE.AND P3, PT, R9, RZ, PT ;  /* 0x000000ff0900720c */ /* 0x000fce0003f65270 */
[----:B------:R-:W3:Y:S01]  /*0320*/  @!P0 LDC R16, c[0x0][0x40c] ;  /* 0x00010300ff108b82 */ /* 0x000ee20000000800 */
[----:B------:R-:W-:Y:S01]  /*0330*/  @!P4 IMAD.MOV R24, RZ, RZ, -R24 ;  /* 0x000000ffff18c224 */ /* 0x000fe200078e0a18 */
[----:B-1----:R-:W-:-:S04]  /*0340*/  IADD3 R8, PT, PT, R0, 0xffffffe, RZ ;  /* 0x0ffffffe00087810 */ /* 0x002fc80007ffe0ff */
[----:B------:R-:W-:Y:S02]  /*0350*/  @!P3 LOP3.LUT R24, RZ, R9, RZ, 0x33, !PT ;  /* 0x00000009ff18b212 */ /* 0x000fe400078e33ff */
[----:B------:R1:W0:Y:S01]  /*0360*/  F2I.FTZ.U32.TRUNC.NTZ R9, R8 ;  /* 0x0000000800097305 */ /* 0x000222000021f000 */
[----:B------:R-:W-:Y:S02]  /*0370*/  IMAD.MOV.U32 R2, RZ, RZ, RZ ;  /* 0x000000ffff027224 */ /* 0x000fe400078e00ff */
[----:B--2---:R-:W-:-:S04]  /*0380*/  @P1 IMAD.WIDE R6, R24, 0x4, R6 ;  /* 0x0000000418061825 */ /* 0x004fc800078e0206 */
[----:B-1----:R-:W-:Y:S01]  /*0390*/  HFMA2 R8, -RZ, RZ, 0, 0 ;  /* 0x00000000ff087431 */ /* 0x002fe200000001ff */
[----:B------:R0:W5:Y:S02]  /*03a0*/  @P1 LDG.E R2, desc[UR36][R6.64] ;  /* 0x0000002406021981 */ /* 0x000164000c1e1900 */
[----:B0-----:R-:W-:Y:S01]  /*03b0*/  IMAD.MOV R6, RZ, RZ, -R9 ;  /* 0x000000ffff067224 */ /* 0x001fe200078e0a09 */
[----:B------:R-:W0:Y:S01]  /*03c0*/  S2R R27, SR_TID.X ;  /* 0x00000000001b7919 */ /* 0x000e220000002100 */
[----:B------:R-:W1:Y:S01]  /*03d0*/  S2R R25, SR_CTAID.X ;  /* 0x0000000000197919 */ /* 0x000e620000002500 */
[----:B------:R-:W-:Y:S01]  /*03e0*/  BSSY.RECONVERGENT B0, `(.L_x_4396) ;  /* 0x000005c000007945 */ /* 0x000fe20003800200 */
[----:B------:R-:W-:Y:S02]  /*03f0*/  CS2R R30, SRZ ;  /* 0x00000000001e7805 */ /* 0x000fe4000001ff00 */
[----:B------:R-:W-:Y:S02]  /*0400*/  CS2R R28, SRZ ;  /* 0x00000000001c7805 */ /* 0x000fe4000001ff00 */
[----:B0-----:R-:W-:Y:S01]  /*0410*/  ISETP.GT.U32.AND P3, PT, R27, 0x17, PT ;  /* 0x000000171b00780c */ /* 0x001fe20003f64070 */
[----:B----4-:R-:W-:-:S02]  /*0420*/  @P0 IMAD.IADD R16, R3, 0x1, R10 ;  /* 0x0000000103100824 */ /* 0x010fc400078e020a */
[----:B------:R-:W-:-:S03]  /*0430*/  IMAD R3, R6, R11, RZ ;  /* 0x0000000b06037224 */ /* 0x000fc600078e02ff */
[----:B---3--:R-:W-:Y:S01]  /*0440*/  IABS R18, R16 ;  /* 0x0000001000127213 */ /* 0x008fe20000000000 */
[----:B------:R-:W-:Y:S02]  /*0450*/  IMAD.HI.U32 R9, R9, R3, R8 ;  /* 0x0000000309097227 */ /* 0x000fe400078e0008 */
[----:B------:R-:W0:Y:S04]  /*0460*/  LDC R3, c[0x0][0x3e8] ;  /* 0x0000fa00ff037b82 */ /* 0x000e280000000800 */
[----:B------:R-:W-:-:S04]  /*0470*/  IMAD.HI.U32 R9, R9, R18, RZ ;  /* 0x0000001209097227 */ /* 0x000fc800078e00ff */
[----:B------:R-:W-:-:S04]  /*0480*/  IMAD.MOV R9, RZ, RZ, -R9 ;  /* 0x000000ffff097224 */ /* 0x000fc800078e0a09 */
[C---:B------:R-:W-:Y:S02]  /*0490*/  IMAD R18, R11.reuse, R9, R18 ;  /* 0x000000090b127224 */ /* 0x040fe400078e0212 */
[----:B------:R-:W1:Y:S03]  /*04a0*/  LDC R9, c[0x0][0x3f8] ;  /* 0x0000fe00ff097b82 */ /* 0x000e660000000800 */
[----:B------:R-:W-:-:S13]  /*04b0*/  ISETP.GT.U32.AND P0, PT, R11, R18, PT ;  /* 0x000000120b00720c */ /* 0x000fda0003f04070 */
[----:B------:R-:W-:-:S05]  /*04c0*/  @!P0 IMAD.IADD R18, R18, 0x1, -R11 ;  /* 0x0000000112128824 */ /* 0x000fca00078e0a0b */
[----:B------:R-:W-:Y:S02]  /*04d0*/  ISETP.GT.U32.AND P0, PT, R11, R18, PT ;  /* 0x000000120b00720c */ /* 0x000fe40003f04070 */
[----:B0-----:R-:W-:Y:S02]  /*04e0*/  ISETP.NE.AND P1, PT, R3, RZ, PT ;  /* 0x000000ff0300720c */ /* 0x001fe40003f25270 */
[----:B------:R-:W-:Y:S01]  /*04f0*/  ISETP.GE.AND P2, PT, R16, RZ, PT ;  /* 0x000000ff1000720c */ /* 0x000fe20003f46270 */
[----:B-1----:R-:W-:-:S08]  /*0500*/  IMAD R26, R22, R9, R25 ;  /* 0x00000009161a7224 */ /* 0x002fd000078e0219 */
[----:B------:R-:W-:Y:S02]  /*0510*/  @!P0 IADD3 R18, PT, PT, R18, -R11, RZ ;  /* 0x8000000b12128210 */ /* 0x000fe40007ffe0ff */
[----:B------:R-:W-:Y:S01]  /*0520*/  ISETP.NE.AND P0, PT, R19, RZ, PT ;  /* 0x000000ff1300720c */ /* 0x000fe20003f05270 */
[----:B------:R-:W-:Y:S02]  /*0530*/  @P1 IMAD R0, R22, R3, RZ ;  /* 0x0000000316001224 */ /* 0x000fe400078e02ff */
[----:B------:R-:W-:Y:S02]  /*0540*/  @!P1 IMAD R17, R26, 0xc0, RZ ;  /* 0x000000c01a119824 */ /* 0x000fe400078e02ff */
[----:B------:R-:W-:Y:S02]  /*0550*/  @P1 IMAD R17, R25, 0xc0, R0 ;  /* 0x000000c019111824 */ /* 0x000fe400078e0200 */
[----:B------:R-:W-:Y:S02]  /*0560*/  @!P2 IMAD.MOV R18, RZ, RZ, -R18 ;  /* 0x000000ffff12a224 */ /* 0x000fe400078e0a12 */
[----:B------:R-:W-:-:S04]  /*0570*/  IMAD.SHL.U32 R0, R27, 0x8, RZ ;  /* 0x000000081b007824 */ /* 0x000fc800078e00ff */
[----:B------:R-:W-:Y:S02]  /*0580*/  @!P0 LOP3.LUT R18, RZ, R19, RZ, 0x33, !PT ;  /* 0x00000013ff128212 */ /* 0x000fe400078e33ff */
[----:B------:R-:W-:Y:S01]  /*0590*/  IADD3 R19, PT, PT, R16, 0x1, -R19 ;  /* 0x0000000110137810 */ /* 0x000fe20007ffe813 */
[----:B------:R-:W-:Y:S01]  /*05a0*/  IMAD R3, R25, 0xc0, R0 ;  /* 0x000000c019037824 */ /* 0x000fe200078e0200 */
[----:B------:R-:W-:Y:S01]  /*05b0*/  IADD3 R37, PT, PT, R0, R17, RZ ;  /* 0x0000001100257210 */ /* 0x000fe20007ffe0ff */
[----:B------:R-:W-:Y:S01]  /*05c0*/  IMAD R24, R24, R9, RZ ;  /* 0x0000000918187224 */ /* 0x000fe200078e02ff */
[----:B------:R-:W-:Y:S01]  /*05d0*/  VIMNMX R19, PT, PT, RZ, R19, !PT ;  /* 0x00000013ff137248 */ /* 0x000fe20007fe0100 */
[----:B------:R-:W-:Y:S06]  /*05e0*/  @P3 BRA `(.L_x_4397) ;  /* 0x0000000000ec3947 */ /* 0x000fec0003800000 */
        /* <DEDUP_REMOVED lines=14> */
[----:B------:R-:W-:Y:S02]  /*06d0*/  ISETP.NE.U32.AND P1, PT, R12, RZ, PT ;  /* 0x000000ff0c00720c */ /* 0x000fe40003f25070 */
[----:B------:R-:W-:Y:S02]  /*06e0*/  LOP3.LUT R12, R15, 0xff, RZ, 0xc0, !PT ;  /* 0x000000ff0f0c7812 */ /* 0x000fe400078ec0ff */
[--C-:B------:R-:W-:Y:S02]  /*06f0*/  SHF.R.U64 R11, R28, 0x10, R29.reuse ;  /* 0x000000101c0b7819 */ /* 0x100fe4000000121d */
[--C-:B------:R-:W-:Y:S02]  /*0700*/  SHF.R.S32.HI R31, RZ, 0x18, R29.reuse ;  /* 0x00000018ff1f7819 */ /* 0x100fe4000001141d */
[----:B------:R-:W-:Y:S02]  /*0710*/  PRMT R10, R29, 0x9910, RZ ;  /* 0x000099101d0a7816 */ /* 0x000fe400000000ff */
[----:B------:R-:W-:-:S02]  /*0720*/  SHF.R.S32.HI R29, RZ, 0x10, R29 ;  /* 0x00000010ff1d7819 */ /* 0x000fc4000001141d */
[----:B0-----:R-:W-:Y:S01]  /*0730*/  SHF.R.S32.HI R7, RZ, 0x8, R8 ;  /* 0x00000008ff077819 */ /* 0x001fe20000011408 */
[----:B------:R-:W-:Y:S01]  /*0740*/  I2F.S16 R31, R31 ;  /* 0x0000001f001f7306 */ /* 0x000fe20000101400 */
[----:B------:R-:W-:Y:S02]  /*0750*/  SHF.R.U64 R8, R12, 0x7, RZ ;  /* 0x000000070c087819 */ /* 0x000fe400000012ff */
[----:B------:R-:W-:Y:S01]  /*0760*/  PRMT R11, R11, 0x9910, RZ ;  /* 0x000099100b0b7816 */ /* 0x000fe200000000ff */
[----:B---3--:R-:W-:Y:S01]  /*0770*/  FMUL.FTZ R13, R6, R13 ;  /* 0x0000000d060d7220 */ /* 0x008fe20000410000 */
[----:B------:R-:W-:Y:S02]  /*0780*/  LOP3.LUT R29, R29, 0xff, RZ, 0xc0, !PT ;  /* 0x000000ff1d1d7812 */ /* 0x000fe400078ec0ff */
[----:B------:R-:W-:Y:S01]  /*0790*/  ISETP.NE.U32.AND P0, PT, R8, RZ, PT ;  /* 0x000000ff0800720c */ /* 0x000fe20003f05070 */
[----:B------:R-:W-:Y:S01]  /*07a0*/  IMAD.MOV.U32 R8, RZ, RZ, R11 ;  /* 0x000000ffff087224 */ /* 0x000fe200078e000b */
[----:B------:R-:W-:Y:S01]  /*07b0*/  SHF.R.U64 R11, R29, 0x7, RZ ;  /* 0x000000071d0b7819 */ /* 0x000fe200000012ff */
[----:B------:R-:W0:Y:S01]  /*07c0*/  I2F.S16 R7, R7 ;  /* 0x0000000700077306 */ /* 0x000e220000101400 */
[----:B------:R-:W-:-:S02]  /*07d0*/  ISETP.NE.U32.AND.EX P1, PT, RZ, RZ, PT, P1 ;  /* 0x000000ffff00720c */ /* 0x000fc40003f25110 */
[----:B------:R-:W-:Y:S02]  /*07e0*/  ISETP.NE.U32.AND P2, PT, R11, RZ, PT ;  /* 0x000000ff0b00720c */ /* 0x000fe40003f45070 */
[----:B------:R-:W-:Y:S02]  /*07f0*/  ISETP.NE.U32.AND.EX P0, PT, RZ, RZ, PT, P0 ;  /* 0x000000ffff00720c */ /* 0x000fe40003f05100 */
[----:B------:R-:W-:Y:S02]  /*0800*/  ISETP.NE.U32.AND.EX P2, PT, RZ, RZ, PT, P2 ;  /* 0x000000ffff00720c */ /* 0x000fe40003f45120 */
[----:B------:R-:W-:Y:S02]  /*0810*/  SHF.R.S32.HI R10, RZ, 0x8, R10 ;  /* 0x00000008ff0a7819 */ /* 0x000fe4000001140a */
[----:B------:R-:W-:Y:S02]  /*0820*/  SHF.R.S32.HI R8, RZ, 0x8, R8 ;  /* 0x00000008ff087819 */ /* 0x000fe40000011408 */
[----:B------:R1:W2:Y:S01]  /*0830*/  I2F.S16 R23, R10 ;  /* 0x0000000a00177306 */ /* 0x0002a20000101400 */
[----:B------:R-:W-:Y:S01]  /*0840*/  @P1 LOP3.LUT R14, R14, 0xffffff00, RZ, 0xfc, !PT ;  /* 0xffffff000e0e1812 */ /* 0x000fe200078efcff */
[----:B0-----:R-:W-:-:S03]  /*0850*/  FMUL.FTZ R28, R6, R7 ;  /* 0x00000007061c7220 */ /* 0x001fc60000410000 */
[----:B------:R-:W-:Y:S02]  /*0860*/  @P0 LOP3.LUT R12, R12, 0xffffff00, RZ, 0xfc, !PT ;  /* 0xffffff000c0c0812 */ /* 0x000fe400078efcff */
[----:B------:R-:W-:Y:S01]  /*0870*/  @P2 LOP3.LUT R29, R29, 0xffffff00, RZ, 0xfc, !PT ;  /* 0xffffff001d1d2812 */ /* 0x000fe200078efcff */
        /* <DEDUP_REMOVED lines=10> */
[C---:B0-----:R-:W-:Y:S01]  /*0920*/  FMUL.FTZ R11, R6.reuse, R11 ;  /* 0x0000000b060b7220 */ /* 0x041fe20000410000 */
[----:B-1----:R-:W-:-:S04]  /*0930*/  FMUL.FTZ R31, R6, R29 ;  /* 0x0000001d061f7220 */ /* 0x002fc80000410000 */
[----:B------:R-:W-:Y:S02]  /*0940*/  F2FP.F16.F32.PACK_AB R29, R8, R11 ;  /* 0x0000000b081d723e */ /* 0x000fe400000000ff */
[----:B------:R-:W-:Y:S01]  /*0950*/  F2FP.F16.F32.PACK_AB R31, R10, R31 ;  /* 0x0000001f0a1f723e */ /* 0x000fe200000000ff */
[----:B------:R-:W-:Y:S06]  /*0960*/  BRA `(.L_x_4397) ;  /* 0x00000000000c7947 */ /* 0x000fec0003800000 */
.L_x_4398:
[----:B------:R-:W0:Y:S02]  /*0970*/  LDC.64 R28, c[0x0][0x388] ;  /* 0x0000e200ff1c7b82 */ /* 0x000e240000000a00 */
[----:B0-----:R-:W-:-:S06]  /*0980*/  IMAD.WIDE R28, R37, 0x2, R28 ;  /* 0x00000002251c7825 */ /* 0x001fcc00078e021c */
[----:B------:R-:W5:Y:S02]  /*0990*/  LDG.E.128 R28, desc[UR36][R28.64] ;  /* 0x000000241c1c7981 */ /* 0x000f64000c1e1d00 */
.L_x_4397:
[----:B------:R-:W-:Y:S05]  /*09a0*/  BSYNC.RECONVERGENT B0 ;  /* 0x0000000000007941 */ /* 0x000fea0003800200 */
.L_x_4396:
        /* <DEDUP_REMOVED lines=16> */
[--C-:B0-----:R-:W-:Y:S02]  /*0ab0*/  SHF.R.U64 R11, R32, 0x10, R33.reuse ;  /* 0x00000010200b7819 */ /* 0x101fe40000001221 */
[--C-:B------:R-:W-:Y:S02]  /*0ac0*/  SHF.R.S32.HI R35, RZ, 0x18, R33.reuse ;  /* 0x00000018ff237819 */ /* 0x100fe40000011421 */
[----:B------:R-:W-:Y:S02]  /*0ad0*/  PRMT R12, R33, 0x9910, RZ ;  /* 0x00009910210c7816 */ /* 0x000fe400000000ff */
[----:B------:R-:W-:-:S02]  /*0ae0*/  SHF.R.S32.HI R33, RZ, 0x10, R33 ;  /* 0x00000010ff217819 */ /* 0x000fc40000011421 */
[----:B------:R-:W-:Y:S01]  /*0af0*/  SHF.R.S32.HI R6, RZ, 0x8, R8 ;  /* 0x00000008ff067819 */ /* 0x000fe20000011408 */
        /* <DEDUP_REMOVED lines=35> */
.L_x_4399:
[----:B------:R-:W-:Y:S01]  /*0d30*/  BSSY.RECONVERGENT B0, `(.L_x_4400) ;  /* 0x0000007000007945 */ /* 0x000fe20003800200 */
[----:B------:R-:W-:Y:S02]  /*0d40*/  CS2R R34, SRZ ;  /* 0x0000000000227805 */ /* 0x000fe4000001ff00 */
[----:B------:R-:W-:Y:S01]  /*0d50*/  CS2R R32, SRZ ;  /* 0x0000000000207805 */ /* 0x000fe2000001ff00 */
[----:B------:R-:W-:Y:S06]  /*0d60*/  @P3 BRA `(.L_x_4401) ;  /* 0x00000000000c3947 */ /* 0x000fec0003800000 */
[----:B------:R-:W0:Y:S02]  /*0d70*/  LDC.64 R32, c[0x0][0x398] ;  /* 0x0000e600ff207b82 */ /* 0x000e240000000a00 */
[----:B0-----:R-:W-:-:S06]  /*0d80*/  IMAD.WIDE R32, R37, 0x2, R32 ;  /* 0x0000000225207825 */ /* 0x001fcc00078e0220 */
[----:B------:R-:W5:Y:S02]  /*0d90*/  LDG.E.128 R32, desc[UR36][R32.64] ;  /* 0x0000002420207981 */ /* 0x000f64000c1e1d00 */
.L_x_4401:
[----:B------:R-:W-:Y:S05]  /*0da0*/  BSYNC.RECONVERGENT B0 ;  /* 0x0000000000007941 */ /* 0x000fea0003800200 */
.L_x_4400:
[----:B------:R-:W0:Y:S01]  /*0db0*/  LDCU.64 UR6, c[0x0][0x3a0] ;  /* 0x00007400ff0677ac */ /* 0x000e220008000a00 */
[----:B------:R-:W1:Y:S01]  /*0dc0*/  LDC.64 R6, c[0x0][0x418] ;  /* 0x00010600ff067b82 */ /* 0x000e620000000a00 */
[----:B------:R-:W-:Y:S01]  /*0dd0*/  ISETP.EQ.U32.AND P3, PT, R4, RZ, PT ;  /* 0x000000ff0400720c */ /* 0x000fe20003f62070 */
[----:B------:R-:W2:Y:S01]  /*0de0*/  LDCU.64 UR4, c[0x0][0x390] ;  /* 0x00007200ff0477ac */ /* 0x000ea20008000a00 */
[----:B------:R-:W-:-:S04]  /*0df0*/  ISETP.GT.U32.AND P1, PT, R27, 0x1f, PT ;  /* 0x0000001f1b00780c */ /* 0x000fc80003f24070 */
[----:B------:R-:W-:Y:S02]  /*0e00*/  ISETP.EQ.OR.EX P1, PT, R5, RZ, P1, P3 ;  /* 0x000000ff0500720c */ /* 0x000fe40000f22730 */
[----:B------:R-:W-:Y:S02]  /*0e10*/  CS2R R10, SRZ ;  /* 0x00000000000a7805 */ /* 0x000fe4000001ff00 */
[----:B------:R-:W-:Y:S02]  /*0e20*/  CS2R R4, SRZ ;  /* 0x0000000000047805 */ /* 0x000fe4000001ff00 */
[----:B0-----:R-:W-:-:S04]  /*0e30*/  ISETP.NE.U32.AND P2, PT, RZ, UR6, PT ;  /* 0x00000006ff007c0c */ /* 0x001fc8000bf45070 */
[----:B------:R-:W-:-:S03]  /*0e40*/  ISETP.NE.AND.EX P2, PT, RZ, UR7, PT, P2 ;  /* 0x00000007ff007c0c */ /* 0x000fc6000bf45320 */
[----:B------:R-:W0:Y:S01]  /*0e50*/  @!P1 LDC.64 R20, c[0x0][0x450] ;  /* 0x00011400ff149b82 */ /* 0x000e220000000a00 */
[----:B--2---:R-:W-:Y:S01]  /*0e60*/  ISETP.NE.U32.AND P0, PT, RZ, UR4, PT ;  /* 0x00000004ff007c0c */ /* 0x004fe2000bf05070 */
[----:B-----5:R-:W-:Y:S01]  /*0e70*/  @!P1 IMAD R8, R2, R9, RZ ;  /* 0x0000000902089224 */ /* 0x020fe200078e02ff */
[C---:B------:R-:W-:Y:S01]  /*0e80*/  ISETP.GT.U32.OR P2, PT, R27.reuse, 0x17, !P2 ;  /* 0x000000171b00780c */ /* 0x040fe20005744470 */
[----:B------:R-:W2:Y:S01]  /*0e90*/  LDCU.U8 UR4, c[0x0][0x404] ;  /* 0x00008080ff0477ac */ /* 0x000ea20008000000 */
[----:B------:R-:W-:Y:S01]  /*0ea0*/  ISETP.NE.AND.EX P0, PT, RZ, UR5, PT, P0 ;  /* 0x00000005ff007c0c */ /* 0x000fe2000bf05300 */
[----:B------:R-:W-:Y:S01]  /*0eb0*/  @!P1 IMAD R23, R8, 0xc0, R3 ;  /* 0x000000c008179824 */ /* 0x000fe200078e0203 */
[----:B-1----:R-:W-:Y:S02]  /*0ec0*/  ISETP.NE.U32.AND P3, PT, R6, RZ, PT ;  /* 0x000000ff0600720c */ /* 0x002fe40003f65070 */
[----:B------:R-:W-:Y:S02]  /*0ed0*/  ISETP.GT.U32.OR P0, PT, R27, 0x17, !P0 ;  /* 0x000000171b00780c */ /* 0x000fe40004704470 */
[----:B------:R-:W-:-:S05]  /*0ee0*/  ISETP.NE.AND.EX P3, PT, R7, RZ, PT, P3 ;  /* 0x000000ff0700720c */ /* 0x000fca0003f65330 */
[----:B------:R-:W1:Y:S01]  /*0ef0*/  @!P2 LDC.64 R14, c[0x0][0x3a0] ;  /* 0x0000e800ff0eab82 */ /* 0x000e620000000a00 */
[----:B------:R-:W-:Y:S02]  /*0f00*/  CS2R R8, SRZ ;  /* 0x0000000000087805 */ /* 0x000fe4000001ff00 */
[----:B------:R-:W-:-:S05]  /*0f10*/  CS2R R6, SRZ ;  /* 0x0000000000067805 */ /* 0x000fca000001ff00 */
[----:B------:R-:W3:Y:S08]  /*0f20*/  @!P0 LDC.64 R12, c[0x0][0x390] ;  /* 0x0000e400ff0c8b82 */ /* 0x000ef00000000a00 */
[----:B------:R-:W4:Y:S01]  /*0f30*/  @P3 LDC.64 R36, c[0x0][0x418] ;  /* 0x00010600ff243b82 */ /* 0x000f220000000a00 */
[----:B-1----:R-:W-:-:S05]  /*0f40*/  @!P2 IMAD.WIDE.U32 R14, R3, 0x2, R14 ;  /* 0x00000002030ea825 */ /* 0x002fca00078e000e */
[----:B------:R-:W2:Y:S01]  /*0f50*/  @!P2 LDG.E.128 R8, desc[UR36][R14.64] ;  /* 0x000000240e08a981 */ /* 0x000ea2000c1e1d00 */
[----:B0-----:R-:W-:-:S04]  /*0f60*/  @!P1 IMAD.WIDE R20, R23, 0x2, R20 ;  /* 0x0000000217149825 */ /* 0x001fc800078e0214 */
[----:B------:R-:W-:Y:S02]  /*0f70*/  HFMA2 R23, -RZ, RZ, 0, 0 ;  /* 0x00000000ff177431 */ /* 0x000fe400000001ff */
[----:B---3--:R-:W-:Y:S01]  /*0f80*/  @!P0 IMAD.WIDE.U32 R12, R3, 0x2, R12 ;  /* 0x00000002030c8825 */ /* 0x008fe200078e000c */
[----:B------:R-:W3:Y:S04]  /*0f90*/  @!P1 LDG.E.128 R40, desc[UR36][R20.64] ;  /* 0x0000002414289981 */ /* 0x000ee8000c1e1d00 */
[----:B------:R0:W3:Y:S01]  /*0fa0*/  @!P0 LDG.E.128 R4, desc[UR36][R12.64] ;  /* 0x000000240c048981 */ /* 0x0000e2000c1e1d00 */
[----:B----4-:R-:W-:-:S05]  /*0fb0*/  @P3 IMAD.WIDE.U32 R36, R22, 0x4, R36 ;  /* 0x0000000416243825 */ /* 0x010fca00078e0024 */
[----:B------:R1:W5:Y:S01]  /*0fc0*/  @P3 LDG.E R23, desc[UR36][R36.64] ;  /* 0x0000002424173981 */ /* 0x000362000c1e1900 */
[----:B0-----:R-:W0:Y:S01]  /*0fd0*/  LDC R13, c[0x0][0x400] ;  /* 0x00010000ff0d7b82 */ /* 0x001e220000000800 */
[----:B--2---:R-:W-:Y:S01]  /*0fe0*/  ISETP.NE.AND P0, PT, RZ, UR4, PT ;  /* 0x00000004ff007c0c */ /* 0x004fe2000bf05270 */
[----:B------:R-:W-:Y:S03]  /*0ff0*/  BSSY.RECONVERGENT B6, `(.L_x_4402) ;  /* 0x0000162000067945 */ /* 0x000fe60003800200 */
[----:B0-----:R-:W-:Y:S01]  /*1000*/  ISETP.LT.OR P0, PT, R13, 0x1, P0 ;  /* 0x000000010d00780c */ /* 0x001fe20000701670 */
[----:B------:R-:W-:Y:S02]  /*1010*/  HFMA2 R33, R33, 1, 1, R9 ;  /* 0x3c003c0021217831 */ /* 0x000fe40000000009 */
        /* <DEDUP_REMOVED lines=11> */
[----:B-1----:R-:W-:Y:S06]  /*10d0*/  @P0 BRA `(.L_x_4403) ;  /* 0x00000004008c0947 */ /* 0x002fec0003800000 */
[----:B------:R-:W-:-:S13]  /*10e0*/  ISETP.GE.AND P0, PT, R0, R13, PT ;  /* 0x0000000d0000720c */ /* 0x000fda0003f06270 */
[----:B------:R-:W-:Y:S05]  /*10f0*/  @P0 BRA `(.L_x_4404) ;  /* 0x0000001400440947 */ /* 0x000fea0003800000 */
[----:B------:R-:W-:Y:S01]  /*1100*/  I2FP.F32.U32 R4, R13 ;  /* 0x0000000d00047245 */ /* 0x000fe20000201000 */
[----:B------:R-:W0:Y:S01]  /*1110*/  LDCU UR4, c[0x0][0x40c] ;  /* 0x00008180ff0477ac */ /* 0x000e220008000800 */
[----:B------:R-:W-:Y:S01]  /*1120*/  I2FP.F32.U32 R3, R0 ;  /* 0x0000000000037245 */ /* 0x000fe20000201000 */
[C---:B------:R-:W-:Y:S01]  /*1130*/  VIADD R5, R0.reuse, 0x2 ;  /* 0x0000000200057836 */ /* 0x040fe20000000000 */
[----:B------:R1:W2:Y:S01]  /*1140*/  MUFU.RCP R7, R4 ;  /* 0x0000000400077308 */ /* 0x0002a20000001000 */
[C---:B------:R-:W-:Y:S01]  /*1150*/  VIADD R6, R0.reuse, 0x4 ;  /* 0x0000000400067836 */ /* 0x040fe20000000000 */
[----:B------:R-:W-:Y:S01]  /*1160*/  IADD3 R0, PT, PT, R0, 0x6, RZ ;  /* 0x0000000600007810 */ /* 0x000fe20007ffe0ff */
[--C-:B------:R-:W-:Y:S01]  /*1170*/  HADD2.F32 R21, -RZ, R30.reuse.H1_H1 ;  /* 0x3000001eff157230 */ /* 0x100fe20000004100 */
[----:B------:R-:W-:Y:S01]  /*1180*/  I2FP.F32.U32 R5, R5 ;  /* 0x0000000500057245 */ /* 0x000fe20000201000 */
[----:B------:R-:W-:Y:S01]  /*1190*/  HADD2.F32 R15, -RZ, R30.H0_H0 ;  /* 0x2000001eff0f7230 */ /* 0x000fe20000004100 */
[----:B------:R-:W-:Y:S01]  /*11a0*/  I2FP.F32.U32 R6, R6 ;  /* 0x0000000600067245 */ /* 0x000fe20000201000 */
[--C-:B------:R-:W-:Y:S01]  /*11b0*/  HADD2.F32 R11, -RZ, R29.reuse.H1_H1 ;  /* 0x3000001dff0b7230 */ /* 0x100fe20000004100 */
[----:B-1----:R-:W-:Y:S01]  /*11c0*/  I2FP.F32.U32 R4, R0 ;  /* 0x0000000000047245 */ /* 0x002fe20000201000 */
[----:B------:R-:W-:-:S02]  /*11d0*/  HADD2.F32 R29, -RZ, R29.H0_H0 ;  /* 0x2000001dff1d7230 */ /* 0x000fc40000004100 */
[--C-:B------:R-:W-:Y:S02]  /*11e0*/  HADD2.F32 R37, -RZ, R34.reuse.H1_H1 ;  /* 0x30000022ff257230 */ /* 0x100fe40000004100 */
        /* <DEDUP_REMOVED lines=9> */
[----:B------:R-:W-:Y:S01]  /*1280*/  I2FP.F32.S32 R0, R0 ;  /* 0x0000000000007245 */ /* 0x000fe20000201400 */
[----:B------:R-:W-:Y:S01]  /*1290*/  FMUL.FTZ R6, R6, 13.28771209716796875 ;  /* 0x41549a7806067820 */ /* 0x000fe20000410000 */
[----:B------:R-:W-:Y:S01]  /*12a0*/  FMUL.FTZ R7, R4, 13.28771209716796875 ;  /* 0x41549a7804077820 */ /* 0x000fe20000410000 */
[----:B------:R-:W-:Y:S01]  /*12b0*/  HADD2.F32 R31, -RZ, R34.H0_H0 ;  /* 0x20000022ff1f7230 */ /* 0x000fe20000004100 */
[----:B------:R-:W0:Y:S01]  /*12c0*/  MUFU.EX2 R3, -R3 ;  /* 0x8000000300037308 */ /* 0x000e220000000800 */
[----:B------:R-:W-:-:S02]  /*12d0*/  HADD2.F32 R43, -RZ, R35.H1_H1 ;  /* 0x30000023ff2b7230 */ /* 0x000fc40000004100 */
[----:B------:R-:W-:-:S05]  /*12e0*/  HADD2.F32 R35, -RZ, R35.H0_H0 ;  /* 0x20000023ff237230 */ /* 0x000fca0000004100 */
        /* <DEDUP_REMOVED lines=18> */
[C---:B-1----:R-:W-:Y:S01]  /*1410*/  FMUL.FTZ R0, R4.reuse, R5 ;  /* 0x0000000504007220 */ /* 0x042fe20000410000 */
[--C-:B--2---:R-:W-:Y:S02]  /*1420*/  HADD2.F32 R13, -RZ, R33.reuse.H1_H1 ;  /* 0x30000021ff0d7230 */ /* 0x104fe40000004100 */
[----:B------:R-:W-:Y:S01]  /*1430*/  FMUL.FTZ R7, R4, R6 ;  /* 0x0000000604077220 */ /* 0x000fe20000410000 */
[----:B------:R-:W-:-:S03]  /*1440*/  HADD2.F32 R33, -RZ, R33.H0_H0 ;  /* 0x20000021ff217230 */ /* 0x000fc60000004100 */
[----:B------:R-:W1:Y:S01]  /*1450*/  MUFU.COS R8, R14 ;  /* 0x0000000e00087308 */ /* 0x000e620000000000 */
[C---:B---3--:R-:W-:Y:S01]  /*1460*/  FMUL.FTZ R5, R3.reuse, R5 ;  /* 0x0000000503057220 */ /* 0x048fe20000410000 */
[C---:B------:R-:W-:Y:S01]  /*1470*/  FFMA.FTZ R0, R3.reuse, R28, -R0 ;  /* 0x0000001c03007223 */ /* 0x040fe20000010800 */
[----:B------:R-:W-:Y:S02]  /*1480*/  FFMA.FTZ R7, R3, R32, -R7 ;  /* 0x0000002003077223 */ /* 0x000fe40000010807 */
[----:B------:R-:W-:-:S03]  /*1490*/  FFMA.FTZ R5, R4, R28, R5 ;  /* 0x0000001c04057223 */ /* 0x000fc60000010005 */
[----:B------:R-:W2:Y:S08]  /*14a0*/  MUFU.SIN R14, R9 ;  /* 0x00000009000e7308 */ /* 0x000eb00000000400 */
        /* <DEDUP_REMOVED lines=21> */
[C---:B0-----:R-:W-:Y:S01]  /*1600*/  FFMA.FTZ R30, R14.reuse, R15, R21 ;  /* 0x0000000f0e1e7223 */ /* 0x041fe20000010015 */
[----:B------:R-:W-:Y:S01]  /*1610*/  FFMA.FTZ R37, R14, R31, R37 ;  /* 0x0000001f0e257223 */ /* 0x000fe20000010025 */
        /* <DEDUP_REMOVED lines=12> */
[----:B------:R-:W-:Y:S02]  /*16e0*/  F2FP.F16.F32.PACK_AB R31, R10, R11 ;  /* 0x0000000b0a1f723e */ /* 0x000fe400000000ff */
[----:B------:R-:W-:Y:S01]  /*16f0*/  F2FP.F16.F32.PACK_AB R35, R35, R12 ;  /* 0x0000000c2323723e */ /* 0x000fe200000000ff */
[----:B------:R-:W-:Y:S06]  /*1700*/  BRA `(.L_x_4404) ;  /* 0x0000000c00c07947 */ /* 0x000fec0003800000 */
.L_x_4403:
        /* <DEDUP_REMOVED lines=52> */
.L_x_4405:
        /* <DEDUP_REMOVED lines=65> */
[--C-:B------:R-:W-:Y:S01]  /*1e60*/  HADD2.F32 R46, -RZ, R31.reuse.H1_H1 ;  /* 0x3000001fff2e7230 */ /* 0x100fe20000004100 */
[----:B------:R-:W-:Y:S01]  /*1e70*/  I2FP.F32.S32 R9, R9 ;  /* 0x0000000900097245 */ /* 0x000fe20000201400 */
[----:B------:R-:W-:Y:S02]  /*1e80*/  HADD2.F32 R51, -RZ, R31.H0_H0 ;  /* 0x2000001fff337230 */ /* 0x000fe40000004100 */
        /* <DEDUP_REMOVED lines=8> */
[----:B0----5:R-:W-:Y:S01]  /*1f10*/  IADD3 R13, PT, PT, -R23, UR4, RZ ;  /* 0x00000004170d7c10 */ /* 0x021fe2000fffe1ff */
[----:B------:R-:W-:Y:S01]  /*1f20*/  FMUL.FTZ R12, R9, 13.28771209716796875 ;  /* 0x41549a78090c7820 */ /* 0x000fe20000410000 */
[--C-:B------:R-:W-:Y:S01]  /*1f30*/  HADD2.F32 R48, -RZ, R35.reuse.H1_H1 ;  /* 0x30000023ff307230 */ /* 0x100fe20000004100 */
[----:B------:R-:W0:Y:S01]  /*1f40*/  MUFU.EX2 R7, -R7 ;  /* 0x8000000700077308 */ /* 0x000e220000000800 */
[----:B------:R-:W-:Y:S01]  /*1f50*/  I2FP.F32.S32 R39, R13 ;  /* 0x0000000d00277245 */ /* 0x000fe20000201400 */
[----:B------:R-:W-:-:S02]  /*1f60*/  HADD2.F32 R53, -RZ, R35.H0_H0 ;  /* 0x20000023ff357230 */ /* 0x000fc40000004100 */
[--C-:B------:R-:W-:Y:S02]  /*1f70*/  HADD2.F32 R42, -RZ, R30.reuse.H1_H1 ;  /* 0x3000001eff2a7230 */ /* 0x100fe40000004100 */
[----:B------:R-:W-:Y:S02]  /*1f80*/  HADD2.F32 R47, -RZ, R30.H0_H0 ;  /* 0x2000001eff2f7230 */ /* 0x000fe40000004100 */
[----:B------:R-:W1:Y:S01]  /*1f90*/  MUFU.EX2 R10, -R10 ;  /* 0x8000000a000a7308 */ /* 0x000e620000000800 */
[--C-:B------:R-:W-:Y:S02]  /*1fa0*/  HADD2.F32 R30, -RZ, R33.reuse.H1_H1 ;  /* 0x30000021ff1e7230 */ /* 0x100fe40000004100 */
[----:B------:R-:W-:Y:S02]  /*1fb0*/  HADD2.F32 R45, -RZ, R33.H0_H0 ;  /* 0x20000021ff2d7230 */ /* 0x000fe40000004100 */
[--C-:B------:R-:W-:Y:S02]  /*1fc0*/  HADD2.F32 R44, -RZ, R34.reuse.H1_H1 ;  /* 0x30000022ff2c7230 */ /* 0x100fe40000004100 */
        /* <DEDUP_REMOVED lines=60> */
.L_x_4409:
[----:B------:R-:W-:Y:S05]  /*2390*/  BSYNC.RECONVERGENT B1 ;  /* 0x0000000000017941 */ /* 0x000fea0003800200 */
.L_x_4408:
        /* <DEDUP_REMOVED lines=8> */
[----:B------:R-:W-:Y:S02]  /*2420*/  PRMT R12, R33, 0x7732, RZ ;  /* 0x00007732210c7816 */ /* 0x000fe400000000ff */
[----:B------:R-:W-:Y:S02]  /*2430*/  PRMT R9, R34, 0x5410, R35 ;  /* 0x0000541022097816 */ /* 0x000fe40000000023 */
[----:B------:R-:W-:Y:S02]  /*2440*/  PRMT R41, R14, 0x5410, R7 ;  /* 0x000054100e297816 */ /* 0x000fe40000000007 */
[----:B------:R-:W-:Y:S02]  /*2450*/  PRMT R7, R31, 0x7732, RZ ;  /* 0x000077321f077816 */ /* 0x000fe400000000ff */
[----:B------:R-:W-:Y:S02]  /*2460*/  PRMT R14, R29, 0x7732, RZ ;  /* 0x000077321d0e7816 */ /* 0x000fe400000000ff */
[----:B------:R-:W-:-:S02]  /*2470*/  PRMT R40, R30, 0x7732, RZ ;  /* 0x000077321e287816 */ /* 0x000fc400000000ff */
[----:B------:R-:W-:Y:S01]  /*2480*/  PRMT R42, R28, 0x7732, RZ ;  /* 0x000077321c2a7816 */ /* 0x000fe200000000ff */
[----:B------:R-:W-:Y:S01]  /*2490*/  IMAD.WIDE.U32 R14, R14, 0x10000, RZ ;  /* 0x000100000e0e7825 */ /* 0x000fe200078e00ff */
[----:B------:R-:W-:Y:S02]  /*24a0*/  LOP3.LUT R21, R21, R13, RZ, 0xfc, !PT ;  /* 0x0000000d15157212 */ /* 0x000fe400078efcff */
[----:B------:R-:W-:Y:S01]  /*24b0*/  LOP3.LUT R11, R9, R11, RZ, 0xfc, !PT ;  /* 0x0000000b090b7212 */ /* 0x000fe200078efcff */
[----:B------:R-:W-:Y:S01]  /*24c0*/  IMAD.WIDE.U32 R12, R12, 0x10000, RZ ;  /* 0x000100000c0c7825 */ /* 0x000fe200078e00ff */
[----:B------:R-:W-:Y:S02]  /*24d0*/  PRMT R9, R32, 0x7732, RZ ;  /* 0x0000773220097816 */ /* 0x000fe400000000ff */
[----:B------:R-:W-:Y:S01]  /*24e0*/  PRMT R39, R40, 0x5410, R7 ;  /* 0x0000541028277816 */ /* 0x000fe20000000007 */
[----:B------:R-:W-:Y:S01]  /*24f0*/  IMAD.MOV.U32 R7, RZ, RZ, R42 ;  /* 0x000000ffff077224 */ /* 0x000fe200078e002a */
[----:B------:R-:W-:-:S02]  /*2500*/  LOP3.LUT R10, R10, 0xffff, R32, 0xf8, !PT ;  /* 0x0000ffff0a0a7812 */ /* 0x000fc400078ef820 */
[----:B------:R-:W-:Y:S02]  /*2510*/  LOP3.LUT R13, R41, R13, RZ, 0xfc, !PT ;  /* 0x0000000d290d7212 */ /* 0x000fe400078efcff */
[----:B------:R-:W-:Y:S01]  /*2520*/  LOP3.LUT R12, R12, R9, RZ, 0xfc, !PT ;  /* 0x000000090c0c7212 */ /* 0x000fe200078efcff */
[----:B------:R0:W-:Y:S01]  /*2530*/  STS.64 [R8], R10 ;  /* 0x0000000a08007388 */ /* 0x0001e20000000a00 */
[----:B------:R-:W-:Y:S02]  /*2540*/  LOP3.LUT R15, R39, R15, RZ, 0xfc, !PT ;  /* 0x0000000f270f7212 */ /* 0x000fe400078efcff */
[----:B------:R-:W-:Y:S01]  /*2550*/  LOP3.LUT R14, R14, R7, RZ, 0xfc, !PT ;  /* 0x000000070e0e7212 */ /* 0x000fe200078efcff */
[----:B------:R0:W-:Y:S04]  /*2560*/  STS.64 [R4], R12 ;  /* 0x0000000c04007388 */ /* 0x0001e80000000a00 */
[----:B------:R0:W-:Y:S04]  /*2570*/  STS.64 [R6], R20 ;  /* 0x0000001406007388 */ /* 0x0001e80000000a00 */
[----:B------:R0:W-:Y:S02]  /*2580*/  STS.64 [R5], R14 ;  /* 0x0000000e05007388 */ /* 0x0001e40000000a00 */
.L_x_4407:
[----:B------:R-:W-:Y:S05]  /*2590*/  BSYNC.RECONVERGENT B0 ;  /* 0x0000000000007941 */ /* 0x000fea0003800200 */
.L_x_4406:
[----:B------:R-:W-:Y:S01]  /*25a0*/  BAR.SYNC.DEFER_BLOCKING 0x0 ;  /* 0x0000000000007b1d */ /* 0x000fe20000010000 */
[----:B------:R-:W-:-:S04]  /*25b0*/  @!P6 IMAD R36, R37, R36, R38 ;  /* 0x000000242524e224 */ /* 0x000fc800078e0226 */
[C---:B------:R-:W-:Y:S01]  /*25c0*/  @!P6 IMAD R0, R36.reuse, 0x2, R0 ;  /* 0x000000022400e824 */ /* 0x040fe200078e0200 */
[----:B------:R-:W-:-:S04]  /*25d0*/  @!P6 LEA R3, R36, R3, 0x1 ;  /* 0x000000032403e211 */ /* 0x000fc800078e08ff */
[----:B------:R1:W2:Y:S04]  /*25e0*/  @!P6 LDS.128 R28, [R0] ;  /* 0x00000000001ce984 */ /* 0x0002a80000000c00 */
[----:B------:R1:W3:Y:S01]  /*25f0*/  @!P6 LDS.128 R32, [R3] ;  /* 0x000000000320e984 */ /* 0x0002e20000000c00 */
[----:B------:R-:W-:Y:S06]  /*2600*/  BAR.SYNC.DEFER_BLOCKING 0x0 ;  /* 0x0000000000007b1d */ /* 0x000fec0000010000 */
.L_x_4404:
[----:B------:R-:W-:Y:S05]  /*2610*/  BSYNC.RECONVERGENT B6 ;  /* 0x0000000000067941 */ /* 0x000fea0003800200 */
.L_x_4402:
[----:B------:R-:W-:Y:S01]  /*2620*/  ISETP.GT.U32.AND P0, PT, R27, 0x1f, PT ;  /* 0x0000001f1b00780c */ /* 0x000fe20003f04070 */
[----:B------:R-:W-:-:S12]  /*2630*/  IMAD.MOV.U32 R82, RZ, RZ, -0x800001 ;  /* 0xff7fffffff527424 */ /* 0x000fd800078e00ff */
[----:B------:R-:W-:Y:S05]  /*2640*/  @P0 BRA `(.L_x_4410) ;  /* 0x0000000000dc0947 */ /* 0x000fea0003800000 */
[----:B------:R-:W-:Y:S01]  /*2650*/  ISETP.GT.U32.AND P0, PT, R27, 0x17, PT ;  /* 0x000000171b00780c */ /* 0x000fe20003f04070 */
[----:B------:R-:W4:Y:S01]  /*2660*/  S2R R9, SR_CgaCtaId ;  /* 0x0000000000097919 */ /* 0x000f220000008800 */
[----:B0-23--:R-:W-:Y:S01]  /*2670*/  HMUL2 R14, R29, R33 ;  /* 0x000000211d0e7232 */ /* 0x00dfe20000000000 */
[----:B------:R-:W-:-:S03]  /*2680*/  UMOV UR4, 0xffffffff ;  /* 0xffffffff00047882 */ /* 0x000fc60000000000 */
[----:B------:R-:W-:-:S07]  /*2690*/  HFMA2 R15, R28, R32, R14 ;  /* 0x000000201c0f7231 */ /* 0x000fce000000000e */
[----:B------:R-:W1:Y:S01]  /*26a0*/  @!P0 LDC R7, c[0x0][0x3f4] ;  /* 0x0000fd00ff078b82 */ /* 0x000e620000000800 */
[----:B------:R-:W-:-:S07]  /*26b0*/  HFMA2 R15, R30, R34, R15 ;  /* 0x000000221e0f7231 */ /* 0x000fce000000000f */
[----:B------:R-:W0:Y:S01]  /*26c0*/  @!P0 LDC.64 R4, c[0x0][0x3b8] ;  /* 0x0000ee00ff048b82 */ /* 0x000e220000000a00 */
[----:B------:R-:W-:-:S05]  /*26d0*/  HFMA2 R15, R31, R35, R15 ;  /* 0x000000231f0f7231 */ /* 0x000fca000000000f */
[--C-:B------:R-:W-:Y:S02]  /*26e0*/  HADD2.F32 R13, -RZ, R15.reuse.H0_H0 ;  /* 0x2000000fff0d7230 */ /* 0x100fe40000004100 */
[----:B------:R-:W-:Y:S02]  /*26f0*/  HADD2.F32 R6, -RZ, R15.H1_H1 ;  /* 0x3000000fff067230 */ /* 0x000fe40000004100 */
[-C--:B-1----:R-:W-:Y:S02]  /*2700*/  @!P0 IMAD R3, R26, R7.reuse, RZ ;  /* 0x000000071a038224 */ /* 0x082fe400078e02ff */
[----:B------:R-:W-:Y:S01]  /*2710*/  @!P0 IMAD R0, R27, R7, R18 ;  /* 0x000000071b008224 */ /* 0x000fe200078e0212 */
[----:B------:R-:W-:Y:S01]  /*2720*/  MOV R7, 0x400 ;  /* 0x0000040000077802 */ /* 0x000fe20000000f00 */
[----:B------:R-:W-:Y:S02]  /*2730*/  FADD.FTZ R13, R13, R6 ;  /* 0x000000060d0d7221 */ /* 0x000fe40000010000 */
[----:B------:R-:W-:-:S02]  /*2740*/  @!P0 IMAD R3, R3, 0x18, R0 ;  /* 0x0000001803038824 */ /* 0x000fc400078e0200 */
[----:B------:R-:W-:-:S03]  /*2750*/  VIADD R0, R7, 0x10 ;  /* 0x0000001007007836 */ /* 0x000fc60000000000 */
[----:B------:R-:W-:Y:S02]  /*2760*/  @!P0 SHF.L.U32 R3, R3, 0x3, RZ ;  /* 0x0000000303038819 */ /* 0x000fe400000006ff */
[----:B----4-:R-:W-:-:S03]  /*2770*/  LEA R0, R9, R0, 0x18 ;  /* 0x0000000009007211 */ /* 0x010fc600078ec0ff */
[----:B0-----:R-:W-:-:S04]  /*2780*/  @!P0 IMAD.WIDE R4, R3, 0x2, R4 ;  /* 0x0000000203048825 */ /* 0x001fc800078e0204 */
[----:B------:R-:W-:Y:S01]  /*2790*/  IMAD R0, R27, 0x10, R0 ;  /* 0x000000101b007824 */ /* 0x000fe200078e0200 */
[----:B------:R0:W-:Y:S04]  /*27a0*/  @!P0 STG.E.128 desc[UR36][R4.64], R32 ;  /* 0x0000002004008986 */ /* 0x0001e8000c101d24 */
[----:B------:R0:W-:Y:S01]  /*27b0*/  STS.128 [R0], R28 ;  /* 0x0000001c00007388 */ /* 0x0001e20000000c00 */
[----:B------:R-:W-:Y:S05]  /*27c0*/  BRA.DIV UR4, `(.L_x_4411) ;  /* 0x0000007604e87947 */ /* 0x000fea000b800000 */
        /* <DEDUP_REMOVED lines=9> */
.L_x_4478:
        /* <DEDUP_REMOVED lines=8> */
[----:B-----5:R-:W-:-:S07]  /*28e0*/  @P0 IMAD.IADD R0, R16, 0x1, -R23 ;  /* 0x0000000110000824 */ /* 0x020fce00078e0a17 */
[----:B0-----:R-:W0:Y:S01]  /*28f0*/  @P0 LDC.64 R4, c[0x0][0x438] ;  /* 0x00010e00ff040b82 */ /* 0x001e220000000a00 */
[----:B--2---:R-:W-:-:S04]  /*2900*/  @P0 IMAD R3, R25, R6, R0 ;  /* 0x0000000619030224 */ /* 0x004fc800078e0200 */
[----:B------:R-:W-:-:S04]  /*2910*/  @P0 IMAD R3, R3, R6, R0 ;  /* 0x0000000603030224 */ /* 0x000fc800078e0200 */
[----:B0-----:R-:W-:-:S06]  /*2920*/  @P0 IMAD.WIDE R4, R3, 0x2, R4 ;  /* 0x0000000203040825 */ /* 0x001fcc00078e0204 */
[----:B------:R-:W2:Y:S01]  /*2930*/  @P0 LDG.E.U16 R4, desc[UR36][R4.64] ;  /* 0x0000002404040981 */ /* 0x000ea2000c1e1500 */
[----:B------:R-:W-:Y:S01]  /*2940*/  IADD3 R0, PT, PT, R7, 0x210, RZ ;  /* 0x0000021007007810 */ /* 0x000fe20007ffe0ff */
[----:B-1----:R-:W-:-:S03]  /*2950*/  FMUL.FTZ R82, R14, UR4 ;  /* 0x000000040e527c20 */ /* 0x002fc60008410000 */
[----:B------:R-:W-:Y:S01]  /*2960*/  LEA R7, R9, R0, 0x18 ;  /* 0x0000000009077211 */ /* 0x000fe200078ec0ff */
[----:B------:R-:W-:-:S04]  /*2970*/  IMAD.IADD R0, R16, 0x1, -R19 ;  /* 0x0000000110007824 */ /* 0x000fc800078e0a13 */
[----:B------:R-:W-:Y:S02]  /*2980*/  IMAD R7, R0, 0x4, R7 ;  /* 0x0000000400077824 */ /* 0x000fe400078e0207 */
[----:B--2---:R-:W-:-:S05]  /*2990*/  @P0 HADD2.F32 R3, -RZ, R4.H0_H0 ;  /* 0x20000004ff030230 */ /* 0x004fca0000004100 */
[----:B------:R-:W-:-:S05]  /*29a0*/  @P0 FADD.FTZ R82, R82, R3 ;  /* 0x0000000352520221 */ /* 0x000fca0000010000 */
[----:B------:R4:W-:Y:S02]  /*29b0*/  STS [R7], R82 ;  /* 0x0000005207007388 */ /* 0x0009e40000000800 */
.L_x_4410:
[----:B------:R-:W-:Y:S05]  /*29c0*/  WARPSYNC.ALL ;  /* 0x0000000000007948 */ /* 0x000fea0003800000 */
[----:B-1----:R-:W-:Y:S01]  /*29d0*/  IADD3 R0, PT, PT, -R19, R16, RZ ;  /* 0x0000001013007210 */ /* 0x002fe20007ffe1ff */
[----:B------:R-:W1:Y:S01]  /*29e0*/  LDCU UR4, c[0x0][0x3f0] ;  /* 0x00007e00ff0477ac */ /* 0x000e620008000800 */
[----:B0-----:R-:W-:Y:S01]  /*29f0*/  SHF.R.U32.HI R6, RZ, 0x2, R27 ;  /* 0x00000002ff067819 */ /* 0x001fe2000001161b */
[----:B------:R-:W-:Y:S02]  /*2a00*/  BSSY B0, `(.L_x_4412) ;  /* 0x0000273000007945 */ /* 0x000fe40003800000 */
[----:B------:R-:W-:Y:S01]  /*2a10*/  VIADD R3, R0, 0x7 ;  /* 0x0000000700037836 */ /* 0x000fe20000000000 */
[----:B------:R-:W0:Y:S04]  /*2a20*/  LDCU UR7, c[0x0][0x410] ;  /* 0x00008200ff0777ac */ /* 0x000e280008000800 */
[----:B------:R-:W-:Y:S01]  /*2a30*/  SHF.R.S32.HI R4, RZ, 0x1f, R3 ;  /* 0x0000001fff047819 */ /* 0x000fe20000011403 */
[----:B------:R-:W0:Y:S03]  /*2a40*/  LDCU.64 UR12, c[0x0][0x438] ;  /* 0x00008700ff0c77ac */ /* 0x000e260008000a00 */
[----:B------:R-:W-:Y:S01]  /*2a50*/  LEA.HI R4, R4, R3, RZ, 0x3 ;  /* 0x0000000304047211 */ /* 0x000fe200078f18ff */
[----:B------:R-:W0:Y:S03]  /*2a60*/  LDCU.64 UR10, c[0x0][0x448] ;  /* 0x00008900ff0a77ac */ /* 0x000e260008000a00 */
[----:B------:R-:W-:Y:S01]  /*2a70*/  LOP3.LUT R3, R4, 0xfffffff8, RZ, 0xc0, !PT ;  /* 0xfffffff804037812 */ /* 0x000fe200078ec0ff */
[----:B------:R-:W-:Y:S03]  /*2a80*/  BAR.SYNC.DEFER_BLOCKING 0x0 ;  /* 0x0000000000007b1d */ /* 0x000fe60000010000 */
[----:B------:R-:W-:Y:S01]  /*2a90*/  ISETP.GE.AND P0, PT, R6, R3, PT ;  /* 0x000000030600720c */ /* 0x000fe20003f06270 */
[----:B-1----:R-:W-:-:S04]  /*2aa0*/  IMAD R3, R24, UR4, R25 ;  /* 0x0000000418037c24 */ /* 0x002fc8000f8e0219 */
[----:B------:R-:W-:-:S08]  /*2ab0*/  IMAD R3, R3, 0xc0, RZ ;  /* 0x000000c003037824 */ /* 0x000fd000078e02ff */
[----:B0-----:R-:W-:Y:S05]  /*2ac0*/  @P0 BRA `(.L_x_4413) ;  /* 0x0000002400980947 */ /* 0x001fea0003800000 */
[----:B----4-:R-:W0:Y:S01]  /*2ad0*/  LDC R7, c[0x0][0x3f4] ;  /* 0x0000fd00ff077b82 */ /* 0x010e220000000800 */
[----:B------:R-:W-:Y:S01]  /*2ae0*/  SHF.L.U32 R4, R27, 0x2, RZ ;  /* 0x000000021b047819 */ /* 0x000fe200000006ff */
[----:B------:R-:W-:Y:S01]  /*2af0*/  UMOV UR4, 0x400 ;  /* 0x0000040000047882 */ /* 0x000fe20000000000 */
[----:B------:R-:W1:Y:S01]  /*2b00*/  LDCU.64 UR8, c[0x0][0x420] ;  /* 0x00008400ff0877ac */ /* 0x000e620008000a00 */
[----:B------:R-:W-:Y:S02]  /*2b10*/  IADD3 R53, PT, PT, R19, R6, RZ ;  /* 0x0000000613357210 */ /* 0x000fe40007ffe0ff */
[----:B------:R-:W-:Y:S01]  /*2b20*/  LOP3.LUT R5, R4, 0xc, RZ, 0xc0, !PT ;  /* 0x0000000c04057812 */ /* 0x000fe200078ec0ff */
[----:B------:R-:W-:Y:S01]  /*2b30*/  UIADD3 UR5, UPT, UPT, UR4, 0x10, URZ ;  /* 0x0000001004057890 */ /* 0x000fe2000fffe0ff */
[----:B------:R-:W4:Y:S01]  /*2b40*/  S2UR UR6, SR_CgaCtaId ;  /* 0x00000000000679c3 */ /* 0x000f220000008800 */
[----:B------:R-:W-:Y:S01]  /*2b50*/  UIADD3 UR4, UPT, UPT, UR4, 0x210, URZ ;  /* 0x0000021004047890 */ /* 0x000fe2000fffe0ff */
[----:B------:R-:W-:-:S02]  /*2b60*/  LOP3.LUT R27, R27, 0x3fc, RZ, 0xc0, !PT ;  /* 0x000003fc1b1b7812 */ /* 0x000fc400078ec0ff */
[----:B-1----:R-:W-:Y:S02]  /*2b70*/  ISETP.NE.U32.AND P0, PT, RZ, UR8, PT ;  /* 0x00000008ff007c0c */ /* 0x002fe4000bf05070 */
[-C--:B0-----:R-:W-:Y:S01]  /*2b80*/  IABS R8, R7.reuse ;  /* 0x0000000700087213 */ /* 0x081fe20000000000 */
[----:B------:R-:W-:Y:S01]  /*2b90*/  IMAD R22, R22, R7, RZ ;  /* 0x0000000716167224 */ /* 0x000fe200078e02ff */
[----:B------:R-:W-:-:S03]  /*2ba0*/  ISETP.NE.AND.EX P0, PT, RZ, UR9, PT, P0 ;  /* 0x00000009ff007c0c */ /* 0x000fc6000bf05300 */
[----:B------:R-:W-:Y:S01]  /*2bb0*/  IMAD.MOV.U32 R4, RZ, RZ, R8 ;  /* 0x000000ffff047224 */ /* 0x000fe200078e0008 */
[----:B------:R-:W-:Y:S01]  /*2bc0*/  SHF.R.S32.HI R7, RZ, 0x1f, R22 ;  /* 0x0000001fff077819 */ /* 0x000fe20000011416 */
[----:B----4-:R-:W-:Y:S02]  /*2bd0*/  ULEA UR5, UR6, UR5, 0x18 ;  /* 0x0000000506057291 */ /* 0x010fe4000f8ec0ff */
[----:B------:R-:W0:Y:S01]  /*2be0*/  I2F.RP R8, R4 ;  /* 0x0000000400087306 */ /* 0x000e220000209400 */
[----:B------:R-:W-:Y:S01]  /*2bf0*/  ULEA UR4, UR6, UR4, 0x18 ;  /* 0x0000000406047291 */ /* 0x000fe2000f8ec0ff */
[----:B------:R-:W-:-:S04]  /*2c00*/  IADD3 R6, P1, P2, R22, UR8, R53 ;  /* 0x0000000816067c10 */ /* 0x000fc8000fa3e035 */
[----:B------:R-:W-:Y:S01]  /*2c10*/  IADD3.X R7, PT, PT, R7, UR9, RZ, P1, P2 ;  /* 0x0000000907077c10 */ /* 0x000fe20008fe44ff */
[----:B------:R-:W1:Y:S01]  /*2c20*/  LDS R80, [R5+UR5] ;  /* 0x0000000505507984 */ /* 0x000e620008000800 */
[----:B------:R-:W-:-:S03]  /*2c30*/  IADD3 R51, PT, PT, R27, UR4, RZ ;  /* 0x000000041b337c10 */ /* 0x000fc6000fffe0ff */
[----:B------:R-:W4:Y:S01]  /*2c40*/  LDS R87, [R5+UR5+0x10] ;  /* 0x0000100505577984 */ /* 0x000f220008000800 */
[----:B0-----:R-:W0:Y:S03]  /*2c50*/  MUFU.RCP R8, R8 ;  /* 0x0000000800087308 */ /* 0x001e260000001000 */
[----:B------:R-:W1:Y:S04]  /*2c60*/  LDS R85, [R5+UR5+0x20] ;  /* 0x0000200505557984 */ /* 0x000e680008000800 */
[----:B------:R-:W1:Y:S04]  /*2c70*/  LDS R78, [R5+UR5+0x30] ;  /* 0x00003005054e7984 */ /* 0x000e680008000800 */
[----:B------:R-:W1:Y:S04]  /*2c80*/  LDS R83, [R5+UR5+0x40] ;  /* 0x0000400505537984 */ /* 0x000e680008000800 */
[----:B------:R-:W1:Y:S01]  /*2c90*/  LDS R81, [R5+UR5+0x50] ;  /* 0x0000500505517984 */ /* 0x000e620008000800 */
[----:B0-----:R-:W-:-:S03]  /*2ca0*/  IADD3 R8, PT, PT, R8, 0xffffffe, RZ ;  /* 0x0ffffffe08087810 */ /* 0x001fc60007ffe0ff */
[----:B------:R-:W0:Y:S01]  /*2cb0*/  LDS R76, [R5+UR5+0x60] ;  /* 0x00006005054c7984 */ /* 0x000e220008000800 */
[----:B------:R2:W3:Y:S03]  /*2cc0*/  F2I.FTZ.U32.TRUNC.NTZ R9, R8 ;  /* 0x0000000800097305 */ /* 0x0004e6000021f000 */
[----:B------:R-:W0:Y:S04]  /*2cd0*/  LDS R79, [R5+UR5+0x70] ;  /* 0x00007005054f7984 */ /* 0x000e280008000800 */
[----:B------:R-:W0:Y:S04]  /*2ce0*/  LDS R74, [R5+UR5+0x80] ;  /* 0x00008005054a7984 */ /* 0x000e280008000800 */
[----:B------:R-:W0:Y:S01]  /*2cf0*/  LDS R72, [R5+UR5+0x90] ;  /* 0x0000900505487984 */ /* 0x000e220008000800 */
[----:B--2---:R-:W-:-:S03]  /*2d00*/  IMAD.MOV.U32 R8, RZ, RZ, RZ ;  /* 0x000000ffff087224 */ /* 0x004fc600078e00ff */
[----:B------:R-:W2:Y:S01]  /*2d10*/  LDS R77, [R5+UR5+0xa0] ;  /* 0x0000a005054d7984 */ /* 0x000ea20008000800 */
[----:B---3--:R-:W-:-:S03]  /*2d20*/  IMAD.MOV R11, RZ, RZ, -R9 ;  /* 0x000000ffff0b7224 */ /* 0x008fc600078e0a09 */
[----:B------:R-:W3:Y:S04]  /*2d30*/  LDS R70, [R5+UR5+0xb0] ;  /* 0x0000b00505467984 */ /* 0x000ee80008000800 */
        /* <DEDUP_REMOVED lines=20> */
[----:B------:R-:W1:Y:S01]  /*2e80*/  LDCU UR5, c[0x0][0x440] ;  /* 0x00008800ff0577ac */ /* 0x000e620008000800 */
[----:B----4-:R-:W-:-:S04]  /*2e90*/  IMAD R5, R11, R4, RZ ;  /* 0x000000040b057224 */ /* 0x010fc800078e02ff */
[----:B------:R-:W-:-:S04]  /*2ea0*/  IMAD.HI.U32 R5, R9, R5, R8 ;  /* 0x0000000509057227 */ /* 0x000fc800078e0008 */
[----:B-1----:R-:W-:-:S04]  /*2eb0*/  IMAD R10, R25, UR5, R16 ;  /* 0x00000005190a7c24 */ /* 0x002fc8000f8e0210 */
[----:B--23--:R-:W-:-:S07]  /*2ec0*/  IMAD R8, R10, UR5, R53 ;  /* 0x000000050a087c24 */ /* 0x00cfce000f8e0235 */
.L_x_4417:
[----:B------:R-:W1:Y:S01]  /*2ed0*/  LDC R12, c[0x0][0x3f4] ;  /* 0x0000fd00ff0c7b82 */ /* 0x000e620000000800 */
[----:B------:R-:W-:Y:S02]  /*2ee0*/  IABS R14, R53 ;  /* 0x00000035000e7213 */ /* 0x000fe40000000000 */
[----:B------:R-:W-:-:S03]  /*2ef0*/  ISETP.GE.AND P2, PT, R53, RZ, PT ;  /* 0x000000ff3500720c */ /* 0x000fc60003f46270 */
[----:B------:R-:W-:-:S04]  /*2f00*/  IMAD.HI.U32 R11, R5, R14, RZ ;  /* 0x0000000e050b7227 */ /* 0x000fc800078e00ff */
[----:B------:R-:W-:Y:S01]  /*2f10*/  IMAD.MOV R11, RZ, RZ, -R11 ;  /* 0x000000ffff0b7224 */ /* 0x000fe200078e0a0b */
[----:B-1----:R-:W-:Y:S01]  /*2f20*/  IABS R84, R12 ;  /* 0x0000000c00547213 */ /* 0x002fe20000000000 */
[C---:B0-----:R-:W-:Y:S01]  /*2f30*/  IMAD R13, R12.reuse, 0xc0, RZ ;  /* 0x000000c00c0d7824 */ /* 0x041fe200078e02ff */
[----:B------:R-:W-:-:S03]  /*2f40*/  ISETP.NE.AND P3, PT, R12, RZ, PT ;  /* 0x000000ff0c00720c */ /* 0x000fc60003f65270 */
[----:B------:R-:W-:Y:S02]  /*2f50*/  IMAD R89, R84, R11, R14 ;  /* 0x0000000b54597224 */ /* 0x000fe400078e020e */
[----:B------:R-:W1:Y:S03]  /*2f60*/  S2R R11, SR_TID.X ;  /* 0x00000000000b7919 */ /* 0x000e660000002100 */
        /* <DEDUP_REMOVED lines=8> */
[----:B------:R-:W-:-:S13]  /*2ff0*/  ISETP.GE.OR P3, PT, R84, R13, P1 ;  /* 0x0000000d5400720c */ /* 0x000fda0000f66670 */
[----:B------:R-:W2:Y:S01]  /*3000*/  @!P3 LDC.64 R14, c[0x0][0x3b8] ;  /* 0x0000ee00ff0ebb82 */ /* 0x000ea20000000a00 */
[----:B-1----:R-:W-:-:S04]  /*3010*/  @!P3 SHF.L.U32 R13, R11, 0x1, RZ ;  /* 0x000000010b0db819 */ /* 0x002fc800000006ff */
[----:B------:R-:W-:-:S05]  /*3020*/  @!P3 LOP3.LUT R13, R13, 0x6, RZ, 0xc0, !PT ;  /* 0x000000060d0db812 */ /* 0x000fca00078ec0ff */
[----:B------:R-:W-:-:S05]  /*3030*/  @!P3 IMAD R13, R3, R12, R13 ;  /* 0x0000000c030db224 */ /* 0x000fca00078e020d */
[----:B------:R-:W-:-:S04]  /*3040*/  @!P3 IADD3 R84, P2, PT, R84, R13, RZ ;  /* 0x0000000d5454b210 */ /* 0x000fc80007f5e0ff */
[----:B------:R-:W-:Y:S02]  /*3050*/  @!P3 LEA.HI.X.SX32 R13, R13, RZ, 0x1, P2 ;  /* 0x000000ff0d0db211 */ /* 0x000fe400010f0eff */
[----:B--2---:R-:W-:-:S04]  /*3060*/  @!P3 LEA R90, P2, R84, R14, 0x1 ;  /* 0x0000000e545ab211 */ /* 0x004fc800078408ff */
[----:B------:R-:W-:Y:S01]  /*3070*/  @!P3 LEA.HI.X R91, R84, R15, R13, 0x1, P2 ;  /* 0x0000000f545bb211 */ /* 0x000fe200010f0c0d */
[----:B------:R-:W-:Y:S01]  /*3080*/  IMAD.SHL.U32 R13, R89, 0x8, RZ ;  /* 0x00000008590d7824 */ /* 0x000fe200078e00ff */
[----:B------:R-:W-:-:S04]  /*3090*/  ISETP.GE.AND P2, PT, R53, R16, PT ;  /* 0x000000103500720c */ /* 0x000fc80003f46270 */
[C---:B------:R-:W-:Y:S01]  /*30a0*/  LEA R86, R12.reuse, R13, 0x4 ;  /* 0x0000000d0c567211 */ /* 0x040fe200078e20ff */
[----:B------:R-:W-:Y:S01]  /*30b0*/  IMAD R13, R12, 0xc0, RZ ;  /* 0x000000c00c0d7824 */ /* 0x000fe200078e02ff */
[----:B------:R-:W-:-:S04]  /*30c0*/  SEL R9, R9, RZ, P2 ;  /* 0x000000ff09097207 */ /* 0x000fc80001000000 */
[----:B------:R-:W-:Y:S02]  /*30d0*/  ISETP.GE.OR P4, PT, R86, R13, P1 ;  /* 0x0000000d5600720c */ /* 0x000fe40000f86670 */
[----:B------:R1:W2:Y:S01]  /*30e0*/  @!P3 LDG.E R9, desc[UR36][R90.64] ;  /* 0x000000245a09b981 */ /* 0x0002a2000c1e1900 */
[----:B------:R-:W-:-:S10]  /*30f0*/  SEL R10, R10, RZ, P2 ;  /* 0x000000ff0a0a7207 */ /* 0x000fd40001000000 */
[----:B------:R-:W-:-:S05]  /*3100*/  @!P4 IMAD.SHL.U32 R14, R11, 0x2, RZ ;  /* 0x000000020b0ec824 */ /* 0x000fca00078e00ff */
[----:B------:R-:W-:Y:S02]  /*3110*/  @!P4 LOP3.LUT R84, R14, 0x6, RZ, 0xc0, !PT ;  /* 0x000000060e54c812 */ /* 0x000fe400078ec0ff */
[----:B------:R-:W1:Y:S03]  /*3120*/  @!P4 LDC.64 R14, c[0x0][0x3b8] ;  /* 0x0000ee00ff0ecb82 */ /* 0x000e660000000a00 */
[----:B------:R-:W-:Y:S01]  /*3130*/  @!P4 IMAD R93, R3, R12, R84 ;  /* 0x0000000c035dc224 */ /* 0x000fe200078e0254 */
[----:B------:R-:W-:-:S04]  /*3140*/  @!P4 SHF.R.S32.HI R84, RZ, 0x1f, R86 ;  /* 0x0000001fff54c819 */ /* 0x000fc80000011456 */
[----:B------:R-:W-:-:S04]  /*3150*/  @!P4 IADD3 R86, P3, PT, R93, R86, RZ ;  /* 0x000000565d56c210 */ /* 0x000fc80007f7e0ff */
[----:B------:R-:W-:Y:S02]  /*3160*/  @!P4 LEA.HI.X.SX32 R88, R93, R84, 0x1, P3 ;  /* 0x000000545d58c211 */ /* 0x000fe400018f0eff */
[----:B------:R-:W-:-:S05]  /*3170*/  SHF.L.U32 R93, R89, 0x3, RZ ;  /* 0x00000003595d7819 */ /* 0x000fca00000006ff */
[----:B------:R-:W-:-:S05]  /*3180*/  IMAD R84, R12, 0x20, R93 ;  /* 0x000000200c547824 */ /* 0x000fca00078e025d */
[----:B------:R-:W-:Y:S02]  /*3190*/  ISETP.GE.OR P3, PT, R84, R13, P1 ;  /* 0x0000000d5400720c */ /* 0x000fe40000f66670 */
[----:B-1----:R-:W-:-:S04]  /*31a0*/  @!P4 LEA R90, P5, R86, R14, 0x1 ;  /* 0x0000000e565ac211 */ /* 0x002fc800078a08ff */
[----:B------:R-:W-:-:S05]  /*31b0*/  @!P4 LEA.HI.X R91, R86, R15, R88, 0x1, P5 ;  /* 0x0000000f565bc211 */ /* 0x000fca00028f0c58 */
[----:B------:R1:W3:Y:S01]  /*31c0*/  @!P4 LDG.E R10, desc[UR36][R90.64] ;  /* 0x000000245a0ac981 */ /* 0x0002e2000c1e1900 */
[----:B------:R-:W-:Y:S02]  /*31d0*/  SEL R20, R20, RZ, P2 ;  /* 0x000000ff14147207 */ /* 0x000fe40001000000 */
[----:B------:R-:W-:Y:S02]  /*31e0*/  @!P3 SHF.L.U32 R14, R11, 0x1, RZ ;  /* 0x000000010b0eb819 */ /* 0x000fe400000006ff */
[----:B------:R-:W-:Y:S02]  /*31f0*/  @!P3 SHF.R.S32.HI R88, RZ, 0x1f, R84 ;  /* 0x0000001fff58b819 */ /* 0x000fe40000011454 */
[----:B------:R-:W-:Y:S02]  /*3200*/  @!P3 LOP3.LUT R86, R14, 0x6, RZ, 0xc0, !PT ;  /* 0x000000060e56b812 */ /* 0x000fe400078ec0ff */
[----:B------:R-:W1:Y:S03]  /*3210*/  @!P3 LDC.64 R14, c[0x0][0x3b8] ;  /* 0x0000ee00ff0ebb82 */ /* 0x000e660000000a00 */
[----:B------:R-:W-:-:S05]  /*3220*/  @!P3 IMAD R93, R3, R12, R86 ;  /* 0x0000000c035db224 */ /* 0x000fca00078e0256 */
[----:B------:R-:W-:-:S04]  /*3230*/  @!P3 IADD3 R86, P4, PT, R93, R84, RZ ;  /* 0x000000545d56b210 */ /* 0x000fc80007f9e0ff */
[----:B------:R-:W-:Y:S01]  /*3240*/  @!P3 LEA.HI.X.SX32 R88, R93, R88, 0x1, P4 ;  /* 0x000000585d58b211 */ /* 0x000fe200020f0eff */
[----:B------:R-:W-:-:S05]  /*3250*/  IMAD.SHL.U32 R93, R89, 0x8, RZ ;  /* 0x00000008595d7824 */ /* 0x000fca00078e00ff */
[----:B------:R-:W-:-:S04]  /*3260*/  LEA R84, R12, R93, 0x6 ;  /* 0x0000005d0c547211 */ /* 0x000fc800078e30ff */
[----:B------:R-:W-:Y:S02]  /*3270*/  ISETP.GE.OR P4, PT, R84, R13, P1 ;  /* 0x0000000d5400720c */ /* 0x000fe40000f86670 */
[----:B-1----:R-:W-:-:S04]  /*3280*/  @!P3 LEA R90, P5, R86, R14, 0x1 ;  /* 0x0000000e565ab211 */ /* 0x002fc800078a08ff */
[----:B------:R-:W-:-:S05]  /*3290*/  @!P3 LEA.HI.X R91, R86, R15, R88, 0x1, P5 ;  /* 0x0000000f565bb211 */ /* 0x000fca00028f0c58 */
[----:B------:R1:W4:Y:S01]  /*32a0*/  @!P3 LDG.E R20, desc[UR36][R90.64] ;  /* 0x000000245a14b981 */ /* 0x000322000c1e1900 */
[----:B------:R-:W-:Y:S01]  /*32b0*/  SEL R21, R21, RZ, P2 ;  /* 0x000000ff15157207 */ /* 0x000fe20001000000 */
[----:B------:R-:W-:Y:S01]  /*32c0*/  @!P4 IMAD.SHL.U32 R14, R11, 0x2, RZ ;  /* 0x000000020b0ec824 */ /* 0x000fe200078e00ff */
[----:B------:R-:W-:-:S04]  /*32d0*/  @!P4 SHF.R.S32.HI R88, RZ, 0x1f, R84 ;  /* 0x0000001fff58c819 */ /* 0x000fc80000011454 */
[----:B------:R-:W-:Y:S02]  /*32e0*/  @!P4 LOP3.LUT R86, R14, 0x6, RZ, 0xc0, !PT ;  /* 0x000000060e56c812 */ /* 0x000fe400078ec0ff */
[----:B------:R-:W1:Y:S03]  /*32f0*/  @!P4 LDC.64 R14, c[0x0][0x3b8] ;  /* 0x0000ee00ff0ecb82 */ /* 0x000e660000000a00 */
[----:B------:R-:W-:-:S05]  /*3300*/  @!P4 IMAD R93, R3, R12, R86 ;  /* 0x0000000c035dc224 */ /* 0x000fca00078e0256 */
[----:B------:R-:W-:-:S04]  /*3310*/  @!P4 IADD3 R86, P3, PT, R93, R84, RZ ;  /* 0x000000545d56c210 */ /* 0x000fc80007f7e0ff */
[----:B------:R-:W-:Y:S02]  /*3320*/  @!P4 LEA.HI.X.SX32 R88, R93, R88, 0x1, P3 ;  /* 0x000000585d58c211 */ /* 0x000fe400018f0eff */
[----:B------:R-:W-:-:S05]  /*3330*/  SHF.L.U32 R93, R89, 0x3, RZ ;  /* 0x00000003595d7819 */ /* 0x000fca00000006ff */
[----:B------:R-:W-:-:S05]  /*3340*/  IMAD R84, R12, 0x80, R93 ;  /* 0x000000800c547824 */ /* 0x000fca00078e025d */
[----:B------:R-:W-:Y:S02]  /*3350*/  ISETP.GE.OR P5, PT, R84, R13, P1 ;  /* 0x0000000d5400720c */ /* 0x000fe40000fa6670 */
[----:B-1----:R-:W-:-:S04]  /*3360*/  @!P4 LEA R90, P3, R86, R14, 0x1 ;  /* 0x0000000e565ac211 */ /* 0x002fc800078608ff */
[----:B------:R-:W-:Y:S01]  /*3370*/  @!P4 LEA.HI.X R91, R86, R15, R88, 0x1, P3 ;  /* 0x0000000f565bc211 */ /* 0x000fe200018f0c58 */
[----:B------:R-:W-:-:S04]  /*3380*/  IMAD.IADD R93, R89, 0x1, R12 ;  /* 0x00000001595d7824 */ /* 0x000fc800078e020c */
[----:B------:R1:W4:Y:S01]  /*3390*/  @!P4 LDG.E R21, desc[UR36][R90.64] ;  /* 0x000000245a15c981 */ /* 0x000322000c1e1900 */
[----:B------:R-:W-:Y:S02]  /*33a0*/  SEL R22, R22, RZ, P2 ;  /* 0x000000ff16167207 */ /* 0x000fe40001000000 */
[----:B------:R-:W-:Y:S02]  /*33b0*/  @!P5 SHF.L.U32 R14, R11, 0x1, RZ ;  /* 0x000000010b0ed819 */ /* 0x000fe400000006ff */
[----:B------:R-:W-:Y:S02]  /*33c0*/  @!P5 SHF.R.S32.HI R88, RZ, 0x1f, R84 ;  /* 0x0000001fff58d819 */ /* 0x000fe40000011454 */
[----:B------:R-:W-:Y:S02]  /*33d0*/  @!P5 LOP3.LUT R86, R14, 0x6, RZ, 0xc0, !PT ;  /* 0x000000060e56d812 */ /* 0x000fe400078ec0ff */
[----:B------:R-:W0:Y:S03]  /*33e0*/  @!P5 LDC.64 R14, c[0x0][0x3b8] ;  /* 0x0000ee00ff0edb82 */ /* 0x000e260000000a00 */
[----:B------:R-:W-:-:S05]  /*33f0*/  @!P5 IMAD R92, R3, R12, R86 ;  /* 0x0000000c035cd224 */ /* 0x000fca00078e0256 */
[C---:B------:R-:W-:Y:S02]  /*3400*/  @!P5 IADD3 R86, P3, PT, R92.reuse, R84, RZ ;  /* 0x000000545c56d210 */ /* 0x040fe40007f7e0ff */
[----:B------:R-:W-:Y:S02]  /*3410*/  SHF.L.U32 R84, R93, 0x3, RZ ;  /* 0x000000035d547819 */ /* 0x000fe400000006ff */
[----:B------:R-:W-:Y:S02]  /*3420*/  @!P5 LEA.HI.X.SX32 R89, R92, R88, 0x1, P3 ;  /* 0x000000585c59d211 */ /* 0x000fe400018f0eff */
[----:B------:R-:W-:Y:S02]  /*3430*/  ISETP.GE.OR P3, PT, R84, R13, P1 ;  /* 0x0000000d5400720c */ /* 0x000fe40000f66670 */
[----:B0-----:R-:W-:-:S11]  /*3440*/  @!P5 LEA R88, P4, R86, R14, 0x1 ;  /* 0x0000000e5658d211 */ /* 0x001fd600078808ff */
[----:B------:R-:W-:Y:S01]  /*3450*/  @!P3 IMAD.SHL.U32 R14, R11, 0x2, RZ ;  /* 0x000000020b0eb824 */ /* 0x000fe200078e00ff */
[----:B------:R-:W-:-:S04]  /*3460*/  @!P5 LEA.HI.X R89, R86, R15, R89, 0x1, P4 ;  /* 0x0000000f5659d211 */ /* 0x000fc800020f0c59 */
[----:B------:R-:W-:Y:S01]  /*3470*/  @!P3 LOP3.LUT R86, R14, 0x6, RZ, 0xc0, !PT ;  /* 0x000000060e56b812 */ /* 0x000fe200078ec0ff */
[----:B------:R0:W4:Y:S01]  /*3480*/  @!P5 LDG.E R22, desc[UR36][R88.64] ;  /* 0x000000245816d981 */ /* 0x000122000c1e1900 */
[----:B------:R-:W0:Y:S01]  /*3490*/  @!P3 LDC.64 R14, c[0x0][0x3b8] ;  /* 0x0000ee00ff0ebb82 */ /* 0x000e220000000a00 */
[----:B-1----:R-:W-:Y:S02]  /*34a0*/  @!P3 SHF.R.S32.HI R90, RZ, 0x1f, R84 ;  /* 0x0000001fff5ab819 */ /* 0x002fe40000011454 */
[----:B------:R-:W-:Y:S01]  /*34b0*/  @!P3 IMAD R91, R3, R12, R86 ;  /* 0x0000000c035bb224 */ /* 0x000fe200078e0256 */
[----:B------:R-:W-:-:S04]  /*34c0*/  SEL R24, R24, RZ, P2 ;  /* 0x000000ff18187207 */ /* 0x000fc80001000000 */
[C---:B------:R-:W-:Y:S02]  /*34d0*/  @!P3 IADD3 R86, P4, PT, R91.reuse, R84, RZ ;  /* 0x000000545b56b210 */ /* 0x040fe40007f9e0ff */
[----:B------:R-:W-:Y:S02]  /*34e0*/  LEA R84, R12, R93, 0x1 ;  /* 0x0000005d0c547211 */ /* 0x000fe400078e08ff */
[----:B------:R-:W-:-:S03]  /*34f0*/  @!P3 LEA.HI.X.SX32 R90, R91, R90, 0x1, P4 ;  /* 0x0000005a5b5ab211 */ /* 0x000fc600020f0eff */
[----:B------:R-:W-:-:S05]  /*3500*/  IMAD.SHL.U32 R84, R84, 0x8, RZ ;  /* 0x0000000854547824 */ /* 0x000fca00078e00ff */
[----:B------:R-:W-:Y:S02]  /*3510*/  ISETP.GE.OR P4, PT, R84, R13, P1 ;  /* 0x0000000d5400720c */ /* 0x000fe40000f86670 */
[----:B0-----:R-:W-:-:S04]  /*3520*/  @!P3 LEA R88, P5, R86, R14, 0x1 ;  /* 0x0000000e5658b211 */ /* 0x001fc800078a08ff */
[----:B------:R-:W-:-:S07]  /*3530*/  @!P3 LEA.HI.X R89, R86, R15, R90, 0x1, P5 ;  /* 0x0000000f5659b211 */ /* 0x000fce00028f0c5a */
[----:B------:R-:W-:Y:S01]  /*3540*/  @!P4 SHF.L.U32 R14, R11, 0x1, RZ ;  /* 0x000000010b0ec819 */ /* 0x000fe200000006ff */
[----:B------:R-:W-:Y:S01]  /*3550*/  IMAD R93, R12, 0x4, R93 ;  /* 0x000000040c5d7824 */ /* 0x000fe200078e025d */
[----:B------:R0:W3:Y:S01]  /*3560*/  @!P3 LDG.E R24, desc[UR36][R88.64] ;  /* 0x000000245818b981 */ /* 0x0000e2000c1e1900 */
[----:B------:R-:W-:Y:S02]  /*3570*/  @!P4 SHF.R.S32.HI R90, RZ, 0x1f, R84 ;  /* 0x0000001fff5ac819 */ /* 0x000fe40000011454 */
[----:B------:R-:W-:Y:S02]  /*3580*/  @!P4 LOP3.LUT R86, R14, 0x6, RZ, 0xc0, !PT ;  /* 0x000000060e56c812 */ /* 0x000fe400078ec0ff */
[----:B------:R-:W0:Y:S01]  /*3590*/  @!P4 LDC.64 R14, c[0x0][0x3b8] ;  /* 0x0000ee00ff0ecb82 */ /* 0x000e220000000a00 */
[----:B------:R-:W-:Y:S02]  /*35a0*/  SEL R25, R25, RZ, P2 ;  /* 0x000000ff19197207 */ /* 0x000fe40001000000 */
[----:B------:R-:W-:-:S05]  /*35b0*/  @!P4 IMAD R91, R3, R12, R86 ;  /* 0x0000000c035bc224 */ /* 0x000fca00078e0256 */
[----:B------:R-:W-:Y:S02]  /*35c0*/  @!P4 IADD3 R86, P3, PT, R91, R84, RZ ;  /* 0x000000545b56c210 */ /* 0x000fe40007f7e0ff */
        /* <DEDUP_REMOVED lines=9> */
[-C--:B------:R-:W-:Y:S02]  /*3660*/  IADD3 R93, PT, PT, R93, R12.reuse, RZ ;  /* 0x0000000c5d5d7210 */ /* 0x080fe40007ffe0ff */
[----:B------:R-:W-:Y:S01]  /*3670*/  @!P3 IMAD R91, R3, R12, R86 ;  /* 0x0000000c035bb224 */ /* 0x000fe200078e0256 */
[----:B------:R-:W-:Y:S02]  /*3680*/  @!P3 SHF.R.S32.HI R90, RZ, 0x1f, R84 ;  /* 0x0000001fff5ab819 */ /* 0x000fe40000011454 */
[----:B------:R-:W-:Y:S02]  /*3690*/  SEL R26, R26, RZ, P2 ;  /* 0x000000ff1a1a7207 */ /* 0x000fe40001000000 */
[----:B------:R-:W-:Y:S01]  /*36a0*/  @!P3 IADD3 R86, P4, PT, R91, R84, RZ ;  /* 0x000000545b56b210 */ /* 0x000fe20007f9e0ff */
[----:B------:R-:W-:-:S03]  /*36b0*/  IMAD.SHL.U32 R84, R93, 0x8, RZ ;  /* 0x000000085d547824 */ /* 0x000fc600078e00ff */
[----:B------:R-:W-:Y:S02]  /*36c0*/  @!P3 LEA.HI.X.SX32 R90, R91, R90, 0x1, P4 ;  /* 0x0000005a5b5ab211 */ /* 0x000fe400020f0eff */
[----:B------:R-:W-:Y:S02]  /*36d0*/  ISETP.GE.OR P4, PT, R84, R13, P1 ;  /* 0x0000000d5400720c */ /* 0x000fe40000f86670 */
[----:B0-----:R-:W-:-:S11]  /*36e0*/  @!P3 LEA R88, P5, R86, R14, 0x1 ;  /* 0x0000000e5658b211 */ /* 0x001fd600078a08ff */
[----:B------:R-:W-:Y:S02]  /*36f0*/  @!P4 SHF.L.U32 R14, R11, 0x1, RZ ;  /* 0x000000010b0ec819 */ /* 0x000fe400000006ff */
[----:B------:R-:W-:Y:S02]  /*3700*/  @!P3 LEA.HI.X R89, R86, R15, R90, 0x1, P5 ;  /* 0x0000000f5659b211 */ /* 0x000fe400028f0c5a */
[----:B------:R-:W-:Y:S02]  /*3710*/  @!P4 LOP3.LUT R86, R14, 0x6, RZ, 0xc0, !PT ;  /* 0x000000060e56c812 */ /* 0x000fe400078ec0ff */
[----:B------:R-:W0:Y:S01]  /*3720*/  @!P4 LDC.64 R14, c[0x0][0x3b8] ;  /* 0x0000ee00ff0ecb82 */ /* 0x000e220000000a00 */
[----:B------:R-:W-:Y:S01]  /*3730*/  IMAD.IADD R93, R93, 0x1, R12 ;  /* 0x000000015d5d7824 */ /* 0x000fe200078e020c */
[----:B------:R0:W4:Y:S01]  /*3740*/  @!P3 LDG.E R26, desc[UR36][R88.64] ;  /* 0x00000024581ab981 */ /* 0x000122000c1e1900 */
[----:B------:R-:W-:Y:S01]  /*3750*/  @!P4 IMAD R91, R3, R12, R86 ;  /* 0x0000000c035bc224 */ /* 0x000fe200078e0256 */
[----:B------:R-:W-:-:S02]  /*3760*/  @!P4 SHF.R.S32.HI R90, RZ, 0x1f, R84 ;  /* 0x0000001fff5ac819 */ /* 0x000fc40000011454 */
[----:B------:R-:W-:Y:S02]  /*3770*/  SEL R27, R27, RZ, P2 ;  /* 0x000000ff1b1b7207 */ /* 0x000fe40001000000 */
        /* <DEDUP_REMOVED lines=10> */
[----:B------:R-:W-:Y:S02]  /*3820*/  LEA R93, R12, R93, 0x1 ;  /* 0x0000005d0c5d7211 */ /* 0x000fe400078e08ff */
        /* <DEDUP_REMOVED lines=96> */
[----:B------:R-:W-:Y:S01]  /*3e30*/  IMAD R93, R12, 0x2, R93 ;  /* 0x000000020c5d7824 */ /* 0x000fe200078e025d */
        /* <DEDUP_REMOVED lines=190> */
[----:B0-----:R-:W-:-:S04]  /*4a20*/  @!P3 LEA R88, P5, R86, R14, 0x1 ;  /* 0x0000000e5658b211 */ /* 0x001fc800078a08ff */
[----:B------:R-:W-:-:S07]  /*4a30*/  @!P3 LEA.HI.X R89, R86, R15, R90, 0x1, P5 ;  /* 0x0000000f5659b211 */ /* 0x000fce00028f0c5a */
[----:B------:R-:W0:Y:S01]  /*4a40*/  @!P4 LDC.64 R14, c[0x0][0x3b8] ;  /* 0x0000ee00ff0ecb82 */ /* 0x000e220000000a00 */
[----:B------:R-:W-:Y:S01]  /*4a50*/  @!P4 IMAD.SHL.U32 R90, R11, 0x2, RZ ;  /* 0x000000020b5ac824 */ /* 0x000fe200078e00ff */
[----:B------:R-:W-:Y:S01]  /*4a60*/  IADD3 R86, PT, PT, R93, R12, RZ ;  /* 0x0000000c5d567210 */ /* 0x000fe20007ffe0ff */
[----:B------:R0:W4:Y:S01]  /*4a70*/  @!P3 LDG.E R49, desc[UR36][R88.64] ;  /* 0x000000245831b981 */ /* 0x000122000c1e1900 */
[----:B------:R-:W-:Y:S02]  /*4a80*/  SEL R48, R48, RZ, P2 ;  /* 0x000000ff30307207 */ /* 0x000fe40001000000 */
[----:B------:R-:W-:Y:S02]  /*4a90*/  @!P4 LOP3.LUT R90, R90, 0x6, RZ, 0xc0, !PT ;  /* 0x000000065a5ac812 */ /* 0x000fe400078ec0ff */
[----:B------:R-:W-:-:S03]  /*4aa0*/  SHF.L.U32 R86, R86, 0x3, RZ ;  /* 0x0000000356567819 */ /* 0x000fc600000006ff */
[----:B------:R-:W-:Y:S01]  /*4ab0*/  @!P4 IMAD R90, R3, R12, R90 ;  /* 0x0000000c035ac224 */ /* 0x000fe200078e025a */
[----:B------:R-:W-:Y:S02]  /*4ac0*/  ISETP.GE.OR P1, PT, R86, R13, P1 ;  /* 0x0000000d5600720c */ /* 0x000fe40000f26670 */
[----:B------:R-:W-:Y:S02]  /*4ad0*/  @!P4 SHF.R.S32.HI R13, RZ, 0x1f, R84 ;  /* 0x0000001fff0dc819 */ /* 0x000fe40000011454 */
[----:B------:R-:W-:-:S04]  /*4ae0*/  @!P4 IADD3 R84, P3, PT, R90, R84, RZ ;  /* 0x000000545a54c210 */ /* 0x000fc80007f7e0ff */
[----:B------:R-:W-:Y:S02]  /*4af0*/  @!P4 LEA.HI.X.SX32 R13, R90, R13, 0x1, P3 ;  /* 0x0000000d5a0dc211 */ /* 0x000fe400018f0eff */
[----:B0-----:R-:W-:-:S04]  /*4b00*/  @!P4 LEA R88, P3, R84, R14, 0x1 ;  /* 0x0000000e5458c211 */ /* 0x001fc800078608ff */
[----:B------:R-:W-:Y:S01]  /*4b10*/  @!P4 LEA.HI.X R89, R84, R15, R13, 0x1, P3 ;  /* 0x0000000f5459c211 */ /* 0x000fe200018f0c0d */
[----:B------:R-:W-:Y:S01]  /*4b20*/  @!P1 IMAD.SHL.U32 R13, R11, 0x2, RZ ;  /* 0x000000020b0d9824 */ /* 0x000fe200078e00ff */
[----:B------:R-:W0:Y:S03]  /*4b30*/  @!P1 LDC.64 R14, c[0x0][0x3b8] ;  /* 0x0000ee00ff0e9b82 */ /* 0x000e260000000a00 */
[----:B------:R-:W4:Y:S01]  /*4b40*/  @!P4 LDG.E R48, desc[UR36][R88.64] ;  /* 0x000000245830c981 */ /* 0x000f22000c1e1900 */
[----:B------:R-:W-:-:S05]  /*4b50*/  @!P1 LOP3.LUT R13, R13, 0x6, RZ, 0xc0, !PT ;  /* 0x000000060d0d9812 */ /* 0x000fca00078ec0ff */
[----:B------:R-:W-:Y:S01]  /*4b60*/  @!P1 IMAD R13, R3, R12, R13 ;  /* 0x0000000c030d9224 */ /* 0x000fe200078e020d */
[----:B------:R-:W-:-:S04]  /*4b70*/  @!P1 SHF.R.S32.HI R12, RZ, 0x1f, R86 ;  /* 0x0000001fff0c9819 */ /* 0x000fc80000011456 */
[----:B------:R-:W-:-:S04]  /*4b80*/  @!P1 IADD3 R86, P3, PT, R13, R86, RZ ;  /* 0x000000560d569210 */ /* 0x000fc80007f7e0ff */
[----:B------:R-:W-:Y:S02]  /*4b90*/  @!P1 LEA.HI.X.SX32 R12, R13, R12, 0x1, P3 ;  /* 0x0000000c0d0c9211 */ /* 0x000fe400018f0eff */
[----:B------:R-:W-:Y:S02]  /*4ba0*/  SEL R47, R47, RZ, P2 ;  /* 0x000000ff2f2f7207 */ /* 0x000fe40001000000 */
[----:B0-----:R-:W-:-:S04]  /*4bb0*/  @!P1 LEA R14, P3, R86, R14, 0x1 ;  /* 0x0000000e560e9211 */ /* 0x001fc800078608ff */
[----:B------:R-:W-:Y:S02]  /*4bc0*/  @!P1 LEA.HI.X R15, R86, R15, R12, 0x1, P3 ;  /* 0x0000000f560f9211 */ /* 0x000fe400018f0c0c */
[----:B------:R-:W4:Y:S04]  /*4bd0*/  @P0 LDG.E.U8 R12, desc[UR36][R6.64] ;  /* 0x00000024060c0981 */ /* 0x000f28000c1e1100 */
[----:B------:R0:W4:Y:S01]  /*4be0*/  @!P1 LDG.E R47, desc[UR36][R14.64] ;  /* 0x000000240e2f9981 */ /* 0x000122000c1e1900 */
[----:B--2---:R-:W-:-:S04]  /*4bf0*/  HMUL2 R13, R80, R9 ;  /* 0x00000009500d7232 */ /* 0x004fc80000000000 */
[----:B---3--:R-:W-:-:S04]  /*4c00*/  HFMA2 R13, R87, R24, R13 ;  /* 0x00000018570d7231 */ /* 0x008fc8000000000d */
[----:B------:R-:W-:-:S04]  /*4c10*/  HFMA2 R13, R85, R10, R13 ;  /* 0x0000000a550d7231 */ /* 0x000fc8000000000d */
[----:B----4-:R-:W-:-:S04]  /*4c20*/  HFMA2 R13, R78, R25, R13 ;  /* 0x000000194e0d7231 */ /* 0x010fc8000000000d */
        /* <DEDUP_REMOVED lines=25> */
[----:B------:R-:W-:Y:S01]  /*4dc0*/  HFMA2 R15, R54, R49, R15 ;  /* 0x00000031360f7231 */ /* 0x000fe2000000000f */
[----:B------:R-:W-:Y:S01]  /*4dd0*/  UMOV UR4, 0xffffffff ;  /* 0xffffffff00047882 */ /* 0x000fe20000000000 */
[----:B------:R-:W-:Y:S02]  /*4de0*/  LOP3.LUT P1, RZ, R11, 0x3, RZ, 0xc0, !PT ;  /* 0x000000030bff7812 */ /* 0x000fe4000782c0ff */
[----:B------:R-:W-:Y:S01]  /*4df0*/  HFMA2 R15, R55, R48, R15 ;  /* 0x00000030370f7231 */ /* 0x000fe2000000000f */
[----:B------:R-:W-:-:S03]  /*4e00*/  ISETP.NE.AND P2, PT, R12, RZ, P0 ;  /* 0x000000ff0c00720c */ /* 0x000fc60000745270 */
        /* <DEDUP_REMOVED lines=8> */
.L_x_4482:
        /* <DEDUP_REMOVED lines=13> */
[----:B0-----:R-:W-:-:S04]  /*4f60*/  @P3 IMAD.WIDE R12, R8, 0x2, R12 ;  /* 0x00000002080c3825 */ /* 0x001fc800078e020c */
[----:B-1----:R-:W-:Y:S02]  /*4f70*/  @P1 IMAD.WIDE.U32 R14, R89, 0x2, R14 ;  /* 0x00000002590e1825 */ /* 0x002fe400078e000e */
[----:B------:R-:W3:Y:S01]  /*4f80*/  @P3 LDG.E.U16 R12, desc[UR36][R12.64] ;  /* 0x000000240c0c3981 */ /* 0x000ee2000c1e1500 */
[----:B------:R-:W2:Y:S03]  /*4f90*/  @P1 LDC R89, c[0x0][0x430] ;  /* 0x00010c00ff591b82 */ /* 0x000ea60000000800 */
[----:B------:R-:W4:Y:S01]  /*4fa0*/  @P1 LDG.E.U16 R14, desc[UR36][R14.64] ;  /* 0x000000240e0e1981 */ /* 0x000f22000c1e1500 */
[----:B--2---:R-:W-:-:S04]  /*4fb0*/  @P1 IADD3 R84, PT, PT, R89, R84, RZ ;  /* 0x0000005459541210 */ /* 0x004fc80007ffe0ff */
[----:B------:R-:W-:-:S04]  /*4fc0*/  @P1 ISETP.GE.AND P4, PT, R53, R84, PT ;  /* 0x000000543500120c */ /* 0x000fc80003f86270 */
[----:B-----5:R-:W-:-:S04]  /*4fd0*/  @P1 SEL R86, R23, RZ, !P4 ;  /* 0x000000ff17561207 */ /* 0x020fc80006000000 */
[----:B------:R-:W-:-:S04]  /*4fe0*/  @P1 IADD3 R86, PT, PT, R53, R86, -R16 ;  /* 0x0000005635561210 */ /* 0x000fc80007ffe810 */
[----:B------:R-:W-:Y:S01]  /*4ff0*/  @P1 I2FP.F32.S32 R86, R86 ;  /* 0x0000005600561245 */ /* 0x000fe20000201400 */
[----:B---3--:R-:W-:Y:S02]  /*5000*/  @P3 HADD2.F32 R84, -RZ, R12.H0_H0 ;  /* 0x2000000cff543230 */ /* 0x008fe40000004100 */
[----:B----4-:R-:W-:-:S03]  /*5010*/  @P1 HADD2.F32 R12, -RZ, R14.H0_H0 ;  /* 0x2000000eff0c1230 */ /* 0x010fc60000004100 */
[----:B------:R-:W-:-:S04]  /*5020*/  @P3 FADD.FTZ R11, R11, R84 ;  /* 0x000000540b0b3221 */ /* 0x000fc80000010000 */
[----:B------:R-:W-:-:S05]  /*5030*/  @P1 FFMA.FTZ R11, R86, R12, R11 ;  /* 0x0000000c560b1223 */ /* 0x000fca000001000b */
[----:B------:R1:W-:Y:S01]  /*5040*/  STS [R51], R11 ;  /* 0x0000000b33007388 */ /* 0x0003e20000000800 */
[----:B------:R-:W-:-:S07]  /*5050*/  @!P2 FMNMX.FTZ R82, R82, R11, !PT ;  /* 0x0000000b5252a209 */ /* 0x000fce0007810000 */
.L_x_4416:
[----:B------:R-:W-:Y:S05]  /*5060*/  BSYNC.RECONVERGENT B1 ;  /* 0x0000000000017941 */ /* 0x000fea0003800200 */
.L_x_4415:
[----:B-1----:R-:W-:Y:S01]  /*5070*/  VIADD R11, R0, 0x7 ;  /* 0x00000007000b7836 */ /* 0x002fe20000000000 */
[----:B------:R-:W-:Y:S01]  /*5080*/  IADD3 R53, PT, PT, R53, 0x10, RZ ;  /* 0x0000001035357810 */ /* 0x000fe20007ffe0ff */
[----:B------:R-:W-:Y:S01]  /*5090*/  VIADD R8, R8, 0x10 ;  /* 0x0000001008087836 */ /* 0x000fe20000000000 */
[----:B------:R-:W-:Y:S02]  /*50a0*/  IADD3 R6, P2, PT, R6, 0x10, RZ ;  /* 0x0000001006067810 */ /* 0x000fe40007f5e0ff */
[----:B------:R-:W-:Y:S02]  /*50b0*/  SHF.R.S32.HI R12, RZ, 0x1f, R11 ;  /* 0x0000001fff0c7819 */ /* 0x000fe4000001140b */
[----:B------:R-:W-:Y:S02]  /*50c0*/  IADD3 R51, PT, PT, R51, 0x40, RZ ;  /* 0x0000004033337810 */ /* 0x000fe40007ffe0ff */
[----:B------:R-:W-:Y:S02]  /*50d0*/  LEA.HI R12, R12, R11, RZ, 0x3 ;  /* 0x0000000b0c0c7211 */ /* 0x000fe400078f18ff */
[----:B------:R-:W-:-:S02]  /*50e0*/  IADD3.X R7, PT, PT, RZ, R7, RZ, P2, !PT ;  /* 0x00000007ff077210 */ /* 0x000fc400017fe4ff */
[----:B------:R-:W-:-:S05]  /*50f0*/  LOP3.LUT R12, R12, 0xfffffff8, RZ, 0xc0, !PT ;  /* 0xfffffff80c0c7812 */ /* 0x000fca00078ec0ff */
[----:B------:R-:W-:-:S05]  /*5100*/  IMAD.IADD R12, R19, 0x1, R12 ;  /* 0x00000001130c7824 */ /* 0x000fca00078e020c */
[----:B------:R-:W-:-:S13]  /*5110*/  ISETP.GE.AND P1, PT, R53, R12, PT ;  /* 0x0000000c3500720c */ /* 0x000fda0003f26270 */
[----:B------:R-:W-:Y:S05]  /*5120*/  @!P1 BRA `(.L_x_4417) ;  /* 0xffffffdc00689947 */ /* 0x000fea000383ffff */
.L_x_4413:
[----:B------:R-:W-:Y:S05]  /*5130*/  BSYNC B0 ;  /* 0x0000000000007941 */ /* 0x000fea0003800000 */
.L_x_4412:
[----:B------:R-:W-:-:S03]  /*5140*/  UMOV UR4, 0xffffffff ;  /* 0xffffffff00047882 */ /* 0x000fc60000000000 */
[----:B------:R-:W-:Y:S05]  /*5150*/  BRA.DIV UR4, `(.L_x_4418) ;  /* 0x0000005204407947 */ /* 0x000fea000b800000 */
[----:B------:R-:W0:Y:S02]  /*5160*/  SHFL.BFLY PT, R14, R82, 0x10, 0x1f ;  /* 0x0e001f00520e7f89 */ /* 0x000e2400000e0000 */
[----:B0-----:R-:W-:-:S05]  /*5170*/  FMNMX.FTZ R13, R14, R82, !PT ;  /* 0x000000520e0d7209 */ /* 0x001fca0007810000 */
[----:B------:R-:W0:Y:S02]  /*5180*/  SHFL.BFLY PT, R14, R13, 0x8, 0x1f ;  /* 0x0d001f000d0e7f89 */ /* 0x000e2400000e0000 */
[----:B0-----:R-:W-:-:S05]  /*5190*/  FMNMX.FTZ R4, R13, R14, !PT ;  /* 0x0000000e0d047209 */ /* 0x001fca0007810000 */
[----:B------:R0:W1:Y:S02]  /*51a0*/  SHFL.BFLY PT, R14, R4, 0x4, 0x1f ;  /* 0x0c801f00040e7f89 */ /* 0x00006400000e0000 */
.L_x_4487:
[----:B--2---:R-:W2:Y:S01]  /*51b0*/  S2R R30, SR_TID.X ;  /* 0x00000000001e7919 */ /* 0x004ea20000002100 */
        /* <DEDUP_REMOVED lines=10> */
[----:B------:R-:W-:Y:S01]  /*5260*/  IMAD R8, R6, 0x4, R7 ;  /* 0x0000000406087824 */ /* 0x000fe200078e0207 */
[----:B------:R-:W-:Y:S01]  /*5270*/  MOV R11, 0xff7fffff ;  /* 0xff7fffff000b7802 */ /* 0x000fe20000000f00 */
[----:B0-----:R-:W-:Y:S02]  /*5280*/  IMAD.IADD R5, R19, 0x1, R30 ;  /* 0x0000000113057824 */ /* 0x001fe400078e021e */
[----:B------:R-:W-:Y:S01]  /*5290*/  BSSY.RECONVERGENT B0, `(.L_x_4419) ;  /* 0x000016f000007945 */ /* 0x000fe20003800200 */
[----:B------:R-:W-:-:S07]  /*52a0*/  IMAD.MOV.U32 R10, RZ, RZ, RZ ;  /* 0x000000ffff0a7224 */ /* 0x000fce00078e00ff */
[----:B------:R-:W0:Y:S01]  /*52b0*/  @!P0 LDS R11, [R8] ;  /* 0x00000000080b8984 */ /* 0x000e220000000800 */
[----:B------:R-:W-:-:S03]  /*52c0*/  ISETP.GT.AND P0, PT, R5, R16, PT ;  /* 0x000000100500720c */ /* 0x000fc60003f04270 */
[----:B0-----:R-:W0:Y:S02]  /*52d0*/  SHFL.BFLY PT, R4, R11, 0x1, 0x1f ;  /* 0x0c201f000b047f89 */ /* 0x001e2400000e0000 */
[----:B0-----:R-:W-:Y:S02]  /*52e0*/  FMNMX.FTZ R9, R4, R11, !PT ;  /* 0x0000000b04097209 */ /* 0x001fe40007810000 */
[----:B------:R-:W-:-:S04]  /*52f0*/  IADD3 R4, PT, PT, R16, 0x1, RZ ;  /* 0x0000000110047810 */ /* 0x000fc80007ffe0ff */
[----:B------:R-:W0:Y:S02]  /*5300*/  SHFL.IDX PT, R9, R9, RZ, 0x1f ;  /* 0x00001fff09097589 */ /* 0x000e2400000e0000 */
        /* <DEDUP_REMOVED lines=23> */
.L_x_4424:
        /* <DEDUP_REMOVED lines=11> */
.L_x_4423:
[----:B------:R-:W-:Y:S05]  /*5530*/  BSYNC.RECONVERGENT B1 ;  /* 0x0000000000017941 */ /* 0x000fea0003800200 */
.L_x_4422:
[----:B------:R-:W-:Y:S05]  /*5540*/  @!P1 BRA `(.L_x_4420) ;  /* 0x00000014000c9947 */ /* 0x000fea0003800000 */
[----:B------:R-:W-:Y:S01]  /*5550*/  IMAD.SHL.U32 R12, R19, 0x4, RZ ;  /* 0x00000004130c7824 */ /* 0x000fe200078e00ff */
[----:B------:R-:W-:-:S04]  /*5560*/  IADD3 R15, PT, PT, R15, 0x210, RZ ;  /* 0x000002100f0f7810 */ /* 0x000fc80007ffe0ff */
[----:B------:R-:W-:Y:S02]  /*5570*/  LEA R15, R20, R15, 0x18 ;  /* 0x0000000f140f7211 */ /* 0x000fe400078ec0ff */
[C---:B------:R-:W-:Y:S02]  /*5580*/  LEA R12, R11.reuse, -R12, 0x2 ;  /* 0x8000000c0b0c7211 */ /* 0x040fe400078e10ff */
[----:B------:R-:W-:-:S03]  /*5590*/  IADD3 R11, PT, PT, R11, 0x100, RZ ;  /* 0x000001000b0b7810 */ /* 0x000fc60007ffe0ff */
[----:B------:R-:W-:Y:S01]  /*55a0*/  IMAD.IADD R12, R15, 0x1, R12 ;  /* 0x000000010f0c7824 */ /* 0x000fe200078e020c */
[----:B------:R-:W-:-:S04]  /*55b0*/  ISETP.GT.AND P0, PT, R11, R16, PT ;  /* 0x000000100b00720c */ /* 0x000fc80003f04270 */
[----:B------:R-:W0:Y:S04]  /*55c0*/  LDS R14, [R12] ;  /* 0x000000000c0e7984 */ /* 0x000e280000000800 */
[----:B------:R-:W1:Y:S04]  /*55d0*/  LDS R20, [R12+0x100] ;  /* 0x000100000c147984 */ /* 0x000e680000000800 */
[----:B------:R-:W2:Y:S04]  /*55e0*/  LDS R22, [R12+0x200] ;  /* 0x000200000c167984 */ /* 0x000ea80000000800 */
        /* <DEDUP_REMOVED lines=12> */
[----:B0-----:R4:W-:Y:S01]  /*56b0*/  STS [R12], R13 ;  /* 0x0000000d0c007388 */ /* 0x0019e20000000800 */
[----:B------:R-:W-:-:S06]  /*56c0*/  FADD.FTZ R10, R10, R13 ;  /* 0x0000000d0a0a7221 */ /* 0x000fcc0000010000 */
[----:B-----5:R-:W0:Y:S01]  /*56d0*/  MUFU.EX2 R23, R24 ;  /* 0x0000001800177308 */ /* 0x020e220000000800 */
[----:B-1----:R4:W-:Y:S01]  /*56e0*/  STS [R12+0x100], R15 ;  /* 0x0001000f0c007388 */ /* 0x0029e20000000800 */
[----:B------:R-:W-:-:S03]  /*56f0*/  FADD.FTZ R10, R10, R15 ;  /* 0x0000000f0a0a7221 */ /* 0x000fc60000010000 */
[----:B--2---:R4:W-:Y:S01]  /*5700*/  STS [R12+0x200], R21 ;  /* 0x000200150c007388 */ /* 0x0049e20000000800 */
[----:B------:R-:W-:-:S03]  /*5710*/  FADD.FTZ R10, R10, R21 ;  /* 0x000000150a0a7221 */ /* 0x000fc60000010000 */
[----:B0-----:R4:W-:Y:S01]  /*5720*/  STS [R12+0x300], R23 ;  /* 0x000300170c007388 */ /* 0x0019e20000000800 */
[----:B------:R-:W-:Y:S01]  /*5730*/  FADD.FTZ R10, R10, R23 ;  /* 0x000000170a0a7221 */ /* 0x000fe20000010000 */
[----:B------:R-:W-:Y:S06]  /*5740*/  @P0 BRA `(.L_x_4420) ;  /* 0x00000010008c0947 */ /* 0x000fec0003800000 */
[----:B----4-:R-:W-:Y:S01]  /*5750*/  IMAD.MOV.U32 R13, RZ, RZ, R11 ;  /* 0x000000ffff0d7224 */ /* 0x010fe200078e000b */
[----:B------:R-:W-:Y:S01]  /*5760*/  BSSY.RECONVERGENT B1, `(.L_x_4425) ;  /* 0x000006c000017945 */ /* 0x000fe20003800200 */
[----:B------:R-:W-:-:S03]  /*5770*/  PLOP3.LUT P0, PT, PT, PT, PT, 0x80, 0x8 ;  /* 0x000000000008781c */ /* 0x000fc60003f0f070 */
[----:B------:R-:W-:-:S04]  /*5780*/  IADD3 R11, PT, PT, -R13, R16, RZ ;  /* 0x000000100d0b7210 */ /* 0x000fc80007ffe1ff */
[----:B------:R-:W-:Y:S01]  /*5790*/  ISETP.GT.AND P1, PT, R11, 0x2ff, PT ;  /* 0x000002ff0b00780c */ /* 0x000fe20003f24270 */
[----:B------:R-:W-:-:S12]  /*57a0*/  VIADD R11, R12, 0x600 ;  /* 0x000006000c0b7836 */ /* 0x000fd80000000000 */
[----:B------:R-:W-:Y:S05]  /*57b0*/  @!P1 BRA `(.L_x_4426) ;  /* 0x0000000400989947 */ /* 0x000fea0003800000 */
[----:B------:R-:W-:Y:S02]  /*57c0*/  PLOP3.LUT P0, PT, PT, PT, PT, 0x8, 0x80 ;  /* 0x000000000080781c */ /* 0x000fe40003f0e170 */
[----:B------:R-:W-:-:S11]  /*57d0*/  IADD3 R12, PT, PT, R16, -0x2ff, RZ ;  /* 0xfffffd01100c7810 */ /* 0x000fd60007ffe0ff */
.L_x_4427:
[----:B------:R-:W0:Y:S01]  /*57e0*/  LDS R14, [R11+-0x200] ;  /* 0xfffe00000b0e7984 */ /* 0x000e220000000800 */
[----:B------:R-:W-:-:S03]  /*57f0*/  VIADD R13, R13, 0x400 ;  /* 0x000004000d0d7836 */ /* 0x000fc60000000000 */
[----:B------:R-:W1:Y:S02]  /*5800*/  LDS R20, [R11+-0x100] ;  /* 0xffff00000b147984 */ /* 0x000e640000000800 */
[----:B------:R-:W-:Y:S02]  /*5810*/  ISETP.GE.AND P1, PT, R13, R12, PT ;  /* 0x0000000c0d00720c */ /* 0x000fe40003f26270 */
[----:B------:R-:W2:Y:S04]  /*5820*/  LDS R22, [R11] ;  /* 0x000000000b167984 */ /* 0x000ea80000000800 */
[----:B------:R-:W4:Y:S04]  /*5830*/  LDS R24, [R11+0x100] ;  /* 0x000100000b187984 */ /* 0x000f280000000800 */
[----:B------:R-:W5:Y:S04]  /*5840*/  LDS R26, [R11+0x200] ;  /* 0x000200000b1a7984 */ /* 0x000f680000000800 */
[----:B------:R-:W5:Y:S04]  /*5850*/  LDS R28, [R11+0x300] ;  /* 0x000300000b1c7984 */ /* 0x000f680000000800 */
[----:B---3--:R-:W3:Y:S04]  /*5860*/  LDS R32, [R11+0x400] ;  /* 0x000400000b207984 */ /* 0x008ee80000000800 */
[----:B------:R-:W3:Y:S04]  /*5870*/  LDS R34, [R11+0x500] ;  /* 0x000500000b227984 */ /* 0x000ee80000000800 */
        /* <DEDUP_REMOVED lines=21> */
[C---:B---3--:R-:W-:Y:S02]  /*59d0*/  FADD.FTZ R32, -R9.reuse, R32 ;  /* 0x0000002009207221 */ /* 0x048fe40000010100 */
[----:B------:R-:W-:Y:S02]  /*59e0*/  FMUL.FTZ R28, R28, 1.4426950216293334961 ;  /* 0x3fb8aa3b1c1c7820 */ /* 0x000fe40000410000 */
[----:B------:R-:W3:Y:S01]  /*59f0*/  MUFU.EX2 R22, R22 ;  /* 0x0000001600167308 */ /* 0x000ee20000000800 */
        /* <DEDUP_REMOVED lines=14> */
[----:B---3--:R-:W-:Y:S01]  /*5ae0*/  FADD.FTZ R10, R10, R22 ;  /* 0x000000160a0a7221 */ /* 0x008fe20000010000 */
[----:B------:R-:W-:Y:S01]  /*5af0*/  FMUL.FTZ R40, R40, 1.4426950216293334961 ;  /* 0x3fb8aa3b28287820 */ /* 0x000fe20000410000 */
[C---:B-1----:R-:W-:Y:S01]  /*5b00*/  FADD.FTZ R42, -R9.reuse, R42 ;  /* 0x0000002a092a7221 */ /* 0x042fe20000010100 */
[----:B------:R-:W-:Y:S03]  /*5b10*/  STS [R11], R22 ;  /* 0x000000160b007388 */ /* 0x000fe60000000800 */
[----:B------:R-:W-:Y:S01]  /*5b20*/  FMUL.FTZ R42, R42, 1.4426950216293334961 ;  /* 0x3fb8aa3b2a2a7820 */ /* 0x000fe20000410000 */
[----:B------:R-:W1:Y:S01]  /*5b30*/  MUFU.EX2 R28, R28 ;  /* 0x0000001c001c7308 */ /* 0x000e620000000800 */
[----:B--2---:R-:W-:Y:S01]  /*5b40*/  FADD.FTZ R10, R10, R24 ;  /* 0x000000180a0a7221 */ /* 0x004fe20000010000 */
[C---:B------:R-:W-:Y:S01]  /*5b50*/  FADD.FTZ R44, -R9.reuse, R44 ;  /* 0x0000002c092c7221 */ /* 0x040fe20000010100 */
[C---:B----4-:R-:W-:Y:S01]  /*5b60*/  FADD.FTZ R46, -R9.reuse, R46 ;  /* 0x0000002e092e7221 */ /* 0x050fe20000010100 */
        /* <DEDUP_REMOVED lines=43> */
.L_x_4426:
[----:B------:R-:W-:Y:S05]  /*5e20*/  BSYNC.RECONVERGENT B1 ;  /* 0x0000000000017941 */ /* 0x000fea0003800200 */
.L_x_4425:
        /* <DEDUP_REMOVED lines=55> */
.L_x_4429:
[----:B------:R-:W-:Y:S05]  /*61a0*/  BSYNC.RECONVERGENT B1 ;  /* 0x0000000000017941 */ /* 0x000fea0003800200 */
.L_x_4428:
        /* <DEDUP_REMOVED lines=27> */
.L_x_4421:
        /* <DEDUP_REMOVED lines=8> */
[----:B------:R-:W-:Y:S01]  /*63e0*/  ISETP.NE.AND P1, PT, R11, 0xc0, PT ;  /* 0x000000c00b00780c */ /* 0x000fe20003f25270 */
[----:B------:R-:W-:Y:S02]  /*63f0*/  IMAD.MOV.U32 R11, RZ, RZ, R5 ;  /* 0x000000ffff0b7224 */ /* 0x000fe400078e0005 */
[----:B-1----:R-:W-:-:S02]  /*6400*/  IMAD R24, R10, UR4, RZ ;  /* 0x000000040a187c24 */ /* 0x002fc4000f8e02ff */
[----:B------:R-:W-:-:S03]  /*6410*/  HFMA2 R10, -RZ, RZ, 0, 0 ;  /* 0x00000000ff0a7431 */ /* 0x000fc600000001ff */
[----:B------:R-:W-:-:S05]  /*6420*/  SHF.R.S32.HI R26, RZ, 0x1f, R24 ;  /* 0x0000001fff1a7819 */ /* 0x000fca0000011418 */
        /* <DEDUP_REMOVED lines=11> */
.L_x_4432:
        /* <DEDUP_REMOVED lines=17> */
.L_x_4431:
[----:B------:R-:W-:Y:S05]  /*65f0*/  BSYNC.RECONVERGENT B1 ;  /* 0x0000000000017941 */ /* 0x000fea0003800200 */
.L_x_4430:
        /* <DEDUP_REMOVED lines=13> */
.L_x_4433:
[----:B------:R-:W-:-:S05]  /*66d0*/  IMAD.MOV.U32 R12, RZ, RZ, R20 ;  /* 0x000000ffff0c7224 */ /* 0x000fca00078e0014 */
[----:B------:R-:W2:Y:S04]  /*66e0*/  LDG.E.U8 R20, desc[UR36][R12.64+-0x80] ;  /* 0xffff80240c147981 */ /* 0x000ea8000c1e1100 */
[----:B------:R-:W4:Y:S04]  /*66f0*/  LDG.E.U8 R15, desc[UR36][R12.64+-0x40] ;  /* 0xffffc0240c0f7981 */ /* 0x000f28000c1e1100 */
[----:B------:R-:W3:Y:S04]  /*6700*/  LDG.E.U8 R21, desc[UR36][R12.64] ;  /* 0x000000240c157981 */ /* 0x000ee8000c1e1100 */
[----:B-----5:R-:W3:Y:S01]  /*6710*/  LDG.E.U8 R23, desc[UR36][R12.64+0x40] ;  /* 0x000040240c177981 */ /* 0x020ee2000c1e1100 */
[----:B------:R-:W-:Y:S01]  /*6720*/  IMAD.MOV.U32 R25, RZ, RZ, RZ ;  /* 0x000000ffff197224 */ /* 0x000fe200078e00ff */
[----:B------:R-:W-:-:S02]  /*6730*/  IADD3 R11, PT, PT, R11, 0x100, RZ ;  /* 0x000001000b0b7810 */ /* 0x000fc40007ffe0ff */
[----:B--2---:R-:W-:Y:S02]  /*6740*/  ISETP.NE.AND P0, PT, R20, RZ, PT ;  /* 0x000000ff1400720c */ /* 0x004fe40003f05270 */
[----:B----4-:R-:W-:Y:S01]  /*6750*/  ISETP.NE.AND P1, PT, R15, RZ, PT ;  /* 0x000000ff0f00720c */ /* 0x010fe20003f25270 */
[----:B------:R-:W-:Y:S01]  /*6760*/  HFMA2 R15, -RZ, RZ, 0, 0 ;  /* 0x00000000ff0f7431 */ /* 0x000fe200000001ff */
[----:B---3--:R-:W-:Y:S01]  /*6770*/  ISETP.NE.AND P2, PT, R21, RZ, PT ;  /* 0x000000ff1500720c */ /* 0x008fe20003f45270 */
[----:B------:R-:W-:Y:S01]  /*6780*/  IMAD.MOV.U32 R21, RZ, RZ, RZ ;  /* 0x000000ffff157224 */ /* 0x000fe200078e00ff */
[----:B------:R-:W-:-:S07]  /*6790*/  ISETP.NE.AND P3, PT, R23, RZ, PT ;  /* 0x000000ff1700720c */ /* 0x000fce0003f65270 */
        /* <DEDUP_REMOVED lines=11> */
[----:B------:R-:W-:Y:S01]  /*6850*/  ISETP.GT.AND P0, PT, R11, R16, PT ;  /* 0x000000100b00720c */ /* 0x000fe20003f04270 */
        /* <DEDUP_REMOVED lines=18> */
.L_x_4420:
[----:B------:R-:W-:Y:S05]  /*6980*/  BSYNC.RECONVERGENT B0 ;  /* 0x0000000000007941 */ /* 0x000fea0003800200 */
.L_x_4419:
[----:B0-----:R-:W0:Y:S01]  /*6990*/  SHFL.BFLY PT, R9, R10, 0x10, 0x1f ;  /* 0x0e001f000a097f89 */ /* 0x001e2200000e0000 */
[C---:B------:R-:W-:Y:S01]  /*69a0*/  ISETP.NE.AND P0, PT, R6.reuse, RZ, PT ;  /* 0x000000ff0600720c */ /* 0x040fe20003f05270 */
[----:B------:R-:W1:Y:S01]  /*69b0*/  LDCU UR4, c[0x0][0x40c] ;  /* 0x00008180ff0477ac */ /* 0x000e620008000800 */
[----:B------:R-:W-:Y:S01]  /*69c0*/  SHF.R.U32.HI R42, RZ, 0x5, R30 ;  /* 0x00000005ff2a7819 */ /* 0x000fe2000001161e */
[----:B------:R-:W2:Y:S01]  /*69d0*/  S2R R43, SR_CTAID.X ;  /* 0x00000000002b7919 */ /* 0x000ea20000002500 */
[----:B------:R-:W-:Y:S01]  /*69e0*/  ISETP.GT.U32.AND P1, PT, R6, 0x1, PT ;  /* 0x000000010600780c */ /* 0x000fe20003f24070 */
[----:B------:R-:W1:Y:S01]  /*69f0*/  LDCU UR5, c[0x0][0x3f4] ;  /* 0x00007e80ff0577ac */ /* 0x000e620008000800 */
[----:B------:R-:W2:Y:S01]  /*6a00*/  S2UR UR6, SR_CTAID.Y ;  /* 0x00000000000679c3 */ /* 0x000ea20000002600 */
[----:B------:R-:W3:Y:S06]  /*6a10*/  LDCU.U8 UR7, c[0x0][0x48c] ;  /* 0x00009180ff0777ac */ /* 0x000eec0008000000 */
[----:B------:R-:W-:-:S02]  /*6a20*/  @!P0 IMAD R6, R42, 0x4, R7 ;  /* 0x000000042a068824 */ /* 0x000fc400078e0207 */
[----:B0-----:R-:W-:Y:S01]  /*6a30*/  FADD.FTZ R9, R9, R10 ;  /* 0x0000000a09097221 */ /* 0x001fe20000010000 */
[----:B-1----:R-:W-:-:S04]  /*6a40*/  UISETP.LT.AND UP0, UPT, UR5, UR4, UPT ;  /* 0x000000040500728c */ /* 0x002fc8000bf01270 */
[----:B----4-:R-:W0:Y:S01]  /*6a50*/  SHFL.BFLY PT, R12, R9, 0x8, 0x1f ;  /* 0x0d001f00090c7f89 */ /* 0x010e2200000e0000 */
        /* <DEDUP_REMOVED lines=8> */
[----:B0-----:R-:W-:Y:S02]  /*6ae0*/  FADD.FTZ R11, R12, R11 ;  /* 0x0000000b0c0b7221 */ /* 0x001fe40000010000 */
[----:B------:R-:W2:Y:S03]  /*6af0*/  LDC R12, c[0x0][0x3f8] ;  /* 0x0000fe00ff0c7b82 */ /* 0x000ea60000000800 */
[----:B------:R-:W0:Y:S01]  /*6b00*/  SHFL.BFLY PT, R14, R11, 0x2, 0x1f ;  /* 0x0c401f000b0e7f89 */ /* 0x000e2200000e0000 */
[----:B--2---:R-:W-:Y:S02]  /*6b10*/  IMAD R31, R12, UR6, R43 ;  /* 0x000000060c1f7c24 */ /* 0x004fe4000f8e022b */
[----:B0-----:R-:W-:-:S05]  /*6b20*/  FADD.FTZ R14, R11, R14 ;  /* 0x0000000e0b0e7221 */ /* 0x001fca0000010000 */
[----:B------:R-:W0:Y:S02]  /*6b30*/  SHFL.BFLY PT, R13, R14, 0x1, 0x1f ;  /* 0x0c201f000e0d7f89 */ /* 0x000e2400000e0000 */
[----:B0-----:R-:W-:-:S05]  /*6b40*/  FADD.FTZ R13, R14, R13 ;  /* 0x0000000d0e0d7221 */ /* 0x001fca0000010000 */
[----:B------:R0:W-:Y:S01]  /*6b50*/  @!P0 STS [R6+0x8], R13 ;  /* 0x0000080d06008388 */ /* 0x0001e20000000800 */
[----:B------:R-:W-:Y:S01]  /*6b60*/  BAR.SYNC.DEFER_BLOCKING 0x0 ;  /* 0x0000000000007b1d */ /* 0x000fe20000010000 */
[----:B---3--:R-:W-:Y:S02]  /*6b70*/  ISETP.NE.AND P0, PT, RZ, UR7, PT ;  /* 0x00000007ff007c0c */ /* 0x008fe4000bf05270 */
[----:B0-----:R-:W-:-:S03]  /*6b80*/  CS2R R6, SRZ ;  /* 0x0000000000067805 */ /* 0x001fc6000001ff00 */
[----:B------:R-:W0:Y:S01]  /*6b90*/  @!P1 LDS R13, [R8+0x8] ;  /* 0x00000800080d9984 */ /* 0x000e220000000800 */
[----:B------:R-:W-:-:S03]  /*6ba0*/  ISETP.GT.AND P1, PT, R5, R16, PT ;  /* 0x000000100500720c */ /* 0x000fc60003f24270 */
[----:B0-----:R-:W0:Y:S02]  /*6bb0*/  SHFL.BFLY PT, R10, R13, 0x1, 0x1f ;  /* 0x0c201f000d0a7f89 */ /* 0x001e2400000e0000 */
[----:B0-----:R-:W-:-:S06]  /*6bc0*/  FADD.FTZ R10, R10, R13 ;  /* 0x0000000d0a0a7221 */ /* 0x001fcc0000010000 */
[----:B------:R-:W0:Y:S02]  /*6bd0*/  SHFL.IDX PT, R10, R10, RZ, 0x1f ;  /* 0x00001fff0a0a7589 */ /* 0x000e2400000e0000 */
[----:B0-----:R-:W-:-:S04]  /*6be0*/  FADD.FTZ R8, R10, 9.9999999747524270788e-07 ;  /* 0x358637bd0a087421 */ /* 0x001fc80000010000 */
[----:B------:R0:W1:Y:S01]  /*6bf0*/  MUFU.RCP R15, R8 ;  /* 0x00000008000f7308 */ /* 0x0000620000001000 */
[----:B------:R-:W-:Y:S05]  /*6c00*/  @!P0 BRA `(.L_x_4434) ;  /* 0x0000000000188947 */ /* 0x000fea0003800000 */
[----:B------:R-:W2:Y:S08]  /*6c10*/  LDC R6, c[0x0][0x488] ;  /* 0x00012200ff067b82 */ /* 0x000eb00000000800 */
[----:B------:R-:W2:Y:S08]  /*6c20*/  LDC R7, c[0x0][0x40c] ;  /* 0x00010300ff077b82 */ /* 0x000eb00000000800 */
[----:B------:R-:W3:Y:S01]  /*6c30*/  LDC R9, c[0x0][0x3f4] ;  /* 0x0000fd00ff097b82 */ /* 0x000ee20000000800 */
[----:B--2---:R-:W-:-:S04]  /*6c40*/  IMAD R6, R31, R6, R7 ;  /* 0x000000061f067224 */ /* 0x004fc800078e0207 */
[----:B---3--:R-:W-:-:S05]  /*6c50*/  IMAD R6, R6, R9, RZ ;  /* 0x0000000906067224 */ /* 0x008fca00078e02ff */
[----:B------:R-:W-:-:S07]  /*6c60*/  SHF.R.S32.HI R7, RZ, 0x1f, R6 ;  /* 0x0000001fff077819 */ /* 0x000fce0000011406 */
.L_x_4434:
        /* <DEDUP_REMOVED lines=23> */
[----:B--2---:R-:W-:-:S04]  /*6de0*/  LEA R12, P2, R13, UR8, 0x2 ;  /* 0x000000080d0c7c11 */ /* 0x004fc8000f8410ff */
[----:B------:R-:W-:Y:S01]  /*6df0*/  LEA.HI.X R13, R13, UR9, R14, 0x2, P2 ;  /* 0x000000090d0d7c11 */ /* 0x000fe200090f140e */
[----:B0-----:R-:W-:-:S06]  /*6e00*/  ULEA UR4, UR6, UR4, 0x18 ;  /* 0x0000000406047291 */ /* 0x001fcc000f8ec0ff */
[----:B------:R-:W-:Y:S02]  /*6e10*/  IADD3 R4, PT, PT, R8, UR4, RZ ;  /* 0x0000000408047c10 */ /* 0x000fe4000fffe0ff */
[----:B------:R-:W-:-:S07]  /*6e20*/  LEA R10, R30, UR4, 0x2 ;  /* 0x000000041e0a7c11 */ /* 0x000fce000f8e10ff */
.L_x_4439:
[----:B--2---:R0:W1:Y:S01]  /*6e30*/  LDS R8, [R10] ;  /* 0x000000000a087984 */ /* 0x0040620000000800 */
        /* <DEDUP_REMOVED lines=14> */
.L_x_4438:
[----:B------:R-:W-:Y:S05]  /*6f20*/  BSYNC.RECONVERGENT B1 ;  /* 0x0000000000017941 */ /* 0x000fea0003800200 */
.L_x_4437:
[----:B------:R-:W-:Y:S05]  /*6f30*/  @!P1 BRA `(.L_x_4436) ;  /* 0x0000000000d09947 */ /* 0x000fea0003800000 */
[----:B--2---:R-:W0:Y:S01]  /*6f40*/  S2R R9, SR_CgaCtaId ;  /* 0x0000000000097919 */ /* 0x004e220000008800 */
[----:B------:R-:W2:Y:S01]  /*6f50*/  LDCU.64 UR8, c[0x0][0x480] ;  /* 0x00009000ff0877ac */ /* 0x000ea20008000a00 */
        /* <DEDUP_REMOVED lines=9> */
[----:B--2---:R-:W-:-:S04]  /*6ff0*/  LEA R10, P3, R8, UR8, 0x2 ;  /* 0x00000008080a7c11 */ /* 0x004fc8000f8610ff */
[----:B------:R-:W-:Y:S02]  /*7000*/  IADD3 R10, P2, PT, R10, 0x200, RZ ;  /* 0x000002000a0a7810 */ /* 0x000fe40007f5e0ff */
[----:B------:R-:W-:-:S05]  /*7010*/  LEA.HI.X R7, R8, UR9, R7, 0x2, P3 ;  /* 0x0000000908077c11 */ /* 0x000fca00098f1407 */
[----:B------:R-:W-:Y:S01]  /*7020*/  IMAD.X R11, RZ, RZ, R7, P2 ;  /* 0x000000ffff0b7224 */ /* 0x000fe200010e0607 */
[----:B0-----:R-:W-:Y:S01]  /*7030*/  LEA R9, R9, R4, 0x18 ;  /* 0x0000000409097211 */ /* 0x001fe200078ec0ff */
[----:B------:R-:W-:-:S03]  /*7040*/  IMAD.SHL.U32 R4, R19, 0x4, RZ ;  /* 0x0000000413047824 */ /* 0x000fc600078e00ff */
[----:B------:R-:W-:Y:S02]  /*7050*/  IADD3 R8, PT, PT, R6, 0x100, R9 ;  /* 0x0000010006087810 */ /* 0x000fe40007ffe009 */
[----:B------:R-:W-:-:S04]  /*7060*/  LEA R4, R5, -R4, 0x2 ;  /* 0x8000000405047211 */ /* 0x000fc800078e10ff */
[----:B------:R-:W-:-:S07]  /*7070*/  IADD3 R4, PT, PT, R4, 0x200, R9 ;  /* 0x0000020004047810 */ /* 0x000fce0007ffe009 */
.L_x_4440:
[----:B------:R-:W1:Y:S01]  /*7080*/  LDS R6, [R4+-0x200] ;  /* 0xfffe000004067984 */ /* 0x000e620000000800 */
[----:B------:R-:W-:-:S04]  /*7090*/  IADD3 R5, PT, PT, R5, 0x100, RZ ;  /* 0x0000010005057810 */ /* 0x000fc80007ffe0ff */
[----:B------:R-:W-:Y:S01]  /*70a0*/  ISETP.GT.AND P2, PT, R5, R16, PT ;  /* 0x000000100500720c */ /* 0x000fe20003f44270 */
[----:B-1----:R-:W-:-:S05]  /*70b0*/  FMUL.FTZ R13, R6, R15 ;  /* 0x0000000f060d7220 */ /* 0x002fca0000410000 */
        /* <DEDUP_REMOVED lines=28> */
.L_x_4436:
[----:B------:R-:W-:Y:S05]  /*7280*/  BSYNC.RECONVERGENT B0 ;  /* 0x0000000000007941 */ /* 0x000fea0003800200 */
.L_x_4435:
[----:B------:R-:W3:Y:S01]  /*7290*/  LDCU.64 UR6, c[0x0][0x3b0] ;  /* 0x00007600ff0677ac */ /* 0x000ee20008000a00 */
[----:B------:R-:W-:Y:S02]  /*72a0*/  LEA.HI R4, R16, R16, RZ, 0x1 ;  /* 0x0000001010047211 */ /* 0x000fe400078f08ff */
[----:B------:R-:W-:Y:S02]  /*72b0*/  CS2R R6, SRZ ;  /* 0x0000000000067805 */ /* 0x000fe4000001ff00 */
[----:B------:R-:W-:Y:S02]  /*72c0*/  SHF.L.U32 R32, R30, 0x3, RZ ;  /* 0x000000031e207819 */ /* 0x000fe400000006ff */
[----:B------:R-:W-:Y:S02]  /*72d0*/  LOP3.LUT R45, R4, 0xfffffffe, RZ, 0xc0, !PT ;  /* 0xfffffffe042d7812 */ /* 0x000fe400078ec0ff */
[----:B------:R-:W-:-:S03]  /*72e0*/  LOP3.LUT R32, R32, 0xf8, RZ, 0xc0, !PT ;  /* 0x000000f820207812 */ /* 0x000fc600078ec0ff */
[----:B------:R-:W-:-:S05]  /*72f0*/  IMAD.IADD R45, R16, 0x1, -R45 ;  /* 0x00000001102d7824 */ /* 0x000fca00078e0a2d */
[----:B------:R-:W-:Y:S02]  /*7300*/  ISETP.NE.AND P0, PT, R42, R45, PT ;  /* 0x0000002d2a00720c */ /* 0x000fe40003f05270 */
[----:B---3--:R-:W-:Y:S02]  /*7310*/  ISETP.EQ.U32.AND P1, PT, RZ, UR6, PT ;  /* 0x00000006ff007c0c */ /* 0x008fe4000bf22070 */
[----:B------:R-:W-:-:S04]  /*7320*/  ISETP.GT.U32.OR P0, PT, R32, 0xbf, P0 ;  /* 0x000000bf2000780c */ /* 0x000fc80000704470 */
[----:B------:R-:W-:-:S13]  /*7330*/  ISETP.EQ.OR.EX P0, PT, RZ, UR7, P0, P1 ;  /* 0x00000007ff007c0c */ /* 0x000fda0008702710 */
[----:B0-2---:R-:W0:Y:S01]  /*7340*/  @!P0 LDC.64 R8, c[0x0][0x3b0] ;  /* 0x0000ec00ff088b82 */ /* 0x005e220000000a00 */
        /* <DEDUP_REMOVED lines=12> */
[----:B------:R-:W-:-:S07]  /*7410*/  CS2R R38, SRZ ;  /* 0x0000000000267805 */ /* 0x000fce000001ff00 */
[----:B0-----:R-:W-:Y:S05]  /*7420*/  @P0 BRA `(.L_x_4442) ;  /* 0x0000002400080947 */ /* 0x001fea0003800000 */
[----:B------:R-:W0:Y:S01]  /*7430*/  LDCU UR4, c[0x0][0x3f4] ;  /* 0x00007e80ff0477ac */ /* 0x000e220008000800 */
[----:B------:R-:W2:Y:S01]  /*7440*/  S2R R9, SR_CgaCtaId ;  /* 0x0000000000097919 */ /* 0x000ea20000008800 */
[----:B------:R-:W3:Y:S01]  /*7450*/  LDC.64 R28, c[0x0][0x3c0] ;  /* 0x0000f000ff1c7b82 */ /* 0x000ee20000000a00 */
[----:B------:R-:W-:Y:S01]  /*7460*/  IMAD.IADD R44, R19, 0x1, R42 ;  /* 0x00000001132c7824 */ /* 0x000fe200078e022a */
[----:B------:R-:W-:Y:S01]  /*7470*/  MOV R8, 0x400 ;  /* 0x0000040000087802 */ /* 0x000fe20000000f00 */
[----:B------:R-:W-:Y:S01]  /*7480*/  BSSY.RECONVERGENT B1, `(.L_x_4443) ;  /* 0x00000c3000017945 */ /* 0x000fe20003800200 */
[----:B------:R-:W-:Y:S02]  /*7490*/  IMAD.MOV.U32 R33, RZ, RZ, RZ ;  /* 0x000000ffff217224 */ /* 0x000fe400078e00ff */
[----:B------:R-:W-:Y:S02]  /*74a0*/  IADD3 R8, PT, PT, R8, 0x210, RZ ;  /* 0x0000021008087810 */ /* 0x000fe40007ffe0ff */
[----:B0-----:R-:W-:-:S04]  /*74b0*/  MOV R41, UR4 ;  /* 0x0000000400297c02 */ /* 0x001fc80008000f00 */
[-C--:B------:R-:W-:Y:S01]  /*74c0*/  VIMNMX R47, PT, PT, R16, R41.reuse, PT ;  /* 0x00000029102f7248 */ /* 0x080fe20003fe0100 */
[----:B------:R-:W-:-:S03]  /*74d0*/  IMAD R3, R3, R41, R32 ;  /* 0x0000002903037224 */ /* 0x000fc600078e0220 */
[----:B------:R-:W-:Y:S01]  /*74e0*/  ISETP.GE.AND P0, PT, R44, R47, PT ;  /* 0x0000002f2c00720c */ /* 0x000fe20003f06270 */
[----:B---3--:R-:W-:Y:S01]  /*74f0*/  IMAD.WIDE R28, R3, 0x2, R28 ;  /* 0x00000002031c7825 */ /* 0x008fe200078e021c */
        /* <DEDUP_REMOVED lines=8> */
[----:B------:R-:W-:Y:S02]  /*7580*/  MOV R40, RZ ;  /* 0x000000ff00287202 */ /* 0x000fe40000000f00 */
[----:B------:R-:W-:Y:S02]  /*7590*/  CS2R R36, SRZ ;  /* 0x0000000000247805 */ /* 0x000fe4000001ff00 */
[----:B------:R-:W-:-:S02]  /*75a0*/  IADD3 R47, PT, PT, -R42, R47, R8 ;  /* 0x0000002f2a2f7210 */ /* 0x000fc40007ffe108 */
[----:B------:R-:W-:Y:S01]  /*75b0*/  CS2R R34, SRZ ;  /* 0x0000000000227805 */ /* 0x000fe2000001ff00 */
[----:B------:R-:W-:Y:S01]  /*75c0*/  IMAD.MOV.U32 R33, RZ, RZ, RZ ;  /* 0x000000ffff217224 */ /* 0x000fe200078e00ff */
[C---:B------:R-:W-:Y:S02]  /*75d0*/  ISETP.GE.U32.AND P0, PT, R47.reuse, 0x6, PT ;  /* 0x000000062f00780c */ /* 0x040fe40003f06070 */
[----:B------:R-:W-:-:S04]  /*75e0*/  LEA.HI R49, R47, 0x1, RZ, 0x1f ;  /* 0x000000012f317811 */ /* 0x000fc800078ff8ff */
[----:B------:R-:W-:-:S07]  /*75f0*/  LOP3.LUT P1, R60, R49, 0x3, RZ, 0xc0, !PT ;  /* 0x00000003313c7812 */ /* 0x000fce000782c0ff */
[----:B------:R-:W-:Y:S06]  /*7600*/  @!P0 BRA `(.L_x_4446) ;  /* 0x0000000400788947 */ /* 0x000fec0003800000 */
[----:B------:R-:W-:Y:S01]  /*7610*/  HFMA2 R50, -RZ, RZ, 0, 0 ;  /* 0x00000000ff327431 */ /* 0x000fe200000001ff */
[----:B------:R-:W-:Y:S01]  /*7620*/  LOP3.LUT R49, R49, 0xfffffffc, RZ, 0xc0, !PT ;  /* 0xfffffffc31317812 */ /* 0x000fe200078ec0ff */
[----:B------:R-:W-:Y:S01]  /*7630*/  IMAD.MOV.U32 R39, RZ, RZ, RZ ;  /* 0x000000ffff277224 */ /* 0x000fe200078e00ff */
[----:B------:R-:W-:-:S07]  /*7640*/  MOV R48, R44 ;  /* 0x0000002c00307202 */ /* 0x000fce0000000f00 */
.L_x_4447:
[----:B------:R-:W-:-:S04]  /*7650*/  IMAD R25, R48, 0xc0, RZ ;  /* 0x000000c030197824 */ /* 0x000fc800078e02ff */
[----:B------:R-:W-:-:S06]  /*7660*/  IMAD.WIDE.U32 R8, R25, 0x2, R28 ;  /* 0x0000000219087825 */ /* 0x000fcc00078e001c */
[----:B------:R-:W2:Y:S01]  /*7670*/  LDG.E.128 R8, desc[UR36][R8.64] ;  /* 0x0000002408087981 */ /* 0x000ea2000c1e1d00 */
[C---:B------:R-:W-:Y:S01]  /*7680*/  VIADD R13, R25.reuse, 0x180 ;  /* 0x00000180190d7836 */ /* 0x040fe20000000000 */
[----:B------:R-:W-:-:S03]  /*7690*/  IADD3 R21, PT, PT, R25, 0x300, RZ ;  /* 0x0000030019157810 */ /* 0x000fc60007ffe0ff */
[----:B------:R-:W-:-:S04]  /*76a0*/  IMAD.WIDE.U32 R12, R13, 0x2, R28 ;  /* 0x000000020d0c7825 */ /* 0x000fc800078e001c */
[--C-:B------:R-:W-:Y:S02]  /*76b0*/  IMAD.WIDE.U32 R20, R21, 0x2, R28.reuse ;  /* 0x0000000215147825 */ /* 0x100fe400078e001c */
[----:B-1----:R-:W3:Y:S02]  /*76c0*/  LDG.E.128 R12, desc[UR36][R12.64] ;  /* 0x000000240c0c7981 */ /* 0x002ee4000c1e1d00 */
[----:B------:R-:W-:Y:S02]  /*76d0*/  VIADD R25, R25, 0x480 ;  /* 0x0000048019197836 */ /* 0x000fe40000000000 */
[----:B-----5:R-:W4:Y:S02]  /*76e0*/  LDG.E.128 R20, desc[UR36][R20.64] ;  /* 0x0000002414147981 */ /* 0x020f24000c1e1d00 */
[----:B------:R-:W-:-:S06]  /*76f0*/  IMAD.WIDE.U32 R24, R25, 0x2, R28 ;  /* 0x0000000219187825 */ /* 0x000fcc00078e001c */
[----:B------:R-:W4:Y:S01]  /*7700*/  LDG.E.128 R24, desc[UR36][R24.64] ;  /* 0x0000002418187981 */ /* 0x000f22000c1e1d00 */
[----:B------:R-:W-:Y:S01]  /*7710*/  IADD3 R52, PT, PT, -R19, R48, RZ ;  /* 0x0000003013347210 */ /* 0x000fe20007ffe1ff */
[----:B------:R-:W-:Y:S01]  /*7720*/  VIADD R48, R48, 0x8 ;  /* 0x0000000830307836 */ /* 0x000fe20000000000 */
[----:B------:R-:W-:-:S03]  /*7730*/  IADD3 R50, PT, PT, R50, 0x4, RZ ;  /* 0x0000000432327810 */ /* 0x000fc60007ffe0ff */
[----:B------:R-:W-:Y:S01]  /*7740*/  IMAD R52, R52, 0x2, R3 ;  /* 0x0000000234347824 */ /* 0x000fe200078e0203 */
[----:B------:R-:W-:-:S04]  /*7750*/  ISETP.NE.AND P0, PT, R50, R49, PT ;  /* 0x000000313200720c */ /* 0x000fc80003f05270 */
[----:B------:R-:W0:Y:S04]  /*7760*/  LDS.U16 R51, [R52] ;  /* 0x0000000034337984 */ /* 0x000e280000000400 */
[----:B------:R-:W1:Y:S04]  /*7770*/  LDS.U16 R59, [R52+0x4] ;  /* 0x00000400343b7984 */ /* 0x000e680000000400 */
[----:B------:R-:W4:Y:S01]  /*7780*/  LDS.U16 R61, [R52+0x8] ;  /* 0x00000800343d7984 */ /* 0x000f220000000400 */
[----:B0-----:R-:W-:Y:S02]  /*7790*/  HADD2.F32 R54, -RZ, R51.H0_H0 ;  /* 0x20000033ff367230 */ /* 0x001fe40000004100 */
[----:B--2---:R-:W-:-:S02]  /*77a0*/  HADD2.F32 R53, -RZ, R8.H0_H0 ;  /* 0x20000008ff357230 */ /* 0x004fc40000004100 */
[----:B------:R-:W-:Y:S02]  /*77b0*/  HADD2.F32 R55, -RZ, R8.H1_H1 ;  /* 0x30000008ff377230 */ /* 0x000fe40000004100 */
[----:B------:R-:W0:Y:S01]  /*77c0*/  LDS.U16 R8, [R52+0xc] ;  /* 0x00000c0034087984 */ /* 0x000e220000000400 */
        /* <DEDUP_REMOVED lines=12> */
[----:B-1----:R-:W-:Y:S02]  /*7890*/  HADD2.F32 R34, -RZ, R59.H0_H0 ;  /* 0x2000003bff227230 */ /* 0x002fe40000004100 */
[----:B------:R-:W-:Y:S01]  /*78a0*/  FFMA.FTZ R9, R54, R9, R36 ;  /* 0x0000000936097223 */ /* 0x000fe20000010024 */
[----:B---3--:R-:W-:-:S02]  /*78b0*/  HADD2.F32 R38, -RZ, R14.H0_H0 ;  /* 0x2000000eff267230 */ /* 0x008fc40000004100 */
[----:B------:R-:W-:Y:S01]  /*78c0*/  FFMA.FTZ R10, R54, R10, R35 ;  /* 0x0000000a360a7223 */ /* 0x000fe20000010023 */
[----:B------:R-:W-:Y:S02]  /*78d0*/  HADD2.F32 R33, -RZ, R14.H1_H1 ;  /* 0x3000000eff217230 */ /* 0x000fe40000004100 */
[--C-:B------:R-:W-:Y:S02]  /*78e0*/  HADD2.F32 R11, -RZ, R12.reuse.H0_H0 ;  /* 0x2000000cff0b7230 */ /* 0x100fe40000004100 */
[C---:B------:R-:W-:Y:S01]  /*78f0*/  FFMA.FTZ R9, R34.reuse, R38, R9 ;  /* 0x0000002622097223 */ /* 0x040fe20000010009 */
        /* <DEDUP_REMOVED lines=10> */
[--C-:B----4-:R-:W-:Y:S02]  /*79a0*/  HADD2.F32 R33, -RZ, R20.reuse.H0_H0 ;  /* 0x20000014ff217230 */ /* 0x110fe40000004100 */
[----:B------:R-:W-:Y:S01]  /*79b0*/  FFMA.FTZ R13, R34, R13, R56 ;  /* 0x0000000d220d7223 */ /* 0x000fe20000010038 */
[----:B------:R-:W-:-:S02]  /*79c0*/  HADD2.F32 R35, -RZ, R20.H1_H1 ;  /* 0x30000014ff237230 */ /* 0x000fc40000004100 */
[----:B------:R-:W-:Y:S01]  /*79d0*/  FFMA.FTZ R15, R34, R15, R58 ;  /* 0x0000000f220f7223 */ /* 0x000fe2000001003a */
[--C-:B------:R-:W-:Y:S02]  /*79e0*/  HADD2.F32 R37, -RZ, R21.reuse.H0_H0 ;  /* 0x20000015ff257230 */ /* 0x100fe40000004100 */
[----:B------:R-:W-:Y:S02]  /*79f0*/  HADD2.F32 R20, -RZ, R21.H1_H1 ;  /* 0x30000015ff147230 */ /* 0x000fe40000004100 */
[----:B------:R-:W-:Y:S02]  /*7a00*/  HADD2.F32 R34, -RZ, R61.H0_H0 ;  /* 0x2000003dff227230 */ /* 0x000fe40000004100 */
[--C-:B------:R-:W-:Y:S02]  /*7a10*/  HADD2.F32 R38, -RZ, R22.reuse.H0_H0 ;  /* 0x20000016ff267230 */ /* 0x100fe40000004100 */
        /* <DEDUP_REMOVED lines=15> */
[----:B------:R-:W-:Y:S01]  /*7b10*/  FFMA.FTZ R9, R34, R38, R9 ;  /* 0x0000002622097223 */ /* 0x000fe20000010009 */
        /* <DEDUP_REMOVED lines=12> */
[----:B------:R-:W-:Y:S06]  /*7be0*/  @P0 BRA `(.L_x_4447) ;  /* 0xfffffff800980947 */ /* 0x000fec000383ffff */
.L_x_4446:
[----:B------:R-:W-:Y:S05]  /*7bf0*/  BSYNC.RECONVERGENT B2 ;  /* 0x0000000000027941 */ /* 0x000fea0003800200 */
.L_x_4445:
[----:B------:R-:W-:Y:S05]  /*7c00*/  @!P1 BRA `(.L_x_4444) ;  /* 0x0000000400289947 */ /* 0x000fea0003800000 */
[----:B------:R-:W-:Y:S01]  /*7c10*/  ISETP.NE.AND P1, PT, R60, 0x1, PT ;  /* 0x000000013c00780c */ /* 0x000fe20003f25270 */
[----:B------:R-:W-:Y:S01]  /*7c20*/  BSSY.RECONVERGENT B2, `(.L_x_4448) ;  /* 0x0000030000027945 */ /* 0x000fe20003800200 */
[----:B------:R-:W-:-:S11]  /*7c30*/  LOP3.LUT P0, RZ, R47, 0x2, RZ, 0xc0, !PT ;  /* 0x000000022fff7812 */ /* 0x000fd6000780c0ff */
[----:B------:R-:W-:Y:S05]  /*7c40*/  @!P1 BRA `(.L_x_4449) ;  /* 0x0000000000b49947 */ /* 0x000fea0003800000 */
[----:B------:R-:W-:-:S04]  /*7c50*/  IMAD R13, R48, 0xc0, RZ ;  /* 0x000000c0300d7824 */ /* 0x000fc800078e02ff */
[C---:B------:R-:W-:Y:S01]  /*7c60*/  IMAD.WIDE.U32 R8, R13.reuse, 0x2, R28 ;  /* 0x000000020d087825 */ /* 0x040fe200078e001c */
[----:B------:R-:W-:-:S05]  /*7c70*/  IADD3 R13, PT, PT, R13, 0x180, RZ ;  /* 0x000001800d0d7810 */ /* 0x000fca0007ffe0ff */
[----:B------:R-:W2:Y:S01]  /*7c80*/  LDG.E.128 R8, desc[UR36][R8.64] ;  /* 0x0000002408087981 */ /* 0x000ea2000c1e1d00 */
[----:B------:R-:W-:-:S06]  /*7c90*/  IMAD.WIDE.U32 R12, R13, 0x2, R28 ;  /* 0x000000020d0c7825 */ /* 0x000fcc00078e001c */
[----:B-1----:R-:W3:Y:S01]  /*7ca0*/  LDG.E.128 R12, desc[UR36][R12.64] ;  /* 0x000000240c0c7981 */ /* 0x002ee2000c1e1d00 */
[C---:B------:R-:W-:Y:S02]  /*7cb0*/  IMAD.IADD R20, R48.reuse, 0x1, -R19 ;  /* 0x0000000130147824 */ /* 0x040fe400078e0a13 */
[----:B------:R-:W-:-:S03]  /*7cc0*/  VIADD R48, R48, 0x4 ;  /* 0x0000000430307836 */ /* 0x000fc60000000000 */
[----:B------:R-:W-:-:S05]  /*7cd0*/  LEA R20, R20, R3, 0x1 ;  /* 0x0000000314147211 */ /* 0x000fca00078e08ff */
[----:B------:R-:W-:Y:S04]  /*7ce0*/  LDS.U16 R21, [R20] ;  /* 0x0000000014157984 */ /* 0x000fe80000000400 */
[----:B------:R-:W0:Y:S02]  /*7cf0*/  LDS.U16 R27, [R20+0x4] ;  /* 0x00000400141b7984 */ /* 0x000e240000000400 */
[----:B0-----:R-:W-:Y:S02]  /*7d00*/  HADD2.F32 R27, -RZ, R27.H0_H0 ;  /* 0x2000001bff1b7230 */ /* 0x001fe40000004100 */
[--C-:B--2---:R-:W-:Y:S02]  /*7d10*/  HADD2.F32 R22, -RZ, R8.reuse.H0_H0 ;  /* 0x20000008ff167230 */ /* 0x104fe40000004100 */
[----:B-----5:R-:W-:-:S02]  /*7d20*/  HADD2.F32 R23, -RZ, R8.H1_H1 ;  /* 0x30000008ff177230 */ /* 0x020fc40000004100 */
[--C-:B------:R-:W-:Y:S02]  /*7d30*/  HADD2.F32 R25, -RZ, R9.reuse.H0_H0 ;  /* 0x20000009ff197230 */ /* 0x100fe40000004100 */
[----:B------:R-:W-:Y:S02]  /*7d40*/  HADD2.F32 R24, -RZ, R9.H1_H1 ;  /* 0x30000009ff187230 */ /* 0x000fe40000004100 */
[----:B------:R-:W-:Y:S02]  /*7d50*/  HADD2.F32 R8, -RZ, R21.H0_H0 ;  /* 0x20000015ff087230 */ /* 0x000fe40000004100 */
[--C-:B------:R-:W-:Y:S02]  /*7d60*/  HADD2.F32 R9, -RZ, R10.reuse.H0_H0 ;  /* 0x2000000aff097230 */ /* 0x100fe40000004100 */
[----:B------:R-:W-:Y:S02]  /*7d70*/  HADD2.F32 R21, -RZ, R11.H0_H0 ;  /* 0x2000000bff157230 */ /* 0x000fe40000004100 */
[----:B------:R-:W-:Y:S01]  /*7d80*/  FFMA.FTZ R22, R8, R22, R39 ;  /* 0x0000001608167223 */ /* 0x000fe20000010027 */
[----:B------:R-:W-:-:S02]  /*7d90*/  HADD2.F32 R10, -RZ, R10.H1_H1 ;  /* 0x3000000aff0a7230 */ /* 0x000fc40000004100 */
[C---:B------:R-:W-:Y:S01]  /*7da0*/  FFMA.FTZ R25, R8.reuse, R25, R40 ;  /* 0x0000001908197223 */ /* 0x040fe20000010028 */
[----:B------:R-:W-:Y:S02]  /*7db0*/  HADD2.F32 R26, -RZ, R11.H1_H1 ;  /* 0x3000000bff1a7230 */ /* 0x000fe40000004100 */
[C---:B------:R-:W-:Y:S01]  /*7dc0*/  FFMA.FTZ R21, R8.reuse, R21, R34 ;  /* 0x0000001508157223 */ /* 0x040fe20000010022 */
[C---:B------:R-:W-:Y:S01]  /*7dd0*/  FFMA.FTZ R9, R8.reuse, R9, R36 ;  /* 0x0000000908097223 */ /* 0x040fe20000010024 */
[C---:B------:R-:W-:Y:S01]  /*7de0*/  FFMA.FTZ R10, R8.reuse, R10, R35 ;  /* 0x0000000a080a7223 */ /* 0x040fe20000010023 */
[----:B---3--:R-:W-:Y:S02]  /*7df0*/  HADD2.F32 R39, -RZ, R12.H0_H0 ;  /* 0x2000000cff277230 */ /* 0x008fe40000004100 */
[C---:B------:R-:W-:Y:S01]  /*7e00*/  FFMA.FTZ R23, R8.reuse, R23, R38 ;  /* 0x0000001708177223 */ /* 0x040fe20000010026 */
[----:B------:R-:W-:Y:S02]  /*7e10*/  HADD2.F32 R40, -RZ, R13.H0_H0 ;  /* 0x2000000dff287230 */ /* 0x000fe40000004100 */
[----:B------:R-:W-:Y:S01]  /*7e20*/  FFMA.FTZ R24, R8, R24, R37 ;  /* 0x0000001808187223 */ /* 0x000fe20000010025 */
[----:B------:R-:W-:-:S02]  /*7e30*/  HADD2.F32 R34, -RZ, R15.H0_H0 ;  /* 0x2000000fff227230 */ /* 0x000fc40000004100 */
[----:B------:R-:W-:Y:S01]  /*7e40*/  FFMA.FTZ R26, R8, R26, R33 ;  /* 0x0000001a081a7223 */ /* 0x000fe20000010021 */
        /* <DEDUP_REMOVED lines=10> */
[C---:B------:R-:W-:Y:S01]  /*7ef0*/  FFMA.FTZ R34, R27.reuse, R34, R21 ;  /* 0x000000221b227223 */ /* 0x040fe20000010015 */
[C---:B------:R-:W-:Y:S01]  /*7f00*/  FFMA.FTZ R35, R27.reuse, R35, R10 ;  /* 0x000000231b237223 */ /* 0x040fe2000001000a */
[----:B------:R-:W-:-:S07]  /*7f10*/  FFMA.FTZ R33, R27, R15, R26 ;  /* 0x0000000f1b217223 */ /* 0x000fce000001001a */
.L_x_4449:
[----:B------:R-:W-:Y:S05]  /*7f20*/  BSYNC.RECONVERGENT B2 ;  /* 0x0000000000027941 */ /* 0x000fea0003800200 */
.L_x_4448:
[----:B------:R-:W-:Y:S05]  /*7f30*/  @P0 BRA `(.L_x_4444) ;  /* 0x00000000005c0947 */ /* 0x000fea0003800000 */
[----:B------:R-:W-:-:S04]  /*7f40*/  IMAD R9, R48, 0xc0, RZ ;  /* 0x000000c030097824 */ /* 0x000fc800078e02ff */
[----:B------:R-:W-:-:S06]  /*7f50*/  IMAD.WIDE.U32 R8, R9, 0x2, R28 ;  /* 0x0000000209087825 */ /* 0x000fcc00078e001c */
[----:B------:R-:W2:Y:S01]  /*7f60*/  LDG.E.128 R8, desc[UR36][R8.64] ;  /* 0x0000002408087981 */ /* 0x000ea2000c1e1d00 */
[----:B------:R-:W-:-:S05]  /*7f70*/  IADD3 R12, PT, PT, -R19, R48, RZ ;  /* 0x00000030130c7210 */ /* 0x000fca0007ffe1ff */
[----:B------:R-:W-:-:S06]  /*7f80*/  IMAD R12, R12, 0x2, R3 ;  /* 0x000000020c0c7824 */ /* 0x000fcc00078e0203 */
[----:B------:R-:W0:Y:S02]  /*7f90*/  LDS.U16 R12, [R12] ;  /* 0x000000000c0c7984 */ /* 0x000e240000000400 */
[----:B0-----:R-:W-:Y:S02]  /*7fa0*/  HADD2.F32 R14, -RZ, R12.H0_H0 ;  /* 0x2000000cff0e7230 */ /* 0x001fe40000004100 */
[--C-:B--2---:R-:W-:Y:S02]  /*7fb0*/  HADD2.F32 R13, -RZ, R8.reuse.H0_H0 ;  /* 0x20000008ff0d7230 */ /* 0x104fe40000004100 */
[----:B-1----:R-:W-:Y:S02]  /*7fc0*/  HADD2.F32 R15, -RZ, R8.H1_H1 ;  /* 0x30000008ff0f7230 */ /* 0x002fe40000004100 */
[--C-:B------:R-:W-:Y:S02]  /*7fd0*/  HADD2.F32 R21, -RZ, R9.reuse.H0_H0 ;  /* 0x20000009ff157230 */ /* 0x100fe40000004100 */
[----:B------:R-:W-:Y:S01]  /*7fe0*/  FFMA.FTZ R39, R14, R13, R39 ;  /* 0x0000000d0e277223 */ /* 0x000fe20000010027 */
[----:B------:R-:W-:-:S02]  /*7ff0*/  HADD2.F32 R20, -RZ, R9.H1_H1 ;  /* 0x30000009ff147230 */ /* 0x000fc40000004100 */
[C---:B------:R-:W-:Y:S01]  /*8000*/  FFMA.FTZ R38, R14.reuse, R15, R38 ;  /* 0x0000000f0e267223 */ /* 0x040fe20000010026 */
[--C-:B-----5:R-:W-:Y:S02]  /*8010*/  HADD2.F32 R23, -RZ, R10.reuse.H0_H0 ;  /* 0x2000000aff177230 */ /* 0x120fe40000004100 */
        /* <DEDUP_REMOVED lines=9> */
.L_x_4444:
[----:B------:R-:W-:Y:S05]  /*80b0*/  BSYNC.RECONVERGENT B1 ;  /* 0x0000000000017941 */ /* 0x000fea0003800200 */
.L_x_4443:
        /* <DEDUP_REMOVED lines=16> */
.L_x_4456:
        /* <DEDUP_REMOVED lines=32> */
[----:B--2--5:R-:W-:Y:S02]  /*83c0*/  HADD2.F32 R23, -RZ, R10.H0_H0 ;  /* 0x2000000aff177230 */ /* 0x024fe40000004100 */
        /* <DEDUP_REMOVED lines=15> */
.L_x_4455:
[----:B------:R-:W-:Y:S05]  /*84c0*/  BSYNC.RECONVERGENT B3 ;  /* 0x0000000000037941 */ /* 0x000fea0003800200 */
.L_x_4454:
[----:B------:R-:W-:Y:S01]  /*84d0*/  VIADD R44, R44, 0x2 ;  /* 0x000000022c2c7836 */ /* 0x000fe20000000000 */
[----:B------:R-:W-:Y:S01]  /*84e0*/  IADD3 R46, PT, PT, R46, 0x4, RZ ;  /* 0x000000042e2e7810 */ /* 0x000fe20007ffe0ff */
[----:B------:R-:W-:Y:S06]  /*84f0*/  @P2 BRA `(.L_x_4456) ;  /* 0xfffffffc00302947 */ /* 0x000fec000383ffff */
.L_x_4453:
[----:B------:R-:W-:Y:S05]  /*8500*/  BSYNC.RECONVERGENT B2 ;  /* 0x0000000000027941 */ /* 0x000fea0003800200 */
.L_x_4452:
[----:B------:R-:W-:-:S13]  /*8510*/  ISETP.GE.U32.AND P0, PT, R24, 0x6, PT ;  /* 0x000000061800780c */ /* 0x000fda0003f06070 */
[----:B------:R-:W-:Y:S05]  /*8520*/  @!P0 BRA `(.L_x_4451) ;  /* 0x0000000c00148947 */ /* 0x000fea0003800000 */
[----:B------:R-:W0:Y:S02]  /*8530*/  LDC R41, c[0x0][0x3f4] ;  /* 0x0000fd00ff297b82 */ /* 0x000e240000000800 */
.L_x_4465:
[CC--:B0-----:R-:W-:Y:S01]  /*8540*/  ISETP.GE.AND P3, PT, R44.reuse, R41.reuse, PT ;  /* 0x000000292c00720c */ /* 0x0c1fe20003f66270 */
[C---:B------:R-:W-:Y:S01]  /*8550*/  VIADD R46, R44.reuse, 0x2 ;  /* 0x000000022c2e7836 */ /* 0x040fe20000000000 */
[----:B------:R-:W-:Y:S01]  /*8560*/  IADD3 R12, PT, PT, -R19, R44, RZ ;  /* 0x0000002c130c7210 */ /* 0x000fe20007ffe1ff */
        /* <DEDUP_REMOVED lines=8> */
[----:B------:R-:W-:Y:S02]  /*85f0*/  IABS R11, R41 ;  /* 0x00000029000b7213 */ /* 0x000fe40000000000 */
[----:B------:R-:W-:Y:S02]  /*8600*/  IABS R21, R44 ;  /* 0x0000002c00157213 */ /* 0x000fe40000000000 */
[----:B------:R-:W0:Y:S01]  /*8610*/  I2F.RP R10, R11 ;  /* 0x0000000b000a7306 */ /* 0x000e220000209400 */
[----:B------:R-:W-:Y:S02]  /*8620*/  ISETP.GE.AND P4, PT, R44, RZ, PT ;  /* 0x000000ff2c00720c */ /* 0x000fe40003f86270 */
[----:B------:R-:W-:-:S05]  /*8630*/  ISETP.NE.AND P5, PT, R41, RZ, PT ;  /* 0x000000ff2900720c */ /* 0x000fca0003fa5270 */
[----:B0-----:R-:W0:Y:S02]  /*8640*/  MUFU.RCP R10, R10 ;  /* 0x0000000a000a7308 */ /* 0x001e240000001000 */
[----:B0-----:R-:W-:-:S06]  /*8650*/  IADD3 R13, PT, PT, R10, 0xffffffe, RZ ;  /* 0x0ffffffe0a0d7810 */ /* 0x001fcc0007ffe0ff */
[----:B------:R0:W2:Y:S02]  /*8660*/  F2I.FTZ.U32.TRUNC.NTZ R9, R13 ;  /* 0x0000000d00097305 */ /* 0x0000a4000021f000 */
[----:B0-----:R-:W0:Y:S01]  /*8670*/  LDS.U16 R13, [R12] ;  /* 0x000000000c0d7984 */ /* 0x001e220000000400 */
[----:B--2---:R-:W-:-:S04]  /*8680*/  IMAD.MOV R8, RZ, RZ, -R9 ;  /* 0x000000ffff087224 */ /* 0x004fc800078e0a09 */
[----:B-1----:R-:W-:Y:S02]  /*8690*/  IMAD R15, R8, R11, RZ ;  /* 0x0000000b080f7224 */ /* 0x002fe400078e02ff */
        /* <DEDUP_REMOVED lines=32> */
.L_x_4458:
[----:B------:R-:W-:Y:S05]  /*88a0*/  BSYNC.RECONVERGENT B2 ;  /* 0x0000000000027941 */ /* 0x000fea0003800200 */
.L_x_4457:
        /* <DEDUP_REMOVED lines=10> */
[----:B0-----:R-:W0:Y:S01]  /*8950*/  LDS.U16 R13, [R12+0x4] ;  /* 0x000004000c0d7984 */ /* 0x001e220000000400 */
[----:B--2---:R-:W-:-:S04]  /*8960*/  IMAD.MOV R8, RZ, RZ, -R9 ;  /* 0x000000ffff087224 */ /* 0x004fc800078e0a09 */
[----:B-1----:R-:W-:Y:S01]  /*8970*/  IMAD R15, R8, R11, RZ ;  /* 0x0000000b080f7224 */ /* 0x002fe200078e02ff */
        /* <DEDUP_REMOVED lines=32> */
.L_x_4460:
[----:B------:R-:W-:Y:S05]  /*8b80*/  BSYNC.RECONVERGENT B2 ;  /* 0x0000000000027941 */ /* 0x000fea0003800200 */
.L_x_4459:
        /* <DEDUP_REMOVED lines=45> */
.L_x_4462:
[----:B------:R-:W-:Y:S05]  /*8e60*/  BSYNC.RECONVERGENT B2 ;  /* 0x0000000000027941 */ /* 0x000fea0003800200 */
.L_x_4461:
[----:B------:R-:W-:Y:S04]  /*8e70*/  BSSY.RECONVERGENT B2, `(.L_x_4463) ;  /* 0x000002d000027945 */ /* 0x000fe80003800200 */
[----:B------:R-:W-:Y:S05]  /*8e80*/  @!P2 BRA `(.L_x_4464) ;  /* 0x0000000000aca947 */ /* 0x000fea0003800000 */
[----:B------:R-:W-:Y:S01]  /*8e90*/  IABS R11, R41 ;  /* 0x00000029000b7213 */ /* 0x000fe20000000000 */
[----:B------:R-:W0:Y:S01]  /*8ea0*/  LDS.U16 R12, [R12+0xc] ;  /* 0x00000c000c0c7984 */ /* 0x000e220000000400 */
        /* <DEDUP_REMOVED lines=41> */
.L_x_4464:
[----:B------:R-:W-:Y:S05]  /*9140*/  BSYNC.RECONVERGENT B2 ;  /* 0x0000000000027941 */ /* 0x000fea0003800200 */
.L_x_4463:
[----:B------:R-:W-:-:S04]  /*9150*/  IADD3 R44, PT, PT, R44, 0x8, RZ ;  /* 0x000000082c2c7810 */ /* 0x000fc80007ffe0ff */
[----:B------:R-:W-:-:S13]  /*9160*/  ISETP.GE.AND P0, PT, R44, R16, PT ;  /* 0x000000102c00720c */ /* 0x000fda0003f06270 */
[----:B------:R-:W-:Y:S05]  /*9170*/  @!P0 BRA `(.L_x_4465) ;  /* 0xfffffff000f08947 */ /* 0x000fea000383ffff */
.L_x_4451:
[----:B------:R-:W-:Y:S05]  /*9180*/  BSYNC.RECONVERGENT B1 ;  /* 0x0000000000017941 */ /* 0x000fea0003800200 */
.L_x_4450:
        /* <DEDUP_REMOVED lines=26> */
[----:B------:R-:W-:Y:S02]  /*9330*/  ISETP.NE.U32.AND.EX P1, PT, RZ, RZ, PT, P1 ;  /* 0x000000ffff00720c */ /* 0x000fe40003f25110 */
        /* <DEDUP_REMOVED lines=8> */
[----:B------:R3:W0:Y:S01]  /*93c0*/  I2F.S16 R9, R8 ;  /* 0x0000000800097306 */ /* 0x0006220000101400 */
[----:B-----5:R-:W-:-:S02]  /*93d0*/  SHF.R.S32.HI R23, RZ, 0x18, R17 ;  /* 0x00000018ff177819 */ /* 0x020fc40000011411 */
[----:B------:R-:W-:Y:S02]  /*93e0*/  @P2 LOP3.LUT R21, R21, 0xffffff00, RZ, 0xfc, !PT ;  /* 0xffffff0015152812 */ /* 0x000fe400078efcff */
[----:B------:R-:W-:Y:S02]  /*93f0*/  SHF.R.S32.HI R12, RZ, 0x8, R12 ;  /* 0x00000008ff0c7819 */ /* 0x000fe4000001140c */
[----:B------:R-:W-:Y:S01]  /*9400*/  @P1 LOP3.LUT R20, R20, 0xffffff00, RZ, 0xfc, !PT ;  /* 0xffffff0014141812 */ /* 0x000fe200078efcff */
[----:B------:R-:W-:Y:S01]  /*9410*/  I2F.S16 R11, R11 ;  /* 0x0000000b000b7306 */ /* 0x000fe20000101400 */
[----:B------:R-:W-:Y:S01]  /*9420*/  @P0 LOP3.LUT R22, R22, 0xffffff00, RZ, 0xfc, !PT ;  /* 0xffffff0016160812 */ /* 0x000fe200078efcff */
[C---:B---3--:R-:W-:Y:S01]  /*9430*/  FMUL.FTZ R8, R10.reuse, R13 ;  /* 0x0000000d0a087220 */ /* 0x048fe20000410000 */
[----:B0-----:R-:W-:-:S05]  /*9440*/  FMUL.FTZ R9, R10, R9 ;  /* 0x000000090a097220 */ /* 0x001fca0000410000 */
[----:B------:R-:W0:Y:S01]  /*9450*/  I2F.S16 R23, R23 ;  /* 0x0000001700177306 */ /* 0x000e220000101400 */
[----:B------:R-:W-:-:S07]  /*9460*/  F2FP.F16.F32.PACK_AB R8, R9, R8 ;  /* 0x000000080908723e */ /* 0x000fce00000000ff */
[----:B------:R2:W3:Y:S01]  /*9470*/  I2F.S16 R19, R12 ;  /* 0x0000000c00137306 */ /* 0x0004e20000101400 */
[----:B0-----:R-:W-:-:S07]  /*9480*/  FMUL.FTZ R16, R10, R23 ;  /* 0x000000170a107220 */ /* 0x001fce0000410000 */
[----:B------:R-:W0:Y:S01]  /*9490*/  I2F.S8 R17, R20 ;  /* 0x0000001400117306 */ /* 0x000e220000001400 */
[C---:B--2---:R-:W-:Y:S01]  /*94a0*/  FMUL.FTZ R12, R10.reuse, R11 ;  /* 0x0000000b0a0c7220 */ /* 0x044fe20000410000 */
[----:B---3--:R-:W-:-:S06]  /*94b0*/  FMUL.FTZ R14, R10, R19 ;  /* 0x000000130a0e7220 */ /* 0x008fcc0000410000 */
[----:B-1----:R-:W1:Y:S01]  /*94c0*/  I2F.S8 R15, R22 ;  /* 0x00000016000f7306 */ /* 0x002e620000001400 */
[----:B0-----:R-:W-:-:S07]  /*94d0*/  FMUL.FTZ R17, R10, R17 ;  /* 0x000000110a117220 */ /* 0x001fce0000410000 */
[----:B------:R-:W0:Y:S01]  /*94e0*/  I2F.S8 R21, R21 ;  /* 0x0000001500157306 */ /* 0x000e220000001400 */
[----:B-1----:R-:W-:-:S05]  /*94f0*/  FMUL.FTZ R15, R10, R15 ;  /* 0x0000000f0a0f7220 */ /* 0x002fca0000410000 */
[----:B------:R-:W-:Y:S01]  /*9500*/  F2FP.F16.F32.PACK_AB R9, R12, R15 ;  /* 0x0000000f0c09723e */ /* 0x000fe200000000ff */
[----:B0-----:R-:W-:Y:S01]  /*9510*/  FMUL.FTZ R11, R10, R21 ;  /* 0x000000150a0b7220 */ /* 0x001fe20000410000 */
[----:B------:R-:W-:-:S04]  /*9520*/  F2FP.F16.F32.PACK_AB R10, R14, R17 ;  /* 0x000000110e0a723e */ /* 0x000fc800000000ff */
[----:B------:R-:W-:Y:S01]  /*9530*/  F2FP.F16.F32.PACK_AB R11, R16, R11 ;  /* 0x0000000b100b723e */ /* 0x000fe200000000ff */
[----:B------:R-:W-:Y:S06]  /*9540*/  BRA `(.L_x_4467) ;  /* 0x00000000000c7947 */ /* 0x000fec0003800000 */
.L_x_4466:
[----:B------:R-:W0:Y:S02]  /*9550*/  LDC.64 R8, c[0x0][0x3a8] ;  /* 0x0000ea00ff087b82 */ /* 0x000e240000000a00 */
[----:B0-----:R-:W-:-:S06]  /*9560*/  IMAD.WIDE R8, R17, 0x2, R8 ;  /* 0x0000000211087825 */ /* 0x001fcc00078e0208 */
[----:B------:R-:W5:Y:S02]  /*9570*/  LDG.E.128 R8, desc[UR36][R8.64] ;  /* 0x0000002408087981 */ /* 0x000f64000c1e1d00 */
.L_x_4467:
[----:B------:R-:W0:Y:S02]  /*9580*/  LDCU.64 UR6, c[0x0][0x460] ;  /* 0x00008c00ff0677ac */ /* 0x000e240008000a00 */
[----:B0-----:R-:W-:-:S04]  /*9590*/  ISETP.NE.U32.AND P0, PT, RZ, UR6, PT ;  /* 0x00000006ff007c0c */ /* 0x001fc8000bf05070 */
[----:B------:R-:W-:Y:S01]  /*95a0*/  ISETP.NE.AND.EX P0, PT, RZ, UR7, PT, P0 ;  /* 0x00000007ff007c0c */ /* 0x000fe2000bf05300 */
[----:B------:R-:W0:-:S12]  /*95b0*/  LDCU.64 UR6, c[0x0][0x3c0] ;  /* 0x00007800ff0677ac */ /* 0x000e180008000a00 */
[----:B------:R-:W2:Y:S08]  /*95c0*/  @P0 LDC R14, c[0x0][0x3f8] ;  /* 0x0000fe00ff0e0b82 */ /* 0x000eb00000000800 */
[----:B------:R-:W3:Y:S01]  /*95d0*/  @P0 LDC.64 R12, c[0x0][0x458] ;  /* 0x00011600ff0c0b82 */ /* 0x000ee20000000a00 */
[----:B--2---:R-:W-:-:S04]  /*95e0*/  @P0 IMAD R43, R2, R14, R43 ;  /* 0x0000000e022b0224 */ /* 0x004fc800078e022b */
[----:B------:R-:W-:-:S04]  /*95f0*/  @P0 IMAD R43, R43, 0xc0, R32 ;  /* 0x000000c02b2b0824 */ /* 0x000fc800078e0220 */
[----:B---3--:R-:W-:-:S06]  /*9600*/  @P0 IMAD.WIDE R12, R43, 0x2, R12 ;  /* 0x000000022b0c0825 */ /* 0x008fcc00078e020c */
[----:B-1----:R-:W2:Y:S01]  /*9610*/  @P0 LDG.E.128 R12, desc[UR36][R12.64] ;  /* 0x000000240c0c0981 */ /* 0x002ea2000c1e1d00 */
[----:B------:R-:W-:Y:S01]  /*9620*/  LEA R0, R0, R3, 0x1 ;  /* 0x0000000300007211 */ /* 0x000fe200078e08ff */
[----:B------:R-:W-:Y:S02]  /*9630*/  IMAD R41, R31, R41, R32 ;  /* 0x000000291f297224 */ /* 0x000fe400078e0220 */
[----:B-----5:R-:W-:Y:S02]  /*9640*/  HFMA2 R4, R8, 1, 1, R4 ;  /* 0x3c003c0008047831 */ /* 0x020fe40000000004 */
[----:B------:R-:W-:Y:S02]  /*9650*/  IMAD R18, R18, 0xc0, RZ ;  /* 0x000000c012127824 */ /* 0x000fe400078e02ff */
[----:B------:R-:W-:Y:S02]  /*9660*/  HFMA2 R6, R10, 1, 1, R6 ;  /* 0x3c003c000a067831 */ /* 0x000fe40000000006 */
[----:B------:R-:W-:Y:S01]  /*9670*/  HADD2 R5, R9, R5 ;  /* 0x0000000509057230 */ /* 0x000fe20000000000 */
[----:B------:R-:W1:Y:S01]  /*9680*/  LDS.U16 R0, [R0] ;  /* 0x0000000000007984 */ /* 0x000e620000000400 */
[----:B------:R-:W-:Y:S01]  /*9690*/  SHF.R.S32.HI R3, RZ, 0x1f, R41 ;  /* 0x0000001fff037819 */ /* 0x000fe20000011429 */
[----:B------:R-:W-:Y:S01]  /*96a0*/  HADD2 R7, R11, R7 ;  /* 0x000000070b077230 */ /* 0x000fe20000000000 */
[----:B------:R-:W-:-:S04]  /*96b0*/  IADD3 R41, P1, PT, R18, R41, RZ ;  /* 0x0000002912297210 */ /* 0x000fc80007f3e0ff */
[----:B------:R-:W-:Y:S02]  /*96c0*/  LEA.HI.X.SX32 R18, R18, R3, 0x1, P1 ;  /* 0x0000000312127211 */ /* 0x000fe400008f0eff */
[----:B0-----:R-:W-:-:S04]  /*96d0*/  LEA R2, P1, R41, UR6, 0x1 ;  /* 0x0000000629027c11 */ /* 0x001fc8000f8208ff */
[----:B------:R-:W-:Y:S01]  /*96e0*/  LEA.HI.X R3, R41, UR7, R18, 0x1, P1 ;  /* 0x0000000729037c11 */ /* 0x000fe200088f0c12 */
[----:B-1----:R-:W-:Y:S02]  /*96f0*/  HADD2.F32 R0, -RZ, R0.H0_H0 ;  /* 0x20000000ff007230 */ /* 0x002fe40000004100 */
[----:B--2---:R-:W-:Y:S02]  /*9700*/  @P0 HFMA2 R5, R5, R13, -RZ ;  /* 0x0000000d05050231 */ /* 0x004fe400001000ff */
        /* <DEDUP_REMOVED lines=20> */
.L_x_4442:
[----:B------:R-:W-:Y:S05]  /*9850*/  BSYNC.RECONVERGENT B0 ;  /* 0x0000000000007941 */ /* 0x000fea0003800200 */
.L_x_4441:
        /* <DEDUP_REMOVED lines=17> */
.L_x_4469:
        /* <DEDUP_REMOVED lines=21> */
.L_x_4471:
[----:B------:R-:W-:Y:S05]  /*9ac0*/  BSYNC.RECONVERGENT B0 ;  /* 0x0000000000007941 */ /* 0x000fea0003800200 */
.L_x_4470:
[----:B------:R-:W-:Y:S06]  /*9ad0*/  BAR.SYNC.DEFER_BLOCKING 0x0 ;  /* 0x0000000000007b1d */ /* 0x000fec0000010000 */
.L_x_4468:
[----:B------:R-:W-:-:S13]  /*9ae0*/  ISETP.GT.U32.OR P0, PT, R30, 0x1f, P0 ;  /* 0x0000001f1e00780c */ /* 0x000fda0000704470 */
[----:B------:R-:W-:Y:S05]  /*9af0*/  @P0 EXIT ;  /* 0x000000000000094d */ /* 0x000fea0003800000 */
[----:B------:R-:W2:Y:S02]  /*9b00*/  LDCU UR4, c[0x0][0x478] ;  /* 0x00008f00ff0477ac */ /* 0x000ea40008000800 */
[----:B--2---:R-:W-:-:S09]  /*9b10*/  UISETP.NE.AND UP0, UPT, UR4, 0x2, UPT ;  /* 0x000000020400788c */ /* 0x004fd2000bf05270 */
[----:B------:R-:W-:Y:S05]  /*9b20*/  BRA.U UP0, `(.L_x_4472) ;  /* 0x0000000100e07547 */ /* 0x000fea000b800000 */
[----:B------:R-:W2:Y:S01]  /*9b30*/  LDC.64 R2, c[0x0][0x470] ;  /* 0x00011c00ff027b82 */ /* 0x000ea20000000a00 */
[----:B------:R-:W3:Y:S01]  /*9b40*/  LDCU.64 UR4, c[0x0][0x380] ;  /* 0x00007000ff0477ac */ /* 0x000ee20008000a00 */
[----:B--2---:R-:W2:Y:S01]  /*9b50*/  LDG.E R2, desc[UR36][R2.64] ;  /* 0x0000002402027981 */ /* 0x004ea2000c1e1900 */
[----:B------:R-:W-:-:S04]  /*9b60*/  IADD3 R31, PT, PT, R31, R32, RZ ;  /* 0x000000201f1f7210 */ /* 0x000fc80007ffe0ff */
[----:B---3--:R-:W-:Y:S01]  /*9b70*/  IADD3 R8, P0, PT, R31, UR4, RZ ;  /* 0x000000041f087c10 */ /* 0x008fe2000ff1e0ff */
        /* <DEDUP_REMOVED lines=24> */
[----:B--2---:R-:W-:Y:S02]  /*9d00*/  PRMT R4, R37, 0x8880, RZ ;  /* 0x0000888025047816 */ /* 0x004fe400000000ff */
[----:B---3--:R-:W-:-:S03]  /*9d10*/  PRMT R38, R38, 0x8880, RZ ;  /* 0x0000888026267816 */ /* 0x008fc600000000ff */
[----:B------:R-:W2:Y:S01]  /*9d20*/  F2I.S8.NTZ R36, R36 ;  /* 0x0000002400247305 */ /* 0x000ea20000202100 */
        /* <DEDUP_REMOVED lines=8> */
[----:B--2---:R-:W-:Y:S02]  /*9db0*/  PRMT R36, R36, 0x8880, RZ ;  /* 0x0000888024247816 */ /* 0x004fe400000000ff */
        /* <DEDUP_REMOVED lines=15> */
.L_x_4472:
[----:B------:R-:W2:Y:S01]  /*9eb0*/  LDC.64 R2, c[0x0][0x380] ;  /* 0x0000e000ff027b82 */ /* 0x000ea20000000a00 */
[----:B------:R-:W-:Y:S02]  /*9ec0*/  IADD3 R31, PT, PT, R31, R32, RZ ;  /* 0x000000201f1f7210 */ /* 0x000fe40007ffe0ff */
[----:B------:R-:W-:Y:S02]  /*9ed0*/  F2FP.F16.F32.PACK_AB R39, R38, R39 ;  /* 0x000000272627723e */ /* 0x000fe400000000ff */
[----:B------:R-:W-:Y:S02]  /*9ee0*/  F2FP.F16.F32.PACK_AB R37, R37, R40 ;  /* 0x000000282525723e */ /* 0x000fe400000000ff */
[----:B------:R-:W-:Y:S02]  /*9ef0*/  F2FP.F16.F32.PACK_AB R35, R35, R36 ;  /* 0x000000242323723e */ /* 0x000fe400000000ff */
[----:B------:R-:W-:Y:S01]  /*9f00*/  F2FP.F16.F32.PACK_AB R33, R33, R34 ;  /* 0x000000222121723e */ /* 0x000fe200000000ff */
[----:B--2---:R-:W-:-:S05]  /*9f10*/  IMAD.WIDE R2, R31, 0x2, R2 ;  /* 0x000000021f027825 */ /* 0x004fca00078e0202 */
[----:B------:R-:W-:Y:S04]  /*9f20*/  STG.E desc[UR36][R2.64], R39 ;  /* 0x0000002702007986 */ /* 0x000fe8000c101924 */
[----:B------:R-:W-:Y:S04]  /*9f30*/  STG.E desc[UR36][R2.64+0x4], R37 ;  /* 0x0000042502007986 */ /* 0x000fe8000c101924 */
[----:B------:R-:W-:Y:S04]  /*9f40*/  STG.E desc[UR36][R2.64+0x8], R35 ;  /* 0x0000082302007986 */ /* 0x000fe8000c101924 */
[----:B------:R-:W-:Y:S01]  /*9f50*/  STG.E desc[UR36][R2.64+0xc], R33 ;  /* 0x00000c2102007986 */ /* 0x000fe2000c101924 */
[----:B------:R-:W-:Y:S05]  /*9f60*/  EXIT ;  /* 0x000000000000794d */ /* 0x000fea0003800000 */
.L_x_4411:
[----:B------:R-:W-:Y:S01]  /*9f70*/  IMAD.MOV.U32 R12, RZ, RZ, 0x10 ;  /* 0x00000010ff0c7424 */ /* 0x000fe200078e00ff */
[----:B------:R-:W-:Y:S01]  /*9f80*/  MOV R11, 0x1f ;  /* 0x0000001f000b7802 */ /* 0x000fe20000000f00 */
[----:B------:R-:W-:-:S07]  /*9f90*/  IMAD.MOV.U32 R15, RZ, RZ, -0x1 ;  /* 0xffffffffff0f7424 */ /* 0x000fce00078e00ff */
[----:B0----5:R-:W-:Y:S05]  /*9fa0*/  WARPSYNC.COLLECTIVE R15, `(.L_x_4473) ;  /* 0x000000000f087348 */ /* 0x021fea0003c00000 */
[----:B------:R1:W2:Y:S02]  /*9fb0*/  SHFL.BFLY P6, R14, R13, R12, R11 ;  /* 0x0c00000c0d0e7389 */ /* 0x0002a400000c000b */
[----:B012--5:R-:W-:Y:S05]  /*9fc0*/  ENDCOLLECTIVE ;  /* 0x000000000000791b */ /* 0x027fea0003800000 */
.L_x_4473:
[----:B------:R-:W-:Y:S02]  /*9fd0*/  IMAD.MOV.U32 R12, RZ, RZ, 0x8 ;  /* 0x00000008ff0c7424 */ /* 0x000fe400078e00ff */
[----:B------:R-:W-:-:S05]  /*9fe0*/  FADD.FTZ R0, R13, R14 ;  /* 0x0000000e0d007221 */ /* 0x000fca0000010000 */
[----:B------:R-:W-:-:S07]  /*9ff0*/  MOV R13, R0 ;  /* 0x00000000000d7202 */ /* 0x000fce0000000f00 */
[----:B------:R-:W-:Y:S05]  /*a000*/  WARPSYNC.COLLECTIVE R15, `(.L_x_4474) ;  /* 0x000000000f087348 */ /* 0x000fea0003c00000 */
[----:B------:R0:W1:Y:S02]  /*a010*/  SHFL.BFLY P6, R14, R13, R12, R11 ;  /* 0x0c00000c0d0e7389 */ /* 0x00006400000c000b */
[----:B01----:R-:W-:Y:S05]  /*a020*/  ENDCOLLECTIVE ;  /* 0x000000000000791b */ /* 0x003fea0003800000 */
.L_x_4474:
[----:B------:R-:W-:Y:S02]  /*a030*/  IMAD.MOV.U32 R12, RZ, RZ, 0x4 ;  /* 0x00000004ff0c7424 */ /* 0x000fe400078e00ff */
[----:B------:R-:W-:-:S05]  /*a040*/  FADD.FTZ R3, R0, R14 ;  /* 0x0000000e00037221 */ /* 0x000fca0000010000 */
[----:B------:R-:W-:-:S07]  /*a050*/  MOV R13, R3 ;  /* 0x00000003000d7202 */ /* 0x000fce0000000f00 */
[----:B------:R-:W-:Y:S05]  /*a060*/  WARPSYNC.COLLECTIVE R15, `(.L_x_4475) ;  /* 0x000000000f087348 */ /* 0x000fea0003c00000 */
[----:B------:R0:W1:Y:S02]  /*a070*/  SHFL.BFLY P6, R14, R13, R12, R11 ;  /* 0x0c00000c0d0e7389 */ /* 0x00006400000c000b */
[----:B01----:R-:W-:Y:S05]  /*a080*/  ENDCOLLECTIVE ;  /* 0x000000000000791b */ /* 0x003fea0003800000 */
.L_x_4475:
[----:B------:R-:W-:Y:S02]  /*a090*/  IMAD.MOV.U32 R12, RZ, RZ, 0x2 ;  /* 0x00000002ff0c7424 */ /* 0x000fe400078e00ff */
[----:B------:R-:W-:-:S05]  /*a0a0*/  FADD.FTZ R4, R3, R14 ;  /* 0x0000000e03047221 */ /* 0x000fca0000010000 */
[----:B------:R-:W-:-:S07]  /*a0b0*/  MOV R13, R4 ;  /* 0x00000004000d7202 */ /* 0x000fce0000000f00 */
[----:B------:R-:W-:Y:S05]  /*a0c0*/  WARPSYNC.COLLECTIVE R15, `(.L_x_4476) ;  /* 0x000000000f087348 */ /* 0x000fea0003c00000 */
[----:B------:R0:W1:Y:S02]  /*a0d0*/  SHFL.BFLY P6, R14, R13, R12, R11 ;  /* 0x0c00000c0d0e7389 */ /* 0x00006400000c000b */
[----:B01----:R-:W-:Y:S05]  /*a0e0*/  ENDCOLLECTIVE ;  /* 0x000000000000791b */ /* 0x003fea0003800000 */
.L_x_4476:
[----:B------:R-:W-:Y:S02]  /*a0f0*/  IMAD.MOV.U32 R12, RZ, RZ, 0x1 ;  /* 0x00000001ff0c7424 */ /* 0x000fe400078e00ff */
[----:B------:R-:W-:-:S05]  /*a100*/  FADD.FTZ R5, R4, R14 ;  /* 0x0000000e04057221 */ /* 0x000fca0000010000 */
[----:B------:R-:W-:-:S07]  /*a110*/  MOV R13, R5 ;  /* 0x00000005000d7202 */ /* 0x000fce0000000f00 */
[----:B------:R-:W-:Y:S05]  /*a120*/  WARPSYNC.COLLECTIVE R15, `(.L_x_4477) ;  /* 0x000000000f087348 */ /* 0x000fea0003c00000 */
[----:B------:R0:W1:Y:S02]  /*a130*/  SHFL.BFLY P6, R14, R13, R12, R11 ;  /* 0x0c00000c0d0e7389 */ /* 0x00006400000c000b */
[----:B01----:R-:W-:Y:S05]  /*a140*/  ENDCOLLECTIVE ;  /* 0x000000000000791b */ /* 0x003fea0003800000 */
.L_x_4477:
[----:B------:R-:W-:Y:S05]  /*a150*/  BRA `(.L_x_4478) ;  /* 0xffffff8400c07947 */ /* 0x000fea000383ffff */
.L_x_4414:
[----:B------:R-:W-:Y:S01]  /*a160*/  BSSY B1, `(.L_x_4479) ;  /* 0x0000007000017945 */ /* 0x000fe20003800000 */
[----:B------:R-:W-:Y:S01]  /*a170*/  MOV R12, 0x2 ;  /* 0x00000002000c7802 */ /* 0x000fe20000000f00 */
[----:B------:R-:W-:Y:S01]  /*a180*/  IMAD.MOV.U32 R11, RZ, RZ, 0x1f ;  /* 0x0000001fff0b7424 */ /* 0x000fe200078e00ff */
[----:B------:R-:W-:-:S07]  /*a190*/  MOV R15, 0xffffffff ;  /* 0xffffffff000f7802 */ /* 0x000fce0000000f00 */
[----:B-----5:R-:W-:Y:S05]  /*a1a0*/  WARPSYNC.COLLECTIVE R15, `(.L_x_4480) ;  /* 0x000000000f087348 */ /* 0x020fea0003c00000 */
[----:B------:R0:W1:Y:S02]  /*a1b0*/  SHFL.BFLY P6, R14, R13, R12, R11 ;  /* 0x0c00000c0d0e7389 */ /* 0x00006400000c000b */
[----:B01---5:R-:W-:Y:S05]  /*a1c0*/  ENDCOLLECTIVE ;  /* 0x000000000000791b */ /* 0x023fea0003800000 */
.L_x_4480:
[----:B------:R-:W-:Y:S05]  /*a1d0*/  BSYNC B1 ;  /* 0x0000000000017941 */ /* 0x000fea0003800000 */
.L_x_4479:
[----:B------:R-:W-:Y:S02]  /*a1e0*/  HFMA2 R11, -RZ, RZ, 0, 1.847743988037109375e-06 ;  /* 0x0000001fff0b7431 */ /* 0x000fe400000001ff */
[----:B------:R-:W-:Y:S01]  /*a1f0*/  FADD.FTZ R13, R13, R14 ;  /* 0x0000000e0d0d7221 */ /* 0x000fe20000010000 */
[----:B------:R-:W-:Y:S02]  /*a200*/  IMAD.MOV.U32 R12, RZ, RZ, 0x1 ;  /* 0x00000001ff0c7424 */ /* 0x000fe400078e00ff */
[----:B------:R-:W-:-:S07]  /*a210*/  IMAD.MOV.U32 R15, RZ, RZ, -0x1 ;  /* 0xffffffffff0f7424 */ /* 0x000fce00078e00ff */
[----:B------:R-:W-:Y:S05]  /*a220*/  WARPSYNC.COLLECTIVE R15, `(.L_x_4481) ;  /* 0x000000000f087348 */ /* 0x000fea0003c00000 */
[----:B------:R0:W1:Y:S02]  /*a230*/  SHFL.BFLY P6, R14, R13, R12, R11 ;  /* 0x0c00000c0d0e7389 */ /* 0x00006400000c000b */
[----:B01----:R-:W-:Y:S05]  /*a240*/  ENDCOLLECTIVE ;  /* 0x000000000000791b */ /* 0x003fea0003800000 */
.L_x_4481:
[----:B------:R-:W-:Y:S05]  /*a250*/  BRA `(.L_x_4482) ;  /* 0xffffffac000c7947 */ /* 0x000fea000383ffff */
.L_x_4418:
[----:B------:R-:W-:Y:S01]  /*a260*/  HFMA2 R11, -RZ, RZ, 0, 1.847743988037109375e-06 ;  /* 0x0000001fff0b7431 */ /* 0x000fe200000001ff */
[----:B------:R-:W-:Y:S01]  /*a270*/  BSSY B0, `(.L_x_4483) ;  /* 0x0000007000007945 */ /* 0x000fe20003800000 */
[----:B0-----:R-:W-:Y:S01]  /*a280*/  MOV R13, R82 ;  /* 0x00000052000d7202 */ /* 0x001fe20000000f00 */
[----:B------:R-:W-:Y:S02]  /*a290*/  IMAD.MOV.U32 R12, RZ, RZ, 0x10 ;  /* 0x00000010ff0c7424 */ /* 0x000fe400078e00ff */
[----:B------:R-:W-:-:S07]  /*a2a0*/  IMAD.MOV.U32 R15, RZ, RZ, -0x1 ;  /* 0xffffffffff0f7424 */ /* 0x000fce00078e00ff */
[----:B--2345:R-:W-:Y:S05]  /*a2b0*/  WARPSYNC.COLLECTIVE R15, `(.L_x_4484) ;  /* 0x000000000f087348 */ /* 0x03cfea0003c00000 */
[----:B------:R0:W1:Y:S02]  /*a2c0*/  SHFL.BFLY P6, R14, R13, R12, R11 ;  /* 0x0c00000c0d0e7389 */ /* 0x00006400000c000b */
[----:B012345:R-:W-:Y:S05]  /*a2d0*/  ENDCOLLECTIVE ;  /* 0x000000000000791b */ /* 0x03ffea0003800000 */
.L_x_4484:
[----:B------:R-:W-:Y:S05]  /*a2e0*/  BSYNC B0 ;  /* 0x0000000000007941 */ /* 0x000fea0003800000 */
.L_x_4483:
[----:B------:R-:W-:Y:S01]  /*a2f0*/  FMNMX.FTZ R13, R14, R82, !PT ;  /* 0x000000520e0d7209 */ /* 0x000fe20007810000 */
[----:B------:R-:W-:Y:S01]  /*a300*/  IMAD.MOV.U32 R11, RZ, RZ, 0x1f ;  /* 0x0000001fff0b7424 */ /* 0x000fe200078e00ff */
[----:B------:R-:W-:Y:S02]  /*a310*/  MOV R12, 0x8 ;  /* 0x00000008000c7802 */ /* 0x000fe40000000f00 */
[----:B------:R-:W-:-:S07]  /*a320*/  MOV R15, 0xffffffff ;  /* 0xffffffff000f7802 */ /* 0x000fce0000000f00 */
[----:B------:R-:W-:Y:S05]  /*a330*/  WARPSYNC.COLLECTIVE R15, `(.L_x_4485) ;  /* 0x000000000f087348 */ /* 0x000fea0003c00000 */
[----:B------:R0:W1:Y:S02]  /*a340*/  SHFL.BFLY P6, R14, R13, R12, R11 ;  /* 0x0c00000c0d0e7389 */ /* 0x00006400000c000b */
[----:B01----:R-:W-:Y:S05]  /*a350*/  ENDCOLLECTIVE ;  /* 0x000000000000791b */ /* 0x003fea0003800000 */
.L_x_4485:
[----:B------:R-:W-:Y:S01]  /*a360*/  HFMA2 R12, -RZ, RZ, 0, 2.384185791015625e-07 ;  /* 0x00000004ff0c7431 */ /* 0x000fe200000001ff */
[----:B------:R-:W-:-:S05]  /*a370*/  FMNMX.FTZ R4, R13, R14, !PT ;  /* 0x0000000e0d047209 */ /* 0x000fca0007810000 */
[----:B------:R-:W-:-:S07]  /*a380*/  IMAD.MOV.U32 R13, RZ, RZ, R4 ;  /* 0x000000ffff0d7224 */ /* 0x000fce00078e0004 */
[----:B------:R-:W-:Y:S05]  /*a390*/  WARPSYNC.COLLECTIVE R15, `(.L_x_4486) ;  /* 0x000000000f087348 */ /* 0x000fea0003c00000 */
[----:B------:R0:W1:Y:S02]  /*a3a0*/  SHFL.BFLY P6, R14, R13, R12, R11 ;  /* 0x0c00000c0d0e7389 */ /* 0x00006400000c000b */
[----:B01----:R-:W-:Y:S05]  /*a3b0*/  ENDCOLLECTIVE ;  /* 0x000000000000791b */ /* 0x003fea0003800000 */
.L_x_4486:
[----:B------:R-:W-:Y:S05]  /*a3c0*/  BRA `(.L_x_4487) ;  /* 0xffffffac00787947 */ /* 0x000fea000383ffff */
.L_x_4488:
        /* <DEDUP_REMOVED lines=11> */
.L_x_5606:


//--------------------- .text._ZN4mmha33masked_multihead_attention_kernelIfLi192ELi256ELi1ELi64ELi256ELb0ELb1EEEv26Multihead_attention_paramsIT_XT5_EE --------------------------
	.section	.text._ZN4mmha33masked_multihead_attention_kernelIfLi192ELi256ELi1ELi64ELi256ELb0ELb1EEEv26Multihead_attention_paramsIT_XT5_EE,"ax",@progbits
	.align	128
        .global         _ZN4mmha33masked_multihead_attention_kernelIfLi192ELi256ELi1ELi64ELi256ELb0ELb1EEEv26Multihead_attention_paramsIT_XT5_EE
        .type           _ZN4mmha33masked_multihead_attention_kernelIfLi192ELi256ELi1ELi64ELi256ELb0ELb1EEEv26Multihead_attention_paramsIT_XT5_EE,@function
        .size           _ZN4mmha33masked_multihead_attention_kernelIfLi192ELi256ELi1ELi64ELi256ELb0ELb1EEEv26Multihead_attention_paramsIT_XT5_EE,(.L_x_5607 - _ZN4mmha33masked_multihead_attention_kernelIfLi192ELi256ELi1ELi64ELi256ELb0ELb1EEEv26Multihead_attention_paramsIT_XT5_EE)
        .other          _ZN4mmha33masked_multihead_attention_kernelIfLi192ELi256ELi1ELi64ELi256ELb0ELb1EEEv26Multihead_attention_paramsIT_XT5_EE,@"STO_CUDA_ENTRY STV_DEFAULT"
_ZN4mmha33masked_multihead_attention_kernelIfLi192ELi256ELi1ELi64ELi256ELb0ELb1EEEv26Multihead_attention_paramsIT_XT5_EE:
.text._ZN4mmha33masked_multihead_attention_kernelIfLi192ELi256ELi1ELi64ELi256ELb0ELb1EEEv26Multihead_attention_paramsIT_XT5_EE:
[----:B------:R-:W0:Y:S01]  /*0000*/  LDC R1, c[0x0][0x37c] ;  /* 0x0000df00ff017b82 */ /* 0x000e220000000800 */
[----:B------:R-:W1:Y:S07]  /*0010*/  LDCU.64 UR4, c[0x0][0x490] ;  /* 0x00009200ff0477ac */ /* 0x000e6e0008000a00 */
[----:B------:R-:W2:Y:S01]  /*0020*/  S2UR UR6, SR_CTAID.Y ;  /* 0x00000000000679c3 */ /* 0x000ea20000002600 */
[----:B0-----:R-:W-:Y:S01]  /*0030*/  VIADD R1, R1, 0xfffffb30 ;  /* 0xfffffb3001017836 */ /* 0x001fe20000000000 */
        /* <DEDUP_REMOVED lines=11> */
.L_x_4489:
[----:B------:R-:W1:Y:S01]  /*00f0*/  LDCU UR13, c[0x0][0x3f0] ;  /* 0x00007e00ff0d77ac */ /* 0x000e620008000800 */
[----:B------:R-:W2:Y:S01]  /*0100*/  LDC R5, c[0x0][0x478] ;  /* 0x00011e00ff057b82 */ /* 0x000ea20000000800 */
[----:B------:R-:W3:Y:S01]  /*0110*/  S2R R6, SR_CTAID.Y ;  /* 0x0000000000067919 */ /* 0x000ee20000002600 */
[----:B------:R-:W4:Y:S01]  /*0120*/  LDCU.64 UR4, c[0x0][0x4a0] ;  /* 0x00009400ff0477ac */ /* 0x000f220008000a00 */
[----:B------:R-:W2:Y:S05]  /*0130*/  LDCU UR10, c[0x0][0x3e8] ;  /* 0x00007d00ff0a77ac */ /* 0x000eaa0008000800 */
[----:B------:R-:W3:Y:S01]  /*0140*/  S2UR UR40, SR_CTAID.X ;  /* 0x00000000002879c3 */ /* 0x000ee20000002500 */
[----:B------:R-:W3:Y:S01]  /*0150*/  LDCU UR9, c[0x0][0x3f8] ;  /* 0x00007f00ff0977ac */ /* 0x000ee20008000800 */
[----:B-1----:R-:W-:Y:S01]  /*0160*/  IMAD.U32 R0, RZ, RZ, UR13 ;  /* 0x0000000dff007e24 */ /* 0x002fe2000f8e00ff */
[----:B----4-:R-:W-:-:S04]  /*0170*/  UISETP.NE.U32.AND UP0, UPT, UR4, URZ, UPT ;  /* 0x000000ff0400728c */ /* 0x010fc8000bf05070 */
[----:B------:R-:W-:Y:S01]  /*0180*/  IABS R0, R0 ;  /* 0x0000000000007213 */ /* 0x000fe20000000000 */
[----:B------:R-:W-:-:S03]  /*0190*/  UISETP.NE.AND.EX UP0, UPT, UR5, URZ, UPT, UP0 ;  /* 0x000000ff0500728c */ /* 0x000fc6000bf05300 */
[----:B------:R-:W-:-:S03]  /*01a0*/  R2UR UR12, R0 ;  /* 0x00000000000c72ca */ /* 0x000fc600000e0000 */
[----:B------:R-:W-:-:S05]  /*01b0*/  PLOP3.LUT P1, PT, PT, PT, UP0, 0x80, 0x8 ;  /* 0x000000000008781c */ /* 0x000fca0003f2f008 */
[----:B------:R-:W1:Y:S05]  /*01c0*/  @UP0 LDCU.64 UR4, c[0x0][0x4a0] ;  /* 0x00009400ff0407ac */ /* 0x000e6a0008000a00 */
[----:B------:R-:W4:Y:S08]  /*01d0*/  I2F.RP R0, UR12 ;  /* 0x0000000c00007d06 */ /* 0x000f300008209400 */
[----:B----4-:R-:W4:Y:S01]  /*01e0*/  MUFU.RCP R0, R0 ;  /* 0x0000000000007308 */ /* 0x010f220000001000 */
[----:B-1----:R-:W-:-:S06]  /*01f0*/  @UP0 UIMAD.WIDE.U32 UR4, UR6, 0x4, UR4 ;  /* 0x00000004060408a5 */ /* 0x002fcc000f8e0004 */
[----:B------:R-:W-:Y:S01]  /*0200*/  MOV R2, UR4 ;  /* 0x0000000400027c02 */ /* 0x000fe20008000f00 */
[----:B------:R-:W-:-:S05]  /*0210*/  IMAD.U32 R3, RZ, RZ, UR5 ;  /* 0x00000005ff037e24 */ /* 0x000fca000f8e00ff */
[----:B0-----:R0:W3:Y:S01]  /*0220*/  @P1 LDG.E R7, desc[UR36][R2.64] ;  /* 0x0000002402071981 */ /* 0x0010e2000c1e1900 */
[----:B----4-:R-:W-:-:S06]  /*0230*/  VIADD R4, R0, 0xffffffe ;  /* 0x0ffffffe00047836 */ /* 0x010fcc0000000000 */
[----:B------:R-:W1:Y:S01]  /*0240*/  F2I.FTZ.U32.TRUNC.NTZ R4, R4 ;  /* 0x0000000400047305 */ /* 0x000e62000021f000 */
[----:B------:R-:W4:Y:S01]  /*0250*/  S2R R23, SR_TID.X ;  /* 0x0000000000177919 */ /* 0x000f220000002100 */
[----:B--2---:R-:W-:Y:S01]  /*0260*/  ISETP.NE.AND P4, PT, R5, 0x2, PT ;  /* 0x000000020500780c */ /* 0x004fe20003f85270 */
[----:B------:R-:W-:Y:S01]  /*0270*/  UISETP.NE.AND UP1, UPT, UR10, URZ, UPT ;  /* 0x000000ff0a00728c */ /* 0x000fe2000bf25270 */
[----:B-1----:R-:W-:-:S11]  /*0280*/  R2UR UR5, R4 ;  /* 0x00000000040572ca */ /* 0x002fd600000e0000 */
[----:B0-----:R-:W0:Y:S01]  /*0290*/  @!P4 LDC.64 R2, c[0x0][0x398] ;  /* 0x0000e600ff02cb82 */ /* 0x001e220000000a00 */
[----:B------:R-:W-:Y:S01]  /*02a0*/  UMOV UR4, URZ ;  /* 0x000000ff00047c82 */ /* 0x000fe20008000000 */
[----:B---3--:R-:W-:Y:S02]  /*02b0*/  UIMAD UR44, UR6, UR9, UR40 ;  /* 0x00000009062c72a4 */ /* 0x008fe4000f8e0228 */
[----:B------:R-:W-:-:S04]  /*02c0*/  UIADD3 UR7, UPT, UPT, URZ, -UR5, URZ ;  /* 0x80000005ff077290 */ /* 0x000fc8000fffe0ff */
[----:B------:R-:W-:-:S04]  /*02d0*/  UIMAD UR7, UR7, UR12, URZ ;  /* 0x0000000c070772a4 */ /* 0x000fc8000f8e02ff */
[----:B------:R-:W-:Y:S02]  /*02e0*/  UIMAD.WIDE.U32 UR4, UR5, UR7, UR4 ;  /* 0x00000007050472a5 */ /* 0x000fe4000f8e0004 */
[----:B------:R-:W-:Y:S02]  /*02f0*/  @UP1 UIMAD UR7, UR6, UR10, URZ ;  /* 0x0000000a060712a4 */ /* 0x000fe4000f8e02ff */
[----:B------:R-:W-:Y:S01]  /*0300*/  @!UP1 UIMAD UR43, UR44, 0xc0, URZ ;  /* 0x000000c02c2b98a4 */ /* 0x000fe2000f8e02ff */
[----:B----4-:R-:W-:Y:S01]  /*0310*/  IMAD.SHL.U32 R12, R23, 0x4, RZ ;  /* 0x00000004170c7824 */ /* 0x010fe200078e00ff */
[----:B------:R-:W-:Y:S01]  /*0320*/  @UP1 UIMAD UR43, UR40, 0xc0, UR7 ;  /* 0x000000c0282b18a4 */ /* 0x000fe2000f8e0207 */
[----:B------:R-:W1:Y:S01]  /*0330*/  @!P4 LDC.64 R4, c[0x0][0x468] ;  /* 0x00011a00ff04cb82 */ /* 0x000e620000000a00 */
[----:B------:R-:W-:Y:S01]  /*0340*/  IABS R0, R6 ;  /* 0x0000000600007213 */ /* 0x000fe20000000000 */
[----:B------:R-:W2:Y:S03]  /*0350*/  LDCU.64 UR10, c[0x0][0x460] ;  /* 0x00008c00ff0a77ac */ /* 0x000ea60008000a00 */
[----:B------:R-:W-:-:S04]  /*0360*/  IADD3 R15, PT, PT, R12, UR43, RZ ;  /* 0x0000002b0c0f7c10 */ /* 0x000fc8000fffe0ff */
[----:B0-----:R-:W-:-:S04]  /*0370*/  @!P4 IADD3 R2, P0, PT, R15, R2, RZ ;  /* 0x000000020f02c210 */ /* 0x001fc80007f1e0ff */
[----:B------:R-:W-:-:S05]  /*0380*/  @!P4 LEA.HI.X.SX32 R3, R15, R3, 0x1, P0 ;  /* 0x000000030f03c211 */ /* 0x000fca00000f0eff */
[----:B------:R-:W3:Y:S04]  /*0390*/  @!P4 LDG.E R6, desc[UR36][R2.64] ;  /* 0x000000240206c981 */ /* 0x000ee8000c1e1900 */
[----:B-1----:R0:W4:Y:S01]  /*03a0*/  @!P4 LDG.E R5, desc[UR36][R4.64+0x4] ;  /* 0x000004240405c981 */ /* 0x002122000c1e1900 */
[----:B------:R-:W-:-:S13]  /*03b0*/  R2UR UR8, R0 ;  /* 0x00000000000872ca */ /* 0x000fda00000e0000 */
[----:B------:R-:W-:-:S07]  /*03c0*/  UIMAD.WIDE.U32 UR4, UR5, UR8, URZ ;  /* 0x00000008050472a5 */ /* 0x000fce000f8e00ff */
[----:B------:R-:W-:Y:S02]  /*03d0*/  UMOV UR7, UR5 ;  /* 0x0000000500077c82 */ /* 0x000fe40008000000 */
[----:B------:R-:W-:-:S04]  /*03e0*/  UIADD3 UR4, UPT, UPT, -UR7, URZ, URZ ;  /* 0x000000ff07047290 */ /* 0x000fc8000fffe1ff */
[----:B------:R-:W-:Y:S01]  /*03f0*/  UIMAD UR4, UR12, UR4, UR8 ;  /* 0x000000040c0472a4 */ /* 0x000fe2000f8e0208 */
[----:B------:R-:W1:Y:S03]  /*0400*/  LDCU UR8, c[0x0][0x3f4] ;  /* 0x00007e80ff0877ac */ /* 0x000e660008000800 */
[----:B------:R-:W-:-:S11]  /*0410*/  UISETP.GT.U32.AND UP2, UPT, UR12, UR4, UPT ;  /* 0x000000040c00728c */ /* 0x000fd6000bf44070 */
[----:B------:R-:W-:Y:S01]  /*0420*/  @!UP2 UIADD3 UR4, UPT, UPT, UR4, -UR12, URZ ;  /* 0x8000000c0404a290 */ /* 0x000fe2000fffe0ff */
[----:B-1----:R-:W-:-:S03]  /*0430*/  MOV R0, UR8 ;  /* 0x0000000800007c02 */ /* 0x002fc60008000f00 */
[----:B------:R-:W-:Y:S01]  /*0440*/  UISETP.GE.U32.AND UP4, UPT, UR4, UR12, UPT ;  /* 0x0000000c0400728c */ /* 0x000fe2000bf86070 */
[----:B------:R-:W-:-:S04]  /*0450*/  IABS R0, R0 ;  /* 0x0000000000007213 */ /* 0x000fc80000000000 */
[----:B------:R-:W-:Y:S01]  /*0460*/  R2UR UR12, R0 ;  /* 0x00000000000c72ca */ /* 0x000fe200000e0000 */
[----:B--2---:R-:W-:Y:S02]  /*0470*/  UISETP.NE.U32.AND UP1, UPT, UR10, URZ, UPT ;  /* 0x000000ff0a00728c */ /* 0x004fe4000bf25070 */
[----:B------:R-:W-:Y:S02]  /*0480*/  ULOP3.LUT UR4, UR6, UR13, URZ, 0x3c, !UPT ;  /* 0x0000000d06047292 */ /* 0x000fe4000f8e3cff */
[----:B------:R-:W-:-:S08]  /*0490*/  UISETP.NE.AND.EX UP1, UPT, UR11, URZ, UPT, UP1 ;  /* 0x000000ff0b00728c */ /* 0x000fd0000bf25310 */
[----:B------:R-:W1:Y:S01]  /*04a0*/  I2F.RP R0, UR12 ;  /* 0x0000000c00007d06 */ /* 0x000e620008209400 */
[----:B------:R-:W-:Y:S02]  /*04b0*/  UISETP.GE.AND UP3, UPT, UR4, URZ, UPT ;  /* 0x000000ff0400728c */ /* 0x000fe4000bf66270 */
[----:B------:R-:W-:Y:S01]  /*04c0*/  @!UP2 UIADD3 UR7, UPT, UPT, UR7, 0x1, URZ ;  /* 0x000000010707a890 */ /* 0x000fe2000fffe0ff */
[----:B------:R-:W2:Y:S01]  /*04d0*/  @UP1 LDCU.64 UR4, c[0x0][0x460] ;  /* 0x00008c00ff0417ac */ /* 0x000ea20008000a00 */
[----:B------:R-:W-:-:S03]  /*04e0*/  UISETP.NE.AND UP2, UPT, UR13, URZ, UPT ;  /* 0x000000ff0d00728c */ /* 0x000fc6000bf45270 */
[----:B-1----:R-:W0:Y:S01]  /*04f0*/  MUFU.RCP R0, R0 ;  /* 0x0000000000007308 */ /* 0x002e220000001000 */
[----:B------:R-:W-:-:S07]  /*0500*/  @UP4 UIADD3 UR7, UPT, UPT, UR7, 0x1, URZ ;  /* 0x0000000107074890 */ /* 0x000fce000fffe0ff */
[----:B------:R-:W-:Y:S02]  /*0510*/  UMOV UR42, UR7 ;  /* 0x00000007002a7c82 */ /* 0x000fe40008000000 */
[----:B------:R-:W-:Y:S02]  /*0520*/  @!UP3 UIADD3 UR42, UPT, UPT, -UR42, URZ, URZ ;  /* 0x000000ff2a2ab290 */ /* 0x000fe4000fffe1ff */
[----:B------:R-:W-:Y:S01]  /*0530*/  @!UP2 ULOP3.LUT UR42, URZ, UR13, URZ, 0x33, !UPT ;  /* 0x0000000dff2aa292 */ /* 0x000fe2000f8e33ff */
[----:B------:R-:W1:Y:S01]  /*0540*/  @UP0 LDCU UR7, c[0x0][0x430] ;  /* 0x00008600ff0707ac */ /* 0x000e620008000800 */
[----:B0-----:R-:W-:Y:S02]  /*0550*/  VIADD R4, R0, 0xffffffe ;  /* 0x0ffffffe00047836 */ /* 0x001fe40000000000 */
[----:B--2---:R-:W-:-:S04]  /*0560*/  @UP1 UIMAD.WIDE UR4, UR42, 0x4, UR4 ;  /* 0x000000042a0418a5 */ /* 0x004fc8000f8e0204 */
[----:B------:R-:W0:Y:S02]  /*0570*/  F2I.FTZ.U32.TRUNC.NTZ R4, R4 ;  /* 0x0000000400047305 */ /* 0x000e24000021f000 */
[----:B------:R-:W-:Y:S01]  /*0580*/  IMAD.U32 R2, RZ, RZ, UR4 ;  /* 0x00000004ff027e24 */ /* 0x000fe2000f8e00ff */
[----:B------:R-:W1:Y:S01]  /*0590*/  @!UP0 LDCU UR45, c[0x0][0x40c] ;  /* 0x00008180ff2d87ac */ /* 0x000e620008000800 */
[----:B------:R-:W-:Y:S01]  /*05a0*/  PLOP3.LUT P3, PT, PT, PT, UP1, 0x80, 0x8 ;  /* 0x000000000008781c */ /* 0x000fe20003f6f018 */
[----:B------:R-:W-:Y:S01]  /*05b0*/  IMAD.U32 R3, RZ, RZ, UR5 ;  /* 0x00000005ff037e24 */ /* 0x000fe2000f8e00ff */
[----:B0-----:R-:W-:-:S11]  /*05c0*/  R2UR UR5, R4 ;  /* 0x00000000040572ca */ /* 0x001fd600000e0000 */
[----:B------:R0:W5:Y:S01]  /*05d0*/  @P3 LDG.E R3, desc[UR36][R2.64] ;  /* 0x0000002402033981 */ /* 0x000162000c1e1900 */
[----:B------:R-:W-:Y:S01]  /*05e0*/  ISETP.GT.U32.AND P0, PT, R23, 0x2f, PT ;  /* 0x0000002f1700780c */ /* 0x000fe20003f04070 */
[----:B------:R-:W-:Y:S01]  /*05f0*/  UMOV UR38, URZ ;  /* 0x000000ff00267c82 */ /* 0x000fe20008000000 */
[----:B------:R-:W-:Y:S01]  /*0600*/  UIMAD UR42, UR42, UR9, URZ ;  /* 0x000000092a2a72a4 */ /* 0x000fe2000f8e02ff */
[----:B------:R-:W-:Y:S01]  /*0610*/  BSSY.RECONVERGENT B0, `(.L_x_4490) ;  /* 0x0000034000007945 */ /* 0x000fe20003800200 */
[----:B------:R-:W-:Y:S02]  /*0620*/  CS2R R18, SRZ ;  /* 0x0000000000127805 */ /* 0x000fe4000001ff00 */
[----:B------:R-:W-:Y:S02]  /*0630*/  CS2R R16, SRZ ;  /* 0x0000000000107805 */ /* 0x000fe4000001ff00 */
[----:B------:R-:W-:-:S13]  /*0640*/  @P1 R2UR UR4, R7 ;  /* 0x00000000070412ca */ /* 0x000fda00000e0000 */
[----:B-1----:R-:W-:-:S06]  /*0650*/  @UP0 UIADD3 UR45, UPT, UPT, UR4, UR7, URZ ;  /* 0x00000007042d0290 */ /* 0x002fcc000fffe0ff */
[----:B0-----:R-:W-:Y:S01]  /*0660*/  IABS R2, UR45 ;  /* 0x0000002d00027c13 */ /* 0x001fe20008000000 */
[----:B------:R-:W-:-:S03]  /*0670*/  UIADD3 UR7, UPT, UPT, URZ, -UR5, URZ ;  /* 0x80000005ff077290 */ /* 0x000fc6000fffe0ff */
[----:B------:R-:W-:Y:S01]  /*0680*/  R2UR UR41, R2 ;  /* 0x00000000022972ca */ /* 0x000fe200000e0000 */
[----:B------:R-:W-:Y:S01]  /*0690*/  UIMAD UR7, UR7, UR12, URZ ;  /* 0x0000000c070772a4 */ /* 0x000fe2000f8e02ff */
[----:B------:R-:W-:-:S03]  /*06a0*/  UMOV UR4, URZ ;  /* 0x000000ff00047c82 */ /* 0x000fc60008000000 */
[----:B------:R-:W-:-:S08]  /*06b0*/  UIMAD.WIDE.U32 UR4, UR5, UR7, UR4 ;  /* 0x00000007050472a5 */ /* 0x000fd0000f8e0004 */
[----:B------:R-:W-:-:S04]  /*06c0*/  UIMAD.WIDE.U32 UR4, UR5, UR41, URZ ;  /* 0x00000029050472a5 */ /* 0x000fc8000f8e00ff */
[----:B------:R-:W-:-:S04]  /*06d0*/  UIADD3 UR5, UPT, UPT, -UR5, URZ, URZ ;  /* 0x000000ff05057290 */ /* 0x000fc8000fffe1ff */
[----:B------:R-:W-:-:S04]  /*06e0*/  UIMAD UR41, UR12, UR5, UR41 ;  /* 0x000000050c2972a4 */ /* 0x000fc8000f8e0229 */
[----:B------:R-:W-:Y:S02]  /*06f0*/  UISETP.GT.U32.AND UP0, UPT, UR12, UR41, UPT ;  /* 0x000000290c00728c */ /* 0x000fe4000bf04070 */
[----:B------:R-:W-:-:S09]  /*0700*/  UISETP.GE.AND UP2, UPT, UR45, URZ, UPT ;  /* 0x000000ff2d00728c */ /* 0x000fd2000bf46270 */
[----:B------:R-:W-:-:S04]  /*0710*/  @!UP0 UIADD3 UR41, UPT, UPT, UR41, -UR12, URZ ;  /* 0x8000000c29298290 */ /* 0x000fc8000fffe0ff */
[----:B------:R-:W-:Y:S02]  /*0720*/  UISETP.GT.U32.AND UP1, UPT, UR12, UR41, UPT ;  /* 0x000000290c00728c */ /* 0x000fe4000bf24070 */
[----:B------:R-:W-:Y:S01]  /*0730*/  UISETP.NE.AND UP0, UPT, UR8, URZ, UPT ;  /* 0x000000ff0800728c */ /* 0x000fe2000bf05270 */
[----:B---3--:R-:W4:Y:S01]  /*0740*/  @!P4 I2F.S8 R2, R6.B1 ;  /* 0x100000060002c306 */ /* 0x008f220000001400 */
[----:B------:R-:W-:-:S07]  /*0750*/  UIADD3 UR4, UPT, UPT, UR45, 0x1, -UR8 ;  /* 0x000000012d047890 */ /* 0x000fce000fffe808 */
[----:B------:R-:W0:Y:S01]  /*0760*/  @!P4 I2F.S8 R0, R6 ;  /* 0x000000060000c306 */ /* 0x000e220000001400 */
[----:B------:R-:W-:-:S07]  /*0770*/  @!UP1 UIADD3 UR41, UPT, UPT, UR41, -UR12, URZ ;  /* 0x8000000c29299290 */ /* 0x000fce000fffe0ff */
[----:B------:R-:W1:Y:S08]  /*0780*/  @!P4 I2F.S8 R4, R6.B2 ;  /* 0x200000060004c306 */ /* 0x000e700000001400 */
[----:B------:R-:W2:Y:S01]  /*0790*/  @!P4 I2F.S8 R8, R6.B3 ;  /* 0x300000060008c306 */ /* 0x000ea20000001400 */
[C---:B----4-:R-:W-:Y:S01]  /*07a0*/  @!P4 FMUL.FTZ R25, R5.reuse, R2 ;  /* 0x000000020519c220 */ /* 0x050fe20000410000 */
[----:B------:R-:W-:Y:S01]  /*07b0*/  @!UP2 UIADD3 UR41, UPT, UPT, -UR41, URZ, URZ ;  /* 0x000000ff2929a290 */ /* 0x000fe2000fffe1ff */
[----:B------:R-:W-:Y:S01]  /*07c0*/  VIMNMX R2, PT, PT, RZ, UR4, !PT ;  /* 0x00000004ff027c48 */ /* 0x000fe2000ffe0100 */
[----:B------:R-:W-:Y:S01]  /*07d0*/  @!UP0 ULOP3.LUT UR41, URZ, UR8, URZ, 0x33, !UPT ;  /* 0x00000008ff298292 */ /* 0x000fe2000f8e33ff */
[C---:B0-----:R-:W-:Y:S01]  /*07e0*/  @!P4 FMUL.FTZ R24, R5.reuse, R0 ;  /* 0x000000000518c220 */ /* 0x041fe20000410000 */
[C---:B-1----:R-:W-:Y:S01]  /*07f0*/  @!P4 FMUL.FTZ R26, R5.reuse, R4 ;  /* 0x00000004051ac220 */ /* 0x042fe20000410000 */
[----:B--2---:R-:W-:Y:S01]  /*0800*/  @!P4 FMUL.FTZ R27, R5, R8 ;  /* 0x00000008051bc220 */ /* 0x004fe20000410000 */
[----:B------:R-:W-:Y:S08]  /*0810*/  @P0 BRA `(.L_x_4491) ;  /* 0x00000000004c0947 */ /* 0x000ff00003800000 */
[----:B------:R-:W0:Y:S02]  /*0820*/  LDC R0, c[0x0][0x478] ;  /* 0x00011e00ff007b82 */ /* 0x000e240000000800 */
        /* <DEDUP_REMOVED lines=18> */
.L_x_4491:
[----:B------:R-:W-:Y:S05]  /*0950*/  BSYNC.RECONVERGENT B0 ;  /* 0x0000000000007941 */ /* 0x000fea0003800200 */
.L_x_4490:
[----:B------:R-:W-:Y:S05]  /*0960*/  @!P4 BRA `(.L_x_4492) ;  /* 0x000000000020c947 */ /* 0x000fea0003800000 */
[----:B------:R-:W-:Y:S01]  /*0970*/  BSSY.RECONVERGENT B0, `(.L_x_4492) ;  /* 0x0000007000007945 */ /* 0x000fe20003800200 */
[----:B------:R-:W-:Y:S02]  /*0980*/  CS2R R26, SRZ ;  /* 0x00000000001a7805 */ /* 0x000fe4000001ff00 */
[----:B------:R-:W-:Y:S01]  /*0990*/  CS2R R24, SRZ ;  /* 0x0000000000187805 */ /* 0x000fe2000001ff00 */
[----:B------:R-:W-:Y:S06]  /*09a0*/  @P0 BRA `(.L_x_4493) ;  /* 0x00000000000c0947 */ /* 0x000fec0003800000 */
[----:B------:R-:W1:Y:S02]  /*09b0*/  LDC.64 R4, c[0x0][0x398] ;  /* 0x0000e600ff047b82 */ /* 0x000e640000000a00 */
[----:B-1----:R-:W-:-:S05]  /*09c0*/  IMAD.WIDE R4, R15, 0x4, R4 ;  /* 0x000000040f047825 */ /* 0x002fca00078e0204 */
[----:B------:R1:W5:Y:S02]  /*09d0*/  LDG.E.128 R24, desc[UR36][R4.64] ;  /* 0x0000002404187981 */ /* 0x000364000c1e1d00 */
.L_x_4493:
[----:B------:R-:W-:Y:S05]  /*09e0*/  BSYNC.RECONVERGENT B0 ;  /* 0x0000000000007941 */ /* 0x000fea0003800200 */
.L_x_4492:
[----:B------:R-:W2:Y:S01]  /*09f0*/  LDCU.64 UR12, c[0x0][0x3a0] ;  /* 0x00007400ff0c77ac */ /* 0x000ea20008000a00 */
[----:B------:R-:W-:Y:S01]  /*0a00*/  ISETP.GT.U32.AND P2, PT, R23, 0x3f, PT ;  /* 0x0000003f1700780c */ /* 0x000fe20003f44070 */
[----:B------:R-:W3:Y:S01]  /*0a10*/  S2R R11, SR_CTAID.X ;  /* 0x00000000000b7919 */ /* 0x000ee20000002500 */
[----:B------:R-:W-:Y:S01]  /*0a20*/  ISETP.EQ.U32.AND P4, PT, RZ, UR10, PT ;  /* 0x0000000aff007c0c */ /* 0x000fe2000bf82070 */
[----:B------:R-:W4:Y:S01]  /*0a30*/  LDCU.64 UR4, c[0x0][0x390] ;  /* 0x00007200ff0477ac */ /* 0x000f220008000a00 */
[----:B-----5:R-:W-:Y:S02]  /*0a40*/  @P3 R2UR UR38, R3 ;  /* 0x00000000032632ca */ /* 0x020fe400000e0000 */
[----:B------:R-:W-:Y:S02]  /*0a50*/  CS2R R30, SRZ ;  /* 0x00000000001e7805 */ /* 0x000fe4000001ff00 */
[----:B------:R-:W-:Y:S01]  /*0a60*/  ISETP.EQ.OR.EX P2, PT, RZ, UR11, P2, P4 ;  /* 0x0000000bff007c0c */ /* 0x000fe20009742740 */
[----:B------:R-:W0:Y:S01]  /*0a70*/  LDCU.64 UR14, c[0x0][0x418] ;  /* 0x00008300ff0e77ac */ /* 0x000e220008000a00 */
[----:B------:R-:W-:-:S02]  /*0a80*/  CS2R R28, SRZ ;  /* 0x00000000001c7805 */ /* 0x000fc4000001ff00 */
[----:B--2---:R-:W-:-:S09]  /*0a90*/  ISETP.NE.U32.AND P1, PT, RZ, UR12, PT ;  /* 0x0000000cff007c0c */ /* 0x004fd2000bf25070 */
[----:B------:R-:W2:Y:S01]  /*0aa0*/  @!P2 LDC.64 R8, c[0x0][0x450] ;  /* 0x00011400ff08ab82 */ /* 0x000ea20000000a00 */
[----:B------:R-:W-:Y:S01]  /*0ab0*/  VOTEU.ALL UP1, P2 ;  /* 0x0000000000ff7886 */ /* 0x000fe20001020000 */
[----:B----4-:R-:W-:Y:S02]  /*0ac0*/  ISETP.NE.U32.AND P0, PT, RZ, UR4, PT ;  /* 0x00000004ff007c0c */ /* 0x010fe4000bf05070 */
[----:B------:R-:W-:Y:S01]  /*0ad0*/  ISETP.NE.AND.EX P1, PT, RZ, UR13, PT, P1 ;  /* 0x0000000dff007c0c */ /* 0x000fe2000bf25310 */
[----:B0-----:R-:W-:Y:S01]  /*0ae0*/  UISETP.NE.U32.AND UP0, UPT, UR14, URZ, UPT ;  /* 0x000000ff0e00728c */ /* 0x001fe2000bf05070 */
[----:B------:R-:W-:Y:S01]  /*0af0*/  ISETP.NE.AND.EX P0, PT, RZ, UR5, PT, P0 ;  /* 0x00000005ff007c0c */ /* 0x000fe2000bf05300 */
[----:B------:R-:W-:Y:S01]  /*0b00*/  @!UP1 UIMAD UR7, UR38, UR9, URZ ;  /* 0x00000009260792a4 */ /* 0x000fe2000f8e02ff */
[C---:B------:R-:W-:Y:S01]  /*0b10*/  ISETP.GT.U32.OR P1, PT, R23.reuse, 0x2f, !P1 ;  /* 0x0000002f1700780c */ /* 0x040fe20004f24470 */
[----:B------:R-:W-:Y:S01]  /*0b20*/  UISETP.NE.AND.EX UP0, UPT, UR15, URZ, UPT, UP0 ;  /* 0x000000ff0f00728c */ /* 0x000fe2000bf05300 */
[----:B------:R-:W-:-:S03]  /*0b30*/  ISETP.GT.U32.OR P0, PT, R23, 0x2f, !P0 ;  /* 0x0000002f1700780c */ /* 0x000fc60004704470 */
[----:B------:R-:W-:Y:S02]  /*0b40*/  IMAD.U32 R0, RZ, RZ, UR7 ;  /* 0x00000007ff007e24 */ /* 0x000fe4000f8e00ff */
[----:B------:R-:W-:Y:S01]  /*0b50*/  PLOP3.LUT P3, PT, PT, PT, UP0, 0x80, 0x8 ;  /* 0x000000000008781c */ /* 0x000fe20003f6f008 */
[----:B---3--:R-:W-:-:S04]  /*0b60*/  IMAD R3, R11, 0xc0, R12 ;  /* 0x000000c00b037824 */ /* 0x008fc800078e020c */
[----:B------:R-:W0:Y:S01]  /*0b70*/  @UP0 LDCU.64 UR4, c[0x0][0x418] ;  /* 0x00008300ff0407ac */ /* 0x000e220008000a00 */
[----:B------:R-:W3:Y:S01]  /*0b80*/  @!P1 LDC.64 R6, c[0x0][0x3a0] ;  /* 0x0000e800ff069b82 */ /* 0x000ee20000000a00 */
[----:B------:R-:W-:Y:S02]  /*0b90*/  CS2R R34, SRZ ;  /* 0x0000000000227805 */ /* 0x000fe4000001ff00 */
[----:B------:R-:W-:Y:S01]  /*0ba0*/  CS2R R32, SRZ ;  /* 0x0000000000207805 */ /* 0x000fe2000001ff00 */
[----:B------:R-:W-:-:S04]  /*0bb0*/  @!P2 IMAD R13, R0, 0xc0, R3 ;  /* 0x000000c0000da824 */ /* 0x000fc800078e0203 */
[----:B-1----:R-:W1:Y:S01]  /*0bc0*/  @!P0 LDC.64 R4, c[0x0][0x390] ;  /* 0x0000e400ff048b82 */ /* 0x002e620000000a00 */
[----:B0-----:R-:W-:Y:S01]  /*0bd0*/  @UP0 UIMAD.WIDE.U32 UR6, UR6, 0x4, UR4 ;  /* 0x00000004060608a5 */ /* 0x001fe2000f8e0004 */
[----:B--2---:R-:W-:Y:S01]  /*0be0*/  @!P2 IMAD.WIDE R8, R13, 0x4, R8 ;  /* 0x000000040d08a825 */ /* 0x004fe200078e0208 */
[----:B------:R-:W0:Y:S04]  /*0bf0*/  LDCU.U8 UR4, c[0x0][0x404] ;  /* 0x00008080ff0477ac */ /* 0x000e280008000000 */
[----:B------:R-:W-:Y:S01]  /*0c00*/  MOV R10, UR6 ;  /* 0x00000006000a7c02 */ /* 0x000fe20008000f00 */
[C---:B---3--:R-:W-:Y:S01]  /*0c10*/  @!P1 IMAD.WIDE.U32 R6, R3.reuse, 0x4, R6 ;  /* 0x0000000403069825 */ /* 0x048fe200078e0006 */
[----:B------:R-:W2:Y:S03]  /*0c20*/  @!P2 LDG.E.128 R36, desc[UR36][R8.64] ;  /* 0x000000240824a981 */ /* 0x000ea6000c1e1d00 */
[----:B------:R-:W-:Y:S01]  /*0c30*/  IMAD.U32 R11, RZ, RZ, UR7 ;  /* 0x00000007ff0b7e24 */ /* 0x000fe2000f8e00ff */
[----:B------:R-:W3:Y:S01]  /*0c40*/  @!P1 LDG.E.128 R32, desc[UR36][R6.64] ;  /* 0x0000002406209981 */ /* 0x000ee2000c1e1d00 */
[----:B-1----:R-:W-:-:S03]  /*0c50*/  @!P0 IMAD.WIDE.U32 R4, R3, 0x4, R4 ;  /* 0x0000000403048825 */ /* 0x002fc600078e0004 */
[----:B------:R-:W4:Y:S01]  /*0c60*/  @P3 LDG.E R10, desc[UR36][R10.64] ;  /* 0x000000240a0a3981 */ /* 0x000f22000c1e1900 */
[----:B------:R-:W1:Y:S03]  /*0c70*/  LDC R3, c[0x0][0x400] ;  /* 0x00010000ff037b82 */ /* 0x000e660000000800 */
[----:B------:R-:W2:Y:S01]  /*0c80*/  @!P0 LDG.E.128 R28, desc[UR36][R4.64] ;  /* 0x00000024041c8981 */ /* 0x000ea2000c1e1d00 */
[----:B0-----:R-:W-:Y:S01]  /*0c90*/  ISETP.NE.AND P0, PT, RZ, UR4, PT ;  /* 0x00000004ff007c0c */ /* 0x001fe2000bf05270 */
[----:B------:R-:W-:Y:S01]  /*0ca0*/  UMOV UR39, URZ ;  /* 0x000000ff00277c82 */ /* 0x000fe20008000000 */
[----:B------:R-:W-:Y:S02]  /*0cb0*/  BSSY.RECONVERGENT B6, `(.L_x_4494) ;  /* 0x00000d1000067945 */ /* 0x000fe40003800200 */
[----:B-1----:R-:W-:Y:S01]  /*0cc0*/  ISETP.LT.OR P0, PT, R3, 0x1, P0 ;  /* 0x000000010300780c */ /* 0x002fe20000701670 */
[----:B---3--:R-:W-:Y:S01]  /*0cd0*/  FADD.FTZ R24, R32, R24 ;  /* 0x0000001820187221 */ /* 0x008fe20000010000 */
[----:B------:R-:W-:Y:S01]  /*0ce0*/  FADD.FTZ R25, R33, R25 ;  /* 0x0000001921197221 */ /* 0x000fe20000010000 */
[----:B------:R-:W-:Y:S01]  /*0cf0*/  FADD.FTZ R26, R34, R26 ;  /* 0x0000001a221a7221 */ /* 0x000fe20000010000 */
[----:B------:R-:W-:Y:S01]  /*0d00*/  FADD.FTZ R27, R35, R27 ;  /* 0x0000001b231b7221 */ /* 0x000fe20000010000 */
[----:B----4-:R-:W-:Y:S01]  /*0d10*/  @P3 R2UR UR39, R10 ;  /* 0x000000000a2732ca */ /* 0x010fe200000e0000 */
[----:B--2---:R-:W-:Y:S01]  /*0d20*/  @!P2 FMUL.FTZ R24, R24, R36 ;  /* 0x000000241818a220 */ /* 0x004fe20000410000 */
[----:B------:R-:W-:Y:S01]  /*0d30*/  @!P2 FMUL.FTZ R25, R25, R37 ;  /* 0x000000251919a220 */ /* 0x000fe20000410000 */
[----:B------:R-:W-:Y:S01]  /*0d40*/  @!P2 FMUL.FTZ R26, R26, R38 ;  /* 0x000000261a1aa220 */ /* 0x000fe20000410000 */
[----:B------:R-:W-:Y:S01]  /*0d50*/  FADD.FTZ R16, R28, R16 ;  /* 0x000000101c107221 */ /* 0x000fe20000010000 */
[----:B------:R-:W-:Y:S01]  /*0d60*/  FADD.FTZ R17, R29, R17 ;  /* 0x000000111d117221 */ /* 0x000fe20000010000 */
[----:B------:R-:W-:Y:S01]  /*0d70*/  FADD.FTZ R18, R30, R18 ;  /* 0x000000121e127221 */ /* 0x000fe20000010000 */
[----:B------:R-:W-:Y:S01]  /*0d80*/  FADD.FTZ R19, R31, R19 ;  /* 0x000000131f137221 */ /* 0x000fe20000010000 */
[----:B------:R-:W-:Y:S01]  /*0d90*/  @!P2 FMUL.FTZ R27, R27, R39 ;  /* 0x000000271b1ba220 */ /* 0x000fe20000410000 */
[----:B------:R-:W-:Y:S06]  /*0da0*/  @P0 BRA `(.L_x_4495) ;  /* 0x0000000000ac0947 */ /* 0x000fec0003800000 */
[----:B------:R-:W-:-:S13]  /*0db0*/  ISETP.GE.AND P0, PT, R12, R3, PT ;  /* 0x000000030c00720c */ /* 0x000fda0003f06270 */
[----:B------:R-:W-:Y:S05]  /*0dc0*/  @P0 BRA `(.L_x_4496) ;  /* 0x0000000800fc0947 */ /* 0x000fea0003800000 */
[----:B------:R-:W-:Y:S01]  /*0dd0*/  I2FP.F32.U32 R0, R3 ;  /* 0x0000000300007245 */ /* 0x000fe20000201000 */
[----:B------:R-:W-:Y:S01]  /*0de0*/  VIADD R3, R12, 0x2 ;  /* 0x000000020c037836 */ /* 0x000fe20000000000 */
[----:B------:R-:W0:Y:S01]  /*0df0*/  LDCU UR4, c[0x0][0x40c] ;  /* 0x00008180ff0477ac */ /* 0x000e220008000800 */
[----:B------:R-:W-:-:S03]  /*0e00*/  I2FP.F32.U32 R12, R12 ;  /* 0x0000000c000c7245 */ /* 0x000fc60000201000 */
[----:B------:R-:W1:Y:S01]  /*0e10*/  MUFU.RCP R0, R0 ;  /* 0x0000000000007308 */ /* 0x000e620000001000 */
[----:B------:R-:W-:Y:S01]  /*0e20*/  I2FP.F32.U32 R3, R3 ;  /* 0x0000000300037245 */ /* 0x000fe20000201000 */
[----:B0-----:R-:W-:-:S04]  /*0e30*/  UIADD3 UR4, UPT, UPT, -UR39, UR4, URZ ;  /* 0x0000000427047290 */ /* 0x001fc8000fffe1ff */
[-C--:B-1----:R-:W-:Y:S01]  /*0e40*/  FMUL.FTZ R3, R3, R0.reuse ;  /* 0x0000000003037220 */ /* 0x082fe20000410000 */
[----:B------:R-:W-:Y:S01]  /*0e50*/  FMUL.FTZ R12, R12, R0 ;  /* 0x000000000c0c7220 */ /* 0x000fe20000410000 */
[----:B------:R-:W-:Y:S02]  /*0e60*/  I2FP.F32.S32 R0, UR4 ;  /* 0x0000000400007c45 */ /* 0x000fe40008201400 */
[----:B------:R-:W-:Y:S01]  /*0e70*/  FMUL.FTZ R3, R3, 13.28771209716796875 ;  /* 0x41549a7803037820 */ /* 0x000fe20000410000 */
[----:B------:R-:W-:-:S04]  /*0e80*/  FMUL.FTZ R12, R12, 13.28771209716796875 ;  /* 0x41549a780c0c7820 */ /* 0x000fc80000410000 */
[----:B------:R-:W-:Y:S08]  /*0e90*/  MUFU.EX2 R5, -R12 ;  /* 0x8000000c00057308 */ /* 0x000ff00000000800 */
        /* <DEDUP_REMOVED lines=12> */
[----:B------:R0:W3:Y:S01]  /*0f60*/  MUFU.COS R0, R6 ;  /* 0x0000000600007308 */ /* 0x0000e20000000000 */
[-C--:B-1----:R-:W-:Y:S01]  /*0f70*/  FFMA.FTZ R9, R18, R8.reuse, -R5 ;  /* 0x0000000812097223 */ /* 0x082fe20000010805 */
[-C--:B------:R-:W-:Y:S01]  /*0f80*/  FFMA.FTZ R26, R26, R8.reuse, -R7 ;  /* 0x000000081a1a7223 */ /* 0x080fe20000010807 */
[-C--:B------:R-:W-:Y:S01]  /*0f90*/  FFMA.FTZ R19, R19, R8.reuse, R10 ;  /* 0x0000000813137223 */ /* 0x080fe2000001000a */
[----:B------:R-:W-:Y:S02]  /*0fa0*/  FFMA.FTZ R27, R27, R8, R12 ;  /* 0x000000081b1b7223 */ /* 0x000fe4000001000c */
[----:B------:R-:W-:Y:S01]  /*0fb0*/  MOV R18, R9 ;  /* 0x0000000900127202 */ /* 0x000fe20000000f00 */
[-C--:B--2---:R-:W-:Y:S01]  /*0fc0*/  FMUL.FTZ R5, R17, R3.reuse ;  /* 0x0000000311057220 */ /* 0x084fe20000410000 */
[-C--:B------:R-:W-:Y:S01]  /*0fd0*/  FMUL.FTZ R7, R25, R3.reuse ;  /* 0x0000000319077220 */ /* 0x080fe20000410000 */
[-C--:B------:R-:W-:Y:S01]  /*0fe0*/  FMUL.FTZ R4, R16, R3.reuse ;  /* 0x0000000310047220 */ /* 0x080fe20000410000 */
[----:B0-----:R-:W-:Y:S01]  /*0ff0*/  FMUL.FTZ R6, R24, R3 ;  /* 0x0000000318067220 */ /* 0x001fe20000410000 */
[-C--:B---3--:R-:W-:Y:S01]  /*1000*/  FFMA.FTZ R5, R16, R0.reuse, -R5 ;  /* 0x0000000010057223 */ /* 0x088fe20000010805 */
[-C--:B------:R-:W-:Y:S01]  /*1010*/  FFMA.FTZ R24, R24, R0.reuse, -R7 ;  /* 0x0000000018187223 */ /* 0x080fe20000010807 */
[-C--:B------:R-:W-:Y:S01]  /*1020*/  FFMA.FTZ R17, R17, R0.reuse, R4 ;  /* 0x0000000011117223 */ /* 0x080fe20000010004 */
[----:B------:R-:W-:Y:S01]  /*1030*/  FFMA.FTZ R25, R25, R0, R6 ;  /* 0x0000000019197223 */ /* 0x000fe20000010006 */
[----:B------:R-:W-:Y:S01]  /*1040*/  IMAD.MOV.U32 R16, RZ, RZ, R5 ;  /* 0x000000ffff107224 */ /* 0x000fe200078e0005 */
[----:B------:R-:W-:Y:S06]  /*1050*/  BRA `(.L_x_4496) ;  /* 0x0000000800587947 */ /* 0x000fec0003800000 */
.L_x_4495:
        /* <DEDUP_REMOVED lines=54> */
.L_x_4497:
        /* <DEDUP_REMOVED lines=22> */
[C---:B------:R-:W-:Y:S01]  /*1520*/  LEA.HI R5, R4.reuse, R4, RZ, 0x1 ;  /* 0x0000000404057211 */ /* 0x040fe200078f08ff */
[C---:B------:R-:W-:Y:S02]  /*1530*/  IMAD R31, R4.reuse, 0x4, R3 ;  /* 0x00000004041f7824 */ /* 0x040fe400078e0203 */
[----:B------:R-:W-:Y:S01]  /*1540*/  IMAD R21, R4, 0x4, R0 ;  /* 0x0000000404157824 */ /* 0x000fe200078e0200 */
[----:B------:R-:W-:Y:S02]  /*1550*/  SHF.L.U32 R5, R5, 0x1, RZ ;  /* 0x0000000105057819 */ /* 0x000fe400000006ff */
[C---:B------:R-:W-:Y:S01]  /*1560*/  LEA R30, R29.reuse, R31, 0x2 ;  /* 0x0000001f1d1e7211 */ /* 0x040fe200078e10ff */
[----:B------:R-:W-:Y:S01]  /*1570*/  IMAD R20, R29, 0x4, R21 ;  /* 0x000000041d147824 */ /* 0x000fe200078e0215 */
[----:B------:R0:W1:Y:S01]  /*1580*/  LDS R16, [R21] ;  /* 0x0000000015107984 */ /* 0x0000620000000800 */
[----:B------:R-:W-:-:S03]  /*1590*/  LOP3.LUT R7, R5, 0xfffffffc, RZ, 0xc0, !PT ;  /* 0xfffffffc05077812 */ /* 0x000fc600078ec0ff */
[----:B------:R0:W2:Y:S01]  /*15a0*/  LDS R18, [R21+0x4] ;  /* 0x0000040015127984 */ /* 0x0000a20000000800 */
[----:B------:R-:W-:-:S03]  /*15b0*/  ISETP.GE.AND P0, PT, R7, R9, PT ;  /* 0x000000090700720c */ /* 0x000fc60003f06270 */
[----:B------:R0:W3:Y:S04]  /*15c0*/  LDS R24, [R31] ;  /* 0x000000001f187984 */ /* 0x0000e80000000800 */
[----:B------:R0:W4:Y:S04]  /*15d0*/  LDS R26, [R31+0x4] ;  /* 0x000004001f1a7984 */ /* 0x0001280000000800 */
[----:B------:R0:W0:Y:S04]  /*15e0*/  LDS R17, [R20] ;  /* 0x0000000014117984 */ /* 0x0000280000000800 */
[----:B------:R0:W0:Y:S04]  /*15f0*/  LDS R19, [R20+0x4] ;  /* 0x0000040014137984 */ /* 0x0000280000000800 */
[----:B------:R0:W0:Y:S04]  /*1600*/  LDS R25, [R30] ;  /* 0x000000001e197984 */ /* 0x0000280000000800 */
[----:B------:R0:W0:Y:S01]  /*1610*/  LDS R27, [R30+0x4] ;  /* 0x000004001e1b7984 */ /* 0x0000220000000800 */
[----:B------:R-:W-:Y:S05]  /*1620*/  @P0 BRA `(.L_x_4501) ;  /* 0x0000000000a00947 */ /* 0x000fea0003800000 */
[----:B------:R-:W-:Y:S01]  /*1630*/  I2FP.F32.S32 R5, R9 ;  /* 0x0000000900057245 */ /* 0x000fe20000201400 */
[----:B------:R-:W-:Y:S01]  /*1640*/  VIADD R4, R7, 0x2 ;  /* 0x0000000207047836 */ /* 0x000fe20000000000 */
[----:B------:R-:W5:Y:S04]  /*1650*/  LDCU UR4, c[0x0][0x40c] ;  /* 0x00008180ff0477ac */ /* 0x000f680008000800 */
[----:B------:R-:W1:Y:S01]  /*1660*/  MUFU.RCP R5, R5 ;  /* 0x0000000500057308 */ /* 0x000e620000001000 */
[----:B------:R-:W-:Y:S01]  /*1670*/  I2FP.F32.S32 R4, R4 ;  /* 0x0000000400047245 */ /* 0x000fe20000201400 */
[----:B-----5:R-:W-:-:S04]  /*1680*/  UIADD3 UR4, UPT, UPT, -UR39, UR4, URZ ;  /* 0x0000000427047290 */ /* 0x020fc8000fffe1ff */
[----:B-1----:R-:W-:Y:S01]  /*1690*/  FMUL.FTZ R6, R4, R5 ;  /* 0x0000000504067220 */ /* 0x002fe20000410000 */
[----:B------:R-:W-:Y:S02]  /*16a0*/  I2FP.F32.S32 R4, R7 ;  /* 0x0000000700047245 */ /* 0x000fe40000201400 */
[----:B------:R-:W-:Y:S01]  /*16b0*/  I2FP.F32.S32 R7, UR4 ;  /* 0x0000000400077c45 */ /* 0x000fe20008201400 */
[----:B------:R-:W-:Y:S02]  /*16c0*/  FMUL.FTZ R6, R6, 13.28771209716796875 ;  /* 0x41549a7806067820 */ /* 0x000fe40000410000 */
[----:B------:R-:W-:-:S04]  /*16d0*/  FMUL.FTZ R4, R4, R5 ;  /* 0x0000000504047220 */ /* 0x000fc80000410000 */
[----:B------:R-:W-:Y:S01]  /*16e0*/  FMUL.FTZ R4, R4, 13.28771209716796875 ;  /* 0x41549a7804047820 */ /* 0x000fe20000410000 */
[----:B------:R-:W1:Y:S08]  /*16f0*/  MUFU.EX2 R6, -R6 ;  /* 0x8000000600067308 */ /* 0x000e700000000800 */
[----:B------:R-:W5:Y:S01]  /*1700*/  MUFU.EX2 R4, -R4 ;  /* 0x8000000400047308 */ /* 0x000f620000000800 */
[----:B-1----:R-:W-:-:S04]  /*1710*/  FMUL.FTZ R5, R7, R6 ;  /* 0x0000000607057220 */ /* 0x002fc80000410000 */
[----:B------:R-:W-:Y:S01]  /*1720*/  FMUL.RZ R15, R5, 0.15915493667125701904 ;  /* 0x3e22f983050f7820 */ /* 0x000fe2000040c000 */
[----:B-----5:R-:W-:-:S03]  /*1730*/  FMUL.FTZ R5, R7, R4 ;  /* 0x0000000407057220 */ /* 0x020fc60000410000 */
[----:B------:R-:W0:Y:S01]  /*1740*/  MUFU.SIN R9, R15 ;  /* 0x0000000f00097308 */ /* 0x000e220000000400 */
[----:B------:R-:W-:-:S07]  /*1750*/  FMUL.RZ R13, R5, 0.15915493667125701904 ;  /* 0x3e22f983050d7820 */ /* 0x000fce000040c000 */
[----:B------:R-:W1:Y:S08]  /*1760*/  MUFU.COS R8, R15 ;  /* 0x0000000f00087308 */ /* 0x000e700000000000 */
[----:B------:R-:W5:Y:S01]  /*1770*/  MUFU.SIN R6, R13 ;  /* 0x0000000d00067308 */ /* 0x000f620000000400 */
[-C--:B0-----:R-:W-:Y:S01]  /*1780*/  FMUL.FTZ R7, R19, R9.reuse ;  /* 0x0000000913077220 */ /* 0x081fe20000410000 */
[-C--:B------:R-:W-:Y:S01]  /*1790*/  FMUL.FTZ R11, R27, R9.reuse ;  /* 0x000000091b0b7220 */ /* 0x080fe20000410000 */
[-C--:B--2---:R-:W-:Y:S01]  /*17a0*/  FMUL.FTZ R12, R18, R9.reuse ;  /* 0x00000009120c7220 */ /* 0x084fe20000410000 */
[----:B----4-:R-:W-:-:S04]  /*17b0*/  FMUL.FTZ R14, R26, R9 ;  /* 0x000000091a0e7220 */ /* 0x010fc80000410000 */
[----:B------:R-:W0:Y:S01]  /*17c0*/  MUFU.COS R5, R13 ;  /* 0x0000000d00057308 */ /* 0x000e220000000000 */
[-C--:B-1----:R-:W-:Y:S01]  /*17d0*/  FFMA.FTZ R10, R18, R8.reuse, -R7 ;  /* 0x00000008120a7223 */ /* 0x082fe20000010807 */
[-C--:B------:R-:W-:Y:S01]  /*17e0*/  FFMA.FTZ R26, R26, R8.reuse, -R11 ;  /* 0x000000081a1a7223 */ /* 0x080fe2000001080b */
[-C--:B------:R-:W-:Y:S01]  /*17f0*/  FFMA.FTZ R19, R19, R8.reuse, R12 ;  /* 0x0000000813137223 */ /* 0x080fe2000001000c */
[----:B------:R-:W-:Y:S01]  /*1800*/  FFMA.FTZ R27, R27, R8, R14 ;  /* 0x000000081b1b7223 */ /* 0x000fe2000001000e */
[----:B------:R-:W-:Y:S02]  /*1810*/  IMAD.MOV.U32 R18, RZ, RZ, R10 ;  /* 0x000000ffff127224 */ /* 0x000fe400078e000a */
[-C--:B-----5:R-:W-:Y:S01]  /*1820*/  FMUL.FTZ R7, R17, R6.reuse ;  /* 0x0000000611077220 */ /* 0x0a0fe20000410000 */
[-C--:B------:R-:W-:Y:S01]  /*1830*/  FMUL.FTZ R9, R25, R6.reuse ;  /* 0x0000000619097220 */ /* 0x080fe20000410000 */
[-C--:B------:R-:W-:Y:S01]  /*1840*/  FMUL.FTZ R4, R16, R6.reuse ;  /* 0x0000000610047220 */ /* 0x080fe20000410000 */
[----:B---3--:R-:W-:Y:S01]  /*1850*/  FMUL.FTZ R6, R24, R6 ;  /* 0x0000000618067220 */ /* 0x008fe20000410000 */
[-C--:B0-----:R-:W-:Y:S01]  /*1860*/  FFMA.FTZ R7, R16, R5.reuse, -R7 ;  /* 0x0000000510077223 */ /* 0x081fe20000010807 */
[-C--:B------:R-:W-:Y:S01]  /*1870*/  FFMA.FTZ R24, R24, R5.reuse, -R9 ;  /* 0x0000000518187223 */ /* 0x080fe20000010809 */
[-C--:B------:R-:W-:Y:S01]  /*1880*/  FFMA.FTZ R17, R17, R5.reuse, R4 ;  /* 0x0000000511117223 */ /* 0x080fe20000010004 */
[----:B------:R-:W-:-:S02]  /*1890*/  FFMA.FTZ R25, R25, R5, R6 ;  /* 0x0000000519197223 */ /* 0x000fc40000010006 */
[----:B------:R-:W-:-:S07]  /*18a0*/  MOV R16, R7 ;  /* 0x0000000700107202 */ /* 0x000fce0000000f00 */
.L_x_4501:
[----:B------:R-:W-:Y:S05]  /*18b0*/  BSYNC.RECONVERGENT B1 ;  /* 0x0000000000017941 */ /* 0x000fea0003800200 */
.L_x_4500:
[----:B---3--:R3:W-:Y:S04]  /*18c0*/  STS [R31], R24 ;  /* 0x000000181f007388 */ /* 0x0087e80000000800 */
[----:B----4-:R3:W-:Y:S04]  /*18d0*/  STS [R31+0x4], R26 ;  /* 0x0000041a1f007388 */ /* 0x0107e80000000800 */
[----:B0-----:R3:W-:Y:S04]  /*18e0*/  STS [R30], R25 ;  /* 0x000000191e007388 */ /* 0x0017e80000000800 */
[----:B------:R3:W-:Y:S04]  /*18f0*/  STS [R30+0x4], R27 ;  /* 0x0000041b1e007388 */ /* 0x0007e80000000800 */
[----:B-1----:R3:W-:Y:S04]  /*1900*/  STS [R21], R16 ;  /* 0x0000001015007388 */ /* 0x0027e80000000800 */
[----:B--2---:R3:W-:Y:S04]  /*1910*/  STS [R21+0x4], R18 ;  /* 0x0000041215007388 */ /* 0x0047e80000000800 */
[----:B------:R3:W-:Y:S04]  /*1920*/  STS [R20], R17 ;  /* 0x0000001114007388 */ /* 0x0007e80000000800 */
[----:B------:R3:W-:Y:S02]  /*1930*/  STS [R20+0x4], R19 ;  /* 0x0000041314007388 */ /* 0x0007e40000000800 */
.L_x_4499:
[----:B------:R-:W-:Y:S05]  /*1940*/  BSYNC.RECONVERGENT B0 ;  /* 0x0000000000007941 */ /* 0x000fea0003800200 */
.L_x_4498:
[----:B------:R-:W-:Y:S01]  /*1950*/  BAR.SYNC.DEFER_BLOCKING 0x0 ;  /* 0x0000000000007b1d */ /* 0x000fe20000010000 */
[----:B------:R-:W-:-:S04]  /*1960*/  @!P6 IMAD R22, R29, R22, R28 ;  /* 0x000000161d16e224 */ /* 0x000fc800078e021c */
[C---:B------:R-:W-:Y:S02]  /*1970*/  @!P6 IMAD R0, R22.reuse, 0x4, R0 ;  /* 0x000000041600e824 */ /* 0x040fe400078e0200 */
[----:B------:R-:W-:-:S03]  /*1980*/  @!P6 IMAD R3, R22, 0x4, R3 ;  /* 0x000000041603e824 */ /* 0x000fc600078e0203 */
[----:B---3--:R0:W1:Y:S04]  /*1990*/  @!P6 LDS.128 R16, [R0] ;  /* 0x000000000010e984 */ /* 0x0080680000000c00 */
[----:B------:R0:W2:Y:S01]  /*19a0*/  @!P6 LDS.128 R24, [R3] ;  /* 0x000000000318e984 */ /* 0x0000a20000000c00 */
[----:B------:R-:W-:Y:S06]  /*19b0*/  BAR.SYNC.DEFER_BLOCKING 0x0 ;  /* 0x0000000000007b1d */ /* 0x000fec0000010000 */
.L_x_4496:
[----:B------:R-:W-:Y:S05]  /*19c0*/  BSYNC.RECONVERGENT B6 ;  /* 0x0000000000067941 */ /* 0x000fea0003800200 */
.L_x_4494:
[----:B------:R-:W-:Y:S01]  /*19d0*/  ISETP.GT.U32.AND P0, PT, R23, 0x3f, PT ;  /* 0x0000003f1700780c */ /* 0x000fe20003f04070 */
[----:B------:R-:W-:Y:S01]  /*19e0*/  BSSY.RECONVERGENT B0, `(.L_x_4502) ;  /* 0x0000016000007945 */ /* 0x000fe20003800200 */
[----:B0-----:R-:W-:-:S11]  /*19f0*/  HFMA2 R0, -RZ, RZ, 0, 0 ;  /* 0x00000000ff007431 */ /* 0x001fd600000001ff */
[----:B------:R-:W-:Y:S05]  /*1a00*/  @P0 BRA `(.L_x_4503) ;  /* 0x00000000004c0947 */ /* 0x000fea0003800000 */
[----:B------:R-:W-:Y:S01]  /*1a10*/  ISETP.GT.U32.AND P0, PT, R23, 0x2f, PT ;  /* 0x0000002f1700780c */ /* 0x000fe20003f04070 */
[----:B------:R-:W0:Y:S01]  /*1a20*/  S2UR UR5, SR_CgaCtaId ;  /* 0x00000000000579c3 */ /* 0x000e220000008800 */
[----:B------:R-:W-:Y:S02]  /*1a30*/  UMOV UR4, 0x400 ;  /* 0x0000040000047882 */ /* 0x000fe40000000000 */
[----:B------:R-:W-:-:S09]  /*1a40*/  UIADD3 UR4, UPT, UPT, UR4, 0x40, URZ ;  /* 0x0000004004047890 */ /* 0x000fd2000fffe0ff */
[----:B------:R-:W3:Y:S08]  /*1a50*/  @!P0 LDC R6, c[0x0][0x3f4] ;  /* 0x0000fd00ff068b82 */ /* 0x000ef00000000800 */
[----:B------:R-:W4:Y:S01]  /*1a60*/  @!P0 LDC.64 R4, c[0x0][0x3b8] ;  /* 0x0000ee00ff048b82 */ /* 0x000f220000000a00 */
[----:B0-----:R-:W-:Y:S01]  /*1a70*/  ULEA UR4, UR5, UR4, 0x18 ;  /* 0x0000000405047291 */ /* 0x001fe2000f8ec0ff */
[----:B---3--:R-:W-:-:S02]  /*1a80*/  @!P0 IMAD R0, R23, R6, UR41 ;  /* 0x0000002917008e24 */ /* 0x008fc4000f8e0206 */
[----:B------:R-:W-:-:S04]  /*1a90*/  @!P0 IMAD R3, R6, UR44, RZ ;  /* 0x0000002c06038c24 */ /* 0x000fc8000f8e02ff */
[----:B------:R-:W-:Y:S01]  /*1aa0*/  @!P0 IMAD R0, R3, 0x30, R0 ;  /* 0x0000003003008824 */ /* 0x000fe200078e0200 */
[----:B------:R-:W-:-:S03]  /*1ab0*/  LEA R3, R23, UR4, 0x4 ;  /* 0x0000000417037c11 */ /* 0x000fc6000f8e20ff */
[----:B------:R-:W-:Y:S02]  /*1ac0*/  @!P0 IMAD.SHL.U32 R7, R0, 0x4, RZ ;  /* 0x0000000400078824 */ /* 0x000fe400078e00ff */
[----:B-12---:R-:W-:Y:S01]  /*1ad0*/  FMUL.FTZ R0, R24, R16 ;  /* 0x0000001018007220 */ /* 0x006fe20000410000 */
[----:B------:R0:W-:Y:S01]  /*1ae0*/  STS.128 [R3], R16 ;  /* 0x0000001003007388 */ /* 0x0001e20000000c00 */
[----:B----4-:R-:W-:-:S04]  /*1af0*/  @!P0 IMAD.WIDE R4, R7, 0x4, R4 ;  /* 0x0000000407048825 */ /* 0x010fc800078e0204 */
[----:B------:R-:W-:Y:S01]  /*1b00*/  FFMA.FTZ R7, R25, R17, R0 ;  /* 0x0000001119077223 */ /* 0x000fe20000010000 */
[----:B------:R0:W-:Y:S03]  /*1b10*/  @!P0 STG.E.128 desc[UR36][R4.64], R24 ;  /* 0x0000001804008986 */ /* 0x0001e6000c101d24 */
[----:B------:R-:W-:-:S04]  /*1b20*/  FFMA.FTZ R0, R26, R18, R7 ;  /* 0x000000121a007223 */ /* 0x000fc80000010007 */
[----:B------:R-:W-:-:S07]  /*1b30*/  FFMA.FTZ R0, R27, R19, R0 ;  /* 0x000000131b007223 */ /* 0x000fce0000010000 */
.L_x_4503:
[----:B------:R-:W-:Y:S05]  /*1b40*/  BSYNC.RECONVERGENT B0 ;  /* 0x0000000000007941 */ /* 0x000fea0003800200 */
.L_x_4502:
[----:B0-----:R-:W0:Y:S01]  /*1b50*/  SHFL.BFLY PT, R3, R0, 0x10, 0x1f ;  /* 0x0e001f0000037f89 */ /* 0x001e2200000e0000 */
[----:B------:R-:W3:Y:S01]  /*1b60*/  S2UR UR5, SR_CgaCtaId ;  /* 0x00000000000579c3 */ /* 0x000ee20000008800 */
[----:B------:R-:W-:Y:S01]  /*1b70*/  UMOV UR4, 0x400 ;  /* 0x0000040000047882 */ /* 0x000fe20000000000 */
[----:B------:R-:W-:Y:S01]  /*1b80*/  BSSY.RECONVERGENT B0, `(.L_x_4504) ;  /* 0x0000032000007945 */ /* 0x000fe20003800200 */
[----:B0-----:R-:W-:Y:S01]  /*1b90*/  FADD.FTZ R4, R3, R0 ;  /* 0x0000000003047221 */ /* 0x001fe20000010000 */
[----:B------:R-:W-:Y:S01]  /*1ba0*/  SHF.R.U32.HI R0, RZ, 0x3, R23 ;  /* 0x00000003ff007819 */ /* 0x000fe20000011617 */
[----:B---3--:R-:W-:Y:S02]  /*1bb0*/  ULEA UR16, UR5, UR4, 0x18 ;  /* 0x0000000405107291 */ /* 0x008fe4000f8ec0ff */
[----:B------:R-:W-:Y:S01]  /*1bc0*/  UIADD3 UR4, UPT, UPT, UR4, 0x440, URZ ;  /* 0x0000044004047890 */ /* 0x000fe2000fffe0ff */
[----:B------:R-:W0:Y:S01]  /*1bd0*/  SHFL.BFLY PT, R3, R4, 0x8, 0x1f ;  /* 0x0d001f0004037f89 */ /* 0x000e2200000e0000 */
[----:B------:R-:W-:-:S02]  /*1be0*/  LOP3.LUT R0, R0, 0x7c, RZ, 0xc0, !PT ;  /* 0x0000007c00007812 */ /* 0x000fc400078ec0ff */
[----:B------:R-:W-:Y:S01]  /*1bf0*/  ULEA UR5, UR5, UR4, 0x18 ;  /* 0x0000000405057291 */ /* 0x000fe2000f8ec0ff */
[----:B0-----:R-:W-:-:S05]  /*1c00*/  FADD.FTZ R5, R4, R3 ;  /* 0x0000000304057221 */ /* 0x001fca0000010000 */
[----:B------:R-:W0:Y:S02]  /*1c10*/  SHFL.BFLY PT, R6, R5, 0x4, 0x1f ;  /* 0x0c801f0005067f89 */ /* 0x000e2400000e0000 */
[----:B0-----:R-:W-:-:S05]  /*1c20*/  FADD.FTZ R6, R5, R6 ;  /* 0x0000000605067221 */ /* 0x001fca0000010000 */
[----:B------:R-:W0:Y:S02]  /*1c30*/  SHFL.BFLY PT, R3, R6, 0x2, 0x1f ;  /* 0x0c401f0006037f89 */ /* 0x000e2400000e0000 */
[----:B0-----:R-:W-:Y:S01]  /*1c40*/  FADD.FTZ R7, R6, R3 ;  /* 0x0000000306077221 */ /* 0x001fe20000010000 */
[----:B------:R-:W-:Y:S02]  /*1c50*/  LOP3.LUT P0, R3, R23, 0x1f, RZ, 0xc0, !PT ;  /* 0x0000001f17037812 */ /* 0x000fe4000780c0ff */
[----:B------:R-:W-:Y:S02]  /*1c60*/  IADD3 R6, PT, PT, -R2, UR45, RZ ;  /* 0x0000002d02067c10 */ /* 0x000fe4000fffe1ff */
[----:B------:R-:W0:Y:S01]  /*1c70*/  SHFL.BFLY PT, R8, R7, 0x1, 0x1f ;  /* 0x0c201f0007087f89 */ /* 0x000e2200000e0000 */
[C---:B------:R-:W-:Y:S02]  /*1c80*/  ISETP.GT.U32.AND P1, PT, R3.reuse, 0x1, PT ;  /* 0x000000010300780c */ /* 0x040fe40003f24070 */
[----:B------:R-:W-:Y:S01]  /*1c90*/  LEA R3, R3, UR16, 0x2 ;  /* 0x0000001003037c11 */ /* 0x000fe2000f8e10ff */
[----:B0-----:R-:W-:-:S05]  /*1ca0*/  FADD.FTZ R5, R7, R8 ;  /* 0x0000000807057221 */ /* 0x001fca0000010000 */
[----:B------:R0:W-:Y:S01]  /*1cb0*/  @!P0 STS [R0+UR16+0x8], R5 ;  /* 0x0000080500008988 */ /* 0x0001e20008000810 */
[----:B------:R-:W-:Y:S01]  /*1cc0*/  BAR.SYNC.DEFER_BLOCKING 0x0 ;  /* 0x0000000000007b1d */ /* 0x000fe20000010000 */
[----:B------:R-:W-:Y:S02]  /*1cd0*/  ISETP.NE.AND P0, PT, R23, RZ, PT ;  /* 0x000000ff1700720c */ /* 0x000fe40003f05270 */
[----:B0-----:R-:W-:-:S03]  /*1ce0*/  LEA R0, R6, UR5, 0x2 ;  /* 0x0000000506007c11 */ /* 0x001fc6000f8e10ff */
[----:B------:R0:W3:Y:S02]  /*1cf0*/  @!P1 LDS R5, [R3+0x8] ;  /* 0x0000080003059984 */ /* 0x0000e40000000800 */
[----:B0-----:R-:W-:-:S05]  /*1d00*/  IMAD.MOV.U32 R3, RZ, RZ, -0x800001 ;  /* 0xff7fffffff037424 */ /* 0x001fca00078e00ff */
[----:B------:R-:W-:Y:S04]  /*1d10*/  STL [R1+0x440], R3 ;  /* 0x0004400301007387 */ /* 0x000fe80000100800 */
[----:B---3--:R-:W0:Y:S02]  /*1d20*/  SHFL.BFLY PT, R4, R5, 0x1, 0x1f ;  /* 0x0c201f0005047f89 */ /* 0x008e2400000e0000 */
[----:B0-----:R-:W-:-:S06]  /*1d30*/  FADD.FTZ R4, R4, R5 ;  /* 0x0000000504047221 */ /* 0x001fcc0000010000 */
[----:B------:R-:W0:Y:S01]  /*1d40*/  SHFL.IDX PT, R4, R4, RZ, 0x1f ;  /* 0x00001fff04047589 */ /* 0x000e2200000e0000 */
[----:B------:R-:W-:Y:S05]  /*1d50*/  @P0 BRA `(.L_x_4505) ;  /* 0x0000000000500947 */ /* 0x000fea0003800000 */
[----:B------:R-:W0:Y:S01]  /*1d60*/  LDCU UR4, c[0x0][0x410] ;  /* 0x00008200ff0477ac */ /* 0x000e220008000800 */
[----:B------:R-:W3:Y:S01]  /*1d70*/  LDCU.64 UR6, c[0x0][0x438] ;  /* 0x00008700ff0677ac */ /* 0x000ee20008000a00 */
[----:B0-----:R-:W-:Y:S01]  /*1d80*/  FMUL.FTZ R3, R4, UR4 ;  /* 0x0000000404037c20 */ /* 0x001fe20008410000 */
[----:B---3--:R-:W-:-:S04]  /*1d90*/  UISETP.NE.U32.AND UP0, UPT, UR6, URZ, UPT ;  /* 0x000000ff0600728c */ /* 0x008fc8000bf05070 */
[----:B------:R0:W-:Y:S01]  /*1da0*/  STL [R1+0x440], R3 ;  /* 0x0004400301007387 */ /* 0x0001e20000100800 */
[----:B------:R-:W-:-:S09]  /*1db0*/  UISETP.NE.AND.EX UP0, UPT, UR7, URZ, UPT, UP0 ;  /* 0x000000ff0700728c */ /* 0x000fd2000bf05300 */
[----:B0-----:R-:W-:Y:S05]  /*1dc0*/  BRA.U !UP0, `(.L_x_4506) ;  /* 0x00000001082c7547 */ /* 0x001fea000b800000 */
[----:B------:R-:W0:Y:S01]  /*1dd0*/  LDCU UR9, c[0x0][0x440] ;  /* 0x00008800ff0977ac */ /* 0x000e220008000800 */
[----:B------:R-:W3:Y:S01]  /*1de0*/  LDCU.64 UR6, c[0x0][0x438] ;  /* 0x00008700ff0677ac */ /* 0x000ee20008000a00 */
[----:B------:R-:W-:-:S04]  /*1df0*/  UIADD3 UR4, UPT, UPT, -UR39, UR45, URZ ;  /* 0x0000002d27047290 */ /* 0x000fc8000fffe1ff */
[----:B0-----:R-:W-:-:S04]  /*1e00*/  UIMAD UR8, UR40, UR9, UR4 ;  /* 0x00000009280872a4 */ /* 0x001fc8000f8e0204 */
[----:B------:R-:W-:-:S04]  /*1e10*/  UIMAD UR8, UR8, UR9, UR4 ;  /* 0x00000009080872a4 */ /* 0x000fc8000f8e0204 */
[----:B---3--:R-:W-:-:S06]  /*1e20*/  UIMAD.WIDE UR6, UR8, 0x4, UR6 ;  /* 0x00000004080678a5 */ /* 0x008fcc000f8e0206 */
[----:B------:R-:W-:Y:S01]  /*1e30*/  MOV R4, UR6 ;  /* 0x0000000600047c02 */ /* 0x000fe20008000f00 */
[----:B------:R-:W-:-:S05]  /*1e40*/  IMAD.U32 R5, RZ, RZ, UR7 ;  /* 0x00000007ff057e24 */ /* 0x000fca000f8e00ff */
[----:B------:R-:W3:Y:S02]  /*1e50*/  LDG.E R4, desc[UR36][R4.64] ;  /* 0x0000002404047981 */ /* 0x000ee4000c1e1900 */
[----:B---3--:R-:W-:-:S05]  /*1e60*/  FADD.FTZ R3, R3, R4 ;  /* 0x0000000403037221 */ /* 0x008fca0000010000 */
[----:B------:R0:W-:Y:S02]  /*1e70*/  STL [R1+0x440], R3 ;  /* 0x0004400301007387 */ /* 0x0001e40000100800 */
.L_x_4506:
[----:B0-----:R-:W3:Y:S04]  /*1e80*/  LDL R3, [R1+0x440] ;  /* 0x0004400001037983 */ /* 0x001ee80000100800 */
[----:B---3--:R3:W-:Y:S02]  /*1e90*/  STS [R0], R3 ;  /* 0x0000000300007388 */ /* 0x0087e40000000800 */
.L_x_4505:
[----:B------:R-:W-:Y:S05]  /*1ea0*/  BSYNC.RECONVERGENT B0 ;  /* 0x0000000000007941 */ /* 0x000fea0003800200 */
.L_x_4504:
[----:B---3--:R-:W-:Y:S01]  /*1eb0*/  VIADD R0, R6, 0x1f ;  /* 0x0000001f06007836 */ /* 0x008fe20000000000 */
[----:B------:R-:W3:Y:S01]  /*1ec0*/  LDCU UR4, c[0x0][0x3f0] ;  /* 0x00007e00ff0477ac */ /* 0x000ee20008000800 */
[----:B------:R-:W-:Y:S03]  /*1ed0*/  BSSY.RECONVERGENT B0, `(.L_x_4507) ;  /* 0x0000ab8000007945 */ /* 0x000fe60003800200 */
[----:B------:R-:W-:Y:S01]  /*1ee0*/  SHF.R.S32.HI R3, RZ, 0x1f, R0 ;  /* 0x0000001fff037819 */ /* 0x000fe20000011400 */
[----:B------:R-:W4:Y:S03]  /*1ef0*/  LDCU UR7, c[0x0][0x3f8] ;  /* 0x00007f00ff0777ac */ /* 0x000f260008000800 */
[----:B------:R-:W-:Y:S01]  /*1f00*/  LEA.HI R0, R3, R0, RZ, 0x5 ;  /* 0x0000000003007211 */ /* 0x000fe200078f28ff */
[----:B------:R-:W0:Y:S03]  /*1f10*/  LDCU UR17, c[0x0][0x410] ;  /* 0x00008200ff1177ac */ /* 0x000e260008000800 */
[----:B------:R-:W-:Y:S01]  /*1f20*/  LOP3.LUT R0, R0, 0xffffffe0, RZ, 0xc0, !PT ;  /* 0xffffffe000007812 */ /* 0x000fe200078ec0ff */
[----:B------:R-:W0:Y:S01]  /*1f30*/  LDCU.64 UR8, c[0x0][0x3c8] ;  /* 0x00007900ff0877ac */ /* 0x000e220008000a00 */
[----:B------:R-:W-:Y:S02]  /*1f40*/  BAR.SYNC.DEFER_BLOCKING 0x0 ;  /* 0x0000000000007b1d */ /* 0x000fe40000010000 */
[----:B------:R-:W-:Y:S01]  /*1f50*/  ISETP.GE.AND P0, PT, R23, R0, PT ;  /* 0x000000001700720c */ /* 0x000fe20003f06270 */
[----:B---3--:R-:W-:-:S03]  /*1f60*/  UIMAD UR4, UR42, UR4, UR40 ;  /* 0x000000042a0472a4 */ /* 0x008fc6000f8e0228 */
[----:B------:R-:W3:Y:S01]  /*1f70*/  LDCU.64 UR10, c[0x0][0x3b8] ;  /* 0x00007700ff0a77ac */ /* 0x000ee20008000a00 */
[----:B------:R-:W0:Y:S01]  /*1f80*/  LDCU.64 UR12, c[0x0][0x438] ;  /* 0x00008700ff0c77ac */ /* 0x000e220008000a00 */
[----:B------:R-:W0:Y:S01]  /*1f90*/  LDCU.64 UR14, c[0x0][0x448] ;  /* 0x00008900ff0e77ac */ /* 0x000e220008000a00 */
[----:B------:R-:W-:-:S06]  /*1fa0*/  UIMAD UR4, UR4, 0xc0, URZ ;  /* 0x000000c0040478a4 */ /* 0x000fcc000f8e02ff */
[----:B----4-:R-:W-:Y:S06]  /*1fb0*/  @P0 BRA `(.L_x_4508) ;  /* 0x000000a800a40947 */ /* 0x010fec0003800000 */
[----:B------:R-:W0:Y:S01]  /*1fc0*/  LDC R3, c[0x0][0x3f4] ;  /* 0x0000fd00ff037b82 */ /* 0x000e220000000800 */
[----:B-1----:R-:W-:Y:S01]  /*1fd0*/  LDS.128 R16, [UR16+0x50] ;  /* 0x00005010ff107984 */ /* 0x002fe20008000c00 */
[----:B------:R-:W1:Y:S01]  /*1fe0*/  LDCU UR20, c[0x0][0x440] ;  /* 0x00008800ff1477ac */ /* 0x000e620008000800 */
[----:B------:R-:W-:Y:S02]  /*1ff0*/  IMAD.IADD R0, R2, 0x1, R0 ;  /* 0x0000000102007824 */ /* 0x000fe400078e0200 */
[----:B------:R-:W-:Y:S01]  /*2000*/  LDS.128 R12, [UR16+0x60] ;  /* 0x00006010ff0c7984 */ /* 0x000fe20008000c00 */
[----:B------:R-:W4:Y:S02]  /*2010*/  LDCU.64 UR18, c[0x0][0x420] ;  /* 0x00008400ff1277ac */ /* 0x000f240008000a00 */
[----:B------:R-:W5:Y:S08]  /*2020*/  S2UR UR21, SR_CTAID.Y ;  /* 0x00000000001579c3 */ /* 0x000f700000002600 */
[----:B------:R-:W1:Y:S01]  /*2030*/  S2UR UR6, SR_CTAID.X ;  /* 0x00000000000679c3 */ /* 0x000e620000002500 */
[----:B0-----:R-:W-:-:S02]  /*2040*/  IABS R4, R3 ;  /* 0x0000000300047213 */ /* 0x001fc40000000000 */
[----:B----4-:R-:W-:Y:S02]  /*2050*/  ISETP.NE.U32.AND P0, PT, RZ, UR18, PT ;  /* 0x00000012ff007c0c */ /* 0x010fe4000bf05070 */
[----:B------:R-:W-:Y:S02]  /*2060*/  MOV R8, R4 ;  /* 0x0000000400087202 */ /* 0x000fe40000000f00 */
[----:B------:R-:W-:Y:S02]  /*2070*/  ISETP.NE.AND.EX P0, PT, RZ, UR19, PT, P0 ;  /* 0x00000013ff007c0c */ /* 0x000fe4000bf05300 */
[----:B------:R-:W0:Y:S01]  /*2080*/  I2F.RP R6, R8 ;  /* 0x0000000800067306 */ /* 0x000e220000209400 */
[----:B-----5:R-:W-:Y:S01]  /*2090*/  IMAD R3, R3, UR21, RZ ;  /* 0x0000001503037c24 */ /* 0x020fe2000f8e02ff */
[----:B-1----:R-:W-:-:S06]  /*20a0*/  UIMAD UR6, UR6, UR20, UR45 ;  /* 0x00000014060672a4 */ /* 0x002fcc000f8e022d */
[----:B0-----:R-:W0:Y:S02]  /*20b0*/  MUFU.RCP R6, R6 ;  /* 0x0000000600067308 */ /* 0x001e240000001000 */
[----:B0-----:R-:W-:-:S06]  /*20c0*/  VIADD R4, R6, 0xffffffe ;  /* 0x0ffffffe06047836 */ /* 0x001fcc0000000000 */
[----:B------:R0:W1:Y:S02]  /*20d0*/  F2I.FTZ.U32.TRUNC.NTZ R5, R4 ;  /* 0x0000000400057305 */ /* 0x000064000021f000 */
[----:B0-----:R-:W-:Y:S02]  /*20e0*/  HFMA2 R4, -RZ, RZ, 0, 0 ;  /* 0x00000000ff047431 */ /* 0x001fe400000001ff */
[----:B-1----:R-:W-:-:S04]  /*20f0*/  IMAD.MOV R7, RZ, RZ, -R5 ;  /* 0x000000ffff077224 */ /* 0x002fc800078e0a05 */
[----:B------:R-:W-:Y:S02]  /*2100*/  IMAD R7, R7, R8, RZ ;  /* 0x0000000807077224 */ /* 0x000fe400078e02ff */
[----:B------:R-:W0:Y:S02]  /*2110*/  LDS.128 R8, [UR16+0x40] ;  /* 0x00004010ff087984 */ /* 0x000e240008000c00 */
[----:B------:R-:W-:Y:S02]  /*2120*/  IMAD.HI.U32 R4, R5, R7, R4 ;  /* 0x0000000705047227 */ /* 0x000fe400078e0004 */
[----:B------:R-:W1:Y:S03]  /*2130*/  S2R R5, SR_TID.X ;  /* 0x0000000000057919 */ /* 0x000e660000002100 */
[----:B------:R1:W-:Y:S02]  /*2140*/  STL [R1+0x448], R4 ;  /* 0x0004480401007387 */ /* 0x0003e40000100800 */
[----:B-1----:R-:W-:Y:S01]  /*2150*/  IMAD.IADD R4, R2, 0x1, R5 ;  /* 0x0000000102047824 */ /* 0x002fe200078e0205 */
[----:B------:R-:W-:Y:S01]  /*2160*/  MOV R2, UR20 ;  /* 0x0000001400027c02 */ /* 0x000fe20008000f00 */
[----:B0-----:R-:W-:Y:S04]  /*2170*/  STL.64 [R1+0x430], R8 ;  /* 0x0004300801007387 */ /* 0x001fe80000100a00 */
[----:B------:R-:W-:Y:S04]  /*2180*/  STL.64 [R1+0x438], R10 ;  /* 0x0004380a01007387 */ /* 0x000fe80000100a00 */
[----:B------:R-:W0:Y:S04]  /*2190*/  LDS.128 R8, [UR16+0x70] ;  /* 0x00007010ff087984 */ /* 0x000e280008000c00 */
[----:B------:R-:W-:Y:S04]  /*21a0*/  STL.64 [R1+0x420], R16 ;  /* 0x0004201001007387 */ /* 0x000fe80000100a00 */
[----:B------:R-:W-:Y:S04]  /*21b0*/  STL.64 [R1+0x428], R18 ;  /* 0x0004281201007387 */ /* 0x000fe80000100a00 */
[----:B------:R-:W1:Y:S04]  /*21c0*/  LDS.128 R16, [UR16+0x80] ;  /* 0x00008010ff107984 */ /* 0x000e680008000c00 */
[----:B------:R-:W-:Y:S04]  /*21d0*/  STL.64 [R1+0x410], R12 ;  /* 0x0004100c01007387 */ /* 0x000fe80000100a00 */
[----:B------:R-:W-:Y:S04]  /*21e0*/  STL.64 [R1+0x418], R14 ;  /* 0x0004180e01007387 */ /* 0x000fe80000100a00 */
[----:B------:R-:W4:Y:S04]  /*21f0*/  LDS.128 R12, [UR16+0x90] ;  /* 0x00009010ff0c7984 */ /* 0x000f280008000c00 */
[----:B0-----:R-:W-:Y:S04]  /*2200*/  STL.64 [R1+0x400], R8 ;  /* 0x0004000801007387 */ /* 0x001fe80000100a00 */
[----:B------:R-:W-:Y:S04]  /*2210*/  STL.64 [R1+0x408], R10 ;  /* 0x0004080a01007387 */ /* 0x000fe80000100a00 */
[----:B------:R-:W0:Y:S04]  /*2220*/  LDS.128 R8, [UR16+0xa0] ;  /* 0x0000a010ff087984 */ /* 0x000e280008000c00 */
[----:B-1----:R-:W-:Y:S04]  /*2230*/  STL.64 [R1+0x3f0], R16 ;  /* 0x0003f01001007387 */ /* 0x002fe80000100a00 */
[----:B------:R-:W-:Y:S04]  /*2240*/  STL.64 [R1+0x3f8], R18 ;  /* 0x0003f81201007387 */ /* 0x000fe80000100a00 */
[----:B------:R-:W1:Y:S04]  /*2250*/  LDS.128 R16, [UR16+0xb0] ;  /* 0x0000b010ff107984 */ /* 0x000e680008000c00 */
[----:B----4-:R-:W-:Y:S04]  /*2260*/  STL.64 [R1+0x3e0], R12 ;  /* 0x0003e00c01007387 */ /* 0x010fe80000100a00 */
        /* <DEDUP_REMOVED lines=169> */
[----:B----4-:R-:W-:Y:S04]  /*2d00*/  STL.64 [R1+0x50], R12 ;  /* 0x0000500c01007387 */ /* 0x010fe80000100a00 */
[----:B------:R-:W-:Y:S04]  /*2d10*/  STL.64 [R1+0x58], R14 ;  /* 0x0000580e01007387 */ /* 0x000fe80000100a00 */
[----:B0-----:R-:W-:Y:S04]  /*2d20*/  STL.64 [R1+0x40], R8 ;  /* 0x0000400801007387 */ /* 0x001fe80000100a00 */
[----:B------:R-:W-:Y:S04]  /*2d30*/  STL.64 [R1+0x48], R10 ;  /* 0x0000480a01007387 */ /* 0x000fe80000100a00 */
[----:B------:R0:W-:Y:S04]  /*2d40*/  STL [R1+0x444], R0 ;  /* 0x0004440001007387 */ /* 0x0001e80000100800 */
[----:B------:R-:W-:Y:S01]  /*2d50*/  STL [R1+0x8], R4 ;  /* 0x0000080401007387 */ /* 0x000fe20000100800 */
[----:B0-----:R-:W-:-:S02]  /*2d60*/  SHF.R.S32.HI R0, RZ, 0x1f, R3 ;  /* 0x0000001fff007819 */ /* 0x001fc40000011403 */
[----:B------:R-:W-:-:S04]  /*2d70*/  IADD3 R3, P1, P2, R3, UR18, R4 ;  /* 0x0000001203037c10 */ /* 0x000fc8000fa3e004 */
[----:B------:R-:W-:Y:S01]  /*2d80*/  IADD3.X R6, PT, PT, R0, UR19, RZ, P1, P2 ;  /* 0x0000001300067c10 */ /* 0x000fe20008fe44ff */
[----:B------:R0:W-:Y:S01]  /*2d90*/  STL [R1+0x34], R3 ;  /* 0x0000340301007387 */ /* 0x0001e20000100800 */
[----:B------:R-:W-:-:S03]  /*2da0*/  IMAD R0, R2, UR6, R4 ;  /* 0x0000000602007c24 */ /* 0x000fc6000f8e0204 */
[----:B------:R1:W-:Y:S04]  /*2db0*/  STL [R1+0x30], R6 ;  /* 0x0000300601007387 */ /* 0x0003e80000100800 */
[----:B------:R1:W-:Y:S01]  /*2dc0*/  STL [R1+0x38], R0 ;  /* 0x0000380001007387 */ /* 0x0003e20000100800 */
[----:B0-----:R-:W-:-:S05]  /*2dd0*/  LEA R3, R5, UR5, 0x2 ;  /* 0x0000000505037c11 */ /* 0x001fca000f8e10ff */
[----:B------:R1:W-:Y:S02]  /*2de0*/  STL [R1+0x3c], R3 ;  /* 0x00003c0301007387 */ /* 0x0003e40000100800 */
.L_x_4639:
[----:B------:R-:W4:Y:S04]  /*2df0*/  LDL R2, [R1+0x30] ;  /* 0x0000300001027983 */ /* 0x000f280000100800 */
[----:B-1----:R-:W2:Y:S04]  /*2e00*/  LDL R0, [R1+0x34] ;  /* 0x0000340001007983 */ /* 0x002ea80000100800 */
[----:B------:R-:W3:Y:S04]  /*2e10*/  LDL R252, [R1+0x448] ;  /* 0x0004480001fc7983 */ /* 0x000ee80000100800 */
[----:B-----5:R-:W-:Y:S04]  /*2e20*/  STL [R1+0x450], R5 ;  /* 0x0004500501007387 */ /* 0x020fe80000100800 */
[----:B------:R0:W-:Y:S04]  /*2e30*/  STL [R1+0x44c], R4 ;  /* 0x00044c0401007387 */ /* 0x0001e80000100800 */
[----:B0-----:R-:W3:Y:S01]  /*2e40*/  LDL R4, [R1+0x8] ;  /* 0x0000080001047983 */ /* 0x001ee20000100800 */
[----:B----4-:R-:W-:-:S02]  /*2e50*/  @P0 IMAD.MOV.U32 R3, RZ, RZ, R2 ;  /* 0x000000ffff030224 */ /* 0x010fc400078e0002 */
[----:B--2---:R-:W-:Y:S02]  /*2e60*/  @P0 IMAD.MOV.U32 R2, RZ, RZ, R0 ;  /* 0x000000ffff020224 */ /* 0x004fe400078e0000 */
[----:B------:R-:W0:Y:S04]  /*2e70*/  LDC R0, c[0x0][0x3f4] ;  /* 0x0000fd00ff007b82 */ /* 0x000e280000000800 */
[----:B------:R3:W2:Y:S02]  /*2e80*/  @P0 LDG.E.U8 R2, desc[UR36][R2.64] ;  /* 0x0000002402020981 */ /* 0x0006a4000c1e1100 */
[----:B---3--:R-:W-:Y:S02]  /*2e90*/  IABS R3, R4 ;  /* 0x0000000400037213 */ /* 0x008fe40000000000 */
[----:B0-----:R-:W-:-:S03]  /*2ea0*/  IABS R5, R0 ;  /* 0x0000000000057213 */ /* 0x001fc60000000000 */
[----:B------:R-:W-:Y:S01]  /*2eb0*/  IMAD.HI.U32 R252, R252, R3, RZ ;  /* 0x00000003fcfc7227 */ /* 0x000fe200078e00ff */
[----:B------:R-:W0:Y:S04]  /*2ec0*/  LDC R0, c[0x0][0x3f4] ;  /* 0x0000fd00ff007b82 */ /* 0x000e280000000800 */
[----:B------:R-:W-:-:S05]  /*2ed0*/  IADD3 R252, PT, PT, -R252, RZ, RZ ;  /* 0x000000fffcfc7210 */ /* 0x000fca0007ffe1ff */
[----:B------:R-:W-:Y:S02]  /*2ee0*/  IMAD R3, R5, R252, R3 ;  /* 0x000000fc05037224 */ /* 0x000fe400078e0203 */
[----:B------:R-:W1:Y:S01]  /*2ef0*/  LDC R252, c[0x0][0x3f4] ;  /* 0x0000fd00fffc7b82 */ /* 0x000e620000000800 */
[----:B------:R3:W5:Y:S01]  /*2f00*/  LDL.LU R5, [R1+0x450] ;  /* 0x0004500001057983 */ /* 0x0007620000300800 */
[----:B0-----:R-:W-:-:S04]  /*2f10*/  IABS R0, R0 ;  /* 0x0000000000007213 */ /* 0x001fc80000000000 */
[----:B------:R-:W-:Y:S02]  /*2f20*/  ISETP.GT.U32.AND P1, PT, R0, R3, PT ;  /* 0x000000030000720c */ /* 0x000fe40003f24070 */
[----:B-1----:R-:W-:-:S11]  /*2f30*/  IABS R252, R252 ;  /* 0x000000fc00fc7213 */ /* 0x002fd60000000000 */
[----:B------:R-:W-:-:S05]  /*2f40*/  @!P1 IMAD.IADD R3, R3, 0x1, -R252 ;  /* 0x0000000103039824 */ /* 0x000fca00078e0afc */
[----:B------:R-:W-:Y:S02]  /*2f50*/  ISETP.GT.U32.AND P1, PT, R0, R3, PT ;  /* 0x000000030000720c */ /* 0x000fe40003f24070 */
[C---:B------:R-:W-:Y:S01]  /*2f60*/  ISETP.GE.AND P2, PT, R4.reuse, RZ, PT ;  /* 0x000000ff0400720c */ /* 0x040fe20003f46270 */
[----:B------:R-:W0:Y:S10]  /*2f70*/  LDC R0, c[0x0][0x3f4] ;  /* 0x0000fd00ff007b82 */ /* 0x000e340000000800 */
[----:B------:R-:W-:Y:S01]  /*2f80*/  @!P1 IMAD.IADD R3, R3, 0x1, -R252 ;  /* 0x0000000103039824 */ /* 0x000fe200078e0afc */
[----:B------:R-:W-:-:S02]  /*2f90*/  ISETP.GE.AND P1, PT, R4, UR45, PT ;  /* 0x0000002d04007c0c */ /* 0x000fc4000bf26270 */
[----:B------:R3:W5:Y:S01]  /*2fa0*/  LDL.LU R4, [R1+0x44c] ;  /* 0x00044c0001047983 */ /* 0x0007620000300800 */
[C---:B0-----:R-:W-:Y:S01]  /*2fb0*/  ISETP.NE.AND P4, PT, R0.reuse, RZ, PT ;  /* 0x000000ff0000720c */ /* 0x041fe20003f85270 */
[----:B------:R-:W-:Y:S01]  /*2fc0*/  BSSY.RECONVERGENT B1, `(.L_x_4509) ;  /* 0x0000025000017945 */ /* 0x000fe20003800200 */
[----:B------:R-:W-:Y:S01]  /*2fd0*/  IMAD R252, R0, 0xc0, RZ ;  /* 0x000000c000fc7824 */ /* 0x000fe200078e02ff */
[----:B--2---:R-:W-:Y:S02]  /*2fe0*/  ISETP.NE.AND P3, PT, R2, RZ, P0 ;  /* 0x000000ff0200720c */ /* 0x004fe40000765270 */
[----:B------:R-:W-:-:S05]  /*2ff0*/  MOV R2, R3 ;  /* 0x0000000300027202 */ /* 0x000fca0000000f00 */
[----:B------:R-:W-:-:S03]  /*3000*/  @!P2 IMAD.MOV R2, RZ, RZ, -R2 ;  /* 0x000000ffff02a224 */ /* 0x000fc600078e0a02 */
[----:B------:R-:W-:-:S05]  /*3010*/  @!P4 LOP3.LUT R2, RZ, R0, RZ, 0x33, !PT ;  /* 0x00000000ff02c212 */ /* 0x000fca00078e33ff */
[----:B------:R-:W-:Y:S01]  /*3020*/  IMAD.SHL.U32 R3, R2, 0x4, RZ ;  /* 0x0000000402037824 */ /* 0x000fe200078e00ff */
[----:B---3--:R-:W-:Y:S06]  /*3030*/  @P1 BRA `(.L_x_4510) ;  /* 0x0000000000741947 */ /* 0x008fec0003800000 */
[----:B------:R0:W-:Y:S01]  /*3040*/  STL [R1+0x2c], RZ ;  /* 0x00002cff01007387 */ /* 0x0001e20000100800 */
[----:B------:R-:W-:-:S03]  /*3050*/  ISETP.GE.AND P2, PT, R3, R252, PT ;  /* 0x000000fc0300720c */ /* 0x000fc60003f46270 */
[----:B------:R0:W-:Y:S04]  /*3060*/  STL [R1+0x28], RZ ;  /* 0x000028ff01007387 */ /* 0x0001e80000100800 */
[----:B------:R0:W-:Y:S04]  /*3070*/  STL [R1+0x24], RZ ;  /* 0x000024ff01007387 */ /* 0x0001e80000100800 */
[----:B------:R0:W-:Y:S02]  /*3080*/  STL [R1+0x20], RZ ;  /* 0x000020ff01007387 */ /* 0x0001e40000100800 */
[----:B------:R-:W-:Y:S05]  /*3090*/  @P2 BRA `(.L_x_4510) ;  /* 0x00000000005c2947 */ /* 0x000fea0003800000 */
[----:B------:R-:W1:Y:S01]  /*30a0*/  S2UR UR6, SR_CTAID.Y ;  /* 0x00000000000679c3 */ /* 0x000e620000002600 */
[----:B------:R1:W-:Y:S04]  /*30b0*/  STL.64 [R1+0x458], R6 ;  /* 0x0004580601007387 */ /* 0x0003e80000100a00 */
[----:B-----5:R2:W-:Y:S01]  /*30c0*/  STL.64 [R1+0x450], R4 ;  /* 0x0004500401007387 */ /* 0x0205e20000100a00 */
[----:B-1----:R-:W-:-:S05]  /*30d0*/  IMAD R7, R0, UR6, RZ ;  /* 0x0000000600077c24 */ /* 0x002fca000f8e02ff */
[----:B------:R-:W-:-:S04]  /*30e0*/  IADD3 R252, P2, PT, R7, R2, RZ ;  /* 0x0000000207fc7210 */ /* 0x000fc80007f5e0ff */
[----:B------:R-:W-:Y:S02]  /*30f0*/  LEA.HI.X.SX32 R6, R7, RZ, 0x1, P2 ;  /* 0x000000ff07067211 */ /* 0x000fe400010f0eff */
[----:B--2---:R-:W-:-:S04]  /*3100*/  LEA R4, P2, R252, UR8, 0x2 ;  /* 0x00000008fc047c11 */ /* 0x004fc8000f8410ff */
[----:B------:R-:W-:-:S05]  /*3110*/  LEA.HI.X R5, R252, UR9, R6, 0x2, P2 ;  /* 0x00000009fc057c11 */ /* 0x000fca00090f1406 */
[----:B------:R1:W2:Y:S02]  /*3120*/  LDG.E R252, desc[UR36][R4.64] ;  /* 0x0000002404fc7981 */ /* 0x0002a4000c1e1900 */
[----:B-1----:R-:W-:-:S04]  /*3130*/  IMAD R4, R0, UR7, RZ ;  /* 0x0000000700047c24 */ /* 0x002fc8000f8e02ff */
[----:B--2---:R-:W-:-:S04]  /*3140*/  IMAD R252, R252, R4, RZ ;  /* 0x00000004fcfc7224 */ /* 0x004fc800078e02ff */
[----:B------:R-:W-:Y:S02]  /*3150*/  IMAD R4, R252, 0xc0, R3 ;  /* 0x000000c0fc047824 */ /* 0x000fe400078e0203 */
[----:B------:R-:W-:-:S05]  /*3160*/  IMAD R252, R0, UR4, RZ ;  /* 0x0000000400fc7c24 */ /* 0x000fca000f8e02ff */
[----:B------:R-:W-:Y:S02]  /*3170*/  SHF.R.S32.HI R5, RZ, 0x1f, R252 ;  /* 0x0000001fff057819 */ /* 0x000fe400000114fc */
[----:B------:R-:W-:-:S04]  /*3180*/  IADD3 R252, P2, PT, R4, R252, RZ ;  /* 0x000000fc04fc7210 */ /* 0x000fc80007f5e0ff */
[----:B------:R-:W-:Y:S02]  /*3190*/  LEA.HI.X.SX32 R6, R4, R5, 0x1, P2 ;  /* 0x0000000504067211 */ /* 0x000fe400010f0eff */
[----:B------:R-:W-:-:S04]  /*31a0*/  LEA R4, P2, R252, UR10, 0x2 ;  /* 0x0000000afc047c11 */ /* 0x000fc8000f8410ff */
[----:B------:R-:W-:-:S06]  /*31b0*/  LEA.HI.X R5, R252, UR11, R6, 0x2, P2 ;  /* 0x0000000bfc057c11 */ /* 0x000fcc00090f1406 */
[----:B------:R-:W2:Y:S04]  /*31c0*/  LDG.E.128 R4, desc[UR36][R4.64] ;  /* 0x0000002404047981 */ /* 0x000ea8000c1e1d00 */
[----:B--2---:R-:W-:Y:S04]  /*31d0*/  STL.64 [R1+0x20], R4 ;  /* 0x0000200401007387 */ /* 0x004fe80000100a00 */
[----:B------:R1:W-:Y:S04]  /*31e0*/  STL.64 [R1+0x28], R6 ;  /* 0x0000280601007387 */ /* 0x0003e80000100a00 */
[----:B-1----:R1:W5:Y:S04]  /*31f0*/  LDL.LU.64 R6, [R1+0x458] ;  /* 0x0004580001067983 */ /* 0x0023680000300a00 */
[----:B------:R1:W5:Y:S02]  /*3200*/  LDL.LU.64 R4, [R1+0x450] ;  /* 0x0004500001047983 */ /* 0x0003640000300a00 */
.L_x_4510:
[----:B------:R-:W-:Y:S05]  /*3210*/  BSYNC.RECONVERGENT B1 ;  /* 0x0000000000017941 */ /* 0x000fea0003800200 */
.L_x_4509:
[----:B------:R-:W-:Y:S01]  /*3220*/  BSSY.RECONVERGENT B1, `(.L_x_4511) ;  /* 0x000001b000017945 */ /* 0x000fe20003800200 */
[----:B------:R-:W-:-:S03]  /*3230*/  IADD3 R252, PT, PT, R2, R0, RZ ;  /* 0x0000000002fc7210 */ /* 0x000fc60007ffe0ff */
[----:B------:R-:W-:Y:S05]  /*3240*/  @P1 BRA `(.L_x_4512) ;  /* 0x0000000000601947 */ /* 0x000fea0003800000 */
[----:B-----5:R-:W-:Y:S01]  /*3250*/  IMAD R5, R0, 0xc0, RZ ;  /* 0x000000c000057824 */ /* 0x020fe200078e02ff */
[----:B------:R-:W-:Y:S01]  /*3260*/  CS2R R6, SRZ ;  /* 0x0000000000067805 */ /* 0x000fe2000001ff00 */
[----:B------:R-:W-:-:S05]  /*3270*/  IMAD.SHL.U32 R4, R252, 0x4, RZ ;  /* 0x00000004fc047824 */ /* 0x000fca00078e00ff */
[----:B------:R-:W-:Y:S02]  /*3280*/  ISETP.GE.AND P2, PT, R4, R5, PT ;  /* 0x000000050400720c */ /* 0x000fe40003f46270 */
[----:B------:R-:W-:-:S11]  /*3290*/  CS2R R4, SRZ ;  /* 0x0000000000047805 */ /* 0x000fd6000001ff00 */
[----:B------:R-:W-:Y:S05]  /*32a0*/  @P2 BRA `(.L_x_4512) ;  /* 0x0000000000482947 */ /* 0x000fea0003800000 */
[----:B------:R-:W2:Y:S01]  /*32b0*/  S2UR UR6, SR_CTAID.Y ;  /* 0x00000000000679c3 */ /* 0x000ea20000002600 */
[----:B------:R-:W-:Y:S02]  /*32c0*/  IMAD.SHL.U32 R7, R252, 0x4, RZ ;  /* 0x00000004fc077824 */ /* 0x000fe400078e00ff */
[----:B--2---:R-:W-:-:S05]  /*32d0*/  IMAD R6, R0, UR6, RZ ;  /* 0x0000000600067c24 */ /* 0x004fca000f8e02ff */
[----:B------:R-:W-:-:S04]  /*32e0*/  IADD3 R5, P2, PT, R6, R2, RZ ;  /* 0x0000000206057210 */ /* 0x000fc80007f5e0ff */
[----:B------:R-:W-:Y:S02]  /*32f0*/  LEA.HI.X.SX32 R6, R6, RZ, 0x1, P2 ;  /* 0x000000ff06067211 */ /* 0x000fe400010f0eff */
[----:B------:R-:W-:-:S04]  /*3300*/  LEA R4, P2, R5, UR8, 0x2 ;  /* 0x0000000805047c11 */ /* 0x000fc8000f8410ff */
[----:B------:R-:W-:-:S05]  /*3310*/  LEA.HI.X R5, R5, UR9, R6, 0x2, P2 ;  /* 0x0000000905057c11 */ /* 0x000fca00090f1406 */
[----:B------:R2:W3:Y:S01]  /*3320*/  LDG.E R4, desc[UR36][R4.64] ;  /* 0x0000002404047981 */ /* 0x0004e2000c1e1900 */
[C---:B------:R-:W-:Y:S02]  /*3330*/  IMAD R6, R0.reuse, UR4, RZ ;  /* 0x0000000400067c24 */ /* 0x040fe4000f8e02ff */
[----:B--2---:R-:W-:-:S04]  /*3340*/  IMAD R5, R0, UR7, RZ ;  /* 0x0000000700057c24 */ /* 0x004fc8000f8e02ff */
        /* <DEDUP_REMOVED lines=8> */
.L_x_4512:
[----:B------:R-:W-:Y:S05]  /*33d0*/  BSYNC.RECONVERGENT B1 ;  /* 0x0000000000017941 */ /* 0x000fea0003800200 */
.L_x_4511:
        /* <DEDUP_REMOVED lines=8> */
[----:B------:R-:W2:Y:S01]  /*3460*/  S2UR UR6, SR_CTAID.Y ;  /* 0x00000000000679c3 */ /* 0x000ea20000002600 */
[C---:B------:R-:W-:Y:S02]  /*3470*/  IMAD R11, R0.reuse, 0x8, R3 ;  /* 0x00000008000b7824 */ /* 0x040fe400078e0203 */
        /* <DEDUP_REMOVED lines=16> */
.L_x_4514:
[----:B------:R-:W-:Y:S05]  /*3580*/  BSYNC.RECONVERGENT B1 ;  /* 0x0000000000017941 */ /* 0x000fea0003800200 */
.L_x_4513:
[----:B------:R-:W-:Y:S04]  /*3590*/  BSSY.RECONVERGENT B1, `(.L_x_4515) ;  /* 0x000001c000017945 */ /* 0x000fe80003800200 */
[----:B------:R-:W-:Y:S05]  /*35a0*/  @P1 BRA `(.L_x_4516) ;  /* 0x0000000000681947 */ /* 0x000fea0003800000 */
[C---:B------:R-:W-:Y:S02]  /*35b0*/  IMAD R12, R0.reuse, 0x2, R252 ;  /* 0x00000002000c7824 */ /* 0x040fe400078e02fc */
[----:B------:R-:W-:-:S03]  /*35c0*/  IMAD R14, R0, 0xc0, RZ ;  /* 0x000000c0000e7824 */ /* 0x000fc600078e02ff */
[----:B------:R-:W-:-:S04]  /*35d0*/  SHF.L.U32 R13, R12, 0x2, RZ ;  /* 0x000000020c0d7819 */ /* 0x000fc800000006ff */
[----:B------:R-:W-:Y:S02]  /*35e0*/  ISETP.GE.AND P2, PT, R13, R14, PT ;  /* 0x0000000e0d00720c */ /* 0x000fe40003f46270 */
[----:B------:R-:W-:Y:S02]  /*35f0*/  CS2R R14, SRZ ;  /* 0x00000000000e7805 */ /* 0x000fe4000001ff00 */
[----:B------:R-:W-:-:S09]  /*3600*/  CS2R R12, SRZ ;  /* 0x00000000000c7805 */ /* 0x000fd2000001ff00 */
[----:B------:R-:W-:Y:S05]  /*3610*/  @P2 BRA `(.L_x_4516) ;  /* 0x00000000004c2947 */ /* 0x000fea0003800000 */
[----:B------:R-:W2:Y:S01]  /*3620*/  S2UR UR6, SR_CTAID.Y ;  /* 0x00000000000679c3 */ /* 0x000ea20000002600 */
[----:B------:R-:W-:-:S04]  /*3630*/  IMAD R15, R0, 0x2, R252 ;  /* 0x00000002000f7824 */ /* 0x000fc800078e02fc */
        /* <DEDUP_REMOVED lines=17> */
.L_x_4516:
[----:B------:R-:W-:Y:S05]  /*3750*/  BSYNC.RECONVERGENT B1 ;  /* 0x0000000000017941 */ /* 0x000fea0003800200 */
.L_x_4515:
        /* <DEDUP_REMOVED lines=26> */
.L_x_4518:
[----:B------:R-:W-:Y:S05]  /*3900*/  BSYNC.RECONVERGENT B1 ;  /* 0x0000000000017941 */ /* 0x000fea0003800200 */
.L_x_4517:
        /* <DEDUP_REMOVED lines=28> */
.L_x_4520:
[----:B------:R-:W-:Y:S05]  /*3ad0*/  BSYNC.RECONVERGENT B1 ;  /* 0x0000000000017941 */ /* 0x000fea0003800200 */
.L_x_4519:
[----:B------:R-:W-:Y:S04]  /*3ae0*/  BSSY.RECONVERGENT B1, `(.L_x_4521) ;  /* 0x000001e000017945 */ /* 0x000fe80003800200 */
[----:B------:R-:W-:Y:S05]  /*3af0*/  @P1 BRA `(.L_x_4522) ;  /* 0x0000000000701947 */ /* 0x000fea0003800000 */
[C---:B------:R-:W-:Y:S01]  /*3b00*/  LEA R24, R0.reuse, R252, 0x2 ;  /* 0x000000fc00187211 */ /* 0x040fe200078e10ff */
[----:B------:R-:W-:-:S04]  /*3b10*/  IMAD R25, R0, 0xc0, RZ ;  /* 0x000000c000197824 */ /* 0x000fc800078e02ff */
[----:B------:R-:W-:-:S04]  /*3b20*/  IMAD.IADD R26, R24, 0x1, R0 ;  /* 0x00000001181a7824 */ /* 0x000fc800078e0200 */
[----:B------:R-:W-:Y:S01]  /*3b30*/  IMAD.SHL.U32 R24, R26, 0x4, RZ ;  /* 0x000000041a187824 */ /* 0x000fe200078e00ff */
[----:B------:R-:W-:-:S04]  /*3b40*/  CS2R R26, SRZ ;  /* 0x00000000001a7805 */ /* 0x000fc8000001ff00 */
[----:B------:R-:W-:Y:S02]  /*3b50*/  ISETP.GE.AND P2, PT, R24, R25, PT ;  /* 0x000000191800720c */ /* 0x000fe40003f46270 */
[----:B------:R-:W-:-:S11]  /*3b60*/  CS2R R24, SRZ ;  /* 0x0000000000187805 */ /* 0x000fd6000001ff00 */
[----:B------:R-:W-:Y:S05]  /*3b70*/  @P2 BRA `(.L_x_4522) ;  /* 0x0000000000502947 */ /* 0x000fea0003800000 */
[----:B------:R-:W2:Y:S01]  /*3b80*/  S2UR UR6, SR_CTAID.Y ;  /* 0x00000000000679c3 */ /* 0x000ea20000002600 */
[----:B------:R-:W-:-:S05]  /*3b90*/  LEA R27, R0, R252, 0x2 ;  /* 0x000000fc001b7211 */ /* 0x000fca00078e10ff */
[----:B------:R-:W-:Y:S02]  /*3ba0*/  IMAD.IADD R27, R27, 0x1, R0 ;  /* 0x000000011b1b7824 */ /* 0x000fe400078e0200 */
        /* <DEDUP_REMOVED lines=17> */
.L_x_4522:
[----:B------:R-:W-:Y:S05]  /*3cc0*/  BSYNC.RECONVERGENT B1 ;  /* 0x0000000000017941 */ /* 0x000fea0003800200 */
.L_x_4521:
[----:B------:R-:W-:Y:S04]  /*3cd0*/  BSSY.RECONVERGENT B1, `(.L_x_4523) ;  /* 0x000001e000017945 */ /* 0x000fe80003800200 */
[----:B------:R-:W-:Y:S05]  /*3ce0*/  @P1 BRA `(.L_x_4524) ;  /* 0x0000000000701947 */ /* 0x000fea0003800000 */
[C---:B------:R-:W-:Y:S01]  /*3cf0*/  LEA R28, R0.reuse, R252, 0x2 ;  /* 0x000000fc001c7211 */ /* 0x040fe200078e10ff */
[----:B------:R-:W-:-:S04]  /*3d00*/  IMAD R29, R0, 0xc0, RZ ;  /* 0x000000c0001d7824 */ /* 0x000fc800078e02ff */
[----:B------:R-:W-:-:S04]  /*3d10*/  IMAD R30, R0, 0x2, R28 ;  /* 0x00000002001e7824 */ /* 0x000fc800078e021c */
[----:B------:R-:W-:Y:S01]  /*3d20*/  IMAD.SHL.U32 R28, R30, 0x4, RZ ;  /* 0x000000041e1c7824 */ /* 0x000fe200078e00ff */
[----:B------:R-:W-:-:S04]  /*3d30*/  CS2R R30, SRZ ;  /* 0x00000000001e7805 */ /* 0x000fc8000001ff00 */
[----:B------:R-:W-:Y:S02]  /*3d40*/  ISETP.GE.AND P2, PT, R28, R29, PT ;  /* 0x0000001d1c00720c */ /* 0x000fe40003f46270 */
[----:B------:R-:W-:-:S11]  /*3d50*/  CS2R R28, SRZ ;  /* 0x00000000001c7805 */ /* 0x000fd6000001ff00 */
[----:B------:R-:W-:Y:S05]  /*3d60*/  @P2 BRA `(.L_x_4524) ;  /* 0x0000000000502947 */ /* 0x000fea0003800000 */
[----:B------:R-:W2:Y:S01]  /*3d70*/  S2UR UR6, SR_CTAID.Y ;  /* 0x00000000000679c3 */ /* 0x000ea20000002600 */
[----:B------:R-:W-:-:S05]  /*3d80*/  LEA R31, R0, R252, 0x2 ;  /* 0x000000fc001f7211 */ /* 0x000fca00078e10ff */
        /* <DEDUP_REMOVED lines=18> */
.L_x_4524:
[----:B------:R-:W-:Y:S05]  /*3eb0*/  BSYNC.RECONVERGENT B1 ;  /* 0x0000000000017941 */ /* 0x000fea0003800200 */
.L_x_4523:
        /* <DEDUP_REMOVED lines=26> */
.L_x_4526:
[----:B------:R-:W-:Y:S05]  /*4060*/  BSYNC.RECONVERGENT B1 ;  /* 0x0000000000017941 */ /* 0x000fea0003800200 */
.L_x_4525:
[----:B------:R-:W-:Y:S04]  /*4070*/  BSSY.RECONVERGENT B1, `(.L_x_4527) ;  /* 0x0000020000017945 */ /* 0x000fe80003800200 */
[----:B------:R-:W-:Y:S05]  /*4080*/  @P1 BRA `(.L_x_4528) ;  /* 0x0000000000781947 */ /* 0x000fea0003800000 */
[C---:B------:R-:W-:Y:S02]  /*4090*/  IMAD R36, R0.reuse, 0x4, R252 ;  /* 0x0000000400247824 */ /* 0x040fe400078e02fc */
[----:B------:R-:W-:-:S03]  /*40a0*/  IMAD R37, R0, 0xc0, RZ ;  /* 0x000000c000257824 */ /* 0x000fc600078e02ff */
[----:B------:R-:W-:-:S05]  /*40b0*/  LEA R36, R0, R36, 0x1 ;  /* 0x0000002400247211 */ /* 0x000fca00078e08ff */
        /* <DEDUP_REMOVED lines=8> */
[----:B------:R-:W-:-:S04]  /*4140*/  IMAD R39, R0, 0x2, R39 ;  /* 0x0000000200277824 */ /* 0x000fc800078e0227 */
        /* <DEDUP_REMOVED lines=18> */
.L_x_4528:
[----:B------:R-:W-:Y:S05]  /*4270*/  BSYNC.RECONVERGENT B1 ;  /* 0x0000000000017941 */ /* 0x000fea0003800200 */
.L_x_4527:
[----:B------:R2:W-:Y:S02]  /*4280*/  STL [R1+0x44c], R2 ;  /* 0x00044c0201007387 */ /* 0x0005e40000100800 */
[----:B--2---:R-:W-:-:S04]  /*4290*/  IMAD R2, R0, 0x4, R252 ;  /* 0x0000000400027824 */ /* 0x004fc800078e02fc */
[----:B------:R-:W-:-:S05]  /*42a0*/  IMAD R2, R0, 0x2, R2 ;  /* 0x0000000200027824 */ /* 0x000fca00078e0202 */
[----:B------:R-:W-:-:S05]  /*42b0*/  LEA R2, R0, R2, 0x1 ;  /* 0x0000000200027211 */ /* 0x000fca00078e08ff */
[----:B------:R2:W-:Y:S04]  /*42c0*/  STL [R1], R2 ;  /* 0x0000000201007387 */ /* 0x0005e80000100800 */
[----:B--2---:R2:W5:Y:S01]  /*42d0*/  LDL.LU R2, [R1+0x44c] ;  /* 0x00044c0001027983 */ /* 0x0045620000300800 */
[----:B------:R-:W-:Y:S04]  /*42e0*/  BSSY.RECONVERGENT B1, `(.L_x_4529) ;  /* 0x000001e000017945 */ /* 0x000fe80003800200 */
[----:B------:R-:W-:Y:S05]  /*42f0*/  @P1 BRA `(.L_x_4530) ;  /* 0x0000000000701947 */ /* 0x000fea0003800000 */
[C---:B------:R-:W-:Y:S01]  /*4300*/  IMAD R40, R0.reuse, 0x4, R252 ;  /* 0x0000000400287824 */ /* 0x040fe200078e02fc */
[----:B------:R-:W-:Y:S01]  /*4310*/  CS2R R42, SRZ ;  /* 0x00000000002a7805 */ /* 0x000fe2000001ff00 */
[C---:B------:R-:W-:Y:S02]  /*4320*/  IMAD R41, R0.reuse, 0xc0, RZ ;  /* 0x000000c000297824 */ /* 0x040fe400078e02ff */
[----:B------:R-:W-:-:S05]  /*4330*/  IMAD R40, R0, 0x2, R40 ;  /* 0x0000000200287824 */ /* 0x000fca00078e0228 */
[----:B------:R-:W-:-:S05]  /*4340*/  LEA R40, R0, R40, 0x1 ;  /* 0x0000002800287211 */ /* 0x000fca00078e08ff */
[----:B------:R-:W-:-:S04]  /*4350*/  IMAD.IADD R252, R40, 0x1, R0 ;  /* 0x0000000128fc7824 */ /* 0x000fc800078e0200 */
[----:B------:R-:W-:-:S05]  /*4360*/  IMAD.SHL.U32 R40, R252, 0x4, RZ ;  /* 0x00000004fc287824 */ /* 0x000fca00078e00ff */
[----:B------:R-:W-:Y:S02]  /*4370*/  ISETP.GE.AND P2, PT, R40, R41, PT ;  /* 0x000000292800720c */ /* 0x000fe40003f46270 */
[----:B------:R-:W-:-:S11]  /*4380*/  CS2R R40, SRZ ;  /* 0x0000000000287805 */ /* 0x000fd6000001ff00 */
[----:B------:R-:W-:Y:S05]  /*4390*/  @P2 BRA `(.L_x_4530) ;  /* 0x0000000000482947 */ /* 0x000fea0003800000 */
[----:B------:R-:W3:Y:S02]  /*43a0*/  S2UR UR6, SR_CTAID.Y ;  /* 0x00000000000679c3 */ /* 0x000ee40000002600 */
[----:B---3--:R-:W-:-:S05]  /*43b0*/  IMAD R42, R0, UR6, RZ ;  /* 0x00000006002a7c24 */ /* 0x008fca000f8e02ff */
[----:B-----5:R-:W-:-:S04]  /*43c0*/  IADD3 R41, P2, PT, R42, R2, RZ ;  /* 0x000000022a297210 */ /* 0x020fc80007f5e0ff */
[----:B------:R-:W-:Y:S02]  /*43d0*/  LEA.HI.X.SX32 R42, R42, RZ, 0x1, P2 ;  /* 0x000000ff2a2a7211 */ /* 0x000fe400010f0eff */
[----:B------:R-:W-:-:S04]  /*43e0*/  LEA R40, P2, R41, UR8, 0x2 ;  /* 0x0000000829287c11 */ /* 0x000fc8000f8410ff */
[----:B------:R-:W-:-:S05]  /*43f0*/  LEA.HI.X R41, R41, UR9, R42, 0x2, P2 ;  /* 0x0000000929297c11 */ /* 0x000fca00090f142a */
[----:B------:R3:W4:Y:S01]  /*4400*/  LDG.E R40, desc[UR36][R40.64] ;  /* 0x0000002428287981 */ /* 0x000722000c1e1900 */
[C---:B------:R-:W-:Y:S02]  /*4410*/  IMAD R42, R0.reuse, UR4, RZ ;  /* 0x00000004002a7c24 */ /* 0x040fe4000f8e02ff */
[----:B---3--:R-:W-:-:S04]  /*4420*/  IMAD R41, R0, UR7, RZ ;  /* 0x0000000700297c24 */ /* 0x008fc8000f8e02ff */
[----:B----4-:R-:W-:-:S04]  /*4430*/  IMAD R40, R40, R41, RZ ;  /* 0x0000002928287224 */ /* 0x010fc800078e02ff */
        /* <DEDUP_REMOVED lines=8> */
.L_x_4530:
[----:B------:R-:W-:Y:S05]  /*44c0*/  BSYNC.RECONVERGENT B1 ;  /* 0x0000000000017941 */ /* 0x000fea0003800200 */
.L_x_4529:
[----:B------:R-:W3:Y:S01]  /*44d0*/  LDL.LU R252, [R1] ;  /* 0x0000000001fc7983 */ /* 0x000ee20000300800 */
[----:B------:R-:W-:Y:S01]  /*44e0*/  BSSY.RECONVERGENT B1, `(.L_x_4531) ;  /* 0x000001b000017945 */ /* 0x000fe20003800200 */
[----:B---3--:R-:W-:-:S03]  /*44f0*/  IMAD R252, R0, 0x2, R252 ;  /* 0x0000000200fc7824 */ /* 0x008fc600078e02fc */
[----:B------:R-:W-:Y:S05]  /*4500*/  @P1 BRA `(.L_x_4532) ;  /* 0x0000000000601947 */ /* 0x000fea0003800000 */
[----:B------:R-:W-:Y:S01]  /*4510*/  IMAD R45, R0, 0xc0, RZ ;  /* 0x000000c0002d7824 */ /* 0x000fe200078e02ff */
[----:B------:R-:W-:Y:S01]  /*4520*/  CS2R R46, SRZ ;  /* 0x00000000002e7805 */ /* 0x000fe2000001ff00 */
        /* <DEDUP_REMOVED lines=22> */
.L_x_4532:
[----:B------:R-:W-:Y:S05]  /*4690*/  BSYNC.RECONVERGENT B1 ;  /* 0x0000000000017941 */ /* 0x000fea0003800200 */
.L_x_4531:
[----:B------:R-:W-:Y:S01]  /*46a0*/  BSSY.RECONVERGENT B1, `(.L_x_4533) ;  /* 0x000001b000017945 */ /* 0x000fe20003800200 */
[----:B------:R-:W-:-:S03]  /*46b0*/  IMAD.IADD R252, R252, 0x1, R0 ;  /* 0x00000001fcfc7824 */ /* 0x000fc600078e0200 */
        /* <DEDUP_REMOVED lines=25> */
.L_x_4534:
[----:B------:R-:W-:Y:S05]  /*4850*/  BSYNC.RECONVERGENT B1 ;  /* 0x0000000000017941 */ /* 0x000fea0003800200 */
.L_x_4533:
        /* <DEDUP_REMOVED lines=27> */
.L_x_4536:
[----:B------:R-:W-:Y:S05]  /*4a10*/  BSYNC.RECONVERGENT B1 ;  /* 0x0000000000017941 */ /* 0x000fea0003800200 */
.L_x_4535:
        /* <DEDUP_REMOVED lines=27> */
.L_x_4538:
[----:B------:R-:W-:Y:S05]  /*4bd0*/  BSYNC.RECONVERGENT B1 ;  /* 0x0000000000017941 */ /* 0x000fea0003800200 */
.L_x_4537:
        /* <DEDUP_REMOVED lines=27> */
.L_x_4540:
[----:B------:R-:W-:Y:S05]  /*4d90*/  BSYNC.RECONVERGENT B1 ;  /* 0x0000000000017941 */ /* 0x000fea0003800200 */
.L_x_4539:
[----:B------:R-:W-:Y:S04]  /*4da0*/  BSSY.RECONVERGENT B1, `(.L_x_4541) ;  /* 0x000001a000017945 */ /* 0x000fe80003800200 */
[----:B------:R-:W-:Y:S05]  /*4db0*/  @P1 BRA `(.L_x_4542) ;  /* 0x0000000000601947 */ /* 0x000fea0003800000 */
[C---:B------:R-:W-:Y:S01]  /*4dc0*/  IMAD R65, R0.reuse, 0xc0, RZ ;  /* 0x000000c000417824 */ /* 0x040fe200078e02ff */
[----:B------:R-:W-:Y:S01]  /*4dd0*/  CS2R R66, SRZ ;  /* 0x0000000000427805 */ /* 0x000fe2000001ff00 */
[----:B------:R-:W-:-:S05]  /*4de0*/  IMAD R64, R0, 0x40, R3 ;  /* 0x0000004000407824 */ /* 0x000fca00078e0203 */
[----:B------:R-:W-:Y:S02]  /*4df0*/  ISETP.GE.AND P2, PT, R64, R65, PT ;  /* 0x000000414000720c */ /* 0x000fe40003f46270 */
[----:B------:R-:W-:-:S11]  /*4e00*/  CS2R R64, SRZ ;  /* 0x0000000000407805 */ /* 0x000fd6000001ff00 */
[----:B------:R-:W-:Y:S05]  /*4e10*/  @P2 BRA `(.L_x_4542) ;  /* 0x0000000000482947 */ /* 0x000fea0003800000 */
[----:B------:R-:W3:Y:S01]  /*4e20*/  S2UR UR6, SR_CTAID.Y ;  /* 0x00000000000679c3 */ /* 0x000ee20000002600 */
[C---:B------:R-:W-:Y:S02]  /*4e30*/  IMAD R67, R0.reuse, 0x40, R3 ;  /* 0x0000004000437824 */ /* 0x040fe400078e0203 */
        /* <DEDUP_REMOVED lines=10> */
[----:B------:R-:W-:Y:S02]  /*4ee0*/  SHF.R.S32.HI R64, RZ, 0x1f, R65 ;  /* 0x0000001fff407819 */ /* 0x000fe40000011441 */
[----:B------:R-:W-:-:S04]  /*4ef0*/  IADD3 R65, P2, PT, R66, R65, RZ ;  /* 0x0000004142417210 */ /* 0x000fc80007f5e0ff */
[----:B------:R-:W-:Y:S02]  /*4f00*/  LEA.HI.X.SX32 R66, R66, R64, 0x1, P2 ;  /* 0x0000004042427211 */ /* 0x000fe400010f0eff */
[----:B------:R-:W-:-:S04]  /*4f10*/  LEA R64, P2, R65, UR10, 0x2 ;  /* 0x0000000a41407c11 */ /* 0x000fc8000f8410ff */
[----:B------:R-:W-:-:S06]  /*4f20*/  LEA.HI.X R65, R65, UR11, R66, 0x2, P2 ;  /* 0x0000000b41417c11 */ /* 0x000fcc00090f1442 */
[----:B------:R-:W5:Y:S03]  /*4f30*/  LDG.E.128 R64, desc[UR36][R64.64] ;  /* 0x0000002440407981 */ /* 0x000f66000c1e1d00 */
.L_x_4542:
[----:B------:R-:W-:Y:S05]  /*4f40*/  BSYNC.RECONVERGENT B1 ;  /* 0x0000000000017941 */ /* 0x000fea0003800200 */
.L_x_4541:
[C---:B------:R-:W-:Y:S01]  /*4f50*/  LEA R3, R0.reuse, R3, 0x7 ;  /* 0x0000000300037211 */ /* 0x040fe200078e38ff */
[----:B------:R-:W-:Y:S04]  /*4f60*/  BSSY.RECONVERGENT B1, `(.L_x_4543) ;  /* 0x000001c000017945 */ /* 0x000fe80003800200 */
[----:B------:R3:W-:Y:S02]  /*4f70*/  STL [R1], R3 ;  /* 0x0000000301007387 */ /* 0x0007e40000100800 */
[----:B---3--:R-:W-:Y:S01]  /*4f80*/  IMAD R3, R0, 0x2, R252 ;  /* 0x0000000200037824 */ /* 0x008fe200078e02fc */
[----:B------:R-:W-:Y:S06]  /*4f90*/  @P1 BRA `(.L_x_4544) ;  /* 0x0000000000601947 */ /* 0x000fec0003800000 */
        /* <DEDUP_REMOVED lines=24> */
.L_x_4544:
[----:B------:R-:W-:Y:S05]  /*5120*/  BSYNC.RECONVERGENT B1 ;  /* 0x0000000000017941 */ /* 0x000fea0003800200 */
.L_x_4543:
        /* <DEDUP_REMOVED lines=27> */
.L_x_4546:
[----:B------:R-:W-:Y:S05]  /*52e0*/  BSYNC.RECONVERGENT B1 ;  /* 0x0000000000017941 */ /* 0x000fea0003800200 */
.L_x_4545:
        /* <DEDUP_REMOVED lines=27> */
.L_x_4548:
[----:B------:R-:W-:Y:S05]  /*54a0*/  BSYNC.RECONVERGENT B1 ;  /* 0x0000000000017941 */ /* 0x000fea0003800200 */
.L_x_4547:
        /* <DEDUP_REMOVED lines=27> */
.L_x_4550:
[----:B------:R-:W-:Y:S05]  /*5660*/  BSYNC.RECONVERGENT B1 ;  /* 0x0000000000017941 */ /* 0x000fea0003800200 */
.L_x_4549:
        /* <DEDUP_REMOVED lines=27> */
.L_x_4552:
[----:B------:R-:W-:Y:S05]  /*5820*/  BSYNC.RECONVERGENT B1 ;  /* 0x0000000000017941 */ /* 0x000fea0003800200 */
.L_x_4551:
        /* <DEDUP_REMOVED lines=27> */
.L_x_4554:
[----:B------:R-:W-:Y:S05]  /*59e0*/  BSYNC.RECONVERGENT B1 ;  /* 0x0000000000017941 */ /* 0x000fea0003800200 */
.L_x_4553:
        /* <DEDUP_REMOVED lines=27> */
.L_x_4556:
[----:B------:R-:W-:Y:S05]  /*5ba0*/  BSYNC.RECONVERGENT B1 ;  /* 0x0000000000017941 */ /* 0x000fea0003800200 */
.L_x_4555:
        /* <DEDUP_REMOVED lines=27> */
.L_x_4558:
[----:B------:R-:W-:Y:S05]  /*5d60*/  BSYNC.RECONVERGENT B1 ;  /* 0x0000000000017941 */ /* 0x000fea0003800200 */
.L_x_4557:
        /* <DEDUP_REMOVED lines=27> */
.L_x_4560:
[----:B------:R-:W-:Y:S05]  /*5f20*/  BSYNC.RECONVERGENT B1 ;  /* 0x0000000000017941 */ /* 0x000fea0003800200 */
.L_x_4559:
        /* <DEDUP_REMOVED lines=27> */
.L_x_4562:
[----:B------:R-:W-:Y:S05]  /*60e0*/  BSYNC.RECONVERGENT B1 ;  /* 0x0000000000017941 */ /* 0x000fea0003800200 */
.L_x_4561:
        /* <DEDUP_REMOVED lines=27> */
.L_x_4564:
[----:B------:R-:W-:Y:S05]  /*62a0*/  BSYNC.RECONVERGENT B1 ;  /* 0x0000000000017941 */ /* 0x000fea0003800200 */
.L_x_4563:
        /* <DEDUP_REMOVED lines=27> */
.L_x_4566:
[----:B------:R-:W-:Y:S05]  /*6460*/  BSYNC.RECONVERGENT B1 ;  /* 0x0000000000017941 */ /* 0x000fea0003800200 */
.L_x_4565:
        /* <DEDUP_REMOVED lines=27> */
.L_x_4568:
[----:B------:R-:W-:Y:S05]  /*6620*/  BSYNC.RECONVERGENT B1 ;  /* 0x0000000000017941 */ /* 0x000fea0003800200 */
.L_x_4567:
        /* <DEDUP_REMOVED lines=27> */
.L_x_4570:
[----:B------:R-:W-:Y:S05]  /*67e0*/  BSYNC.RECONVERGENT B1 ;  /* 0x0000000000017941 */ /* 0x000fea0003800200 */
.L_x_4569:
[----:B------:R-:W-:Y:S01]  /*67f0*/  BSSY.RECONVERGENT B1, `(.L_x_4571) ;  /* 0x000001b000017945 */ /* 0x000fe20003800200 */
[----:B------:R-:W-:-:S03]  /*6800*/  IADD3 R3, PT, PT, R3, R0, RZ ;  /* 0x0000000003037210 */ /* 0x000fc60007ffe0ff */
        /* <DEDUP_REMOVED lines=25> */
.L_x_4572:
[----:B------:R-:W-:Y:S05]  /*69a0*/  BSYNC.RECONVERGENT B1 ;  /* 0x0000000000017941 */ /* 0x000fea0003800200 */
.L_x_4571:
[----:B------:R-:W-:Y:S04]  /*69b0*/  BSSY.RECONVERGENT B1, `(.L_x_4573) ;  /* 0x0000019000017945 */ /* 0x000fe80003800200 */
[----:B------:R-:W-:Y:S05]  /*69c0*/  @P1 BRA `(.L_x_4574) ;  /* 0x00000000005c1947 */ /* 0x000fea0003800000 */
[----:B------:R-:W3:Y:S01]  /*69d0*/  LDL R252, [R1] ;  /* 0x0000000001fc7983 */ /* 0x000ee20000100800 */
[----:B------:R-:W-:Y:S01]  /*69e0*/  IMAD R128, R0, 0xc0, RZ ;  /* 0x000000c000807824 */ /* 0x000fe200078e02ff */
[----:B------:R-:W-:-:S04]  /*69f0*/  CS2R R130, SRZ ;  /* 0x0000000000827805 */ /* 0x000fc8000001ff00 */
[----:B---3--:R-:W-:Y:S02]  /*6a00*/  ISETP.GE.AND P2, PT, R252, R128, PT ;  /* 0x00000080fc00720c */ /* 0x008fe40003f46270 */
        /* <DEDUP_REMOVED lines=19> */
.L_x_4574:
[----:B------:R-:W-:Y:S05]  /*6b40*/  BSYNC.RECONVERGENT B1 ;  /* 0x0000000000017941 */ /* 0x000fea0003800200 */
.L_x_4573:
        /* <DEDUP_REMOVED lines=27> */
.L_x_4576:
[----:B------:R-:W-:Y:S05]  /*6d00*/  BSYNC.RECONVERGENT B1 ;  /* 0x0000000000017941 */ /* 0x000fea0003800200 */
.L_x_4575:
        /* <DEDUP_REMOVED lines=27> */
.L_x_4578:
[----:B------:R-:W-:Y:S05]  /*6ec0*/  BSYNC.RECONVERGENT B1 ;  /* 0x0000000000017941 */ /* 0x000fea0003800200 */
.L_x_4577:
        /* <DEDUP_REMOVED lines=27> */
.L_x_4580:
[----:B------:R-:W-:Y:S05]  /*7080*/  BSYNC.RECONVERGENT B1 ;  /* 0x0000000000017941 */ /* 0x000fea0003800200 */
.L_x_4579:
        /* <DEDUP_REMOVED lines=27> */
.L_x_4582:
[----:B------:R-:W-:Y:S05]  /*7240*/  BSYNC.RECONVERGENT B1 ;  /* 0x0000000000017941 */ /* 0x000fea0003800200 */
.L_x_4581:
        /* <DEDUP_REMOVED lines=27> */
.L_x_4584:
[----:B------:R-:W-:Y:S05]  /*7400*/  BSYNC.RECONVERGENT B1 ;  /* 0x0000000000017941 */ /* 0x000fea0003800200 */
.L_x_4583:
        /* <DEDUP_REMOVED lines=27> */
.L_x_4586:
[----:B------:R-:W-:Y:S05]  /*75c0*/  BSYNC.RECONVERGENT B1 ;  /* 0x0000000000017941 */ /* 0x000fea0003800200 */
.L_x_4585:
        /* <DEDUP_REMOVED lines=27> */
.L_x_4588:
[----:B------:R-:W-:Y:S05]  /*7780*/  BSYNC.RECONVERGENT B1 ;  /* 0x0000000000017941 */ /* 0x000fea0003800200 */
.L_x_4587:
        /* <DEDUP_REMOVED lines=27> */
.L_x_4590:
[----:B------:R-:W-:Y:S05]  /*7940*/  BSYNC.RECONVERGENT B1 ;  /* 0x0000000000017941 */ /* 0x000fea0003800200 */
.L_x_4589:
        /* <DEDUP_REMOVED lines=27> */
.L_x_4592:
[----:B------:R-:W-:Y:S05]  /*7b00*/  BSYNC.RECONVERGENT B1 ;  /* 0x0000000000017941 */ /* 0x000fea0003800200 */
.L_x_4591:
        /* <DEDUP_REMOVED lines=27> */
.L_x_4594:
[----:B------:R-:W-:Y:S05]  /*7cc0*/  BSYNC.RECONVERGENT B1 ;  /* 0x0000000000017941 */ /* 0x000fea0003800200 */
.L_x_4593:
        /* <DEDUP_REMOVED lines=27> */
.L_x_4596:
[----:B------:R-:W-:Y:S05]  /*7e80*/  BSYNC.RECONVERGENT B1 ;  /* 0x0000000000017941 */ /* 0x000fea0003800200 */
.L_x_4595:
        /* <DEDUP_REMOVED lines=27> */
.L_x_4598:
[----:B------:R-:W-:Y:S05]  /*8040*/  BSYNC.RECONVERGENT B1 ;  /* 0x0000000000017941 */ /* 0x000fea0003800200 */
.L_x_4597:
        /* <DEDUP_REMOVED lines=27> */
.L_x_4600:
[----:B------:R-:W-:Y:S05]  /*8200*/  BSYNC.RECONVERGENT B1 ;  /* 0x0000000000017941 */ /* 0x000fea0003800200 */
.L_x_4599:
        /* <DEDUP_REMOVED lines=27> */
.L_x_4602:
[----:B------:R-:W-:Y:S05]  /*83c0*/  BSYNC.RECONVERGENT B1 ;  /* 0x0000000000017941 */ /* 0x000fea0003800200 */
.L_x_4601:
        /* <DEDUP_REMOVED lines=27> */
.L_x_4604:
[----:B------:R-:W-:Y:S05]  /*8580*/  BSYNC.RECONVERGENT B1 ;  /* 0x0000000000017941 */ /* 0x000fea0003800200 */
.L_x_4603:
        /* <DEDUP_REMOVED lines=27> */
.L_x_4606:
[----:B------:R-:W-:Y:S05]  /*8740*/  BSYNC.RECONVERGENT B1 ;  /* 0x0000000000017941 */ /* 0x000fea0003800200 */
.L_x_4605:
        /* <DEDUP_REMOVED lines=27> */
.L_x_4608:
[----:B------:R-:W-:Y:S05]  /*8900*/  BSYNC.RECONVERGENT B1 ;  /* 0x0000000000017941 */ /* 0x000fea0003800200 */
.L_x_4607:
        /* <DEDUP_REMOVED lines=27> */
.L_x_4610:
[----:B------:R-:W-:Y:S05]  /*8ac0*/  BSYNC.RECONVERGENT B1 ;  /* 0x0000000000017941 */ /* 0x000fea0003800200 */
.L_x_4609:
        /* <DEDUP_REMOVED lines=27> */
.L_x_4612:
[----:B------:R-:W-:Y:S05]  /*8c80*/  BSYNC.RECONVERGENT B1 ;  /* 0x0000000000017941 */ /* 0x000fea0003800200 */
.L_x_4611:
        /* <DEDUP_REMOVED lines=27> */
.L_x_4614:
[----:B------:R-:W-:Y:S05]  /*8e40*/  BSYNC.RECONVERGENT B1 ;  /* 0x0000000000017941 */ /* 0x000fea0003800200 */
.L_x_4613:
        /* <DEDUP_REMOVED lines=27> */
.L_x_4616:
[----:B------:R-:W-:Y:S05]  /*9000*/  BSYNC.RECONVERGENT B1 ;  /* 0x0000000000017941 */ /* 0x000fea0003800200 */
.L_x_4615:
        /* <DEDUP_REMOVED lines=27> */
.L_x_4618:
[----:B------:R-:W-:Y:S05]  /*91c0*/  BSYNC.RECONVERGENT B1 ;  /* 0x0000000000017941 */ /* 0x000fea0003800200 */
.L_x_4617:
        /* <DEDUP_REMOVED lines=27> */
.L_x_4620:
[----:B------:R-:W-:Y:S05]  /*9380*/  BSYNC.RECONVERGENT B1 ;  /* 0x0000000000017941 */ /* 0x000fea0003800200 */
.L_x_4619:
        /* <DEDUP_REMOVED lines=27> */
.L_x_4622:
[----:B------:R-:W-:Y:S05]  /*9540*/  BSYNC.RECONVERGENT B1 ;  /* 0x0000000000017941 */ /* 0x000fea0003800200 */
.L_x_4621:
        /* <DEDUP_REMOVED lines=27> */
.L_x_4624:
[----:B------:R-:W-:Y:S05]  /*9700*/  BSYNC.RECONVERGENT B1 ;  /* 0x0000000000017941 */ /* 0x000fea0003800200 */
.L_x_4623:
        /* <DEDUP_REMOVED lines=27> */
.L_x_4626:
[----:B------:R-:W-:Y:S05]  /*98c0*/  BSYNC.RECONVERGENT B1 ;  /* 0x0000000000017941 */ /* 0x000fea0003800200 */
.L_x_4625:
        /* <DEDUP_REMOVED lines=27> */
.L_x_4628:
[----:B------:R-:W-:Y:S05]  /*9a80*/  BSYNC.RECONVERGENT B1 ;  /* 0x0000000000017941 */ /* 0x000fea0003800200 */
.L_x_4627:
        /* <DEDUP_REMOVED lines=27> */
.L_x_4630:
[----:B------:R-:W-:Y:S05]  /*9c40*/  BSYNC.RECONVERGENT B1 ;  /* 0x0000000000017941 */ /* 0x000fea0003800200 */
.L_x_4629:
        /* <DEDUP_REMOVED lines=27> */
.L_x_4632:
[----:B------:R-:W-:Y:S05]  /*9e00*/  BSYNC.RECONVERGENT B1 ;  /* 0x0000000000017941 */ /* 0x000fea0003800200 */
.L_x_4631:
        /* <DEDUP_REMOVED lines=27> */
.L_x_4634:
[----:B------:R-:W-:Y:S05]  /*9fc0*/  BSYNC.RECONVERGENT B1 ;  /* 0x0000000000017941 */ /* 0x000fea0003800200 */
.L_x_4633:
[----:B------:R-:W-:Y:S04]  /*9fd0*/  BSSY.RECONVERGENT B1, `(.L_x_4635) ;  /* 0x0000024000017945 */ /* 0x000fe80003800200 */
[----:B------:R-:W-:Y:S05]  /*9fe0*/  @P1 BRA `(.L_x_4636) ;  /* 0x0000000000881947 */ /* 0x000fea0003800000 */
[----:B------:R-:W-:-:S05]  /*9ff0*/  IMAD.IADD R3, R3, 0x1, R0 ;  /* 0x0000000103037824 */ /* 0x000fca00078e0200 */
[----:B------:R-:W-:Y:S01]  /*a000*/  SHF.L.U32 R252, R3, 0x2, RZ ;  /* 0x0000000203fc7819 */ /* 0x000fe200000006ff */
[----:B------:R-:W-:-:S04]  /*a010*/  IMAD R3, R0, 0xc0, RZ ;  /* 0x000000c000037824 */ /* 0x000fc800078e02ff */
[----:B------:R3:W-:Y:S01]  /*a020*/  STL [R1], R252 ;  /* 0x000000fc01007387 */ /* 0x0007e20000100800 */
[----:B------:R-:W-:-:S03]  /*a030*/  ISETP.GE.AND P2, PT, R252, R3, PT ;  /* 0x00000003fc00720c */ /* 0x000fc60003f46270 */
[----:B------:R3:W-:Y:S04]  /*a040*/  STL [R1+0x1c], RZ ;  /* 0x00001cff01007387 */ /* 0x0007e80000100800 */
[----:B------:R3:W-:Y:S04]  /*a050*/  STL [R1+0x18], RZ ;  /* 0x000018ff01007387 */ /* 0x0007e80000100800 */
[----:B------:R3:W-:Y:S04]  /*a060*/  STL [R1+0x14], RZ ;  /* 0x000014ff01007387 */ /* 0x0007e80000100800 */
[----:B------:R3:W-:Y:S01]  /*a070*/  STL [R1+0x10], RZ ;  /* 0x000010ff01007387 */ /* 0x0007e20000100800 */
[----:B------:R-:W-:Y:S05]  /*a080*/  @P2 BRA `(.L_x_4636) ;  /* 0x0000000000602947 */ /* 0x000fea0003800000 */
[----:B------:R-:W3:Y:S01]  /*a090*/  S2UR UR6, SR_CTAID.Y ;  /* 0x00000000000679c3 */ /* 0x000ee20000002600 */
[----:B-----5:R4:W-:Y:S04]  /*a0a0*/  STL.64 [R1+0x458], R6 ;  /* 0x0004580601007387 */ /* 0x0209e80000100a00 */
[----:B----4-:R-:W4:Y:S04]  /*a0b0*/  LDL.LU R7, [R1] ;  /* 0x0000000001077983 */ /* 0x010f280000300800 */
[----:B------:R0:W-:Y:S01]  /*a0c0*/  STL.64 [R1+0x450], R4 ;  /* 0x0004500401007387 */ /* 0x0001e20000100a00 */
[----:B---3--:R-:W-:-:S05]  /*a0d0*/  IMAD R252, R0, UR6, RZ ;  /* 0x0000000600fc7c24 */ /* 0x008fca000f8e02ff */
[----:B------:R-:W-:-:S04]  /*a0e0*/  IADD3 R3, P2, PT, R252, R2, RZ ;  /* 0x00000002fc037210 */ /* 0x000fc80007f5e0ff */
[----:B------:R-:W-:Y:S02]  /*a0f0*/  LEA.HI.X.SX32 R252, R252, RZ, 0x1, P2 ;  /* 0x000000fffcfc7211 */ /* 0x000fe400010f0eff */
[----:B------:R-:W-:-:S04]  /*a100*/  LEA R2, P2, R3, UR8, 0x2 ;  /* 0x0000000803027c11 */ /* 0x000fc8000f8410ff */
[----:B------:R-:W-:-:S05]  /*a110*/  LEA.HI.X R3, R3, UR9, R252, 0x2, P2 ;  /* 0x0000000903037c11 */ /* 0x000fca00090f14fc */
[----:B------:R3:W2:Y:S02]  /*a120*/  LDG.E R2, desc[UR36][R2.64] ;  /* 0x0000002402027981 */ /* 0x0006a4000c1e1900 */
[----:B---3--:R-:W-:-:S04]  /*a130*/  IMAD R3, R0, UR7, RZ ;  /* 0x0000000700037c24 */ /* 0x008fc8000f8e02ff */
[----:B--2---:R-:W-:Y:S02]  /*a140*/  IMAD R2, R2, R3, RZ ;  /* 0x0000000302027224 */ /* 0x004fe400078e02ff */
[----:B------:R-:W-:Y:S02]  /*a150*/  IMAD R3, R0, UR4, RZ ;  /* 0x0000000400037c24 */ /* 0x000fe4000f8e02ff */
[----:B----4-:R-:W-:-:S05]  /*a160*/  IMAD R2, R2, 0xc0, R7 ;  /* 0x000000c002027824 */ /* 0x010fca00078e0207 */
[----:B------:R-:W-:Y:S02]  /*a170*/  SHF.R.S32.HI R252, RZ, 0x1f, R2 ;  /* 0x0000001ffffc7819 */ /* 0x000fe40000011402 */
[----:B------:R-:W-:-:S04]  /*a180*/  IADD3 R0, P2, PT, R3, R2, RZ ;  /* 0x0000000203007210 */ /* 0x000fc80007f5e0ff */
[----:B------:R-:W-:Y:S02]  /*a190*/  LEA.HI.X.SX32 R3, R3, R252, 0x1, P2 ;  /* 0x000000fc03037211 */ /* 0x000fe400010f0eff */
[----:B------:R-:W-:-:S04]  /*a1a0*/  LEA R2, P2, R0, UR10, 0x2 ;  /* 0x0000000a00027c11 */ /* 0x000fc8000f8410ff */
[----:B------:R-:W-:-:S05]  /*a1b0*/  LEA.HI.X R3, R0, UR11, R3, 0x2, P2 ;  /* 0x0000000b00037c11 */ /* 0x000fca00090f1403 */
[----:B0-----:R-:W2:Y:S04]  /*a1c0*/  LDG.E.128 R4, desc[UR36][R2.64] ;  /* 0x0000002402047981 */ /* 0x001ea8000c1e1d00 */
[----:B--2---:R-:W-:Y:S04]  /*a1d0*/  STL.64 [R1+0x10], R4 ;  /* 0x0000100401007387 */ /* 0x004fe80000100a00 */
[----:B------:R0:W-:Y:S04]  /*a1e0*/  STL.64 [R1+0x18], R6 ;  /* 0x0000180601007387 */ /* 0x0001e80000100a00 */
[----:B0-----:R4:W5:Y:S04]  /*a1f0*/  LDL.LU.64 R6, [R1+0x458] ;  /* 0x0004580001067983 */ /* 0x0019680000300a00 */
[----:B------:R4:W5:Y:S02]  /*a200*/  LDL.LU.64 R4, [R1+0x450] ;  /* 0x0004500001047983 */ /* 0x0009640000300a00 */
.L_x_4636:
[----:B------:R-:W-:Y:S05]  /*a210*/  BSYNC.RECONVERGENT B1 ;  /* 0x0000000000017941 */ /* 0x000fea0003800200 */
.L_x_4635:
[----:B------:R-:W-:Y:S04]  /*a220*/  BSSY.RECONVERGENT B1, `(.L_x_4637) ;  /* 0x000026b000017945 */ /* 0x000fe80003800200 */
[----:B------:R-:W-:Y:S05]  /*a230*/  @P1 BRA `(.L_x_4638) ;  /* 0x0000002400a41947 */ /* 0x000fea0003800000 */
[----:B---3--:R-:W3:Y:S04]  /*a240*/  LDL R252, [R1+0x408] ;  /* 0x0004080001fc7983 */ /* 0x008ee80000100800 */
[----:B-----5:R0:W-:Y:S04]  /*a250*/  STL [R1+0x4c8], R143 ;  /* 0x0004c88f01007387 */ /* 0x0201e80000100800 */
[----:B0-----:R-:W2:Y:S04]  /*a260*/  LDL R143, [R1+0x3a4] ;  /* 0x0003a400018f7983 */ /* 0x001ea80000100800 */
[----:B------:R0:W-:Y:S04]  /*a270*/  STL [R1+0x4c4], R147 ;  /* 0x0004c49301007387 */ /* 0x0001e80000100800 */
[----:B0-----:R-:W4:Y:S04]  /*a280*/  LDL R147, [R1+0x3a0] ;  /* 0x0003a00001937983 */ /* 0x001f280000100800 */
[----:B------:R0:W-:Y:S04]  /*a290*/  STL [R1+0x4c0], R151 ;  /* 0x0004c09701007387 */ /* 0x0001e80000100800 */
[----:B0-----:R-:W3:Y:S04]  /*a2a0*/  LDL R151, [R1+0x418] ;  /* 0x0004180001977983 */ /* 0x001ee80000100800 */
[----:B------:R0:W-:Y:S04]  /*a2b0*/  STL [R1+0x4bc], R155 ;  /* 0x0004bc9b01007387 */ /* 0x0001e80000100800 */
[----:B0-----:R-:W2:Y:S04]  /*a2c0*/  LDL R155, [R1+0x3b4] ;  /* 0x0003b400019b7983 */ /* 0x001ea80000100800 */
[----:B------:R0:W-:Y:S04]  /*a2d0*/  STL [R1+0x4b8], R159 ;  /* 0x0004b89f01007387 */ /* 0x0001e80000100800 */
[----:B0-----:R-:W4:Y:S04]  /*a2e0*/  LDL R159, [R1+0x3b0] ;  /* 0x0003b000019f7983 */ /* 0x001f280000100800 */
[----:B------:R0:W-:Y:S04]  /*a2f0*/  STL [R1+0x4b4], R163 ;  /* 0x0004b4a301007387 */ /* 0x0001e80000100800 */
[----:B0-----:R-:W3:Y:S04]  /*a300*/  LDL R163, [R1+0x438] ;  /* 0x0004380001a37983 */ /* 0x001ee80000100800 */
        /* <DEDUP_REMOVED lines=12> */
[----:B------:R0:W-:Y:S01]  /*a3d0*/  STL [R1+0x498], R191 ;  /* 0x000498bf01007387 */ /* 0x0001e20000100800 */
[----:B------:R-:W-:-:S03]  /*a3e0*/  ISETP.NE.U32.AND P1, PT, RZ, UR14, PT ;  /* 0x0000000eff007c0c */ /* 0x000fc6000bf25070 */
[----:B0-----:R-:W2:Y:S04]  /*a3f0*/  LDL R191, [R1+0x3e4] ;  /* 0x0003e40001bf7983 */ /* 0x001ea80000100800 */
[----:B------:R0:W-:Y:S04]  /*a400*/  STL [R1+0x494], R195 ;  /* 0x000494c301007387 */ /* 0x0001e80000100800 */
[----:B0-----:R-:W4:Y:S04]  /*a410*/  LDL R195, [R1+0x3e0] ;  /* 0x0003e00001c37983 */ /* 0x001f280000100800 */
[----:B------:R0:W-:Y:S01]  /*a420*/  STL [R1+0x490], R199 ;  /* 0x000490c701007387 */ /* 0x0001e20000100800 */
[----:B------:R-:W-:-:S03]  /*a430*/  ISETP.NE.AND.EX P1, PT, RZ, UR15, PT, P1 ;  /* 0x0000000fff007c0c */ /* 0x000fc6000bf25310 */
[----:B0-----:R-:W2:Y:S04]  /*a440*/  LDL R199, [R1+0x3f4] ;  /* 0x0003f40001c77983 */ /* 0x001ea80000100800 */
[----:B------:R0:W-:Y:S06]  /*a450*/  STL [R1+0x48c], R203 ;  /* 0x00048ccb01007387 */ /* 0x0001ec0000100800 */
[----:B------:R-:W1:Y:S01]  /*a460*/  @P1 LDC.64 R2, c[0x0][0x448] ;  /* 0x00011200ff021b82 */ /* 0x000e620000000a00 */
[----:B0-----:R-:W4:Y:S04]  /*a470*/  LDL R203, [R1+0x3f0] ;  /* 0x0003f00001cb7983 */ /* 0x001f280000100800 */
[----:B------:R0:W-:Y:S04]  /*a480*/  STL [R1+0x488], R207 ;  /* 0x000488cf01007387 */ /* 0x0001e80000100800 */
[----:B0-----:R-:W2:Y:S04]  /*a490*/  LDL R207, [R1+0x404] ;  /* 0x0004040001cf7983 */ /* 0x001ea80000100800 */
[----:B------:R0:W-:Y:S04]  /*a4a0*/  STL [R1+0x484], R211 ;  /* 0x000484d301007387 */ /* 0x0001e80000100800 */
        /* <DEDUP_REMOVED lines=8> */
[----:B0-----:R-:W2:Y:S04]  /*a530*/  LDL R227, [R1+0x24] ;  /* 0x0000240001e37983 */ /* 0x001ea80000100800 */
[----:B------:R0:W-:Y:S01]  /*a540*/  STL [R1+0x470], R231 ;  /* 0x000470e701007387 */ /* 0x0001e20000100800 */
[----:B------:R-:W1:Y:S03]  /*a550*/  @P1 S2R R0, SR_CTAID.X ;  /* 0x0000000000001919 */ /* 0x000e660000002500 */
[----:B0-----:R-:W4:Y:S04]  /*a560*/  LDL R231, [R1+0x430] ;  /* 0x0004300001e77983 */ /* 0x001f280000100800 */
[----:B------:R0:W-:Y:S04]  /*a570*/  STL [R1+0x46c], R235 ;  /* 0x00046ceb01007387 */ /* 0x0001e80000100800 */
[----:B0-----:R-:W4:Y:S04]  /*a580*/  LDL R235, [R1+0x20] ;  /* 0x0000200001eb7983 */ /* 0x001f280000100800 */
[----:B------:R0:W-:Y:S04]  /*a590*/  STL [R1+0x468], R239 ;  /* 0x000468ef01007387 */ /* 0x0001e80000100800 */
[----:B0-----:R-:W2:Y:S04]  /*a5a0*/  LDL R239, [R1+0x424] ;  /* 0x0004240001ef7983 */ /* 0x001ea80000100800 */
[----:B------:R0:W-:Y:S04]  /*a5b0*/  STL [R1+0x464], R243 ;  /* 0x000464f301007387 */ /* 0x0001e80000100800 */
[----:B0-----:R-:W4:Y:S01]  /*a5c0*/  LDL R243, [R1+0x420] ;  /* 0x0004200001f37983 */ /* 0x001f220000100800 */
[----:B-1----:R-:W-:-:S03]  /*a5d0*/  @P1 IMAD.WIDE.U32 R2, R0, 0x4, R2 ;  /* 0x0000000400021825 */ /* 0x002fc600078e0002 */
[----:B------:R0:W-:Y:S04]  /*a5e0*/  STL [R1+0x460], R247 ;  /* 0x000460f701007387 */ /* 0x0001e80000100800 */
[----:B------:R-:W-:Y:S04]  /*a5f0*/  STL [R1+0x45c], R251 ;  /* 0x00045cfb01007387 */ /* 0x000fe80000100800 */
[----:B0-----:R3:W4:Y:S04]  /*a600*/  @P1 LDG.E R247, desc[UR36][R2.64] ;  /* 0x0000002402f71981 */ /* 0x001728000c1e1900 */
[----:B------:R-:W-:Y:S04]  /*a610*/  STL [R1+0x44c], R4 ;  /* 0x00044c0401007387 */ /* 0x000fe80000100800 */
[----:B------:R0:W-:Y:S01]  /*a620*/  STL [R1+0x450], R5 ;  /* 0x0004500501007387 */ /* 0x0001e20000100800 */
[----:B---3--:R-:W-:-:S04]  /*a630*/  FMUL.FTZ R2, R179, R6 ;  /* 0x00000006b3027220 */ /* 0x008fc80000410000 */
[----:B------:R-:W-:-:S04]  /*a640*/  FFMA.FTZ R2, R163, R167, R2 ;  /* 0x000000a7a3027223 */ /* 0x000fc80000010002 */
[----:B------:R-:W-:-:S04]  /*a650*/  FFMA.FTZ R2, R151, R10, R2 ;  /* 0x0000000a97027223 */ /* 0x000fc80000010002 */
[----:B------:R-:W-:Y:S01]  /*a660*/  FFMA.FTZ R2, R252, R14, R2 ;  /* 0x0000000efc027223 */ /* 0x000fe20000010002 */
[----:B--2---:R-:W-:Y:S02]  /*a670*/  FMUL.FTZ R3, R239, R5 ;  /* 0x00000005ef037220 */ /* 0x004fe40000410000 */
[----:B0-----:R-:W2:Y:S02]  /*a680*/  LDL R5, [R1+0x8] ;  /* 0x0000080001057983 */ /* 0x001ea40000100800 */
[----:B------:R-:W-:-:S04]  /*a690*/  FFMA.FTZ R3, R223, R227, R3 ;  /* 0x000000e3df037223 */ /* 0x000fc80000010003 */
[----:B------:R-:W-:Y:S01]  /*a6a0*/  FFMA.FTZ R3, R215, R9, R3 ;  /* 0x00000009d7037223 */ /* 0x000fe20000010003 */
[----:B----4-:R-:W-:-:S04]  /*a6b0*/  FMUL.FTZ R0, R243, R4 ;  /* 0x00000004f3007220 */ /* 0x010fc80000410000 */
[----:B------:R-:W-:Y:S01]  /*a6c0*/  FFMA.FTZ R0, R231, R235, R0 ;  /* 0x000000ebe7007223 */ /* 0x000fe20000010000 */
[----:B------:R-:W-:-:S03]  /*a6d0*/  FFMA.FTZ R3, R207, R13, R3 ;  /* 0x0000000dcf037223 */ /* 0x000fc60000010003 */
        /* <DEDUP_REMOVED lines=11> */
[----:B------:R-:W-:Y:S01]  /*a790*/  STL [R1+0x454], R8 ;  /* 0x0004540801007387 */ /* 0x000fe20000100800 */
[----:B------:R-:W-:Y:S02]  /*a7a0*/  FFMA.FTZ R3, R143, R37, R3 ;  /* 0x000000258f037223 */ /* 0x000fe40000010003 */
[----:B------:R-:W-:Y:S01]  /*a7b0*/  FFMA.FTZ R0, R159, R32, R0 ;  /* 0x000000209f007223 */ /* 0x000fe20000010000 */
[----:B------:R-:W-:Y:S03]  /*a7c0*/  STL [R1+0x458], R9 ;  /* 0x0004580901007387 */ /* 0x000fe60000100800 */
[----:B------:R-:W-:Y:S01]  /*a7d0*/  FFMA.FTZ R0, R147, R36, R0 ;  /* 0x0000002493007223 */ /* 0x000fe20000010000 */
[----:B------:R-:W3:Y:S04]  /*a7e0*/  LDL R143, [R1+0x390] ;  /* 0x00039000018f7983 */ /* 0x000ee80000100800 */
[----:B------:R0:W-:Y:S04]  /*a7f0*/  @P1 STL [R1+0x4], R247 ;  /* 0x000004f701001387 */ /* 0x0001e80000100800 */
[----:B------:R-:W4:Y:S04]  /*a800*/  LDL R147, [R1+0x394] ;  /* 0x0003940001937983 */ /* 0x000f280000100800 */
[----:B------:R-:W2:Y:S04]  /*a810*/  LDL R251, [R1+0x384] ;  /* 0x0003840001fb7983 */ /* 0x000ea80000100800 */
[----:B------:R-:W3:Y:S04]  /*a820*/  LDL R239, [R1+0x374] ;  /* 0x0003740001ef7983 */ /* 0x000ee80000100800 */
[----:B------:R-:W3:Y:S04]  /*a830*/  LDL R4, [R1+0x3f8] ;  /* 0x0003f80001047983 */ /* 0x000ee80000100800 */
[----:B------:R-:W3:Y:S04]  /*a840*/  LDL R227, [R1+0x364] ;  /* 0x0003640001e37983 */ /* 0x000ee80000100800 */
[----:B0-----:R-:W3:Y:S04]  /*a850*/  LDL R247, [R1+0x3e8] ;  /* 0x0003e80001f77983 */ /* 0x001ee80000100800 */
        /* <DEDUP_REMOVED lines=25> */
[----:B----4-:R-:W-:-:S04]  /*a9f0*/  FFMA.FTZ R3, R147, R41, R3 ;  /* 0x0000002993037223 */ /* 0x010fc80000010003 */
[----:B--2---:R-:W-:Y:S01]  /*aa00*/  FFMA.FTZ R3, R251, R45, R3 ;  /* 0x0000002dfb037223 */ /* 0x004fe20000010003 */
[----:B---3--:R-:W-:Y:S02]  /*aa10*/  FFMA.FTZ R0, R143, R40, R0 ;  /* 0x000000288f007223 */ /* 0x008fe40000010000 */
[----:B------:R-:W2:Y:S01]  /*aa20*/  LDL.LU R143, [R1+0x4c8] ;  /* 0x0004c800018f7983 */ /* 0x000ea20000300800 */
[----:B------:R-:W-:-:S03]  /*aa30*/  FFMA.FTZ R3, R239, R49, R3 ;  /* 0x00000031ef037223 */ /* 0x000fc60000010003 */
[----:B------:R-:W3:Y:S01]  /*aa40*/  LDL.LU R147, [R1+0x4c4] ;  /* 0x0004c40001937983 */ /* 0x000ee20000300800 */
[----:B------:R-:W-:-:S03]  /*aa50*/  FFMA.FTZ R2, R4, R18, R2 ;  /* 0x0000001204027223 */ /* 0x000fc60000010002 */
        /* <DEDUP_REMOVED lines=38> */
[----:B------:R-:W4:Y:S01]  /*acc0*/  LDL R155, [R1+0x2e4] ;  /* 0x0002e400019b7983 */ /* 0x000f220000100800 */
        /* <DEDUP_REMOVED lines=17> */
[----:B------:R-:W3:Y:S01]  /*ade0*/  LDL R9, [R1+0x2b8] ;  /* 0x0002b80001097983 */ /* 0x000ee20000100800 */
[----:B--2---:R-:W-:-:S03]  /*adf0*/  FFMA.FTZ R2, R4, R58, R2 ;  /* 0x0000003a04027223 */ /* 0x004fc60000010002 */
[----:B------:R-:W2:Y:S01]  /*ae00*/  LDL R4, [R1+0x2e8] ;  /* 0x0002e80001047983 */ /* 0x000ea20000100800 */
[----:B----4-:R-:W-:-:S04]  /*ae10*/  FFMA.FTZ R3, R155, R85, R3 ;  /* 0x000000559b037223 */ /* 0x010fc80000010003 */
[----:B------:R-:W-:-:S04]  /*ae20*/  FFMA.FTZ R3, R251, R89, R3 ;  /* 0x00000059fb037223 */ /* 0x000fc80000010003 */
[----:B---3--:R-:W-:-:S04]  /*ae30*/  FFMA.FTZ R3, R239, R93, R3 ;  /* 0x0000005def037223 */ /* 0x008fc80000010003 */
[----:B------:R-:W-:Y:S01]  /*ae40*/  FFMA.FTZ R3, R167, R97, R3 ;  /* 0x00000061a7037223 */ /* 0x000fe20000010003 */
[----:B------:R-:W-:Y:S02]  /*ae50*/  FFMA.FTZ R0, R151, R84, R0 ;  /* 0x0000005497007223 */ /* 0x000fe40000010000 */
[----:B------:R-:W3:Y:S01]  /*ae60*/  LDL.LU R151, [R1+0x4c0] ;  /* 0x0004c00001977983 */ /* 0x000ee20000300800 */
[----:B------:R-:W-:-:S03]  /*ae70*/  FFMA.FTZ R2, R159, R62, R2 ;  /* 0x0000003e9f027223 */ /* 0x000fc60000010002 */
[----:B------:R-:W4:Y:S04]  /*ae80*/  LDL.LU R155, [R1+0x4bc] ;  /* 0x0004bc00019b7983 */ /* 0x000f280000300800 */
[----:B------:R-:W4:Y:S04]  /*ae90*/  LDL.LU R159, [R1+0x4b8] ;  /* 0x0004b800019f7983 */ /* 0x000f280000300800 */
[----:B------:R-:W3:Y:S01]  /*aea0*/  LDL R167, [R1+0x240] ;  /* 0x0002400001a77983 */ /* 0x000ee20000100800 */
[----:B------:R-:W-:Y:S01]  /*aeb0*/  FFMA.FTZ R0, R252, R88, R0 ;  /* 0x00000058fc007223 */ /* 0x000fe20000010000 */
[----:B------:R-:W-:-:S02]  /*aec0*/  FFMA.FTZ R2, R247, R66, R2 ;  /* 0x00000042f7027223 */ /* 0x000fc40000010002 */
[----:B------:R-:W4:Y:S01]  /*aed0*/  LDL R251, [R1+0x234] ;  /* 0x0002340001fb7983 */ /* 0x000f220000100800 */
[----:B------:R-:W-:Y:S01]  /*aee0*/  FFMA.FTZ R0, R243, R92, R0 ;  /* 0x0000005cf3007223 */ /* 0x000fe20000010000 */
[----:B------:R-:W-:Y:S01]  /*aef0*/  FFMA.FTZ R2, R235, R70, R2 ;  /* 0x00000046eb027223 */ /* 0x000fe20000010002 */
[----:B------:R-:W-:Y:S01]  /*af00*/  FFMA.FTZ R3, R223, R101, R3 ;  /* 0x00000065df037223 */ /* 0x000fe20000010003 */
[----:B------:R-:W4:Y:S01]  /*af10*/  LDL R247, [R1+0x298] ;  /* 0x0002980001f77983 */ /* 0x000f220000100800 */
[----:B------:R-:W-:Y:S01]  /*af20*/  FFMA.FTZ R0, R231, R96, R0 ;  /* 0x00000060e7007223 */ /* 0x000fe20000010000 */
[----:B------:R-:W-:Y:S02]  /*af30*/  FFMA.FTZ R2, R8, R74, R2 ;  /* 0x0000004a08027223 */ /* 0x000fe40000010002 */
[----:B------:R-:W4:Y:S01]  /*af40*/  LDL R8, [R1+0x244] ;  /* 0x0002440001087983 */ /* 0x000f220000100800 */
[----:B------:R-:W-:Y:S01]  /*af50*/  FFMA.FTZ R0, R227, R100, R0 ;  /* 0x00000064e3007223 */ /* 0x000fe20000010000 */
[----:B------:R-:W-:Y:S01]  /*af60*/  FFMA.FTZ R2, R219, R78, R2 ;  /* 0x0000004edb027223 */ /* 0x000fe20000010002 */
[----:B------:R-:W-:Y:S01]  /*af70*/  FFMA.FTZ R3, R211, R105, R3 ;  /* 0x00000069d3037223 */ /* 0x000fe20000010003 */
[----:B------:R-:W4:Y:S01]  /*af80*/  LDL R252, [R1+0x230] ;  /* 0x0002300001fc7983 */ /* 0x000f220000100800 */
[----:B------:R-:W-:Y:S01]  /*af90*/  FFMA.FTZ R0, R215, R104, R0 ;  /* 0x00000068d7007223 */ /* 0x000fe20000010000 */
[----:B------:R-:W-:Y:S01]  /*afa0*/  FFMA.FTZ R2, R207, R82, R2 ;  /* 0x00000052cf027223 */ /* 0x000fe20000010002 */
[----:B------:R-:W-:Y:S01]  /*afb0*/  FFMA.FTZ R3, R199, R109, R3 ;  /* 0x0000006dc7037223 */ /* 0x000fe20000010003 */
[----:B------:R-:W4:Y:S01]  /*afc0*/  LDL R239, [R1+0x214] ;  /* 0x0002140001ef7983 */ /* 0x000f220000100800 */
[----:B------:R-:W-:-:S02]  /*afd0*/  FFMA.FTZ R0, R203, R108, R0 ;  /* 0x0000006ccb007223 */ /* 0x000fc40000010000 */
[----:B------:R-:W-:Y:S01]  /*afe0*/  FFMA.FTZ R3, R191, R113, R3 ;  /* 0x00000071bf037223 */ /* 0x000fe20000010003 */
[----:B------:R-:W4:Y:S01]  /*aff0*/  LDL R227, [R1+0x204] ;  /* 0x0002040001e37983 */ /* 0x000f220000100800 */
[----:B------:R-:W-:Y:S02]  /*b000*/  FFMA.FTZ R0, R195, R112, R0 ;  /* 0x00000070c3007223 */ /* 0x000fe40000010000 */
[----:B------:R-:W-:Y:S01]  /*b010*/  FFMA.FTZ R3, R179, R117, R3 ;  /* 0x00000075b3037223 */ /* 0x000fe20000010003 */
[----:B------:R-:W4:Y:S01]  /*b020*/  LDL R215, [R1+0x1f4] ;  /* 0x0001f40001d77983 */ /* 0x000f220000100800 */
[----:B------:R-:W-:Y:S02]  /*b030*/  FFMA.FTZ R0, R183, R116, R0 ;  /* 0x00000074b7007223 */ /* 0x000fe40000010000 */
[----:B------:R-:W-:Y:S01]  /*b040*/  FFMA.FTZ R3, R163, R121, R3 ;  /* 0x00000079a3037223 */ /* 0x000fe20000010003 */
        /* <DEDUP_REMOVED lines=20> */
[----:B------:R-:W-:-:S03]  /*b190*/  FFMA.FTZ R2, R187, R90, R2 ;  /* 0x0000005abb027223 */ /* 0x000fc60000010002 */
[----:B------:R-:W3:Y:S01]  /*b1a0*/  LDL R187, [R1+0x238] ;  /* 0x0002380001bb7983 */ /* 0x000ee20000100800 */
[----:B----4-:R-:W-:-:S03]  /*b1b0*/  FFMA.FTZ R3, R8, R125, R3 ;  /* 0x0000007d08037223 */ /* 0x010fc60000010003 */
[----:B------:R-:W4:Y:S01]  /*b1c0*/  LDL R8, [R1+0x1b4] ;  /* 0x0001b40001087983 */ /* 0x000f220000100800 */
[----:B------:R-:W-:Y:S01]  /*b1d0*/  FFMA.FTZ R3, R251, R129, R3 ;  /* 0x00000081fb037223 */ /* 0x000fe20000010003 */
[----:B------:R-:W-:Y:S01]  /*b1e0*/  FFMA.FTZ R2, R175, R94, R2 ;  /* 0x0000005eaf027223 */ /* 0x000fe20000010002 */
[----:B------:R-:W-:Y:S01]  /*b1f0*/  FFMA.FTZ R0, R252, R128, R0 ;  /* 0x00000080fc007223 */ /* 0x000fe20000010000 */
[----:B------:R-:W4:Y:S02]  /*b200*/  LDL R175, [R1+0x1b0] ;  /* 0x0001b00001af7983 */ /* 0x000f240000100800 */
[----:B------:R-:W-:Y:S02]  /*b210*/  FFMA.FTZ R2, R9, R98, R2 ;  /* 0x0000006209027223 */ /* 0x000fe40000010002 */
[----:B------:R-:W4:Y:S04]  /*b220*/  LDL R9, [R1+0x228] ;  /* 0x0002280001097983 */ /* 0x000f280000100800 */
[----:B------:R-:W4:Y:S04]  /*b230*/  LDL R251, [R1+0x174] ;  /* 0x0001740001fb7983 */ /* 0x000f280000100800 */
[----:B------:R-:W4:Y:S01]  /*b240*/  LDL R252, [R1+0x170] ;  /* 0x0001700001fc7983 */ /* 0x000f220000100800 */
[----:B------:R-:W-:-:S03]  /*b250*/  FFMA.FTZ R0, R171, R132, R0 ;  /* 0x00000084ab007223 */ /* 0x000fc60000010000 */
[----:B------:R-:W4:Y:S01]  /*b260*/  LDL R171, [R1+0x1a0] ;  /* 0x0001a00001ab7983 */ /* 0x000f220000100800 */
[----:B--2---:R-:W-:-:S03]  /*b270*/  FFMA.FTZ R2, R4, R102, R2 ;  /* 0x0000006604027223 */ /* 0x004fc60000010002 */
[----:B------:R-:W2:Y:S01]  /*b280*/  LDL R4, [R1+0x218] ;  /* 0x0002180001047983 */ /* 0x000ea20000100800 */
[----:B------:R-:W-:Y:S01]  /*b290*/  FFMA.FTZ R2, R247, R106, R2 ;  /* 0x0000006af7027223 */ /* 0x000fe20000010002 */
[----:B---3--:R-:W-:Y:S01]  /*b2a0*/  FFMA.FTZ R3, R167, R133, R3 ;  /* 0x00000085a7037223 */ /* 0x008fe20000010003 */
[----:B------:R-:W-:Y:S01]  /*b2b0*/  FFMA.FTZ R0, R243, R136, R0 ;  /* 0x00000088f3007223 */ /* 0x000fe20000010000 */
[----:B------:R-:W3:Y:S01]  /*b2c0*/  LDL R167, [R1+0x1a4] ;  /* 0x0001a40001a77983 */ /* 0x000ee20000100800 */
[----:B------:R-:W-:-:S03]  /*b2d0*/  FFMA.FTZ R2, R163, R110, R2 ;  /* 0x0000006ea3027223 */ /* 0x000fc60000010002 */
[----:B------:R-:W3:Y:S01]  /*b2e0*/  LDL R163, [R1+0x208] ;  /* 0x0002080001a37983 */ /* 0x000ee20000100800 */
[----:B------:R-:W-:Y:S01]  /*b2f0*/  FFMA.FTZ R3, R239, R137, R3 ;  /* 0x00000089ef037223 */ /* 0x000fe20000010003 */
[----:B------:R-:W-:Y:S01]  /*b300*/  FFMA.FTZ R2, R235, R114, R2 ;  /* 0x00000072eb027223 */ /* 0x000fe20000010002 */
[----:B------:R-:W-:Y:S01]  /*b310*/  FFMA.FTZ R0, R231, R140, R0 ;  /* 0x0000008ce7007223 */ /* 0x000fe20000010000 */
        /* <DEDUP_REMOVED lines=17> */
[----:B------:R-:W-:-:S03]  /*b430*/  FFMA.FTZ R3, R179, R157, R3 ;  /* 0x0000009db3037223 */ /* 0x000fc60000010003 */
[----:B------:R-:W3:Y:S01]  /*b440*/  LDL R179, [R1+0x184] ;  /* 0x0001840001b37983 */ /* 0x000ee20000100800 */
[----:B----4-:R-:W-:Y:S01]  /*b450*/  FFMA.FTZ R3, R8, R161, R3 ;  /* 0x000000a108037223 */ /* 0x010fe20000010003 */
[----:B------:R-:W-:Y:S01]  /*b460*/  FFMA.FTZ R2, R9, R134, R2 ;  /* 0x0000008609027223 */ /* 0x000fe20000010002 */
[----:B------:R-:W-:Y:S01]  /*b470*/  FFMA.FTZ R0, R175, R160, R0 ;  /* 0x000000a0af007223 */ /* 0x000fe20000010000 */
[----:B------:R-:W4:Y:S04]  /*b480*/  LDL R183, [R1+0x1e8] ;  /* 0x0001e80001b77983 */ /* 0x000f280000100800 */
        /* <DEDUP_REMOVED lines=21> */
[----:B------:R-:W2:Y:S01]  /*b5e0*/  LDL R163, [R1+0x190] ;  /* 0x0001900001a37983 */ /* 0x000ea20000100800 */
[----:B----4-:R-:W-:-:S04]  /*b5f0*/  FFMA.FTZ R2, R171, R146, R2 ;  /* 0x00000092ab027223 */ /* 0x010fc80000010002 */
[----:B------:R-:W-:Y:S01]  /*b600*/  FFMA.FTZ R2, R183, R150, R2 ;  /* 0x00000096b7027223 */ /* 0x000fe20000010002 */
[----:B---3--:R-:W-:-:S04]  /*b610*/  FFMA.FTZ R3, R167, R169, R3 ;  /* 0x000000a9a7037223 */ /* 0x008fc80000010003 */
[----:B------:R-:W-:-:S04]  /*b620*/  FFMA.FTZ R3, R179, R173, R3 ;  /* 0x000000adb3037223 */ /* 0x000fc80000010003 */
[----:B------:R-:W-:-:S04]  /*b630*/  FFMA.FTZ R3, R251, R177, R3 ;  /* 0x000000b1fb037223 */ /* 0x000fc80000010003 */
[----:B------:R-:W-:-:S04]  /*b640*/  FFMA.FTZ R3, R239, R181, R3 ;  /* 0x000000b5ef037223 */ /* 0x000fc80000010003 */
[----:B------:R-:W-:Y:S01]  /*b650*/  FFMA.FTZ R3, R227, R185, R3 ;  /* 0x000000b9e3037223 */ /* 0x000fe20000010003 */
[----:B--2---:R-:W-:Y:S02]  /*b660*/  FFMA.FTZ R0, R163, R168, R0 ;  /* 0x000000a8a3007223 */ /* 0x004fe40000010000 */
[----:B------:R-:W2:Y:S01]  /*b670*/  LDL.LU R163, [R1+0x4b4] ;  /* 0x0004b40001a37983 */ /* 0x000ea20000300800 */
[----:B------:R-:W-:Y:S01]  /*b680*/  FFMA.FTZ R3, R215, R189, R3 ;  /* 0x000000bdd7037223 */ /* 0x000fe20000010003 */
[----:B------:R-:W-:Y:S02]  /*b690*/  FFMA.FTZ R0, R175, R172, R0 ;  /* 0x000000acaf007223 */ /* 0x000fe40000010000 */
[----:B------:R-:W3:Y:S01]  /*b6a0*/  LDL.LU R167, [R1+0x4b0] ;  /* 0x0004b00001a77983 */ /* 0x000ee20000300800 */
[----:B------:R-:W-:-:S03]  /*b6b0*/  FFMA.FTZ R3, R203, R193, R3 ;  /* 0x000000c1cb037223 */ /* 0x000fc60000010003 */
[----:B------:R-:W4:Y:S01]  /*b6c0*/  LDL.LU R171, [R1+0x4ac] ;  /* 0x0004ac0001ab7983 */ /* 0x000f220000300800 */
[----:B------:R-:W-:-:S03]  /*b6d0*/  FFMA.FTZ R3, R9, R197, R3 ;  /* 0x000000c509037223 */ /* 0x000fc60000010003 */
[----:B------:R-:W4:Y:S04]  /*b6e0*/  LDL.LU R175, [R1+0x4a8] ;  /* 0x0004a80001af7983 */ /* 0x000f280000300800 */
[----:B------:R-:W4:Y:S04]  /*b6f0*/  LDL.LU R179, [R1+0x4a4] ;  /* 0x0004a40001b37983 */ /* 0x000f280000300800 */
[----:B------:R-:W4:Y:S04]  /*b700*/  LDL.LU R183, [R1+0x4a0] ;  /* 0x0004a00001b77983 */ /* 0x000f280000300800 */
[----:B------:R-:W2:Y:S04]  /*b710*/  LDL R9, [R1+0x104] ;  /* 0x0001040001097983 */ /* 0x000ea80000100800 */
[----:B------:R-:W3:Y:S01]  /*b720*/  LDL R203, [R1+0x100] ;  /* 0x0001000001cb7983 */ /* 0x000ee20000100800 */
        /* <DEDUP_REMOVED lines=9> */
[----:B------:R-:W-:Y:S01]  /*b7c0*/  FFMA.FTZ R2, R211, R166, R2 ;  /* 0x000000a6d3027223 */ /* 0x000fe20000010002 */
[----:B------:R-:W-:-:S02]  /*b7d0*/  FFMA.FTZ R0, R219, R188, R0 ;  /* 0x000000bcdb007223 */ /* 0x000fc40000010000 */
        /* <DEDUP_REMOVED lines=27> */
[----:B----4-:R-:W-:-:S04]  /*b990*/  FFMA.FTZ R3, R252, R209, R3 ;  /* 0x000000d1fc037223 */ /* 0x010fc80000010003 */
[----:B------:R-:W-:Y:S01]  /*b9a0*/  FFMA.FTZ R3, R243, R213, R3 ;  /* 0x000000d5f3037223 */ /* 0x000fe20000010003 */
[----:B------:R-:W-:-:S04]  /*b9b0*/  FFMA.FTZ R0, R191, R208, R0 ;  /* 0x000000d0bf007223 */ /* 0x000fc80000010000 */
[----:B------:R-:W-:-:S04]  /*b9c0*/  FFMA.FTZ R0, R247, R212, R0 ;  /* 0x000000d4f7007223 */ /* 0x000fc80000010000 */
[----:B------:R-:W-:Y:S01]  /*b9d0*/  FFMA.FTZ R0, R235, R216, R0 ;  /* 0x000000d8eb007223 */ /* 0x000fe20000010000 */
[----:B------:R-:W-:-:S03]  /*b9e0*/  FFMA.FTZ R3, R231, R217, R3 ;  /* 0x000000d9e7037223 */ /* 0x000fc60000010003 */
[----:B------:R-:W-:Y:S01]  /*b9f0*/  FFMA.FTZ R0, R223, R220, R0 ;  /* 0x000000dcdf007223 */ /* 0x000fe20000010000 */
[----:B------:R-:W-:-:S03]  /*ba00*/  FFMA.FTZ R3, R215, R221, R3 ;  /* 0x000000ddd7037223 */ /* 0x000fc60000010003 */
[----:B------:R-:W-:Y:S01]  /*ba10*/  FFMA.FTZ R0, R219, R224, R0 ;  /* 0x000000e0db007223 */ /* 0x000fe20000010000 */
[----:B------:R-:W-:Y:S02]  /*ba20*/  FFMA.FTZ R2, R187, R182, R2 ;  /* 0x000000b6bb027223 */ /* 0x000fe40000010002 */
        /* <DEDUP_REMOVED lines=32> */
[----:B----4-:R-:W-:-:S04]  /*bc30*/  FFMA.FTZ R3, R247, R237, R3 ;  /* 0x000000edf7037223 */ /* 0x010fc80000010003 */
[----:B------:R-:W-:Y:S02]  /*bc40*/  FFMA.FTZ R3, R239, R241, R3 ;  /* 0x000000f1ef037223 */ /* 0x000fe40000010003 */
[----:B------:R-:W4:Y:S01]  /*bc50*/  LDL R239, [R1+0x37c] ;  /* 0x00037c0001ef7983 */ /* 0x000f220000100800 */
[----:B--2---:R-:W-:-:S03]  /*bc60*/  FFMA.FTZ R2, R9, R210, R2 ;  /* 0x000000d209027223 */ /* 0x004fc60000010002 */
[----:B------:R-:W2:Y:S01]  /*bc70*/  LDL R9, [R1+0x98] ;  /* 0x0000980001097983 */ /* 0x000ea20000100800 */
[----:B------:R-:W-:-:S03]  /*bc80*/  FFMA.FTZ R2, R8, R214, R2 ;  /* 0x000000d608027223 */ /* 0x000fc60000010002 */
[----:B------:R-:W4:Y:S01]  /*bc90*/  LDL R8, [R1+0x88] ;  /* 0x0000880001087983 */ /* 0x000f220000100800 */
[----:B---3--:R-:W-:Y:S01]  /*bca0*/  FFMA.FTZ R3, R203, R245, R3 ;  /* 0x000000f5cb037223 */ /* 0x008fe20000010003 */
[----:B------:R-:W-:Y:S02]  /*bcb0*/  FFMA.FTZ R2, R235, R218, R2 ;  /* 0x000000daeb027223 */ /* 0x000fe40000010002 */
[----:B------:R-:W3:Y:S01]  /*bcc0*/  LDL R203, [R1+0x78] ;  /* 0x0000780001cb7983 */ /* 0x000ee20000100800 */
[----:B------:R-:W-:Y:S01]  /*bcd0*/  FFMA.FTZ R3, R223, R249, R3 ;  /* 0x000000f9df037223 */ /* 0x000fe20000010003 */
[----:B------:R-:W-:Y:S02]  /*bce0*/  FFMA.FTZ R2, R199, R222, R2 ;  /* 0x000000dec7027223 */ /* 0x000fe40000010002 */
[----:B------:R-:W3:Y:S01]  /*bcf0*/  LDL R199, [R1+0x68] ;  /* 0x0000680001c77983 */ /* 0x000ee20000100800 */
[----:B------:R-:W-:-:S03]  /*bd00*/  FFMA.FTZ R3, R4, R195, R3 ;  /* 0x000000c304037223 */ /* 0x000fc60000010003 */
[----:B------:R-:W3:Y:S04]  /*bd10*/  LDL R195, [R1+0x58] ;  /* 0x0000580001c37983 */ /* 0x000ee80000100800 */
[----:B------:R-:W3:Y:S01]  /*bd20*/  LDL R4, [R1+0x48] ;  /* 0x0000480001047983 */ /* 0x000ee20000100800 */
[----:B------:R-:W-:-:S03]  /*bd30*/  FFMA.FTZ R0, R251, R236, R0 ;  /* 0x000000ecfb007223 */ /* 0x000fc60000010000 */
[----:B------:R-:W3:Y:S01]  /*bd40*/  LDL R223, [R1+0x42c] ;  /* 0x00042c0001df7983 */ /* 0x000ee20000100800 */
[----:B------:R-:W-:Y:S01]  /*bd50*/  FFMA.FTZ R0, R243, R240, R0 ;  /* 0x000000f0f3007223 */ /* 0x000fe20000010000 */
[----:B------:R-:W-:Y:S02]  /*bd60*/  FFMA.FTZ R2, R219, R226, R2 ;  /* 0x000000e2db027223 */ /* 0x000fe40000010002 */
[----:B------:R-:W3:Y:S01]  /*bd70*/  LDL R219, [R1+0x2c] ;  /* 0x00002c0001db7983 */ /* 0x000ee20000100800 */
[----:B------:R-:W-:Y:S01]  /*bd80*/  FFMA.FTZ R0, R231, R244, R0 ;  /* 0x000000f4e7007223 */ /* 0x000fe20000010000 */
[----:B------:R-:W-:Y:S02]  /*bd90*/  FFMA.FTZ R2, R207, R230, R2 ;  /* 0x000000e6cf027223 */ /* 0x000fe40000010002 */
        /* <DEDUP_REMOVED lines=8> */
[----:B------:R-:W3:Y:S01]  /*be20*/  LDL R231, [R1+0x35c] ;  /* 0x00035c0001e77983 */ /* 0x000ee20000100800 */
[----:B--2---:R-:W-:Y:S01]  /*be30*/  FFMA.FTZ R2, R9, R234, R2 ;  /* 0x000000ea09027223 */ /* 0x004fe20000010002 */
[----:B------:R-:W-:Y:S01]  /*be40*/  FADD.FTZ R0, R0, R3 ;  /* 0x0000000300007221 */ /* 0x000fe20000010000 */
[----:B------:R-:W0:Y:S02]  /*be50*/  @P1 LDC R9, c[0x0][0x408] ;  /* 0x00010200ff091b82 */ /* 0x000e240000000800 */
[----:B----4-:R-:W-:-:S02]  /*be60*/  FFMA.FTZ R2, R8, R238, R2 ;  /* 0x000000ee08027223 */ /* 0x010fc40000010002 */
[----:B------:R-:W2:Y:S02]  /*be70*/  LDL R8, [R1+0x40c] ;  /* 0x00040c0001087983 */ /* 0x000ea40000100800 */
[----:B---3--:R-:W-:Y:S02]  /*be80*/  FFMA.FTZ R2, R203, R242, R2 ;  /* 0x000000f2cb027223 */ /* 0x008fe40000010002 */
[----:B------:R-:W3:Y:S01]  /*be90*/  LDL R203, [R1+0x3ec] ;  /* 0x0003ec0001cb7983 */ /* 0x000ee20000100800 */
[----:B------:R-:W0:Y:S01]  /*bea0*/  @P1 LDC R3, c[0x0][0x430] ;  /* 0x00010c00ff031b82 */ /* 0x000e220000000800 */
[----:B------:R-:W-:Y:S02]  /*beb0*/  FFMA.FTZ R2, R199, R246, R2 ;  /* 0x000000f6c7027223 */ /* 0x000fe40000010002 */
[----:B------:R-:W4:Y:S02]  /*bec0*/  LDL R199, [R1+0x3dc] ;  /* 0x0003dc0001c77983 */ /* 0x000f240000100800 */
[----:B------:R-:W-:-:S02]  /*bed0*/  FFMA.FTZ R2, R195, R250, R2 ;  /* 0x000000fac3027223 */ /* 0x000fc40000010002 */
[----:B------:R-:W4:Y:S02]  /*bee0*/  LDL R195, [R1+0x3cc] ;  /* 0x0003cc0001c37983 */ /* 0x000f240000100800 */
[----:B------:R-:W-:Y:S02]  /*bef0*/  FFMA.FTZ R2, R4, R252, R2 ;  /* 0x000000fc04027223 */ /* 0x000fe40000010002 */
[----:B------:R-:W4:Y:S02]  /*bf00*/  LDL R4, [R1+0x3bc] ;  /* 0x0003bc0001047983 */ /* 0x000f240000100800 */
[----:B------:R-:W-:Y:S01]  /*bf10*/  FADD.FTZ R252, R2, R0 ;  /* 0x0000000002fc7221 */ /* 0x000fe20000010000 */
[----:B0-----:R-:W-:Y:S02]  /*bf20*/  @P1 IMAD.IADD R0, R3, 0x1, R9 ;  /* 0x0000000103001824 */ /* 0x001fe400078e0209 */
[----:B------:R-:W4:Y:S03]  /*bf30*/  LDL R9, [R1+0x3ac] ;  /* 0x0003ac0001097983 */ /* 0x000f260000100800 */
[----:B------:R-:W-:Y:S01]  /*bf40*/  @P1 ISETP.GE.AND P4, PT, R5, R0, PT ;  /* 0x000000000500120c */ /* 0x000fe20003f86270 */
[----:B------:R-:W-:Y:S01]  /*bf50*/  FMUL.FTZ R0, R223, R7 ;  /* 0x00000007df007220 */ /* 0x000fe20000410000 */
[----:B------:R-:W-:Y:S01]  /*bf60*/  ISETP.NE.U32.AND P2, PT, RZ, UR12, PT ;  /* 0x0000000cff007c0c */ /* 0x000fe2000bf45070 */
[----:B------:R-:W4:Y:S02]  /*bf70*/  LDL R223, [R1+0x32c] ;  /* 0x00032c0001df7983 */ /* 0x000f240000100800 */
[----:B------:R-:W-:Y:S01]  /*bf80*/  FFMA.FTZ R0, R215, R219, R0 ;  /* 0x000000dbd7007223 */ /* 0x000fe20000010000 */
[----:B------:R-:W-:Y:S01]  /*bf90*/  ISETP.NE.AND.EX P2, PT, RZ, UR13, PT, P2 ;  /* 0x0000000dff007c0c */ /* 0x000fe2000bf45320 */
[----:B------:R-:W4:Y:S02]  /*bfa0*/  LDL R219, [R1+0x31c] ;  /* 0x00031c0001db7983 */ /* 0x000f240000100800 */
[----:B------:R-:W-:-:S02]  /*bfb0*/  FFMA.FTZ R0, R211, R11, R0 ;  /* 0x0000000bd3007223 */ /* 0x000fc40000010000 */
[----:B------:R-:W4:Y:S04]  /*bfc0*/  LDL R215, [R1+0x30c] ;  /* 0x00030c0001d77983 */ /* 0x000f280000100800 */
[----:B------:R-:W4:Y:S04]  /*bfd0*/  LDL R211, [R1+0x2fc] ;  /* 0x0002fc0001d37983 */ /* 0x000f280000100800 */
[----:B------:R-:W0:Y:S01]  /*bfe0*/  @P2 LDC.64 R2, c[0x0][0x438] ;  /* 0x00010e00ff022b82 */ /* 0x000e220000000a00 */
[----:B--2---:R-:W-:Y:S02]  /*bff0*/  FFMA.FTZ R0, R8, R15, R0 ;  /* 0x0000000f08007223 */ /* 0x004fe40000010000 */
[----:B------:R-:W2:Y:S02]  /*c000*/  LDL R8, [R1+0x39c] ;  /* 0x00039c0001087983 */ /* 0x000ea40000100800 */
[----:B------:R-:W-:Y:S01]  /*c010*/  FFMA.FTZ R0, R207, R19, R0 ;  /* 0x00000013cf007223 */ /* 0x000fe20000010000 */
[----:B0-----:R-:W-:Y:S01]  /*c020*/  @P2 IMAD.WIDE R2, R227, 0x4, R2 ;  /* 0x00000004e3022825 */ /* 0x001fe200078e0202 */
[----:B------:R-:W2:Y:S03]  /*c030*/  LDL R207, [R1+0x2ec] ;  /* 0x0002ec0001cf7983 */ /* 0x000ea60000100800 */
[----:B---3--:R-:W-:Y:S01]  /*c040*/  FFMA.FTZ R0, R203, R23, R0 ;  /* 0x00000017cb007223 */ /* 0x008fe20000010000 */
[----:B------:R-:W3:Y:S03]  /*c050*/  LDL R227, [R1+0x33c] ;  /* 0x00033c0001e37983 */ /* 0x000ee60000100800 */
[----:B----4-:R-:W-:Y:S01]  /*c060*/  FFMA.FTZ R0, R199, R27, R0 ;  /* 0x0000001bc7007223 */ /* 0x010fe20000010000 */
[----:B------:R0:W4:Y:S03]  /*c070*/  @P2 LDG.E R2, desc[UR36][R2.64] ;  /* 0x0000002402022981 */ /* 0x000126000c1e1900 */
[----:B------:R-:W-:Y:S01]  /*c080*/  FFMA.FTZ R0, R195, R31, R0 ;  /* 0x0000001fc3007223 */ /* 0x000fe20000010000 */
[----:B------:R-:W4:Y:S03]  /*c090*/  LDL R203, [R1+0x2cc] ;  /* 0x0002cc0001cb7983 */ /* 0x000f260000100800 */
[----:B------:R-:W-:-:S02]  /*c0a0*/  FFMA.FTZ R0, R4, R35, R0 ;  /* 0x0000002304007223 */ /* 0x000fc40000010000 */
[----:B------:R-:W3:Y:S04]  /*c0b0*/  LDL R4, [R1+0x34c] ;  /* 0x00034c0001047983 */ /* 0x000ee80000100800 */
[----:B------:R-:W4:Y:S04]  /*c0c0*/  LDL R3, [R1+0x2dc] ;  /* 0x0002dc0001037983 */ /* 0x000f280000100800 */
        /* <DEDUP_REMOVED lines=38> */
[----:B--2---:R-:W-:-:S03]  /*c330*/  FFMA.FTZ R0, R8, R111, R0 ;  /* 0x0000006f08007223 */ /* 0x004fc60000010000 */
[----:B------:R-:W2:Y:S01]  /*c340*/  LDL R8, [R1+0x21c] ;  /* 0x00021c0001087983 */ /* 0x000ea20000100800 */
[----:B---3--:R-:W-:-:S03]  /*c350*/  FFMA.FTZ R0, R4, R115, R0 ;  /* 0x0000007304007223 */ /* 0x008fc60000010000 */
[----:B------:R-:W3:Y:S01]  /*c360*/  LDL R4, [R1+0x1ac] ;  /* 0x0001ac0001047983 */ /* 0x000ee20000100800 */
[----:B----4-:R-:W-:-:S03]  /*c370*/  FFMA.FTZ R0, R3, R119, R0 ;  /* 0x0000007703007223 */ /* 0x010fc60000010000 */
[----:B------:R-:W4:Y:S01]  /*c380*/  LDL R3, [R1+0x15c] ;  /* 0x00015c0001037983 */ /* 0x000f220000100800 */
[----:B------:R-:W-:-:S04]  /*c390*/  FFMA.FTZ R0, R243, R123, R0 ;  /* 0x0000007bf3007223 */ /* 0x000fc80000010000 */
[----:B------:R-:W-:-:S04]  /*c3a0*/  FFMA.FTZ R0, R239, R127, R0 ;  /* 0x0000007fef007223 */ /* 0x000fc80000010000 */
[----:B------:R-:W-:-:S04]  /*c3b0*/  FFMA.FTZ R0, R235, R131, R0 ;  /* 0x00000083eb007223 */ /* 0x000fc80000010000 */
[----:B------:R-:W-:-:S04]  /*c3c0*/  FFMA.FTZ R0, R231, R135, R0 ;  /* 0x00000087e7007223 */ /* 0x000fc80000010000 */
[----:B--2---:R-:W-:Y:S02]  /*c3d0*/  FFMA.FTZ R0, R8, R139, R0 ;  /* 0x0000008b08007223 */ /* 0x004fe40000010000 */
[----:B------:R-:W2:Y:S02]  /*c3e0*/  LDL R8, [R1+0x1c] ;  /* 0x00001c0001087983 */ /* 0x000ea40000100800 */
[----:B------:R-:W-:-:S04]  /*c3f0*/  FFMA.FTZ R0, R227, R143, R0 ;  /* 0x0000008fe3007223 */ /* 0x000fc80000010000 */
[----:B------:R-:W-:-:S04]  /*c400*/  FFMA.FTZ R0, R223, R147, R0 ;  /* 0x00000093df007223 */ /* 0x000fc80000010000 */
[----:B------:R-:W-:-:S04]  /*c410*/  FFMA.FTZ R0, R219, R151, R0 ;  /* 0x00000097db007223 */ /* 0x000fc80000010000 */
[----:B------:R-:W-:-:S04]  /*c420*/  FFMA.FTZ R0, R215, R155, R0 ;  /* 0x0000009bd7007223 */ /* 0x000fc80000010000 */
[----:B------:R-:W-:-:S04]  /*c430*/  FFMA.FTZ R0, R211, R159, R0 ;  /* 0x0000009fd3007223 */ /* 0x000fc80000010000 */
[----:B------:R-:W-:-:S04]  /*c440*/  FFMA.FTZ R0, R207, R163, R0 ;  /* 0x000000a3cf007223 */ /* 0x000fc80000010000 */
[----:B---3--:R-:W-:Y:S02]  /*c450*/  FFMA.FTZ R0, R4, R167, R0 ;  /* 0x000000a704007223 */ /* 0x008fe40000010000 */
[----:B------:R-:W3:Y:S02]  /*c460*/  LDL.LU R4, [R1+0x4] ;  /* 0x0000040001047983 */ /* 0x000ee40000300800 */
[----:B------:R-:W-:Y:S02]  /*c470*/  FFMA.FTZ R0, R203, R171, R0 ;  /* 0x000000abcb007223 */ /* 0x000fe40000010000 */
[----:B------:R-:W2:Y:S02]  /*c480*/  LDL R203, [R1+0x12c] ;  /* 0x00012c0001cb7983 */ /* 0x000ea40000100800 */
[----:B------:R-:W-:Y:S02]  /*c490*/  FFMA.FTZ R0, R199, R175, R0 ;  /* 0x000000afc7007223 */ /* 0x000fe40000010000 */
[----:B------:R-:W3:Y:S02]  /*c4a0*/  LDL R199, [R1+0x13c] ;  /* 0x00013c0001c77983 */ /* 0x000ee40000100800 */
[----:B------:R-:W-:-:S02]  /*c4b0*/  FFMA.FTZ R0, R195, R179, R0 ;  /* 0x000000b3c3007223 */ /* 0x000fc40000010000 */
[----:B------:R-:W2:Y:S02]  /*c4c0*/  LDL R195, [R1+0x14c] ;  /* 0x00014c0001c37983 */ /* 0x000ea40000100800 */
[----:B------:R-:W-:Y:S02]  /*c4d0*/  FFMA.FTZ R0, R9, R183, R0 ;  /* 0x000000b709007223 */ /* 0x000fe40000010000 */
[----:B------:R-:W3:Y:S02]  /*c4e0*/  LDL R207, [R1+0x11c] ;  /* 0x00011c0001cf7983 */ /* 0x000ee40000100800 */
[----:B----4-:R-:W-:Y:S02]  /*c4f0*/  FFMA.FTZ R0, R3, R187, R0 ;  /* 0x000000bb03007223 */ /* 0x010fe40000010000 */
        /* <DEDUP_REMOVED lines=14> */
[----:B------:R-:W3:Y:S02]  /*c5e0*/  LDL.LU R195, [R1+0x494] ;  /* 0x0004940001c37983 */ /* 0x000ee40000300800 */
[----:B---3--:R-:W-:Y:S02]  /*c5f0*/  FFMA.FTZ R0, R199, R195, R0 ;  /* 0x000000c3c7007223 */ /* 0x008fe40000010000 */
[----:B------:R-:W2:Y:S02]  /*c600*/  LDL.LU R199, [R1+0x490] ;  /* 0x0004900001c77983 */ /* 0x000ea40000300800 */
[----:B--2---:R-:W-:Y:S02]  /*c610*/  FFMA.FTZ R0, R203, R199, R0 ;  /* 0x000000c7cb007223 */ /* 0x004fe40000010000 */
[----:B------:R-:W2:Y:S02]  /*c620*/  LDL.LU R203, [R1+0x48c] ;  /* 0x00048c0001cb7983 */ /* 0x000ea40000300800 */
[----:B--2---:R-:W-:-:S02]  /*c630*/  FFMA.FTZ R0, R207, R203, R0 ;  /* 0x000000cbcf007223 */ /* 0x004fc40000010000 */
[----:B------:R-:W4:Y:S02]  /*c640*/  LDL.LU R207, [R1+0x488] ;  /* 0x0004880001cf7983 */ /* 0x000f240000300800 */
[----:B----4-:R-:W-:Y:S02]  /*c650*/  FFMA.FTZ R0, R211, R207, R0 ;  /* 0x000000cfd3007223 */ /* 0x010fe40000010000 */
[----:B------:R-:W2:Y:S02]  /*c660*/  LDL.LU R211, [R1+0x484] ;  /* 0x0004840001d37983 */ /* 0x000ea40000300800 */
[----:B--2---:R-:W-:Y:S02]  /*c670*/  FFMA.FTZ R0, R215, R211, R0 ;  /* 0x000000d3d7007223 */ /* 0x004fe40000010000 */
[----:B------:R-:W2:Y:S02]  /*c680*/  LDL.LU R215, [R1+0x480] ;  /* 0x0004800001d77983 */ /* 0x000ea40000300800 */
[----:B--2---:R-:W-:-:S02]  /*c690*/  FFMA.FTZ R0, R219, R215, R0 ;  /* 0x000000d7db007223 */ /* 0x004fc40000010000 */
[----:B------:R-:W2:Y:S02]  /*c6a0*/  LDL.LU R219, [R1+0x47c] ;  /* 0x00047c0001db7983 */ /* 0x000ea40000300800 */
[----:B--2---:R-:W-:Y:S02]  /*c6b0*/  FFMA.FTZ R0, R223, R219, R0 ;  /* 0x000000dbdf007223 */ /* 0x004fe40000010000 */
        /* <DEDUP_REMOVED lines=16> */
[----:B------:R1:W5:Y:S02]  /*c7c0*/  LDL.LU R9, [R1+0x458] ;  /* 0x0004580001097983 */ /* 0x0003640000300800 */
[----:B------:R-:W-:Y:S02]  /*c7d0*/  FFMA.FTZ R0, R3, R8, R0 ;  /* 0x0000000803007223 */ /* 0x000fe40000010000 */
[----:B------:R1:W5:Y:S02]  /*c7e0*/  LDL.LU R8, [R1+0x454] ;  /* 0x0004540001087983 */ /* 0x0003640000300800 */
[----:B0-----:R-:W-:Y:S01]  /*c7f0*/  FADD.FTZ R3, R0, R252 ;  /* 0x000000fc00037221 */ /* 0x001fe20000010000 */
[----:B------:R-:W-:Y:S01]  /*c800*/  @P1 SEL R0, RZ, UR39, P4 ;  /* 0x00000027ff001c07 */ /* 0x000fe2000a000000 */
[----:B------:R-:W2:Y:S02]  /*c810*/  LDL R252, [R1+0x440] ;  /* 0x0004400001fc7983 */ /* 0x000ea40000100800 */
[----:B------:R-:W-:Y:S01]  /*c820*/  FMUL.FTZ R3, R3, UR17 ;  /* 0x0000001103037c20 */ /* 0x000fe20008410000 */
[----:B------:R-:W-:-:S02]  /*c830*/  @P1 IADD3 R0, PT, PT, R5, -UR45, R0 ;  /* 0x8000002d05001c10 */ /* 0x000fc4000fffe000 */
[----:B------:R1:W5:Y:S01]  /*c840*/  LDL.LU R5, [R1+0x450] ;  /* 0x0004500001057983 */ /* 0x0003620000300800 */
[----:B------:R-:W-:-:S03]  /*c850*/  @P2 FADD.FTZ R3, R3, R2 ;  /* 0x0000000203032221 */ /* 0x000fc60000010000 */
[----:B------:R-:W3:Y:S01]  /*c860*/  LDL R2, [R1+0x3c] ;  /* 0x00003c0001027983 */ /* 0x000ee20000100800 */
[----:B------:R-:W-:-:S05]  /*c870*/  @P1 I2FP.F32.S32 R0, R0 ;  /* 0x0000000000001245 */ /* 0x000fca0000201400 */
[----:B------:R-:W-:Y:S02]  /*c880*/  @P1 FFMA.FTZ R3, R0, R4, R3 ;  /* 0x0000000400031223 */ /* 0x000fe40000010003 */
[----:B------:R1:W5:Y:S03]  /*c890*/  LDL.LU R4, [R1+0x44c] ;  /* 0x00044c0001047983 */ /* 0x0003660000300800 */
[----:B--2---:R-:W-:-:S05]  /*c8a0*/  @!P3 FMNMX.FTZ R252, R252, R3, !PT ;  /* 0x00000003fcfcb209 */ /* 0x004fca0007810000 */
[----:B------:R1:W-:Y:S04]  /*c8b0*/  @!P3 STL [R1+0x440], R252 ;  /* 0x000440fc0100b387 */ /* 0x0003e80000100800 */
[----:B---3--:R1:W-:Y:S02]  /*c8c0*/  STS [R2], R3 ;  /* 0x0000000302007388 */ /* 0x0083e40000000800 */
.L_x_4638:
[----:B------:R-:W-:Y:S05]  /*c8d0*/  BSYNC.RECONVERGENT B1 ;  /* 0x0000000000017941 */ /* 0x000fea0003800200 */
.L_x_4637:
[----:B------:R-:W2:Y:S04]  /*c8e0*/  LDL.LU R0, [R1+0x3c] ;  /* 0x00003c0001007983 */ /* 0x000ea80000300800 */
[----:B-----5:R0:W-:Y:S04]  /*c8f0*/  STL [R1+0x450], R5 ;  /* 0x0004500501007387 */ /* 0x0201e80000100800 */
[----:B0-----:R-:W4:Y:S04]  /*c900*/  LDL.LU R5, [R1+0x34] ;  /* 0x0000340001057983 */ /* 0x001f280000300800 */
[----:B------:R2:W-:Y:S04]  /*c910*/  STL [R1+0x44c], R4 ;  /* 0x00044c0401007387 */ /* 0x0005e80000100800 */
[----:B-1-3--:R-:W3:Y:S04]  /*c920*/  LDL.LU R252, [R1+0x38] ;  /* 0x0000380001fc7983 */ /* 0x00aee80000300800 */
[----:B------:R-:W3:Y:S04]  /*c930*/  LDL.LU R3, [R1+0x30] ;  /* 0x0000300001037983 */ /* 0x000ee80000300800 */
[----:B------:R-:W3:Y:S01]  /*c940*/  LDL R2, [R1+0x444] ;  /* 0x0004440001027983 */ /* 0x000ee20000100800 */
[----:B--2---:R-:W-:-:S03]  /*c950*/  MOV R4, R0 ;  /* 0x0000000000047202 */ /* 0x004fc60000000f00 */
[----:B------:R-:W2:Y:S01]  /*c960*/  LDL.LU R0, [R1+0x8] ;  /* 0x0000080001007983 */ /* 0x000ea20000300800 */
[----:B------:R-:W-:Y:S02]  /*c970*/  IADD3 R4, PT, PT, R4, 0x400, RZ ;  /* 0x0000040004047810 */ /* 0x000fe40007ffe0ff */
[----:B----4-:R-:W-:-:S05]  /*c980*/  IADD3 R5, P1, PT, R5, 0x100, RZ ;  /* 0x0000010005057810 */ /* 0x010fca0007f3e0ff */
[----:B------:R0:W-:Y:S01]  /*c990*/  STL [R1+0x34], R5 ;  /* 0x0000340501007387 */ /* 0x0001e20000100800 */
[----:B---3--:R-:W-:Y:S01]  /*c9a0*/  VIADD R252, R252, 0x100 ;  /* 0x00000100fcfc7836 */ /* 0x008fe20000000000 */
[----:B------:R-:W-:Y:S02]  /*c9b0*/  IADD3.X R3, PT, PT, RZ, R3, RZ, P1, !PT ;  /* 0x00000003ff037210 */ /* 0x000fe40000ffe4ff */
[----:B0-----:R4:W5:Y:S04]  /*c9c0*/  LDL.LU R5, [R1+0x450] ;  /* 0x0004500001057983 */ /* 0x0019680000300800 */
[----:B------:R0:W-:Y:S04]  /*c9d0*/  STL [R1+0x3c], R4 ;  /* 0x00003c0401007387 */ /* 0x0001e80000100800 */
[----:B0-----:R4:W5:Y:S01]  /*c9e0*/  LDL.LU R4, [R1+0x44c] ;  /* 0x00044c0001047983 */ /* 0x0019620000300800 */
[----:B--2---:R-:W-:-:S05]  /*c9f0*/  VIADD R0, R0, 0x100 ;  /* 0x0000010000007836 */ /* 0x004fca0000000000 */
[----:B------:R4:W-:Y:S04]  /*ca00*/  STL [R1+0x8], R0 ;  /* 0x0000080001007387 */ /* 0x0009e80000100800 */
[----:B------:R4:W-:Y:S04]  /*ca10*/  STL [R1+0x38], R252 ;  /* 0x000038fc01007387 */ /* 0x0009e80000100800 */
[----:B------:R4:W-:Y:S01]  /*ca20*/  STL [R1+0x30], R3 ;  /* 0x0000300301007387 */ /* 0x0009e20000100800 */
[----:B------:R-:W-:-:S13]  /*ca30*/  ISETP.GE.AND P1, PT, R0, R2, PT ;  /* 0x000000020000720c */ /* 0x000fda0003f26270 */
[----:B----4-:R-:W-:Y:S05]  /*ca40*/  @!P1 BRA `(.L_x_4639) ;  /* 0xffffff6000e89947 */ /* 0x010fea000383ffff */
.L_x_4508:
[----:B0--3--:R-:W-:Y:S05]  /*ca50*/  BSYNC.RECONVERGENT B0 ;  /* 0x0000000000007941 */ /* 0x009fea0003800200 */
.L_x_4507:
[----:B------:R-:W3:Y:S01]  /*ca60*/  LDL.LU R2, [R1+0x440] ;  /* 0x0004400001027983 */ /* 0x000ee20000300800 */
[----:B------:R-:W0:Y:S01]  /*ca70*/  S2UR UR10, SR_CgaCtaId ;  /* 0x00000000000a79c3 */ /* 0x000e220000008800 */
[----:B------:R-:W-:Y:S01]  /*ca80*/  UMOV UR9, 0x400 ;  /* 0x0000040000097882 */ /* 0x000fe20000000000 */
[----:B------:R-:W4:Y:S01]  /*ca90*/  LDCU UR5, c[0x0][0x3f4] ;  /* 0x00007e80ff0577ac */ /* 0x000f220008000800 */
[----:B------:R-:W-:Y:S01]  /*caa0*/  BSSY.RECONVERGENT B0, `(.L_x_4640) ;  /* 0x000018d000007945 */ /* 0x000fe20003800200 */
[----:B------:R-:W1:Y:S04]  /*cab0*/  LDCU UR6, c[0x0][0x3f4] ;  /* 0x00007e80ff0677ac */ /* 0x000e680008000800 */
[----:B------:R-:W1:Y:S01]  /*cac0*/  S2UR UR13, SR_CTAID.Y ;  /* 0x00000000000d79c3 */ /* 0x000e620000002600 */
[----:B------:R-:W-:-:S02]  /*cad0*/  UIADD3 UR12, UPT, UPT, UR45, 0x1, URZ ;  /* 0x000000012d0c7890 */ /* 0x000fc4000fffe0ff */
[----:B----4-:R-:W-:Y:S02]  /*cae0*/  UIADD3 UR5, UPT, UPT, UR45, 0x1, -UR5 ;  /* 0x000000012d057890 */ /* 0x010fe4000fffe805 */
[----:B0-----:R-:W-:Y:S02]  /*caf0*/  ULEA UR11, UR10, UR9, 0x18 ;  /* 0x000000090a0b7291 */ /* 0x001fe4000f8ec0ff */
[----:B------:R-:W-:-:S04]  /*cb00*/  UISETP.LT.AND UP0, UPT, URZ, UR5, UPT ;  /* 0x00000005ff00728c */ /* 0x000fc8000bf01270 */
[----:B------:R-:W-:Y:S02]  /*cb10*/  USEL UR5, URZ, UR5, !UP0 ;  /* 0x00000005ff057287 */ /* 0x000fe4000c000000 */
[----:B-1----:R-:W-:-:S04]  /*cb20*/  UIMAD UR6, UR13, UR6, URZ ;  /* 0x000000060d0672a4 */ /* 0x002fc8000f8e02ff */
[----:B------:R-:W-:Y:S01]  /*cb30*/  USHF.R.S32.HI UR15, URZ, 0x1f, UR6 ;  /* 0x0000001fff0f7899 */ /* 0x000fe20008011406 */
[----:B---3--:R-:W0:Y:S02]  /*cb40*/  SHFL.BFLY PT, R0, R2, 0x10, 0x1f ;  /* 0x0e001f0002007f89 */ /* 0x008e2400000e0000 */
[----:B0-----:R-:W-:-:S05]  /*cb50*/  FMNMX.FTZ R3, R0, R2, !PT ;  /* 0x0000000200037209 */ /* 0x001fca0007810000 */
[----:B------:R-:W0:Y:S02]  /*cb60*/  SHFL.BFLY PT, R0, R3, 0x8, 0x1f ;  /* 0x0d001f0003007f89 */ /* 0x000e2400000e0000 */
[----:B0----5:R-:W-:Y:S02]  /*cb70*/  FMNMX.FTZ R4, R3, R0, !PT ;  /* 0x0000000003047209 */ /* 0x021fe40007810000 */
[----:B------:R-:W0:Y:S03]  /*cb80*/  S2R R0, SR_TID.X ;  /* 0x0000000000007919 */ /* 0x000e260000002100 */
[----:B------:R-:W1:Y:S02]  /*cb90*/  SHFL.BFLY PT, R5, R4, 0x4, 0x1f ;  /* 0x0c801f0004057f89 */ /* 0x000e6400000e0000 */
[----:B-1----:R-:W-:Y:S02]  /*cba0*/  FMNMX.FTZ R5, R4, R5, !PT ;  /* 0x0000000504057209 */ /* 0x002fe40007810000 */
[----:B0-----:R-:W-:-:S03]  /*cbb0*/  SHF.L.U32 R13, R0, 0x2, RZ ;  /* 0x00000002000d7819 */ /* 0x001fc600000006ff */
[----:B------:R-:W0:Y:S02]  /*cbc0*/  SHFL.BFLY PT, R2, R5, 0x2, 0x1f ;  /* 0x0c401f0005027f89 */ /* 0x000e2400000e0000 */
[----:B0-----:R-:W-:Y:S01]  /*cbd0*/  FMNMX.FTZ R6, R5, R2, !PT ;  /* 0x0000000205067209 */ /* 0x001fe20007810000 */
[----:B------:R-:W-:Y:S01]  /*cbe0*/  IMAD.MOV.U32 R5, RZ, RZ, -0x800001 ;  /* 0xff7fffffff057424 */ /* 0x000fe200078e00ff */
[----:B------:R-:W-:-:S03]  /*cbf0*/  LOP3.LUT P1, R2, R0, 0x1f, RZ, 0xc0, !PT ;  /* 0x0000001f00027812 */ /* 0x000fc6000782c0ff */
[----:B------:R-:W0:Y:S01]  /*cc00*/  SHFL.BFLY PT, R7, R6, 0x1, 0x1f ;  /* 0x0c201f0006077f89 */ /* 0x000e2200000e0000 */
[C---:B------:R-:W-:Y:S02]  /*cc10*/  ISETP.GT.U32.AND P0, PT, R2.reuse, 0x7, PT ;  /* 0x000000070200780c */ /* 0x040fe40003f04070 */
[----:B------:R-:W-:-:S07]  /*cc20*/  LEA R4, R2, UR11, 0x2 ;  /* 0x0000000b02047c11 */ /* 0x000fce000f8e10ff */
[----:B------:R-:W-:Y:S02]  /*cc30*/  @!P1 LEA.HI R3, R0, UR11, RZ, 0x1d ;  /* 0x0000000b00039c11 */ /* 0x000fe4000f8fe8ff */
[----:B0-----:R-:W-:-:S05]  /*cc40*/  FMNMX.FTZ R10, R6, R7, !PT ;  /* 0x00000007060a7209 */ /* 0x001fca0007810000 */
[----:B------:R0:W-:Y:S01]  /*cc50*/  @!P1 STS [R3], R10 ;  /* 0x0000000a03009388 */ /* 0x0001e20000000800 */
[----:B------:R-:W-:Y:S01]  /*cc60*/  BAR.SYNC.DEFER_BLOCKING 0x0 ;  /* 0x0000000000007b1d */ /* 0x000fe20000010000 */
[----:B0-----:R-:W-:-:S05]  /*cc70*/  IADD3 R3, PT, PT, R0, UR5, RZ ;  /* 0x0000000500037c10 */ /* 0x001fca000fffe0ff */
[----:B------:R-:W0:Y:S01]  /*cc80*/  @!P0 LDS R5, [R4] ;  /* 0x0000000004058984 */ /* 0x000e220000000800 */
[----:B------:R-:W-:-:S03]  /*cc90*/  ISETP.GT.AND P0, PT, R3, UR45, PT ;  /* 0x0000002d03007c0c */ /* 0x000fc6000bf04270 */
[----:B0-----:R-:W0:Y:S02]  /*cca0*/  SHFL.BFLY PT, R6, R5, 0x4, 0x1f ;  /* 0x0c801f0005067f89 */ /* 0x001e2400000e0000 */
[----:B0-----:R-:W-:Y:S01]  /*ccb0*/  FMNMX.FTZ R6, R6, R5, !PT ;  /* 0x0000000506067209 */ /* 0x001fe20007810000 */
[----:B------:R-:W-:-:S04]  /*ccc0*/  IMAD.MOV.U32 R5, RZ, RZ, RZ ;  /* 0x000000ffff057224 */ /* 0x000fc800078e00ff */
[----:B------:R-:W0:Y:S02]  /*ccd0*/  SHFL.BFLY PT, R7, R6, 0x2, 0x1f ;  /* 0x0c401f0006077f89 */ /* 0x000e2400000e0000 */
        /* <DEDUP_REMOVED lines=9> */
[----:B0-----:R-:W-:Y:S01]  /*cd70*/  IMAD.U32 R8, RZ, RZ, UR12 ;  /* 0x0000000cff087e24 */ /* 0x001fe2000f8e00ff */
[----:B------:R-:W-:Y:S01]  /*cd80*/  LOP3.LUT R6, RZ, R0, RZ, 0x33, !PT ;  /* 0x00000000ff067212 */ /* 0x000fe200078e33ff */
[----:B------:R-:W-:Y:S03]  /*cd90*/  BSSY.RECONVERGENT B1, `(.L_x_4643) ;  /* 0x000001c000017945 */ /* 0x000fe60003800200 */
[----:B------:R-:W-:-:S04]  /*cda0*/  VIADDMNMX R5, R3, 0x100, R8, !PT ;  /* 0x0000010003057846 */ /* 0x000fc80007800108 */
[----:B------:R-:W-:Y:S01]  /*cdb0*/  IADD3 R7, PT, PT, R5, -UR5, R6 ;  /* 0x8000000505077c10 */ /* 0x000fe2000fffe006 */
[----:B------:R-:W-:-:S03]  /*cdc0*/  IMAD.MOV.U32 R6, RZ, RZ, R3 ;  /* 0x000000ffff067224 */ /* 0x000fc600078e0003 */
[C---:B------:R-:W-:Y:S02]  /*cdd0*/  LOP3.LUT R5, R7.reuse, 0x300, RZ, 0xc0, !PT ;  /* 0x0000030007057812 */ /* 0x040fe400078ec0ff */
[----:B------:R-:W-:Y:S02]  /*cde0*/  ISETP.GE.U32.AND P1, PT, R7, 0x300, PT ;  /* 0x000003000700780c */ /* 0x000fe40003f26070 */
[----:B------:R-:W-:Y:S01]  /*cdf0*/  ISETP.NE.AND P0, PT, R5, 0x300, PT ;  /* 0x000003000500780c */ /* 0x000fe20003f05270 */
[----:B------:R-:W-:-:S12]  /*ce00*/  HFMA2 R5, -RZ, RZ, 0, 0 ;  /* 0x00000000ff057431 */ /* 0x000fd800000001ff */
[----:B------:R-:W-:Y:S05]  /*ce10*/  @!P0 BRA `(.L_x_4644) ;  /* 0x00000000004c8947 */ /* 0x000fea0003800000 */
[----:B------:R-:W-:Y:S01]  /*ce20*/  UIADD3 UR7, UPT, UPT, UR9, 0x440, URZ ;  /* 0x0000044009077890 */ /* 0x000fe2000fffe0ff */
[----:B------:R-:W-:Y:S01]  /*ce30*/  LEA.HI R5, R7, 0x1, RZ, 0x18 ;  /* 0x0000000107057811 */ /* 0x000fe200078fc0ff */
[----:B------:R-:W-:Y:S02]  /*ce40*/  IMAD.MOV.U32 R6, RZ, RZ, R3 ;  /* 0x000000ffff067224 */ /* 0x000fe400078e0003 */
[----:B------:R-:W-:Y:S01]  /*ce50*/  ULEA UR7, UR10, UR7, 0x18 ;  /* 0x000000070a077291 */ /* 0x000fe2000f8ec0ff */
[----:B------:R-:W-:Y:S02]  /*ce60*/  LOP3.LUT R7, R5, 0x3, RZ, 0xc0, !PT ;  /* 0x0000000305077812 */ /* 0x000fe400078ec0ff */
[----:B------:R-:W-:Y:S02]  /*ce70*/  MOV R5, RZ ;  /* 0x000000ff00057202 */ /* 0x000fe40000000f00 */
[----:B------:R-:W-:Y:S01]  /*ce80*/  IADD3 R8, PT, PT, -R7, RZ, RZ ;  /* 0x000000ff07087210 */ /* 0x000fe20007ffe1ff */
[----:B------:R-:W-:-:S07]  /*ce90*/  VIADD R7, R13, UR7 ;  /* 0x000000070d077c36 */ /* 0x000fce0008000000 */
.L_x_4645:
[----:B------:R-:W1:Y:S01]  /*cea0*/  LDS R9, [R7] ;  /* 0x0000000007097984 */ /* 0x000e620000000800 */
[----:B------:R-:W-:Y:S01]  /*ceb0*/  IADD3 R8, PT, PT, R8, 0x1, RZ ;  /* 0x0000000108087810 */ /* 0x000fe20007ffe0ff */
[----:B------:R-:W-:-:S03]  /*cec0*/  VIADD R6, R6, 0x100 ;  /* 0x0000010006067836 */ /* 0x000fc60000000000 */
[----:B------:R-:W-:Y:S01]  /*ced0*/  ISETP.NE.AND P0, PT, R8, RZ, PT ;  /* 0x000000ff0800720c */ /* 0x000fe20003f05270 */
[----:B-1----:R-:W-:-:S04]  /*cee0*/  FADD.FTZ R9, -R25, R9 ;  /* 0x0000000919097221 */ /* 0x002fc80000010100 */
[----:B------:R-:W-:-:S04]  /*cef0*/  FMUL.FTZ R9, R9, 1.4426950216293334961 ;  /* 0x3fb8aa3b09097820 */ /* 0x000fc80000410000 */
[----:B------:R-:W0:Y:S02]  /*cf00*/  MUFU.EX2 R10, R9 ;  /* 0x00000009000a7308 */ /* 0x000e240000000800 */
[----:B0-----:R0:W-:Y:S01]  /*cf10*/  STS [R7], R10 ;  /* 0x0000000a07007388 */ /* 0x0011e20000000800 */
[----:B------:R-:W-:Y:S01]  /*cf20*/  FADD.FTZ R5, R10, R5 ;  /* 0x000000050a057221 */ /* 0x000fe20000010000 */
[----:B0-----:R-:W-:Y:S01]  /*cf30*/  IADD3 R7, PT, PT, R7, 0x400, RZ ;  /* 0x0000040007077810 */ /* 0x001fe20007ffe0ff */
[----:B------:R-:W-:Y:S06]  /*cf40*/  @P0 BRA `(.L_x_4645) ;  /* 0xfffffffc00d40947 */ /* 0x000fec000383ffff */
.L_x_4644:
[----:B------:R-:W-:Y:S05]  /*cf50*/  BSYNC.RECONVERGENT B1 ;  /* 0x0000000000017941 */ /* 0x000fea0003800200 */
.L_x_4643:
[----:B------:R-:W-:Y:S05]  /*cf60*/  @!P1 BRA `(.L_x_4641) ;  /* 0x0000001400009947 */ /* 0x000fea0003800000 */
[----:B------:R-:W-:Y:S02]  /*cf70*/  UIADD3 UR7, UPT, UPT, UR9, 0x440, URZ ;  /* 0x0000044009077890 */ /* 0x000fe4000fffe0ff */
[----:B------:R-:W-:Y:S02]  /*cf80*/  USHF.L.U32 UR8, UR5, 0x2, URZ ;  /* 0x0000000205087899 */ /* 0x000fe400080006ff */
[----:B------:R-:W-:-:S04]  /*cf90*/  ULEA UR7, UR10, UR7, 0x18 ;  /* 0x000000070a077291 */ /* 0x000fc8000f8ec0ff */
[----:B------:R-:W-:-:S05]  /*cfa0*/  LEA R7, R6, -UR8, 0x2 ;  /* 0x8000000806077c11 */ /* 0x000fca000f8e10ff */
[----:B------:R-:W1:Y:S04]  /*cfb0*/  LDS R8, [R7+UR7] ;  /* 0x0000000707087984 */ /* 0x000e680008000800 */
[----:B------:R-:W0:Y:S04]  /*cfc0*/  LDS R9, [R7+UR7+0x400] ;  /* 0x0004000707097984 */ /* 0x000e280008000800 */
[----:B------:R-:W2:Y:S04]  /*cfd0*/  LDS R12, [R7+UR7+0xc00] ;  /* 0x000c0007070c7984 */ /* 0x000ea80008000800 */
[----:B------:R-:W3:Y:S01]  /*cfe0*/  LDS R10, [R7+UR7+0x800] ;  /* 0x00080007070a7984 */ /* 0x000ee20008000800 */
[----:B-1----:R-:W-:-:S04]  /*cff0*/  FADD.FTZ R8, -R25, R8 ;  /* 0x0000000819087221 */ /* 0x002fc80000010100 */
[----:B------:R-:W-:Y:S01]  /*d000*/  FMUL.FTZ R8, R8, 1.4426950216293334961 ;  /* 0x3fb8aa3b08087820 */ /* 0x000fe20000410000 */
[C---:B0-----:R-:W-:Y:S01]  /*d010*/  FADD.FTZ R9, -R25.reuse, R9 ;  /* 0x0000000919097221 */ /* 0x041fe20000010100 */
[----:B--2---:R-:W-:-:S03]  /*d020*/  FADD.FTZ R14, -R25, R12 ;  /* 0x0000000c190e7221 */ /* 0x004fc60000010100 */
[----:B------:R-:W-:Y:S01]  /*d030*/  FMUL.FTZ R9, R9, 1.4426950216293334961 ;  /* 0x3fb8aa3b09097820 */ /* 0x000fe20000410000 */
[----:B------:R-:W0:Y:S01]  /*d040*/  MUFU.EX2 R8, R8 ;  /* 0x0000000800087308 */ /* 0x000e220000000800 */
[----:B---3--:R-:W-:Y:S01]  /*d050*/  FADD.FTZ R11, -R25, R10 ;  /* 0x0000000a190b7221 */ /* 0x008fe20000010100 */
[----:B------:R-:W-:-:S03]  /*d060*/  FMUL.FTZ R14, R14, 1.4426950216293334961 ;  /* 0x3fb8aa3b0e0e7820 */ /* 0x000fc60000410000 */
[----:B------:R-:W-:-:S03]  /*d070*/  FMUL.FTZ R11, R11, 1.4426950216293334961 ;  /* 0x3fb8aa3b0b0b7820 */ /* 0x000fc60000410000 */
[----:B------:R1:W2:Y:S08]  /*d080*/  MUFU.EX2 R10, R9 ;  /* 0x00000009000a7308 */ /* 0x0002b00000000800 */
[----:B------:R-:W3:Y:S01]  /*d090*/  MUFU.EX2 R12, R11 ;  /* 0x0000000b000c7308 */ /* 0x000ee20000000800 */
[----:B-1----:R-:W-:Y:S02]  /*d0a0*/  VIADD R9, R6, 0x400 ;  /* 0x0000040006097836 */ /* 0x002fe40000000000 */
[----:B0-----:R-:W-:Y:S01]  /*d0b0*/  FADD.FTZ R5, R5, R8 ;  /* 0x0000000805057221 */ /* 0x001fe20000010000 */
[----:B------:R4:W-:Y:S01]  /*d0c0*/  STS [R7+UR7], R8 ;  /* 0x0000000807007988 */ /* 0x0009e20008000807 */
[----:B------:R-:W-:-:S02]  /*d0d0*/  IADD3 R6, PT, PT, R7, UR7, RZ ;  /* 0x0000000707067c10 */ /* 0x000fc4000fffe0ff */
[----:B------:R-:W-:Y:S01]  /*d0e0*/  ISETP.GT.AND P0, PT, R9, UR45, PT ;  /* 0x0000002d09007c0c */ /* 0x000fe2000bf04270 */
[----:B------:R-:W0:Y:S01]  /*d0f0*/  MUFU.EX2 R14, R14 ;  /* 0x0000000e000e7308 */ /* 0x000e220000000800 */
[----:B--2---:R-:W-:Y:S01]  /*d100*/  FADD.FTZ R5, R5, R10 ;  /* 0x0000000a05057221 */ /* 0x004fe20000010000 */
[----:B------:R4:W-:Y:S03]  /*d110*/  STS [R7+UR7+0x400], R10 ;  /* 0x0004000a07007988 */ /* 0x0009e60008000807 */
[----:B---3--:R-:W-:Y:S01]  /*d120*/  FADD.FTZ R5, R5, R12 ;  /* 0x0000000c05057221 */ /* 0x008fe20000010000 */
[----:B------:R4:W-:Y:S04]  /*d130*/  STS [R7+UR7+0x800], R12 ;  /* 0x0008000c07007988 */ /* 0x0009e80008000807 */
[----:B0-----:R4:W-:Y:S01]  /*d140*/  STS [R7+UR7+0xc00], R14 ;  /* 0x000c000e07007988 */ /* 0x0019e20008000807 */
[----:B------:R-:W-:Y:S01]  /*d150*/  FADD.FTZ R5, R5, R14 ;  /* 0x0000000e05057221 */ /* 0x000fe20000010000 */
[----:B------:R-:W-:Y:S06]  /*d160*/  @P0 BRA `(.L_x_4641) ;  /* 0x0000001000800947 */ /* 0x000fec0003800000 */
[----:B----4-:R-:W-:Y:S01]  /*d170*/  IADD3 R7, PT, PT, -R9, UR45, RZ ;  /* 0x0000002d09077c10 */ /* 0x010fe2000fffe1ff */
[----:B------:R-:W-:Y:S01]  /*d180*/  BSSY.RECONVERGENT B1, `(.L_x_4646) ;  /* 0x000006c000017945 */ /* 0x000fe20003800200 */
[----:B------:R-:W-:Y:S01]  /*d190*/  VIADD R6, R6, 0x1800 ;  /* 0x0000180006067836 */ /* 0x000fe20000000000 */
[----:B------:R-:W-:Y:S02]  /*d1a0*/  PLOP3.LUT P0, PT, PT, PT, PT, 0x80, 0x8 ;  /* 0x000000000008781c */ /* 0x000fe40003f0f070 */
[----:B------:R-:W-:-:S13]  /*d1b0*/  ISETP.GT.AND P1, PT, R7, 0xbff, PT ;  /* 0x00000bff0700780c */ /* 0x000fda0003f24270 */
[----:B------:R-:W-:Y:S05]  /*d1c0*/  @!P1 BRA `(.L_x_4647) ;  /* 0x00000004009c9947 */ /* 0x000fea0003800000 */
[----:B------:R-:W-:Y:S02]  /*d1d0*/  MOV R26, UR45 ;  /* 0x0000002d001a7c02 */ /* 0x000fe40008000f00 */
[----:B------:R-:W-:-:S03]  /*d1e0*/  PLOP3.LUT P0, PT, PT, PT, PT, 0x8, 0x80 ;  /* 0x000000000080781c */ /* 0x000fc60003f0e170 */
[----:B------:R-:W-:-:S10]  /*d1f0*/  VIADD R26, R26, 0xfffff401 ;  /* 0xfffff4011a1a7836 */ /* 0x000fd40000000000 */
.L_x_4648:
[----:B------:R-:W0:Y:S01]  /*d200*/  LDS R7, [R6+-0x800] ;  /* 0xfff8000006077984 */ /* 0x000e220000000800 */
[----:B------:R-:W-:-:S03]  /*d210*/  IADD3 R9, PT, PT, R9, 0x1000, RZ ;  /* 0x0000100009097810 */ /* 0x000fc60007ffe0ff */
[----:B------:R-:W1:Y:S01]  /*d220*/  LDS R8, [R6+-0x400] ;  /* 0xfffc000006087984 */ /* 0x000e620000000800 */
        /* <DEDUP_REMOVED lines=28> */
[----:B------:R-:W-:Y:S02]  /*d3f0*/  FADD.FTZ R15, -R25, R15 ;  /* 0x0000000f190f7221 */ /* 0x000fe40000010100 */
        /* <DEDUP_REMOVED lines=23> */
[C---:B------:R-:W-:Y:S01]  /*d570*/  FADD.FTZ R21, -R25.reuse, R21 ;  /* 0x0000001519157221 */ /* 0x040fe20000010100 */
[----:B---3--:R-:W-:Y:S01]  /*d580*/  FADD.FTZ R22, -R25, R22 ;  /* 0x0000001619167221 */ /* 0x008fe20000010100 */
        /* <DEDUP_REMOVED lines=43> */
.L_x_4647:
[----:B------:R-:W-:Y:S05]  /*d840*/  BSYNC.RECONVERGENT B1 ;  /* 0x0000000000017941 */ /* 0x000fea0003800200 */
.L_x_4646:
        /* <DEDUP_REMOVED lines=55> */
.L_x_4650:
[----:B------:R-:W-:Y:S05]  /*dbc0*/  BSYNC.RECONVERGENT B1 ;  /* 0x0000000000017941 */ /* 0x000fea0003800200 */
.L_x_4649:
[----:B------:R-:W-:-:S13]  /*dbd0*/  ISETP.GT.AND P1, PT, R9, UR45, PT ;  /* 0x0000002d09007c0c */ /* 0x000fda000bf24270 */
[----:B------:R-:W-:Y:S05]  /*dbe0*/  @!P0 BRA P1, `(.L_x_4641) ;  /* 0x0000000400e08947 */ /* 0x000fea0000800000 */
        /* <DEDUP_REMOVED lines=25> */
.L_x_4642:
[----:B------:R-:W-:Y:S01]  /*dd80*/  MOV R10, UR12 ;  /* 0x0000000c000a7c02 */ /* 0x000fe20008000f00 */
[----:B------:R-:W-:Y:S01]  /*dd90*/  BSSY.RECONVERGENT B1, `(.L_x_4651) ;  /* 0x0000025000017945 */ /* 0x000fe20003800200 */
[----:B0-----:R-:W-:Y:S02]  /*dda0*/  LOP3.LUT R8, RZ, R0, RZ, 0x33, !PT ;  /* 0x00000000ff087212 */ /* 0x001fe400078e33ff */
[----:B------:R-:W-:Y:S02]  /*ddb0*/  VIADDMNMX R5, R3, 0x100, R10, !PT ;  /* 0x0000010003057846 */ /* 0x000fe4000780010a */
[----:B------:R-:W-:Y:S02]  /*ddc0*/  MOV R9, R3 ;  /* 0x0000000300097202 */ /* 0x000fe40000000f00 */
[----:B------:R-:W-:-:S04]  /*ddd0*/  IADD3 R8, PT, PT, R5, -UR5, R8 ;  /* 0x8000000505087c10 */ /* 0x000fc8000fffe008 */
[C---:B------:R-:W-:Y:S02]  /*dde0*/  LOP3.LUT R5, R8.reuse, 0x300, RZ, 0xc0, !PT ;  /* 0x0000030008057812 */ /* 0x040fe400078ec0ff */
[----:B------:R-:W-:Y:S02]  /*ddf0*/  ISETP.GE.U32.AND P1, PT, R8, 0x300, PT ;  /* 0x000003000800780c */ /* 0x000fe40003f26070 */
[----:B------:R-:W-:Y:S01]  /*de00*/  ISETP.NE.AND P0, PT, R5, 0x300, PT ;  /* 0x000003000500780c */ /* 0x000fe20003f05270 */
[----:B------:R-:W-:-:S12]  /*de10*/  IMAD.MOV.U32 R5, RZ, RZ, RZ ;  /* 0x000000ffff057224 */ /* 0x000fd800078e00ff */
[----:B------:R-:W-:Y:S05]  /*de20*/  @!P0 BRA `(.L_x_4652) ;  /* 0x00000000006c8947 */ /* 0x000fea0003800000 */
[----:B------:R-:W-:Y:S01]  /*de30*/  UIADD3 UR7, UPT, UPT, UR9, 0x440, URZ ;  /* 0x0000044009077890 */ /* 0x000fe2000fffe0ff */
[----:B------:R-:W-:Y:S02]  /*de40*/  LEA.HI R5, R8, 0x1, RZ, 0x18 ;  /* 0x0000000108057811 */ /* 0x000fe400078fc0ff */
[----:B------:R-:W-:Y:S01]  /*de50*/  IADD3 R14, P0, P2, R6, UR6, R3 ;  /* 0x00000006060e7c10 */ /* 0x000fe2000fa1e003 */
[----:B------:R-:W-:Y:S01]  /*de60*/  ULEA UR7, UR10, UR7, 0x18 ;  /* 0x000000070a077291 */ /* 0x000fe2000f8ec0ff */
[----:B------:R-:W-:Y:S01]  /*de70*/  LOP3.LUT R6, R5, 0x3, RZ, 0xc0, !PT ;  /* 0x0000000305067812 */ /* 0x000fe200078ec0ff */
[----:B------:R-:W-:Y:S01]  /*de80*/  IMAD.MOV.U32 R5, RZ, RZ, RZ ;  /* 0x000000ffff057224 */ /* 0x000fe200078e00ff */
[----:B------:R-:W-:Y:S02]  /*de90*/  IADD3.X R7, PT, PT, R7, UR15, RZ, P0, P2 ;  /* 0x0000000f07077c10 */ /* 0x000fe400087e44ff */
[----:B------:R-:W-:Y:S01]  /*dea0*/  MOV R9, R3 ;  /* 0x0000000300097202 */ /* 0x000fe20000000f00 */
[----:B------:R-:W-:Y:S01]  /*deb0*/  IMAD.MOV R10, RZ, RZ, -R6 ;  /* 0x000000ffff0a7224 */ /* 0x000fe200078e0a06 */
[----:B------:R-:W-:-:S07]  /*dec0*/  IADD3 R8, PT, PT, R13, UR7, RZ ;  /* 0x000000070d087c10 */ /* 0x000fce000fffe0ff */
.L_x_4653:
        /* <DEDUP_REMOVED lines=17> */
.L_x_4652:
[----:B------:R-:W-:Y:S05]  /*dfe0*/  BSYNC.RECONVERGENT B1 ;  /* 0x0000000000017941 */ /* 0x000fea0003800200 */
.L_x_4651:
[----:B------:R-:W-:Y:S05]  /*dff0*/  @!P1 BRA `(.L_x_4641) ;  /* 0x0000000000dc9947 */ /* 0x000fea0003800000 */
[----:B------:R-:W0:Y:S01]  /*e000*/  S2R R8, SR_CgaCtaId ;  /* 0x0000000000087919 */ /* 0x000e220000008800 */
[----:B------:R-:W2:Y:S01]  /*e010*/  LDC.64 R16, c[0x0][0x420] ;  /* 0x00010800ff107b82 */ /* 0x000ea20000000a00 */
        /* <DEDUP_REMOVED lines=10> */
.L_x_4654:
[----:B------:R-:W-:-:S05]  /*e0c0*/  IMAD.MOV.U32 R6, RZ, RZ, R11 ;  /* 0x000000ffff067224 */ /* 0x000fca00078e000b */
[----:B------:R-:W2:Y:S04]  /*e0d0*/  LDG.E.U8 R12, desc[UR36][R6.64+-0x200] ;  /* 0xfffe0024060c7981 */ /* 0x000ea8000c1e1100 */
[----:B------:R-:W3:Y:S04]  /*e0e0*/  LDG.E.U8 R10, desc[UR36][R6.64+-0x100] ;  /* 0xffff0024060a7981 */ /* 0x000ee8000c1e1100 */
[----:B------:R-:W4:Y:S04]  /*e0f0*/  LDG.E.U8 R11, desc[UR36][R6.64] ;  /* 0x00000024060b7981 */ /* 0x000f28000c1e1100 */
[----:B------:R-:W5:Y:S01]  /*e100*/  LDG.E.U8 R14, desc[UR36][R6.64+0x100] ;  /* 0x00010024060e7981 */ /* 0x000f62000c1e1100 */
[----:B------:R-:W-:-:S02]  /*e110*/  IMAD.MOV.U32 R15, RZ, RZ, RZ ;  /* 0x000000ffff0f7224 */ /* 0x000fc400078e00ff */
[----:B------:R-:W-:Y:S02]  /*e120*/  HFMA2 R17, -RZ, RZ, 0, 0 ;  /* 0x00000000ff117431 */ /* 0x000fe400000001ff */
[----:B------:R-:W-:Y:S01]  /*e130*/  IMAD.MOV.U32 R19, RZ, RZ, RZ ;  /* 0x000000ffff137224 */ /* 0x000fe200078e00ff */
        /* <DEDUP_REMOVED lines=10> */
[----:B------:R-:W-:-:S03]  /*e1e0*/  MOV R10, RZ ;  /* 0x000000ff000a7202 */ /* 0x000fc60000000f00 */
[----:B------:R-:W-:Y:S01]  /*e1f0*/  @!P0 FMUL.FTZ R11, R11, 1.4426950216293334961 ;  /* 0x3fb8aa3b0b0b8820 */ /* 0x000fe20000410000 */
[----:B0-----:R-:W-:-:S03]  /*e200*/  @!P1 FADD.FTZ R12, -R25, R12 ;  /* 0x0000000c190c9221 */ /* 0x001fc60000010100 */
[----:B------:R0:W1:Y:S01]  /*e210*/  @!P0 MUFU.EX2 R10, R11 ;  /* 0x0000000b000a8308 */ /* 0x0000620000000800 */
[----:B------:R-:W-:Y:S01]  /*e220*/  @!P1 FMUL.FTZ R12, R12, 1.4426950216293334961 ;  /* 0x3fb8aa3b0c0c9820 */ /* 0x000fe20000410000 */
[----:B--2---:R-:W-:Y:S01]  /*e230*/  @!P2 FADD.FTZ R14, -R25, R14 ;  /* 0x0000000e190ea221 */ /* 0x004fe20000010100 */
[----:B------:R-:W-:Y:S01]  /*e240*/  ISETP.GT.AND P0, PT, R9, UR45, PT ;  /* 0x0000002d09007c0c */ /* 0x000fe2000bf04270 */
        /* <DEDUP_REMOVED lines=18> */
.L_x_4641:
[----:B------:R-:W-:Y:S05]  /*e370*/  BSYNC.RECONVERGENT B0 ;  /* 0x0000000000007941 */ /* 0x000fea0003800200 */
.L_x_4640:
[----:B---3--:R-:W2:Y:S01]  /*e380*/  SHFL.BFLY PT, R6, R5, 0x10, 0x1f ;  /* 0x0e001f0005067f89 */ /* 0x008ea200000e0000 */
[C---:B------:R-:W-:Y:S01]  /*e390*/  ISETP.NE.AND P0, PT, R2.reuse, RZ, PT ;  /* 0x000000ff0200720c */ /* 0x040fe20003f05270 */
[----:B------:R-:W3:Y:S01]  /*e3a0*/  LDCU.U8 UR9, c[0x0][0x48c] ;  /* 0x00009180ff0977ac */ /* 0x000ee20008000000 */
[----:B------:R-:W-:Y:S01]  /*e3b0*/  ISETP.GT.U32.AND P1, PT, R2, 0x7, PT ;  /* 0x000000070200780c */ /* 0x000fe20003f24070 */
[----:B----4-:R-:W4:Y:S01]  /*e3c0*/  S2R R12, SR_CTAID.X ;  /* 0x00000000000c7919 */ /* 0x010f220000002500 */
[----:B------:R-:W4:Y:S09]  /*e3d0*/  LDC R15, c[0x0][0x3f8] ;  /* 0x0000fe00ff0f7b82 */ /* 0x000f320000000800 */
[----:B------:R-:W-:-:S04]  /*e3e0*/  @!P0 SHF.R.U32.HI R2, RZ, 0x3, R0 ;  /* 0x00000003ff028819 */ /* 0x000fc80000011600 */
[----:B------:R-:W-:Y:S01]  /*e3f0*/  @!P0 LOP3.LUT R11, R2, 0x7c, RZ, 0xc0, !PT ;  /* 0x0000007c020b8812 */ /* 0x000fe200078ec0ff */
[----:B---3--:R-:W-:Y:S01]  /*e400*/  UISETP.NE.AND UP0, UPT, UR9, URZ, UPT ;  /* 0x000000ff0900728c */ /* 0x008fe2000bf05270 */
[----:B--2---:R-:W-:-:S05]  /*e410*/  FADD.FTZ R6, R6, R5 ;  /* 0x0000000506067221 */ /* 0x004fca0000010000 */
[----:B------:R-:W2:Y:S01]  /*e420*/  SHFL.BFLY PT, R7, R6, 0x8, 0x1f ;  /* 0x0d001f0006077f89 */ /* 0x000ea200000e0000 */
[----:B----4-:R-:W-:Y:S02]  /*e430*/  IMAD R33, R15, UR13, R12 ;  /* 0x0000000d0f217c24 */ /* 0x010fe4000f8e020c */
[----:B--2---:R-:W-:-:S05]  /*e440*/  FADD.FTZ R7, R6, R7 ;  /* 0x0000000706077221 */ /* 0x004fca0000010000 */
[----:B0-----:R-:W0:Y:S02]  /*e450*/  SHFL.BFLY PT, R8, R7, 0x4, 0x1f ;  /* 0x0c801f0007087f89 */ /* 0x001e2400000e0000 */
[----:B0-----:R-:W-:-:S05]  /*e460*/  FADD.FTZ R8, R7, R8 ;  /* 0x0000000807087221 */ /* 0x001fca0000010000 */
[----:B------:R-:W0:Y:S02]  /*e470*/  SHFL.BFLY PT, R9, R8, 0x2, 0x1f ;  /* 0x0c401f0008097f89 */ /* 0x000e2400000e0000 */
[----:B0-----:R-:W-:-:S05]  /*e480*/  FADD.FTZ R9, R8, R9 ;  /* 0x0000000908097221 */ /* 0x001fca0000010000 */
[----:B------:R-:W0:Y:S02]  /*e490*/  SHFL.BFLY PT, R10, R9, 0x1, 0x1f ;  /* 0x0c201f00090a7f89 */ /* 0x000e2400000e0000 */
[----:B0-----:R-:W-:-:S05]  /*e4a0*/  FADD.FTZ R10, R9, R10 ;  /* 0x0000000a090a7221 */ /* 0x001fca0000010000 */
[----:B------:R-:W-:Y:S01]  /*e4b0*/  @!P0 STS [R11+UR11+0x20], R10 ;  /* 0x0000200a0b008988 */ /* 0x000fe2000800080b */
[----:B------:R-:W-:Y:S01]  /*e4c0*/  BAR.SYNC.DEFER_BLOCKING 0x0 ;  /* 0x0000000000007b1d */ /* 0x000fe20000010000 */
[----:B------:R-:W-:-:S05]  /*e4d0*/  ISETP.GT.AND P0, PT, R3, UR45, PT ;  /* 0x0000002d03007c0c */ /* 0x000fca000bf04270 */
[----:B------:R-:W0:Y:S04]  /*e4e0*/  @!P1 LDS R10, [R4+0x20] ;  /* 0x00002000040a9984 */ /* 0x000e280000000800 */
[----:B0-----:R-:W0:Y:S02]  /*e4f0*/  SHFL.BFLY PT, R5, R10, 0x4, 0x1f ;  /* 0x0c801f000a057f89 */ /* 0x001e2400000e0000 */
[----:B0-----:R-:W-:-:S05]  /*e500*/  FADD.FTZ R5, R5, R10 ;  /* 0x0000000a05057221 */ /* 0x001fca0000010000 */
[----:B------:R-:W0:Y:S02]  /*e510*/  SHFL.BFLY PT, R2, R5, 0x2, 0x1f ;  /* 0x0c401f0005027f89 */ /* 0x000e2400000e0000 */
[----:B0-----:R-:W-:Y:S01]  /*e520*/  FADD.FTZ R2, R5, R2 ;  /* 0x0000000205027221 */ /* 0x001fe20000010000 */
[----:B------:R-:W-:-:S04]  /*e530*/  CS2R R4, SRZ ;  /* 0x0000000000047805 */ /* 0x000fc8000001ff00 */
[----:B------:R-:W0:Y:S02]  /*e540*/  SHFL.BFLY PT, R7, R2, 0x1, 0x1f ;  /* 0x0c201f0002077f89 */ /* 0x000e2400000e0000 */
[----:B0-----:R-:W-:-:S06]  /*e550*/  FADD.FTZ R7, R2, R7 ;  /* 0x0000000702077221 */ /* 0x001fcc0000010000 */
[----:B------:R-:W0:Y:S02]  /*e560*/  SHFL.IDX PT, R7, R7, RZ, 0x1f ;  /* 0x00001fff07077589 */ /* 0x000e2400000e0000 */
[----:B0-----:R-:W-:-:S04]  /*e570*/  FADD.FTZ R6, R7, 9.9999999747524270788e-07 ;  /* 0x358637bd07067421 */ /* 0x001fc80000010000 */
[----:B------:R0:W2:Y:S01]  /*e580*/  MUFU.RCP R31, R6 ;  /* 0x00000006001f7308 */ /* 0x0000a20000001000 */
[----:B------:R-:W-:Y:S05]  /*e590*/  BRA.U !UP0, `(.L_x_4655) ;  /* 0x0000000108187547 */ /* 0x000fea000b800000 */
[----:B------:R-:W3:Y:S08]  /*e5a0*/  LDC R2, c[0x0][0x488] ;  /* 0x00012200ff027b82 */ /* 0x000ef00000000800 */
[----:B------:R-:W3:Y:S08]  /*e5b0*/  LDC R4, c[0x0][0x40c] ;  /* 0x00010300ff047b82 */ /* 0x000ef00000000800 */
[----:B------:R-:W4:Y:S01]  /*e5c0*/  LDC R5, c[0x0][0x3f4] ;  /* 0x0000fd00ff057b82 */ /* 0x000f220000000800 */
[----:B---3--:R-:W-:-:S04]  /*e5d0*/  IMAD R2, R33, R2, R4 ;  /* 0x0000000221027224 */ /* 0x008fc800078e0204 */
[----:B----4-:R-:W-:-:S05]  /*e5e0*/  IMAD R4, R2, R5, RZ ;  /* 0x0000000502047224 */ /* 0x010fca00078e02ff */
[----:B------:R-:W-:-:S07]  /*e5f0*/  SHF.R.S32.HI R5, RZ, 0x1f, R4 ;  /* 0x0000001fff057819 */ /* 0x000fce0000011404 */
.L_x_4655:
[----:B------:R-:W-:Y:S04]  /*e600*/  BSSY.RECONVERGENT B0, `(.L_x_4656) ;  /* 0x0000168000007945 */ /* 0x000fe80003800200 */
[----:B------:R-:W-:Y:S05]  /*e610*/  @P0 BRA `(.L_x_4657) ;  /* 0x0000001400980947 */ /* 0x000fea0003800000 */
[----:B------:R-:W-:-:S09]  /*e620*/  UISETP.NE.AND UP0, UPT, UR9, URZ, UPT ;  /* 0x000000ff0900728c */ /* 0x000fd2000bf05270 */
[----:B------:R-:W-:Y:S05]  /*e630*/  BRA.U UP0, `(.L_x_4658) ;  /* 0x0000000900807547 */ /* 0x000fea000b800000 */
[----:B------:R-:W-:Y:S01]  /*e640*/  IMAD.U32 R2, RZ, RZ, UR12 ;  /* 0x0000000cff027e24 */ /* 0x000fe2000f8e00ff */
[----:B------:R-:W-:Y:S01]  /*e650*/  LOP3.LUT R5, RZ, R0, RZ, 0x33, !PT ;  /* 0x00000000ff057212 */ /* 0x000fe200078e33ff */
[----:B------:R-:W-:Y:S03]  /*e660*/  BSSY.RECONVERGENT B1, `(.L_x_4659) ;  /* 0x0000019000017945 */ /* 0x000fe60003800200 */
[----:B------:R-:W-:-:S04]  /*e670*/  VIADDMNMX R2, R3, 0x100, R2, !PT ;  /* 0x0000010003027846 */ /* 0x000fc80007800102 */
        /* <DEDUP_REMOVED lines=8> */
[----:B------:R-:W-:Y:S01]  /*e700*/  UIADD3 UR7, UPT, UPT, UR7, 0x440, URZ ;  /* 0x0000044007077890 */ /* 0x000fe2000fffe0ff */
[C---:B------:R-:W-:Y:S02]  /*e710*/  SHF.L.U32 R4, R2.reuse, 0x8, RZ ;  /* 0x0000000802047819 */ /* 0x040fe400000006ff */
[----:B------:R-:W-:Y:S02]  /*e720*/  LOP3.LUT R2, R2, 0x3, RZ, 0xc0, !PT ;  /* 0x0000000302027812 */ /* 0x000fe400078ec0ff */
[----:B------:R-:W-:-:S03]  /*e730*/  LOP3.LUT R4, R4, 0x300, RZ, 0xc0, !PT ;  /* 0x0000030004047812 */ /* 0x000fc600078ec0ff */
[----:B------:R-:W-:Y:S01]  /*e740*/  IMAD.MOV R5, RZ, RZ, -R2 ;  /* 0x000000ffff057224 */ /* 0x000fe200078e0a02 */
[----:B------:R-:W-:Y:S01]  /*e750*/  IADD3 R3, PT, PT, R3, R4, RZ ;  /* 0x0000000403037210 */ /* 0x000fe20007ffe0ff */
[----:B---3--:R-:W-:-:S06]  /*e760*/  ULEA UR7, UR8, UR7, 0x18 ;  /* 0x0000000708077291 */ /* 0x008fcc000f8ec0ff */
[----:B------:R-:W-:-:S07]  /*e770*/  VIADD R2, R13, UR7 ;  /* 0x000000070d027c36 */ /* 0x000fce0008000000 */
.L_x_4661:
[----:B------:R-:W2:Y:S01]  /*e780*/  LDS R4, [R2] ;  /* 0x0000000002047984 */ /* 0x000ea20000000800 */
[----:B------:R-:W-:-:S04]  /*e790*/  IADD3 R5, PT, PT, R5, 0x1, RZ ;  /* 0x0000000105057810 */ /* 0x000fc80007ffe0ff */
[----:B------:R-:W-:Y:S01]  /*e7a0*/  ISETP.NE.AND P0, PT, R5, RZ, PT ;  /* 0x000000ff0500720c */ /* 0x000fe20003f05270 */
[----:B--2---:R-:W-:-:S05]  /*e7b0*/  FMUL.FTZ R7, R4, R31 ;  /* 0x0000001f04077220 */ /* 0x004fca0000410000 */
[----:B------:R2:W-:Y:S02]  /*e7c0*/  STS [R2], R7 ;  /* 0x0000000702007388 */ /* 0x0005e40000000800 */
[----:B--2---:R-:W-:-:S05]  /*e7d0*/  VIADD R2, R2, 0x400 ;  /* 0x0000040002027836 */ /* 0x004fca0000000000 */
[----:B------:R-:W-:Y:S05]  /*e7e0*/  @P0 BRA `(.L_x_4661) ;  /* 0xfffffffc00e40947 */ /* 0x000fea000383ffff */
.L_x_4660:
[----:B------:R-:W-:Y:S05]  /*e7f0*/  BSYNC.RECONVERGENT B1 ;  /* 0x0000000000017941 */ /* 0x000fea0003800200 */
.L_x_4659:
[----:B------:R-:W-:Y:S05]  /*e800*/  @!P1 BRA `(.L_x_4657) ;  /* 0x00000014001c9947 */ /* 0x000fea0003800000 */
[----:B------:R-:W3:Y:S01]  /*e810*/  S2UR UR8, SR_CgaCtaId ;  /* 0x00000000000879c3 */ /* 0x000ee20000008800 */
[----:B------:R-:W-:Y:S01]  /*e820*/  UMOV UR7, 0x400 ;  /* 0x0000040000077882 */ /* 0x000fe20000000000 */
[----:B------:R-:W-:Y:S02]  /*e830*/  USHF.L.U32 UR10, UR5, 0x2, URZ ;  /* 0x00000002050a7899 */ /* 0x000fe400080006ff */
[----:B------:R-:W-:-:S04]  /*e840*/  UIADD3 UR7, UPT, UPT, UR7, 0x440, URZ ;  /* 0x0000044007077890 */ /* 0x000fc8000fffe0ff */
[----:B------:R-:W-:Y:S01]  /*e850*/  LEA R2, R3, -UR10, 0x2 ;  /* 0x8000000a03027c11 */ /* 0x000fe2000f8e10ff */
[----:B---3--:R-:W-:-:S09]  /*e860*/  ULEA UR7, UR8, UR7, 0x18 ;  /* 0x0000000708077291 */ /* 0x008fd2000f8ec0ff */
[----:B------:R-:W2:Y:S04]  /*e870*/  LDS R4, [R2+UR7] ;  /* 0x0000000702047984 */ /* 0x000ea80008000800 */
[----:B0-----:R-:W0:Y:S04]  /*e880*/  LDS R6, [R2+UR7+0x400] ;  /* 0x0004000702067984 */ /* 0x001e280008000800 */
[----:B------:R-:W3:Y:S04]  /*e890*/  LDS R8, [R2+UR7+0x800] ;  /* 0x0008000702087984 */ /* 0x000ee80008000800 */
[----:B------:R-:W4:Y:S01]  /*e8a0*/  LDS R10, [R2+UR7+0xc00] ;  /* 0x000c0007020a7984 */ /* 0x000f220008000800 */
[----:B--2---:R-:W-:Y:S01]  /*e8b0*/  FMUL.FTZ R5, R4, R31 ;  /* 0x0000001f04057220 */ /* 0x004fe20000410000 */
[----:B------:R-:W-:Y:S01]  /*e8c0*/  IADD3 R4, PT, PT, R3, 0x400, RZ ;  /* 0x0000040003047810 */ /* 0x000fe20007ffe0ff */
[----:B------:R-:W-:-:S02]  /*e8d0*/  VIADD R3, R2, UR7 ;  /* 0x0000000702037c36 */ /* 0x000fc40008000000 */
[-C--:B0-----:R-:W-:Y:S01]  /*e8e0*/  FMUL.FTZ R7, R6, R31.reuse ;  /* 0x0000001f06077220 */ /* 0x081fe20000410000 */
[----:B------:R-:W-:Y:S01]  /*e8f0*/  ISETP.GT.AND P0, PT, R4, UR45, PT ;  /* 0x0000002d04007c0c */ /* 0x000fe2000bf04270 */
[----:B------:R0:W-:Y:S01]  /*e900*/  STS [R2+UR7], R5 ;  /* 0x0000000502007988 */ /* 0x0001e20008000807 */
[----:B---3--:R-:W-:-:S03]  /*e910*/  FMUL.FTZ R9, R8, R31 ;  /* 0x0000001f08097220 */ /* 0x008fc60000410000 */
[----:B------:R0:W-:Y:S01]  /*e920*/  STS [R2+UR7+0x400], R7 ;  /* 0x0004000702007988 */ /* 0x0001e20008000807 */
[----:B----4-:R-:W-:-:S03]  /*e930*/  FMUL.FTZ R11, R10, R31 ;  /* 0x0000001f0a0b7220 */ /* 0x010fc60000410000 */
[----:B------:R0:W-:Y:S04]  /*e940*/  STS [R2+UR7+0x800], R9 ;  /* 0x0008000902007988 */ /* 0x0001e80008000807 */
[----:B------:R0:W-:Y:S01]  /*e950*/  STS [R2+UR7+0xc00], R11 ;  /* 0x000c000b02007988 */ /* 0x0001e20008000807 */
[----:B------:R-:W-:Y:S05]  /*e960*/  @P0 BRA `(.L_x_4657) ;  /* 0x0000001000c40947 */ /* 0x000fea0003800000 */
[----:B0-----:R-:W-:Y:S01]  /*e970*/  IADD3 R2, PT, PT, -R4, UR45, RZ ;  /* 0x0000002d04027c10 */ /* 0x001fe2000fffe1ff */
        /* <DEDUP_REMOVED lines=8> */
.L_x_4664:
[----:B------:R-:W0:Y:S01]  /*ea00*/  LDS R2, [R3+-0x800] ;  /* 0xfff8000003027984 */ /* 0x000e220000000800 */
[----:B------:R-:W-:-:S03]  /*ea10*/  VIADD R4, R4, 0x1000 ;  /* 0x0000100004047836 */ /* 0x000fc60000000000 */
[----:B------:R-:W2:Y:S02]  /*ea20*/  LDS R5, [R3+-0x400] ;  /* 0xfffc000003057984 */ /* 0x000ea40000000800 */
        /* <DEDUP_REMOVED lines=10> */
[----:B0-----:R-:W-:-:S03]  /*ead0*/  FMUL.FTZ R2, R31, R2 ;  /* 0x000000021f027220 */ /* 0x001fc60000410000 */
[----:B-1----:R-:W0:Y:S01]  /*eae0*/  LDS R25, [R3+0x2400] ;  /* 0x0024000003197984 */ /* 0x002e220000000800 */
[----:B--2---:R-:W-:-:S03]  /*eaf0*/  FMUL.FTZ R6, R31, R5 ;  /* 0x000000051f067220 */ /* 0x004fc60000410000 */
[----:B------:R-:W1:Y:S01]  /*eb00*/  LDS R26, [R3+0x2800] ;  /* 0x00280000031a7984 */ /* 0x000e620000000800 */
[----:B---3--:R-:W-:-:S03]  /*eb10*/  FMUL.FTZ R8, R31, R7 ;  /* 0x000000071f087220 */ /* 0x008fc60000410000 */
[----:B------:R-:W2:Y:S01]  /*eb20*/  LDS R27, [R3+0x2c00] ;  /* 0x002c0000031b7984 */ /* 0x000ea20000000800 */
[----:B----4-:R-:W-:-:S03]  /*eb30*/  FMUL.FTZ R10, R31, R9 ;  /* 0x000000091f0a7220 */ /* 0x010fc60000410000 */
[----:B------:R-:W3:Y:S01]  /*eb40*/  LDS R28, [R3+0x3000] ;  /* 0x00300000031c7984 */ /* 0x000ee20000000800 */
        /* <DEDUP_REMOVED lines=13> */
[----:B0-----:R-:W-:-:S03]  /*ec20*/  FMUL.FTZ R6, R31, R25 ;  /* 0x000000191f067220 */ /* 0x001fc60000410000 */
[----:B------:R-:W-:Y:S01]  /*ec30*/  STS [R3+0xc00], R16 ;  /* 0x000c001003007388 */ /* 0x000fe20000000800 */
[----:B-1----:R-:W-:-:S03]  /*ec40*/  FMUL.FTZ R26, R31, R26 ;  /* 0x0000001a1f1a7220 */ /* 0x002fc60000410000 */
[----:B------:R-:W-:Y:S01]  /*ec50*/  STS [R3+0x1000], R2 ;  /* 0x0010000203007388 */ /* 0x000fe20000000800 */
[----:B--2---:R-:W-:-:S03]  /*ec60*/  FMUL.FTZ R8, R31, R27 ;  /* 0x0000001b1f087220 */ /* 0x004fc60000410000 */
[----:B------:R-:W-:Y:S01]  /*ec70*/  STS [R3+0x1400], R18 ;  /* 0x0014001203007388 */ /* 0x000fe20000000800 */
[----:B---3--:R-:W-:-:S03]  /*ec80*/  FMUL.FTZ R28, R31, R28 ;  /* 0x0000001c1f1c7220 */ /* 0x008fc60000410000 */
        /* <DEDUP_REMOVED lines=11> */
.L_x_4663:
[----:B------:R-:W-:Y:S05]  /*ed40*/  BSYNC.RECONVERGENT B1 ;  /* 0x0000000000017941 */ /* 0x000fea0003800200 */
.L_x_4662:
[----:B------:R-:W-:Y:S01]  /*ed50*/  IADD3 R2, PT, PT, -R4, UR45, RZ ;  /* 0x0000002d04027c10 */ /* 0x000fe2000fffe1ff */
[----:B------:R-:W-:Y:S03]  /*ed60*/  BSSY.RECONVERGENT B1, `(.L_x_4665) ;  /* 0x000001e000017945 */ /* 0x000fe60003800200 */
[----:B------:R-:W-:-:S13]  /*ed70*/  ISETP.GT.AND P1, PT, R2, 0x3ff, PT ;  /* 0x000003ff0200780c */ /* 0x000fda0003f24270 */
[----:B------:R-:W-:Y:S05]  /*ed80*/  @!P1 BRA `(.L_x_4666) ;  /* 0x00000000006c9947 */ /* 0x000fea0003800000 */
[----:B------:R-:W0:Y:S01]  /*ed90*/  LDS R2, [R3+-0x800] ;  /* 0xfff8000003027984 */ /* 0x000e220000000800 */
[----:B------:R-:W-:Y:S01]  /*eda0*/  PLOP3.LUT P0, PT, PT, PT, PT, 0x8, 0x80 ;  /* 0x000000000080781c */ /* 0x000fe20003f0e170 */
[----:B------:R-:W-:Y:S02]  /*edb0*/  VIADD R4, R4, 0x800 ;  /* 0x0000080004047836 */ /* 0x000fe40000000000 */
[----:B------:R-:W2:Y:S04]  /*edc0*/  LDS R5, [R3+-0x400] ;  /* 0xfffc000003057984 */ /* 0x000ea80000000800 */
[----:B------:R-:W3:Y:S04]  /*edd0*/  LDS R7, [R3] ;  /* 0x0000000003077984 */ /* 0x000ee80000000800 */
[----:B------:R-:W4:Y:S04]  /*ede0*/  LDS R9, [R3+0x400] ;  /* 0x0004000003097984 */ /* 0x000f280000000800 */
[----:B------:R-:W5:Y:S04]  /*edf0*/  LDS R11, [R3+0x800] ;  /* 0x00080000030b7984 */ /* 0x000f680000000800 */
[----:B------:R-:W1:Y:S04]  /*ee00*/  LDS R16, [R3+0xc00] ;  /* 0x000c000003107984 */ /* 0x000e680000000800 */
[----:B------:R-:W1:Y:S04]  /*ee10*/  LDS R17, [R3+0x1000] ;  /* 0x0010000003117984 */ /* 0x000e680000000800 */
[----:B------:R-:W1:Y:S01]  /*ee20*/  LDS R19, [R3+0x1400] ;  /* 0x0014000003137984 */ /* 0x000e620000000800 */
[C---:B0-----:R-:W-:Y:S01]  /*ee30*/  FMUL.FTZ R2, R31.reuse, R2 ;  /* 0x000000021f027220 */ /* 0x041fe20000410000 */
[----:B--2---:R-:W-:-:S04]  /*ee40*/  FMUL.FTZ R6, R31, R5 ;  /* 0x000000051f067220 */ /* 0x004fc80000410000 */
        /* <DEDUP_REMOVED lines=14> */
[----:B0-----:R-:W-:-:S07]  /*ef30*/  IADD3 R3, PT, PT, R3, 0x2000, RZ ;  /* 0x0000200003037810 */ /* 0x001fce0007ffe0ff */
.L_x_4666:
[----:B------:R-:W-:Y:S05]  /*ef40*/  BSYNC.RECONVERGENT B1 ;  /* 0x0000000000017941 */ /* 0x000fea0003800200 */
.L_x_4665:
[----:B------:R-:W-:-:S13]  /*ef50*/  ISETP.GT.AND P1, PT, R4, UR45, PT ;  /* 0x0000002d04007c0c */ /* 0x000fda000bf24270 */
[----:B------:R-:W-:Y:S05]  /*ef60*/  @!P0 BRA P1, `(.L_x_4657) ;  /* 0x0000000c00448947 */ /* 0x000fea0000800000 */
[----:B------:R-:W0:Y:S04]  /*ef70*/  LDS R2, [R3+-0x800] ;  /* 0xfff8000003027984 */ /* 0x000e280000000800 */
[----:B------:R-:W2:Y:S04]  /*ef80*/  LDS R4, [R3+-0x400] ;  /* 0xfffc000003047984 */ /* 0x000ea80000000800 */
[----:B------:R-:W3:Y:S04]  /*ef90*/  LDS R5, [R3] ;  /* 0x0000000003057984 */ /* 0x000ee80000000800 */
[----:B------:R-:W4:Y:S01]  /*efa0*/  LDS R7, [R3+0x400] ;  /* 0x0004000003077984 */ /* 0x000f220000000800 */
[C---:B0-----:R-:W-:Y:S01]  /*efb0*/  FMUL.FTZ R2, R31.reuse, R2 ;  /* 0x000000021f027220 */ /* 0x041fe20000410000 */
[----:B--2---:R-:W-:-:S04]  /*efc0*/  FMUL.FTZ R4, R31, R4 ;  /* 0x000000041f047220 */ /* 0x004fc80000410000 */
[----:B------:R0:W-:Y:S01]  /*efd0*/  STS [R3+-0x800], R2 ;  /* 0xfff8000203007388 */ /* 0x0001e20000000800 */
[----:B---3--:R-:W-:-:S03]  /*efe0*/  FMUL.FTZ R6, R31, R5 ;  /* 0x000000051f067220 */ /* 0x008fc60000410000 */
[----:B------:R0:W-:Y:S01]  /*eff0*/  STS [R3+-0x400], R4 ;  /* 0xfffc000403007388 */ /* 0x0001e20000000800 */
[----:B----4-:R-:W-:-:S03]  /*f000*/  FMUL.FTZ R8, R31, R7 ;  /* 0x000000071f087220 */ /* 0x010fc60000410000 */
[----:B------:R0:W-:Y:S04]  /*f010*/  STS [R3], R6 ;  /* 0x0000000603007388 */ /* 0x0001e80000000800 */
[----:B------:R0:W-:Y:S01]  /*f020*/  STS [R3+0x400], R8 ;  /* 0x0004000803007388 */ /* 0x0001e20000000800 */
[----:B------:R-:W-:Y:S05]  /*f030*/  BRA `(.L_x_4657) ;  /* 0x0000000c00107947 */ /* 0x000fea0003800000 */
.L_x_4658:
[----:B------:R-:W-:Y:S01]  /*f040*/  IMAD.U32 R2, RZ, RZ, UR12 ;  /* 0x0000000cff027e24 */ /* 0x000fe2000f8e00ff */
[----:B------:R-:W-:Y:S01]  /*f050*/  LOP3.LUT R7, RZ, R0, RZ, 0x33, !PT ;  /* 0x00000000ff077212 */ /* 0x000fe200078e33ff */
[----:B------:R-:W-:Y:S03]  /*f060*/  BSSY.RECONVERGENT B1, `(.L_x_4667) ;  /* 0x0000023000017945 */ /* 0x000fe60003800200 */
[----:B------:R-:W-:-:S04]  /*f070*/  VIADDMNMX R2, R3, 0x100, R2, !PT ;  /* 0x0000010003027846 */ /* 0x000fc80007800102 */
[----:B------:R-:W-:-:S04]  /*f080*/  IADD3 R2, PT, PT, R2, -UR5, R7 ;  /* 0x8000000502027c10 */ /* 0x000fc8000fffe007 */
[C---:B0-----:R-:W-:Y:S02]  /*f090*/  LOP3.LUT R6, R2.reuse, 0x300, RZ, 0xc0, !PT ;  /* 0x0000030002067812 */ /* 0x041fe400078ec0ff */
        /* <DEDUP_REMOVED lines=12> */
[----:B------:R-:W-:-:S04]  /*f160*/  LOP3.LUT R6, R6, 0x300, RZ, 0xc0, !PT ;  /* 0x0000030006067812 */ /* 0x000fc800078ec0ff */
[----:B------:R-:W-:Y:S02]  /*f170*/  IADD3 R3, PT, PT, R3, R6, RZ ;  /* 0x0000000603037210 */ /* 0x000fe40007ffe0ff */
[----:B---3--:R-:W-:-:S04]  /*f180*/  LEA R10, P0, R11, UR10, 0x2 ;  /* 0x0000000a0b0a7c11 */ /* 0x008fc8000f8010ff */
[----:B------:R-:W-:Y:S01]  /*f190*/  LEA.HI.X R11, R11, UR11, R8, 0x2, P0 ;  /* 0x0000000b0b0b7c11 */ /* 0x000fe200080f1408 */
[----:B0-----:R-:W-:Y:S01]  /*f1a0*/  ULEA UR7, UR8, UR7, 0x18 ;  /* 0x0000000708077291 */ /* 0x001fe2000f8ec0ff */
[----:B------:R-:W-:-:S05]  /*f1b0*/  IMAD.MOV R8, RZ, RZ, -R2 ;  /* 0x000000ffff087224 */ /* 0x000fca00078e0a02 */
[----:B------:R-:W-:-:S07]  /*f1c0*/  IADD3 R2, PT, PT, R13, UR7, RZ ;  /* 0x000000070d027c10 */ /* 0x000fce000fffe0ff */
.L_x_4669:
[----:B---3--:R-:W2:Y:S01]  /*f1d0*/  LDS R6, [R2] ;  /* 0x0000000002067984 */ /* 0x008ea20000000800 */
[----:B------:R-:W-:Y:S01]  /*f1e0*/  MOV R7, R11 ;  /* 0x0000000b00077202 */ /* 0x000fe20000000f00 */
[----:B------:R-:W-:-:S05]  /*f1f0*/  VIADD R8, R8, 0x1 ;  /* 0x0000000108087836 */ /* 0x000fca0000000000 */
[----:B------:R-:W-:Y:S01]  /*f200*/  ISETP.NE.AND P0, PT, R8, RZ, PT ;  /* 0x000000ff0800720c */ /* 0x000fe20003f05270 */
[----:B--2---:R-:W-:Y:S01]  /*f210*/  FMUL.FTZ R9, R6, R31 ;  /* 0x0000001f06097220 */ /* 0x004fe20000410000 */
[----:B------:R-:W-:Y:S01]  /*f220*/  IMAD.MOV.U32 R6, RZ, RZ, R10 ;  /* 0x000000ffff067224 */ /* 0x000fe200078e000a */
[----:B------:R-:W-:-:S03]  /*f230*/  IADD3 R10, P2, PT, R10, 0x400, RZ ;  /* 0x000004000a0a7810 */ /* 0x000fc60007f5e0ff */
[----:B------:R0:W-:Y:S01]  /*f240*/  STS [R2], R9 ;  /* 0x0000000902007388 */ /* 0x0001e20000000800 */
[----:B------:R-:W-:-:S03]  /*f250*/  IADD3.X R11, PT, PT, RZ, R11, RZ, P2, !PT ;  /* 0x0000000bff0b7210 */ /* 0x000fc600017fe4ff */
[----:B------:R3:W-:Y:S01]  /*f260*/  STG.E desc[UR36][R6.64], R9 ;  /* 0x0000000906007986 */ /* 0x0007e2000c101924 */
[----:B0-----:R-:W-:Y:S02]  /*f270*/  VIADD R2, R2, 0x400 ;  /* 0x0000040002027836 */ /* 0x001fe40000000000 */
[----:B------:R-:W-:Y:S05]  /*f280*/  @P0 BRA `(.L_x_4669) ;  /* 0xfffffffc00d00947 */ /* 0x000fea000383ffff */
.L_x_4668:
[----:B------:R-:W-:Y:S05]  /*f290*/  BSYNC.RECONVERGENT B1 ;  /* 0x0000000000017941 */ /* 0x000fea0003800200 */
.L_x_4667:
[----:B------:R-:W-:Y:S05]  /*f2a0*/  @!P1 BRA `(.L_x_4657) ;  /* 0x0000000800749947 */ /* 0x000fea0003800000 */
[----:B---3--:R-:W0:Y:S01]  /*f2b0*/  S2R R7, SR_CgaCtaId ;  /* 0x0000000000077919 */ /* 0x008e220000008800 */
[----:B------:R-:W3:Y:S01]  /*f2c0*/  LDCU.64 UR10, c[0x0][0x480] ;  /* 0x00009000ff0a77ac */ /* 0x000ee20008000a00 */
[C---:B------:R-:W-:Y:S01]  /*f2d0*/  IADD3 R8, PT, PT, -R3.reuse, UR45, RZ ;  /* 0x0000002d03087c10 */ /* 0x040fe2000fffe1ff */
[----:B------:R-:W-:Y:S01]  /*f2e0*/  BSSY.RECONVERGENT B1, `(.L_x_4670) ;  /* 0x000005b000017945 */ /* 0x000fe20003800200 */
[----:B------:R-:W-:Y:S01]  /*f2f0*/  IADD3 R4, P0, PT, R3, R4, RZ ;  /* 0x0000000403047210 */ /* 0x000fe20007f1e0ff */
[----:B------:R-:W-:Y:S01]  /*f300*/  USHF.L.U32 UR7, UR5, 0x2, URZ ;  /* 0x0000000205077899 */ /* 0x000fe200080006ff */
[----:B------:R-:W-:Y:S02]  /*f310*/  MOV R2, 0x400 ;  /* 0x0000040000027802 */ /* 0x000fe40000000f00 */
[----:B------:R-:W-:Y:S02]  /*f320*/  ISETP.GT.AND P1, PT, R8, 0xbff, PT ;  /* 0x00000bff0800780c */ /* 0x000fe40003f24270 */
[----:B------:R-:W-:Y:S01]  /*f330*/  IADD3.X R5, PT, PT, RZ, R5, RZ, P0, !PT ;  /* 0x00000005ff057210 */ /* 0x000fe200007fe4ff */
[----:B------:R-:W-:Y:S01]  /*f340*/  VIADD R2, R2, 0x440 ;  /* 0x0000044002027836 */ /* 0x000fe20000000000 */
[----:B---3--:R-:W-:-:S04]  /*f350*/  LEA R6, P0, R4, UR10, 0x2 ;  /* 0x0000000a04067c11 */ /* 0x008fc8000f8010ff */
[----:B------:R-:W-:Y:S02]  /*f360*/  LEA.HI.X R5, R4, UR11, R5, 0x2, P0 ;  /* 0x0000000b04057c11 */ /* 0x000fe400080f1405 */
[----:B------:R-:W-:-:S04]  /*f370*/  IADD3 R4, P0, PT, R6, 0x800, RZ ;  /* 0x0000080006047810 */ /* 0x000fc80007f1e0ff */
[----:B------:R-:W-:Y:S02]  /*f380*/  IADD3.X R5, PT, PT, RZ, R5, RZ, P0, !PT ;  /* 0x00000005ff057210 */ /* 0x000fe400007fe4ff */
[----:B------:R-:W-:Y:S02]  /*f390*/  PLOP3.LUT P0, PT, PT, PT, PT, 0x80, 0x8 ;  /* 0x000000000008781c */ /* 0x000fe40003f0f070 */
[----:B0-----:R-:W-:Y:S02]  /*f3a0*/  LEA R7, R7, R2, 0x18 ;  /* 0x0000000207077211 */ /* 0x001fe400078ec0ff */
[----:B------:R-:W-:-:S04]  /*f3b0*/  LEA R2, R3, -UR7, 0x2 ;  /* 0x8000000703027c11 */ /* 0x000fc8000f8e10ff */
[----:B------:R-:W-:Y:S01]  /*f3c0*/  IADD3 R2, PT, PT, R2, 0x800, R7 ;  /* 0x0000080002027810 */ /* 0x000fe20007ffe007 */
[----:B------:R-:W-:Y:S06]  /*f3d0*/  @!P1 BRA `(.L_x_4671) ;  /* 0x00000004002c9947 */ /* 0x000fec0003800000 */
[----:B------:R-:W-:Y:S01]  /*f3e0*/  IMAD.U32 R32, RZ, RZ, UR45 ;  /* 0x0000002dff207e24 */ /* 0x000fe2000f8e00ff */
[----:B------:R-:W-:-:S04]  /*f3f0*/  PLOP3.LUT P0, PT, PT, PT, PT, 0x8, 0x80 ;  /* 0x000000000080781c */ /* 0x000fc80003f0e170 */
[----:B------:R-:W-:-:S09]  /*f400*/  IADD3 R32, PT, PT, R32, -0xbff, RZ ;  /* 0xfffff40120207810 */ /* 0x000fd20007ffe0ff */
.L_x_4672:
[----:B------:R-:W2:Y:S01]  /*f410*/  LDS R6, [R2+-0x800] ;  /* 0xfff8000002067984 */ /* 0x000ea20000000800 */
[----:B------:R-:W-:-:S03]  /*f420*/  VIADD R3, R3, 0x1000 ;  /* 0x0000100003037836 */ /* 0x000fc60000000000 */
[----:B------:R-:W0:Y:S02]  /*f430*/  LDS R8, [R2+-0x400] ;  /* 0xfffc000002087984 */ /* 0x000e240000000800 */
[----:B------:R-:W-:Y:S02]  /*f440*/  ISETP.GE.AND P1, PT, R3, R32, PT ;  /* 0x000000200300720c */ /* 0x000fe40003f26270 */
[----:B------:R-:W3:Y:S04]  /*f450*/  LDS R10, [R2] ;  /* 0x00000000020a7984 */ /* 0x000ee80000000800 */
[----:B------:R-:W-:Y:S04]  /*f460*/  LDS R24, [R2+0x1800] ;  /* 0x0018000002187984 */ /* 0x000fe80000000800 */
[----:B------:R-:W4:Y:S04]  /*f470*/  LDS R14, [R2+0x400] ;  /* 0x00040000020e7984 */ /* 0x000f280000000800 */
[----:B------:R-:W-:Y:S04]  /*f480*/  LDS R22, [R2+0x1400] ;  /* 0x0014000002167984 */ /* 0x000fe80000000800 */
[----:B------:R-:W-:Y:S04]  /*f490*/  LDS R26, [R2+0x2000] ;  /* 0x00200000021a7984 */ /* 0x000fe80000000800 */
[----:B------:R-:W5:Y:S04]  /*f4a0*/  LDS R16, [R2+0x800] ;  /* 0x0008000002107984 */ /* 0x000f680000000800 */
[----:B------:R-:W5:Y:S04]  /*f4b0*/  LDS R18, [R2+0xc00] ;  /* 0x000c000002127984 */ /* 0x000f680000000800 */
[----:B------:R-:W5:Y:S01]  /*f4c0*/  LDS R20, [R2+0x1000] ;  /* 0x0010000002147984 */ /* 0x000f620000000800 */
[----:B--2---:R-:W-:-:S03]  /*f4d0*/  FMUL.FTZ R7, R31, R6 ;  /* 0x000000061f077220 */ /* 0x004fc60000410000 */
[----:B-1----:R-:W1:Y:S01]  /*f4e0*/  LDS R25, [R2+0x1c00] ;  /* 0x001c000002197984 */ /* 0x002e620000000800 */
[----:B0-----:R-:W-:-:S03]  /*f4f0*/  FMUL.FTZ R9, R31, R8 ;  /* 0x000000081f097220 */ /* 0x001fc60000410000 */
[----:B------:R-:W-:Y:S01]  /*f500*/  LDS R6, [R2+0x3400] ;  /* 0x0034000002067984 */ /* 0x000fe20000000800 */
[----:B---3--:R-:W-:-:S03]  /*f510*/  FMUL.FTZ R11, R31, R10 ;  /* 0x0000000a1f0b7220 */ /* 0x008fc60000410000 */
[----:B------:R-:W0:Y:S04]  /*f520*/  LDS R27, [R2+0x2400] ;  /* 0x00240000021b7984 */ /* 0x000e280000000800 */
[----:B------:R-:W-:Y:S01]  /*f530*/  LDS R28, [R2+0x2800] ;  /* 0x00280000021c7984 */ /* 0x000fe20000000800 */
[----:B----4-:R-:W-:-:S03]  /*f540*/  FMUL.FTZ R17, R31, R14 ;  /* 0x0000000e1f117220 */ /* 0x010fc60000410000 */
[----:B------:R-:W2:Y:S04]  /*f550*/  LDS R29, [R2+0x2c00] ;  /* 0x002c0000021d7984 */ /* 0x000ea80000000800 */
[----:B------:R-:W3:Y:S04]  /*f560*/  LDS R30, [R2+0x3000] ;  /* 0x00300000021e7984 */ /* 0x000ee80000000800 */
[----:B------:R-:W-:Y:S01]  /*f570*/  STG.E desc[UR36][R4.64+-0x400], R9 ;  /* 0xfffc000904007986 */ /* 0x000fe2000c101924 */
[----:B-----5:R-:W-:-:S03]  /*f580*/  FMUL.FTZ R19, R31, R16 ;  /* 0x000000101f137220 */ /* 0x020fc60000410000 */
[----:B------:R4:W-:Y:S01]  /*f590*/  STS [R2+-0x400], R9 ;  /* 0xfffc000902007388 */ /* 0x0009e20000000800 */
[----:B------:R-:W-:-:S03]  /*f5a0*/  FMUL.FTZ R21, R31, R18 ;  /* 0x000000121f157220 */ /* 0x000fc60000410000 */
[----:B------:R-:W-:Y:S01]  /*f5b0*/  STG.E desc[UR36][R4.64+-0x800], R7 ;  /* 0xfff8000704007986 */ /* 0x000fe2000c101924 */
[----:B------:R-:W-:-:S03]  /*f5c0*/  FMUL.FTZ R23, R31, R20 ;  /* 0x000000141f177220 */ /* 0x000fc60000410000 */
[----:B------:R5:W-:Y:S01]  /*f5d0*/  STS [R2+-0x800], R7 ;  /* 0xfff8000702007388 */ /* 0x000be20000000800 */
[----:B----4-:R-:W-:-:S03]  /*f5e0*/  FMUL.FTZ R9, R31, R24 ;  /* 0x000000181f097220 */ /* 0x010fc60000410000 */
[----:B------:R-:W-:Y:S01]  /*f5f0*/  STG.E desc[UR36][R4.64], R11 ;  /* 0x0000000b04007986 */ /* 0x000fe2000c101924 */
[----:B-1----:R-:W-:-:S03]  /*f600*/  FMUL.FTZ R25, R31, R25 ;  /* 0x000000191f197220 */ /* 0x002fc60000410000 */
[----:B------:R1:W-:Y:S01]  /*f610*/  STS [R2], R11 ;  /* 0x0000000b02007388 */ /* 0x0003e20000000800 */
[----:B-----5:R-:W-:-:S03]  /*f620*/  FMUL.FTZ R7, R31, R22 ;  /* 0x000000161f077220 */ /* 0x020fc60000410000 */
[----:B------:R-:W-:Y:S01]  /*f630*/  STG.E desc[UR36][R4.64+0x1800], R9 ;  /* 0x0018000904007986 */ /* 0x000fe2000c101924 */
[----:B0-----:R-:W-:-:S03]  /*f640*/  FMUL.FTZ R27, R31, R27 ;  /* 0x0000001b1f1b7220 */ /* 0x001fc60000410000 */
[----:B------:R0:W-:Y:S01]  /*f650*/  STS [R2+0x1800], R9 ;  /* 0x0018000902007388 */ /* 0x0001e20000000800 */
[----:B-1----:R-:W-:-:S03]  /*f660*/  FMUL.FTZ R11, R31, R26 ;  /* 0x0000001a1f0b7220 */ /* 0x002fc60000410000 */
[----:B------:R-:W-:Y:S01]  /*f670*/  STG.E desc[UR36][R4.64+0x400], R17 ;  /* 0x0004001104007986 */ /* 0x000fe2000c101924 */
[----:B--2---:R-:W-:-:S03]  /*f680*/  FMUL.FTZ R29, R31, R29 ;  /* 0x0000001d1f1d7220 */ /* 0x004fc60000410000 */
[----:B------:R1:W-:Y:S01]  /*f690*/  STS [R2+0x400], R17 ;  /* 0x0004001102007388 */ /* 0x0003e20000000800 */
[C---:B0-----:R-:W-:Y:S01]  /*f6a0*/  FMUL.FTZ R9, R31.reuse, R6 ;  /* 0x000000061f097220 */ /* 0x041fe20000410000 */
[----:B------:R-:W-:Y:S02]  /*f6b0*/  IADD3 R6, P2, PT, R4, 0x4000, RZ ;  /* 0x0000400004067810 */ /* 0x000fe40007f5e0ff */
[----:B------:R-:W-:Y:S04]  /*f6c0*/  STG.E desc[UR36][R4.64+0x1400], R7 ;  /* 0x0014000704007986 */ /* 0x000fe8000c101924 */
[----:B------:R3:W-:Y:S01]  /*f6d0*/  STS [R2+0x1400], R7 ;  /* 0x0014000702007388 */ /* 0x0007e20000000800 */
[----:B-1----:R-:W-:-:S03]  /*f6e0*/  FMUL.FTZ R17, R31, R28 ;  /* 0x0000001c1f117220 */ /* 0x002fc60000410000 */
[----:B------:R-:W-:Y:S04]  /*f6f0*/  STG.E desc[UR36][R4.64+0x2000], R11 ;  /* 0x0020000b04007986 */ /* 0x000fe8000c101924 */
[----:B------:R0:W-:Y:S01]  /*f700*/  STS [R2+0x2000], R11 ;  /* 0x0020000b02007388 */ /* 0x0001e20000000800 */
[----:B---3--:R-:W-:-:S03]  /*f710*/  FMUL.FTZ R7, R31, R30 ;  /* 0x0000001e1f077220 */ /* 0x008fc60000410000 */
[----:B------:R-:W-:Y:S04]  /*f720*/  STG.E desc[UR36][R4.64+0x800], R19 ;  /* 0x0008001304007986 */ /* 0x000fe8000c101924 */
[----:B------:R-:W-:Y:S01]  /*f730*/  STS [R2+0x800], R19 ;  /* 0x0008001302007388 */ /* 0x000fe20000000800 */
[----:B0-----:R-:W-:-:S03]  /*f740*/  IADD3.X R11, PT, PT, RZ, R5, RZ, P2, !PT ;  /* 0x00000005ff0b7210 */ /* 0x001fc600017fe4ff */
        /* <DEDUP_REMOVED lines=16> */
[----:B0-----:R-:W-:Y:S01]  /*f850*/  MOV R4, R6 ;  /* 0x0000000600047202 */ /* 0x001fe20000000f00 */
[----:B------:R-:W-:-:S02]  /*f860*/  IMAD.MOV.U32 R5, RZ, RZ, R11 ;  /* 0x000000ffff057224 */ /* 0x000fc400078e000b */
[----:B-1----:R-:W-:Y:S01]  /*f870*/  VIADD R2, R2, 0x4000 ;  /* 0x0000400002027836 */ /* 0x002fe20000000000 */
[----:B------:R-:W-:Y:S06]  /*f880*/  @!P1 BRA `(.L_x_4672) ;  /* 0xfffffff800e09947 */ /* 0x000fec000383ffff */
.L_x_4671:
[----:B------:R-:W-:Y:S05]  /*f890*/  BSYNC.RECONVERGENT B1 ;  /* 0x0000000000017941 */ /* 0x000fea0003800200 */
.L_x_4670:
        /* <DEDUP_REMOVED lines=41> */
[----:B------:R-:W-:-:S02]  /*fb30*/  MOV R5, R9 ;  /* 0x0000000900057202 */ /* 0x000fc40000000f00 */
[----:B-1----:R-:W-:-:S07]  /*fb40*/  IADD3 R2, PT, PT, R2, 0x2000, RZ ;  /* 0x0000200002027810 */ /* 0x002fce0007ffe0ff */
.L_x_4674:
[----:B------:R-:W-:Y:S05]  /*fb50*/  BSYNC.RECONVERGENT B1 ;  /* 0x0000000000017941 */ /* 0x000fea0003800200 */
.L_x_4673:
[----:B------:R-:W-:-:S13]  /*fb60*/  ISETP.LE.OR P0, PT, R3, UR45, P0 ;  /* 0x0000002d03007c0c */ /* 0x000fda0008703670 */
        /* <DEDUP_REMOVED lines=17> */
.L_x_4657:
[----:B------:R-:W-:Y:S05]  /*fc80*/  BSYNC.RECONVERGENT B0 ;  /* 0x0000000000007941 */ /* 0x000fea0003800200 */
.L_x_4656:
[----:B------:R-:W-:Y:S01]  /*fc90*/  USHF.R.S32.HI UR7, URZ, 0x1f, UR45 ;  /* 0x0000001fff077899 */ /* 0x000fe2000801142d */
[----:B------:R-:W-:Y:S01]  /*fca0*/  SHF.R.U32.HI R14, RZ, 0x6, R0 ;  /* 0x00000006ff0e7819 */ /* 0x000fe20000011600 */
[----:B------:R-:W4:Y:S01]  /*fcb0*/  LDCU.64 UR8, c[0x0][0x3b0] ;  /* 0x00007600ff0877ac */ /* 0x000f220008000a00 */
[----:B------:R-:W-:Y:S02]  /*fcc0*/  LOP3.LUT R13, R13, 0xfc, RZ, 0xc0, !PT ;  /* 0x000000fc0d0d7812 */ /* 0x000fe400078ec0ff */
[----:B0--3--:R-:W-:Y:S01]  /*fcd0*/  CS2R R6, SRZ ;  /* 0x0000000000067805 */ /* 0x009fe2000001ff00 */
[----:B------:R-:W-:Y:S01]  /*fce0*/  ULEA.HI UR7, UR7, UR45, URZ, 0x2 ;  /* 0x0000002d07077291 */ /* 0x000fe2000f8f10ff */
[----:B------:R-:W0:Y:S03]  /*fcf0*/  LDCU.64 UR10, c[0x0][0x3c8] ;  /* 0x00007900ff0a77ac */ /* 0x000e260008000a00 */
[----:B------:R-:W-:Y:S01]  /*fd00*/  ULOP3.LUT UR7, UR7, 0xfffffffc, URZ, 0xc0, !UPT ;  /* 0xfffffffc07077892 */ /* 0x000fe2000f8ec0ff */
[----:B------:R-:W3:Y:S03]  /*fd10*/  LDCU.64 UR12, c[0x0][0x3c8] ;  /* 0x00007900ff0c77ac */ /* 0x000ee60008000a00 */
[----:B------:R-:W-:Y:S01]  /*fd20*/  UIADD3 UR7, UPT, UPT, -UR7, UR45, URZ ;  /* 0x0000002d07077290 */ /* 0x000fe2000fffe1ff */
[----:B----4-:R-:W-:-:S05]  /*fd30*/  ISETP.EQ.U32.AND P1, PT, RZ, UR8, PT ;  /* 0x00000008ff007c0c */ /* 0x010fca000bf22070 */
[----:B------:R-:W-:-:S04]  /*fd40*/  ISETP.NE.AND P0, PT, R14, UR7, PT ;  /* 0x000000070e007c0c */ /* 0x000fc8000bf05270 */
[----:B------:R-:W-:-:S04]  /*fd50*/  ISETP.GT.U32.OR P0, PT, R13, 0xbf, P0 ;  /* 0x000000bf0d00780c */ /* 0x000fc80000704470 */
[----:B------:R-:W-:-:S13]  /*fd60*/  ISETP.EQ.OR.EX P0, PT, RZ, UR9, P0, P1 ;  /* 0x00000009ff007c0c */ /* 0x000fda0008702710 */
[----:B------:R-:W4:Y:S01]  /*fd70*/  @!P0 LDC.64 R2, c[0x0][0x3b0] ;  /* 0x0000ec00ff028b82 */ /* 0x000f220000000a00 */
[----:B------:R-:W-:Y:S01]  /*fd80*/  @!P0 IMAD R5, R12, 0xc0, R13 ;  /* 0x000000c00c058824 */ /* 0x000fe200078e020d */
[----:B------:R-:W-:Y:S03]  /*fd90*/  BSSY.RECONVERGENT B0, `(.L_x_4675) ;  /* 0x000022c000007945 */ /* 0x000fe60003800200 */
[----:B----4-:R-:W-:Y:S01]  /*fda0*/  @!P0 IMAD.WIDE.U32 R2, R5, 0x4, R2 ;  /* 0x0000000405028825 */ /* 0x010fe200078e0002 */
[----:B------:R-:W-:-:S06]  /*fdb0*/  CS2R R4, SRZ ;  /* 0x0000000000047805 */ /* 0x000fcc000001ff00 */
[----:B------:R4:W5:Y:S01]  /*fdc0*/  @!P0 LDG.E.128 R4, desc[UR36][R2.64] ;  /* 0x0000002402048981 */ /* 0x000962000c1e1d00 */
[----:B------:R-:W-:Y:S01]  /*fdd0*/  BAR.SYNC.DEFER_BLOCKING 0x0 ;  /* 0x0000000000007b1d */ /* 0x000fe20000010000 */
[----:B------:R-:W-:Y:S01]  /*fde0*/  ISETP.GT.U32.AND P0, PT, R13, 0xbf, PT ;  /* 0x000000bf0d00780c */ /* 0x000fe20003f04070 */
[----:B------:R-:W-:Y:S01]  /*fdf0*/  IMAD R16, R33, 0xc0, RZ ;  /* 0x000000c021107824 */ /* 0x000fe200078e02ff */
[----:B------:R-:W-:Y:S02]  /*fe00*/  CS2R R10, SRZ ;  /* 0x00000000000a7805 */ /* 0x000fe4000001ff00 */
[----:B------:R-:W-:-:S09]  /*fe10*/  CS2R R8, SRZ ;  /* 0x0000000000087805 */ /* 0x000fd2000001ff00 */
[----:B0--34-:R-:W-:Y:S05]  /*fe20*/  @P0 BRA `(.L_x_4676) ;  /* 0x0000002000880947 */ /* 0x019fea0003800000 */
[----:B------:R-:W0:Y:S01]  /*fe30*/  LDCU UR8, c[0x0][0x3f4] ;  /* 0x00007e80ff0877ac */ /* 0x000e220008000800 */
[----:B------:R-:W3:Y:S01]  /*fe40*/  LDC.64 R2, c[0x0][0x3c0] ;  /* 0x0000f000ff027b82 */ /* 0x000ee20000000a00 */
[----:B------:R-:W-:Y:S01]  /*fe50*/  IADD3 R19, PT, PT, R14, UR5, RZ ;  /* 0x000000050e137c10 */ /* 0x000fe2000fffe0ff */
[----:B------:R-:W-:Y:S01]  /*fe60*/  BSSY.RECONVERGENT B1, `(.L_x_4677) ;  /* 0x0000093000017945 */ /* 0x000fe20003800200 */
[----:B------:R-:W-:Y:S02]  /*fe70*/  IMAD.MOV.U32 R11, RZ, RZ, RZ ;  /* 0x000000ffff0b7224 */ /* 0x000fe400078e00ff */
[----:B0-----:R-:W-:-:S04]  /*fe80*/  IMAD.U32 R18, RZ, RZ, UR8 ;  /* 0x00000008ff127e24 */ /* 0x001fc8000f8e00ff */
[C---:B------:R-:W-:Y:S01]  /*fe90*/  IMAD R17, R18.reuse, UR4, R13 ;  /* 0x0000000412117c24 */ /* 0x040fe2000f8e020d */
[----:B------:R-:W-:-:S03]  /*fea0*/  VIMNMX R20, PT, PT, R18, UR45, PT ;  /* 0x0000002d12147c48 */ /* 0x000fc6000bfe0100 */
[----:B---3--:R-:W-:Y:S01]  /*feb0*/  IMAD.WIDE R2, R17, 0x4, R2 ;  /* 0x0000000411027825 */ /* 0x008fe200078e0202 */
[----:B------:R-:W-:-:S13]  /*fec0*/  ISETP.GE.AND P0, PT, R19, R20, PT ;  /* 0x000000141300720c */ /* 0x000fda0003f06270 */
[----:B------:R-:W-:Y:S05]  /*fed0*/  @P0 BRA `(.L_x_4678) ;  /* 0x00000008002c0947 */ /* 0x000fea0003800000 */
[----:B------:R-:W-:Y:S01]  /*fee0*/  IADD3 R17, PT, PT, R19, 0x4, RZ ;  /* 0x0000000413117810 */ /* 0x000fe20007ffe0ff */
[----:B------:R-:W-:Y:S01]  /*fef0*/  ULOP3.LUT UR8, URZ, UR5, URZ, 0x33, !UPT ;  /* 0x00000005ff087292 */ /* 0x000fe2000f8e33ff */
[----:B------:R-:W-:Y:S01]  /*ff00*/  BSSY.RECONVERGENT B2, `(.L_x_4679) ;  /* 0x000004b000027945 */ /* 0x000fe20003800200 */
[----:B------:R-:W-:Y:S01]  /*ff10*/  IMAD R54, R15, R18, RZ ;  /* 0x000000120f367224 */ /* 0x000fe200078e02ff */
[----:B------:R-:W-:Y:S01]  /*ff20*/  VIMNMX R9, PT, PT, R20, R17, !PT ;  /* 0x0000001114097248 */ /* 0x000fe20007fe0100 */
[----:B------:R-:W-:Y:S01]  /*ff30*/  IMAD.MOV.U32 R28, RZ, RZ, R19 ;  /* 0x000000ffff1c7224 */ /* 0x000fe200078e0013 */
[----:B------:R-:W-:Y:S02]  /*ff40*/  CS2R R10, SRZ ;  /* 0x00000000000a7805 */ /* 0x000fe4000001ff00 */
[----:B------:R-:W-:Y:S02]  /*ff50*/  IADD3 R53, PT, PT, -R14, UR8, R9 ;  /* 0x000000080e357c10 */ /* 0x000fe4000fffe109 */
[----:B------:R-:W-:-:S02]  /*ff60*/  CS2R R8, SRZ ;  /* 0x0000000000087805 */ /* 0x000fc4000001ff00 */
[C---:B------:R-:W-:Y:S02]  /*ff70*/  ISETP.GE.U32.AND P0, PT, R53.reuse, 0xc, PT ;  /* 0x0000000c3500780c */ /* 0x040fe40003f06070 */
[----:B------:R-:W-:-:S04]  /*ff80*/  LEA.HI R20, R53, 0x1, RZ, 0x1e ;  /* 0x0000000135147811 */ /* 0x000fc800078ff0ff */
[----:B------:R-:W-:-:S07]  /*ff90*/  LOP3.LUT P1, R55, R20, 0x3, RZ, 0xc0, !PT ;  /* 0x0000000314377812 */ /* 0x000fce000782c0ff */
[----:B------:R-:W-:Y:S06]  /*ffa0*/  @!P0 BRA `(.L_x_4680) ;  /* 0x0000000400008947 */ /* 0x000fec0003800000 */
[----:B------:R-:W0:Y:S01]  /*ffb0*/  S2UR UR9, SR_CgaCtaId ;  /* 0x00000000000979c3 */ /* 0x000e220000008800 */
[----:B------:R-:W-:Y:S01]  /*ffc0*/  UMOV UR8, 0x400 ;  /* 0x0000040000087882 */ /* 0x000fe20000000000 */
[----:B------:R-:W-:Y:S01]  /*ffd0*/  LOP3.LUT R20, R20, 0x7ffffffc, RZ, 0xc0, !PT ;  /* 0x7ffffffc14147812 */ /* 0x000fe200078ec0ff */
[----:B------:R-:W-:Y:S01]  /*ffe0*/  UIADD3 UR8, UPT, UPT, UR8, 0x440, URZ ;  /* 0x0000044008087890 */ /* 0x000fe2000fffe0ff */
[C---:B------:R-:W-:Y:S01]  /*fff0*/  IADD3 R29, PT, PT, R19.reuse, 0xc, RZ ;  /* 0x0000000c131d7810 */ /* 0x040fe20007ffe0ff */
[----:B------:R-:W-:Y:S01]  /*10000*/  VIADD R30, R19, 0x8 ;  /* 0x00000008131e7836 */ /* 0x000fe20000000000 */
[----:B------:R-:W-:Y:S01]  /*10010*/  MOV R28, R19 ;  /* 0x00000013001c7202 */ /* 0x000fe20000000f00 */
[----:B------:R-:W-:Y:S01]  /*10020*/  IMAD.MOV.U32 R8, RZ, RZ, RZ ;  /* 0x000000ffff087224 */ /* 0x000fe200078e00ff */
[----:B--2---:R-:W-:Y:S01]  /*10030*/  IADD3 R31, PT, PT, -R20, RZ, RZ ;  /* 0x000000ff141f7210 */ /* 0x004fe20007ffe1ff */
[----:B0-----:R-:W-:-:S06]  /*10040*/  ULEA UR8, UR9, UR8, 0x18 ;  /* 0x0000000809087291 */ /* 0x001fcc000f8ec0ff */
[----:B------:R-:W-:-:S05]  /*10050*/  LEA R21, R14, UR8, 0x2 ;  /* 0x000000080e157c11 */ /* 0x000fca000f8e10ff */
[----:B------:R-:W-:-:S07]  /*10060*/  VIADD R32, R21, 0x20 ;  /* 0x0000002015207836 */ /* 0x000fce0000000000 */
.L_x_4681:
[----:B------:R-:W-:Y:S01]  /*10070*/  IADD3 R21, P0, PT, R28, UR6, RZ ;  /* 0x000000061c157c10 */ /* 0x000fe2000ff1e0ff */
[----:B------:R-:W-:Y:S03]  /*10080*/  LDS R34, [R32+-0x10] ;  /* 0xfffff00020227984 */ /* 0x000fe60000000800 */
[----:B------:R-:W-:Y:S01]  /*10090*/  IADD3.X R22, PT, PT, RZ, UR15, RZ, P0, !PT ;  /* 0x0000000fff167c10 */ /* 0x000fe200087fe4ff */
[----:B------:R-:W-:Y:S01]  /*100a0*/  LDS R35, [R32] ;  /* 0x0000000020237984 */ /* 0x000fe20000000800 */
[----:B------:R-:W-:-:S03]  /*100b0*/  LEA R20, P0, R21, UR10, 0x2 ;  /* 0x0000000a15147c11 */ /* 0x000fc6000f8010ff */
[----:B------:R-:W-:Y:S01]  /*100c0*/  LDS R52, [R32+0x10] ;  /* 0x0000100020347984 */ /* 0x000fe20000000800 */
[----:B------:R-:W-:-:S05]  /*100d0*/  LEA.HI.X R21, R21, UR11, R22, 0x2, P0 ;  /* 0x0000000b15157c11 */ /* 0x000fca00080f1416 */
[----:B------:R-:W2:Y:S04]  /*100e0*/  LDG.E R23, desc[UR36][R20.64] ;  /* 0x0000002414177981 */ /* 0x000ea8000c1e1900 */
[----:B------:R-:W3:Y:S04]  /*100f0*/  LDG.E R22, desc[UR36][R20.64+0x10] ;  /* 0x0000102414167981 */ /* 0x000ee8000c1e1900 */
[----:B-1----:R-:W4:Y:S04]  /*10100*/  LDG.E R25, desc[UR36][R20.64+0x20] ;  /* 0x0000202414197981 */ /* 0x002f28000c1e1900 */
[----:B------:R-:W4:Y:S01]  /*10110*/  LDG.E R26, desc[UR36][R20.64+0x30] ;  /* 0x00003024141a7981 */ /* 0x000f22000c1e1900 */
[----:B--2---:R-:W-:-:S02]  /*10120*/  IMAD R23, R54, R23, R28 ;  /* 0x0000001736177224 */ /* 0x004fc400078e021c */
[C---:B---3--:R-:W-:Y:S02]  /*10130*/  IMAD R22, R54.reuse, R22, R17 ;  /* 0x0000001636167224 */ /* 0x048fe400078e0211 */
[----:B------:R-:W-:Y:S02]  /*10140*/  IMAD R23, R23, 0xc0, RZ ;  /* 0x000000c017177824 */ /* 0x000fe400078e02ff */
[----:B----4-:R-:W-:Y:S02]  /*10150*/  IMAD R24, R54, R25, R30 ;  /* 0x0000001936187224 */ /* 0x010fe400078e021e */
[----:B------:R-:W-:Y:S02]  /*10160*/  IMAD R25, R22, 0xc0, RZ ;  /* 0x000000c016197824 */ /* 0x000fe400078e02ff */
[----:B------:R-:W-:-:S04]  /*10170*/  IMAD.WIDE R22, R23, 0x4, R2 ;  /* 0x0000000417167825 */ /* 0x000fc800078e0202 */
[----:B------:R-:W-:Y:S01]  /*10180*/  IMAD R27, R24, 0xc0, RZ ;  /* 0x000000c0181b7824 */ /* 0x000fe200078e02ff */
[----:B------:R-:W2:Y:S01]  /*10190*/  LDG.E.128 R36, desc[UR36][R22.64] ;  /* 0x0000002416247981 */ /* 0x000ea2000c1e1d00 */
[----:B------:R-:W-:Y:S02]  /*101a0*/  IMAD R26, R54, R26, R29 ;  /* 0x0000001a361a7224 */ /* 0x000fe400078e021d */
[----:B------:R-:W-:-:S04]  /*101b0*/  IMAD.WIDE R24, R25, 0x4, R2 ;  /* 0x0000000419187825 */ /* 0x000fc800078e0202 */
[----:B------:R-:W-:Y:S01]  /*101c0*/  IMAD R33, R26, 0xc0, RZ ;  /* 0x000000c01a217824 */ /* 0x000fe200078e02ff */
[----:B------:R-:W3:Y:S01]  /*101d0*/  LDG.E.128 R40, desc[UR36][R24.64] ;  /* 0x0000002418287981 */ /* 0x000ee2000c1e1d00 */
[----:B------:R-:W-:-:S04]  /*101e0*/  IMAD.WIDE R20, R27, 0x4, R2 ;  /* 0x000000041b147825 */ /* 0x000fc800078e0202 */
[----:B------:R-:W-:Y:S01]  /*101f0*/  IMAD.WIDE R26, R33, 0x4, R2 ;  /* 0x00000004211a7825 */ /* 0x000fe200078e0202 */
[----:B------:R-:W4:Y:S04]  /*10200*/  LDG.E.128 R44, desc[UR36][R20.64] ;  /* 0x00000024142c7981 */ /* 0x000f28000c1e1d00 */
[----:B------:R-:W4:Y:S04]  /*10210*/  LDG.E.128 R48, desc[UR36][R26.64] ;  /* 0x000000241a307981 */ /* 0x000f28000c1e1d00 */
[----:B------:R0:W2:Y:S01]  /*10220*/  LDS R33, [R32+-0x20] ;  /* 0xffffe00020217984 */ /* 0x0000a20000000800 */
[----:B------:R-:W-:-:S05]  /*10230*/  VIADD R31, R31, 0x4 ;  /* 0x000000041f1f7836 */ /* 0x000fca0000000000 */
[----:B------:R-:W-:Y:S01]  /*10240*/  ISETP.NE.AND P0, PT, R31, RZ, PT ;  /* 0x000000ff1f00720c */ /* 0x000fe20003f05270 */
[----:B------:R-:W-:Y:S01]  /*10250*/  VIADD R28, R28, 0x10 ;  /* 0x000000101c1c7836 */ /* 0x000fe20000000000 */
[----:B0-----:R-:W-:Y:S01]  /*10260*/  IADD3 R32, PT, PT, R32, 0x40, RZ ;  /* 0x0000004020207810 */ /* 0x001fe20007ffe0ff */
[----:B------:R-:W-:Y:S01]  /*10270*/  VIADD R30, R30, 0x10 ;  /* 0x000000101e1e7836 */ /* 0x000fe20000000000 */
[----:B------:R-:W-:Y:S02]  /*10280*/  IADD3 R17, PT, PT, R17, 0x10, RZ ;  /* 0x0000001011117810 */ /* 0x000fe40007ffe0ff */
[----:B------:R-:W-:Y:S01]  /*10290*/  IADD3 R29, PT, PT, R29, 0x10, RZ ;  /* 0x000000101d1d7810 */ /* 0x000fe20007ffe0ff */
        /* <DEDUP_REMOVED lines=17> */
.L_x_4680:
[----:B------:R-:W-:Y:S05]  /*103b0*/  BSYNC.RECONVERGENT B2 ;  /* 0x0000000000027941 */ /* 0x000fea0003800200 */
.L_x_4679:
[----:B------:R-:W-:Y:S05]  /*103c0*/  @!P1 BRA `(.L_x_4678) ;  /* 0x0000000000f09947 */ /* 0x000fea0003800000 */
[----:B------:R-:W-:Y:S01]  /*103d0*/  ISETP.NE.AND P1, PT, R55, 0x1, PT ;  /* 0x000000013700780c */ /* 0x000fe20003f25270 */
[----:B------:R-:W-:Y:S01]  /*103e0*/  BSSY.RECONVERGENT B2, `(.L_x_4682) ;  /* 0x0000024000027945 */ /* 0x000fe20003800200 */
[----:B------:R-:W-:-:S11]  /*103f0*/  LOP3.LUT P0, RZ, R53, 0x4, RZ, 0xc0, !PT ;  /* 0x0000000435ff7812 */ /* 0x000fd6000780c0ff */
[----:B------:R-:W-:Y:S05]  /*10400*/  @!P1 BRA `(.L_x_4683) ;  /* 0x0000000000849947 */ /* 0x000fea0003800000 */
[----:B------:R-:W0:Y:S01]  /*10410*/  LDCU.64 UR8, c[0x0][0x3c8] ;  /* 0x00007900ff0877ac */ /* 0x000e220008000a00 */
[----:B------:R-:W-:-:S05]  /*10420*/  IADD3 R17, P1, PT, R28, UR6, RZ ;  /* 0x000000061c117c10 */ /* 0x000fca000ff3e0ff */
[----:B------:R-:W-:Y:S01]  /*10430*/  IMAD.X R22, RZ, RZ, UR15, P1 ;  /* 0x0000000fff167e24 */ /* 0x000fe200088e06ff */
[----:B0-----:R-:W-:-:S04]  /*10440*/  LEA R20, P1, R17, UR8, 0x2 ;  /* 0x0000000811147c11 */ /* 0x001fc8000f8210ff */
[----:B------:R-:W-:-:S05]  /*10450*/  LEA.HI.X R21, R17, UR9, R22, 0x2, P1 ;  /* 0x0000000911157c11 */ /* 0x000fca00088f1416 */
[----:B------:R-:W3:Y:S04]  /*10460*/  LDG.E R17, desc[UR36][R20.64] ;  /* 0x0000002414117981 */ /* 0x000ee8000c1e1900 */
[----:B------:R-:W4:Y:S01]  /*10470*/  LDG.E R23, desc[UR36][R20.64+0x10] ;  /* 0x0000102414177981 */ /* 0x000f22000c1e1900 */
[----:B------:R-:W-:Y:S01]  /*10480*/  HFMA2 R22, -RZ, RZ, 0, 1.1444091796875e-05 ;  /* 0x000000c0ff167431 */ /* 0x000fe200000001ff */
[----:B------:R-:W0:Y:S01]  /*10490*/  S2UR UR9, SR_CgaCtaId ;  /* 0x00000000000979c3 */ /* 0x000e220000008800 */
[----:B------:R-:W-:Y:S02]  /*104a0*/  UMOV UR8, 0x400 ;  /* 0x0000040000087882 */ /* 0x000fe40000000000 */
[----:B------:R-:W-:-:S04]  /*104b0*/  UIADD3 UR8, UPT, UPT, UR8, 0x440, URZ ;  /* 0x0000044008087890 */ /* 0x000fc8000fffe0ff */
[----:B0-----:R-:W-:Y:S01]  /*104c0*/  ULEA UR8, UR9, UR8, 0x18 ;  /* 0x0000000809087291 */ /* 0x001fe2000f8ec0ff */
[C-C-:B---3--:R-:W-:Y:S02]  /*104d0*/  IMAD R17, R54.reuse, R17, R28.reuse ;  /* 0x0000001136117224 */ /* 0x148fe400078e021c */
[----:B----4-:R-:W-:Y:S02]  /*104e0*/  IMAD R23, R54, R23, R28 ;  /* 0x0000001736177224 */ /* 0x010fe400078e021c */
[----:B------:R-:W-:Y:S02]  /*104f0*/  IMAD R17, R17, 0xc0, RZ ;  /* 0x000000c011117824 */ /* 0x000fe400078e02ff */
[----:B-1----:R-:W-:Y:S02]  /*10500*/  IMAD R25, R23, R22, 0x300 ;  /* 0x0000030017197424 */ /* 0x002fe400078e0216 */
[----:B------:R-:W-:-:S04]  /*10510*/  IMAD.WIDE R22, R17, 0x4, R2 ;  /* 0x0000000411167825 */ /* 0x000fc800078e0202 */
[----:B------:R-:W-:Y:S01]  /*10520*/  IMAD.WIDE R24, R25, 0x4, R2 ;  /* 0x0000000419187825 */ /* 0x000fe200078e0202 */
[----:B------:R-:W3:Y:S05]  /*10530*/  LDG.E.128 R32, desc[UR36][R22.64] ;  /* 0x0000002416207981 */ /* 0x000eea000c1e1d00 */
[----:B------:R-:W4:Y:S01]  /*10540*/  LDG.E.128 R24, desc[UR36][R24.64] ;  /* 0x0000002418187981 */ /* 0x000f22000c1e1d00 */
[C---:B------:R-:W-:Y:S01]  /*10550*/  VIADD R17, R28.reuse, -UR5 ;  /* 0x800000051c117c36 */ /* 0x040fe20008000000 */
[----:B------:R-:W-:-:S04]  /*10560*/  IADD3 R28, PT, PT, R28, 0x8, RZ ;  /* 0x000000081c1c7810 */ /* 0x000fc80007ffe0ff */
[----:B------:R-:W-:-:S05]  /*10570*/  LEA R17, R17, UR8, 0x2 ;  /* 0x0000000811117c11 */ /* 0x000fca000f8e10ff */
[----:B------:R-:W3:Y:S04]  /*10580*/  LDS R20, [R17] ;  /* 0x0000000011147984 */ /* 0x000ee80000000800 */
[----:B------:R-:W4:Y:S01]  /*10590*/  LDS R29, [R17+0x10] ;  /* 0x00001000111d7984 */ /* 0x000f220000000800 */
[-C--:B---3--:R-:W-:Y:S01]  /*105a0*/  FFMA.FTZ R21, R32, R20.reuse, R8 ;  /* 0x0000001420157223 */ /* 0x088fe20000010008 */
[-C--:B------:R-:W-:Y:S01]  /*105b0*/  FFMA.FTZ R22, R33, R20.reuse, R9 ;  /* 0x0000001421167223 */ /* 0x080fe20000010009 */
[-C--:B------:R-:W-:Y:S01]  /*105c0*/  FFMA.FTZ R23, R34, R20.reuse, R10 ;  /* 0x0000001422177223 */ /* 0x080fe2000001000a */
[----:B------:R-:W-:Y:S01]  /*105d0*/  FFMA.FTZ R20, R35, R20, R11 ;  /* 0x0000001423147223 */ /* 0x000fe2000001000b */
[-C--:B----4-:R-:W-:Y:S01]  /*105e0*/  FFMA.FTZ R8, R24, R29.reuse, R21 ;  /* 0x0000001d18087223 */ /* 0x090fe20000010015 */
[-C--:B------:R-:W-:Y:S01]  /*105f0*/  FFMA.FTZ R9, R25, R29.reuse, R22 ;  /* 0x0000001d19097223 */ /* 0x080fe20000010016 */
[-C--:B------:R-:W-:Y:S01]  /*10600*/  FFMA.FTZ R10, R26, R29.reuse, R23 ;  /* 0x0000001d1a0a7223 */ /* 0x080fe20000010017 */
[----:B------:R-:W-:-:S07]  /*10610*/  FFMA.FTZ R11, R27, R29, R20 ;  /* 0x0000001d1b0b7223 */ /* 0x000fce0000010014 */
.L_x_4683:
[----:B------:R-:W-:Y:S05]  /*10620*/  BSYNC.RECONVERGENT B2 ;  /* 0x0000000000027941 */ /* 0x000fea0003800200 */
.L_x_4682:
[----:B------:R-:W-:Y:S05]  /*10630*/  @P0 BRA `(.L_x_4678) ;  /* 0x0000000000540947 */ /* 0x000fea0003800000 */
[----:B------:R-:W0:Y:S01]  /*10640*/  LDCU.64 UR8, c[0x0][0x3c8] ;  /* 0x00007900ff0877ac */ /* 0x000e220008000a00 */
[----:B------:R-:W-:-:S05]  /*10650*/  IADD3 R17, P0, PT, R28, UR6, RZ ;  /* 0x000000061c117c10 */ /* 0x000fca000ff1e0ff */
[----:B------:R-:W-:Y:S01]  /*10660*/  IMAD.X R20, RZ, RZ, UR15, P0 ;  /* 0x0000000fff147e24 */ /* 0x000fe200080e06ff */
[----:B0-----:R-:W-:-:S04]  /*10670*/  LEA R22, P0, R17, UR8, 0x2 ;  /* 0x0000000811167c11 */ /* 0x001fc8000f8010ff */
[----:B------:R-:W-:-:S06]  /*10680*/  LEA.HI.X R23, R17, UR9, R20, 0x2, P0 ;  /* 0x0000000911177c11 */ /* 0x000fcc00080f1414 */
[----:B------:R-:W3:Y:S01]  /*10690*/  LDG.E R23, desc[UR36][R22.64] ;  /* 0x0000002416177981 */ /* 0x000ee2000c1e1900 */
[----:B------:R-:W0:Y:S01]  /*106a0*/  S2UR UR9, SR_CgaCtaId ;  /* 0x00000000000979c3 */ /* 0x000e220000008800 */
[----:B------:R-:W-:Y:S02]  /*106b0*/  UMOV UR8, 0x400 ;  /* 0x0000040000087882 */ /* 0x000fe40000000000 */
[----:B------:R-:W-:-:S04]  /*106c0*/  UIADD3 UR8, UPT, UPT, UR8, 0x440, URZ ;  /* 0x0000044008087890 */ /* 0x000fc8000fffe0ff */
[----:B0-----:R-:W-:Y:S01]  /*106d0*/  ULEA UR8, UR9, UR8, 0x18 ;  /* 0x0000000809087291 */ /* 0x001fe2000f8ec0ff */
[----:B---3--:R-:W-:-:S04]  /*106e0*/  IMAD R17, R54, R23, R28 ;  /* 0x0000001736117224 */ /* 0x008fc800078e021c */
[----:B------:R-:W-:-:S04]  /*106f0*/  IMAD R17, R17, 0xc0, RZ ;  /* 0x000000c011117824 */ /* 0x000fc800078e02ff */
[----:B------:R-:W-:-:S05]  /*10700*/  IMAD.WIDE R20, R17, 0x4, R2 ;  /* 0x0000000411147825 */ /* 0x000fca00078e0202 */
[----:B-1----:R-:W3:Y:S01]  /*10710*/  LDG.E.128 R24, desc[UR36][R20.64] ;  /* 0x0000002414187981 */ /* 0x002ee2000c1e1d00 */
[----:B------:R-:W-:-:S04]  /*10720*/  IADD3 R17, PT, PT, R28, -UR5, RZ ;  /* 0x800000051c117c10 */ /* 0x000fc8000fffe0ff */
[----:B------:R-:W-:-:S06]  /*10730*/  LEA R17, R17, UR8, 0x2 ;  /* 0x0000000811117c11 */ /* 0x000fcc000f8e10ff */
[----:B------:R-:W3:Y:S02]  /*10740*/  LDS R17, [R17] ;  /* 0x0000000011117984 */ /* 0x000ee40000000800 */
[-C--:B---3--:R-:W-:Y:S01]  /*10750*/  FFMA.FTZ R8, R24, R17.reuse, R8 ;  /* 0x0000001118087223 */ /* 0x088fe20000010008 */
[-C--:B------:R-:W-:Y:S01]  /*10760*/  FFMA.FTZ R9, R25, R17.reuse, R9 ;  /* 0x0000001119097223 */ /* 0x080fe20000010009 */
[-C--:B------:R-:W-:Y:S01]  /*10770*/  FFMA.FTZ R10, R26, R17.reuse, R10 ;  /* 0x000000111a0a7223 */ /* 0x080fe2000001000a */
[----:B------:R-:W-:-:S07]  /*10780*/  FFMA.FTZ R11, R27, R17, R11 ;  /* 0x000000111b0b7223 */ /* 0x000fce000001000b */
.L_x_4678:
[----:B------:R-:W-:Y:S05]  /*10790*/  BSYNC.RECONVERGENT B1 ;  /* 0x0000000000017941 */ /* 0x000fea0003800200 */
.L_x_4677:
[----:B------:R-:W-:Y:S01]  /*107a0*/  ISETP.GE.AND P0, PT, R19, UR45, PT ;  /* 0x0000002d13007c0c */ /* 0x000fe2000bf06270 */
[----:B------:R-:W-:-:S12]  /*107b0*/  BSSY.RECONVERGENT B3, `(.L_x_4684) ;  /* 0x000014d000037945 */ /* 0x000fd80003800200 */
[----:B------:R-:W-:Y:S05]  /*107c0*/  @P0 BRA `(.L_x_4685) ;  /* 0x00000014002c0947 */ /* 0x000fea0003800000 */
[----:B------:R-:W-:Y:S01]  /*107d0*/  IMAD.MOV.U32 R20, RZ, RZ, 0x4 ;  /* 0x00000004ff147424 */ /* 0x000fe200078e00ff */
[----:B------:R-:W-:Y:S01]  /*107e0*/  ULOP3.LUT UR8, URZ, UR5, URZ, 0x33, !UPT ;  /* 0x00000005ff087292 */ /* 0x000fe2000f8e33ff */
[----:B------:R-:W-:Y:S01]  /*107f0*/  BSSY.RECONVERGENT B2, `(.L_x_4686) ;  /* 0x00000bd000027945 */ /* 0x000fe20003800200 */
[----:B------:R-:W-:Y:S02]  /*10800*/  IMAD R32, R15, R18, RZ ;  /* 0x000000120f207224 */ /* 0x000fe400078e02ff */
[----:B------:R-:W-:-:S04]  /*10810*/  VIADDMNMX R17, R19, R20, UR45, !PT ;  /* 0x0000002d13117e46 */ /* 0x000fc8000f800114 */
[----:B------:R-:W-:-:S04]  /*10820*/  IADD3 R29, PT, PT, -R14, UR8, R17 ;  /* 0x000000080e1d7c10 */ /* 0x000fc8000fffe111 */
[C---:B------:R-:W-:Y:S02]  /*10830*/  ISETP.GE.U32.AND P0, PT, R29.reuse, 0xc, PT ;  /* 0x0000000c1d00780c */ /* 0x040fe40003f06070 */
[----:B------:R-:W-:-:S11]  /*10840*/  LEA.HI R30, R29, 0x1, RZ, 0x1e ;  /* 0x000000011d1e7811 */ /* 0x000fd600078ff0ff */
[----:B------:R-:W-:Y:S05]  /*10850*/  @!P0 BRA `(.L_x_4687) ;  /* 0x0000000800d88947 */ /* 0x000fea0003800000 */
[----:B------:R-:W0:Y:S01]  /*10860*/  S2UR UR9, SR_CgaCtaId ;  /* 0x00000000000979c3 */ /* 0x000e220000008800 */
[----:B------:R-:W-:Y:S01]  /*10870*/  UMOV UR8, 0x400 ;  /* 0x0000040000087882 */ /* 0x000fe20000000000 */
[----:B------:R-:W-:Y:S01]  /*10880*/  LOP3.LUT R15, R30, 0x7ffffffc, RZ, 0xc0, !PT ;  /* 0x7ffffffc1e0f7812 */ /* 0x000fe200078ec0ff */
[----:B------:R-:W-:Y:S01]  /*10890*/  UIADD3 UR8, UPT, UPT, UR8, 0x440, URZ ;  /* 0x0000044008087890 */ /* 0x000fe2000fffe0ff */
[----:B------:R-:W-:Y:S01]  /*108a0*/  BSSY.RECONVERGENT B1, `(.L_x_4688) ;  /* 0x00000b0000017945 */ /* 0x000fe20003800200 */
[----:B------:R-:W-:Y:S02]  /*108b0*/  IADD3 R19, PT, PT, R19, 0x8, RZ ;  /* 0x0000000813137810 */ /* 0x000fe40007ffe0ff */
[----:B------:R-:W-:Y:S01]  /*108c0*/  IMAD.MOV R17, RZ, RZ, -R15 ;  /* 0x000000ffff117224 */ /* 0x000fe200078e0a0f */
[----:B------:R-:W3:Y:S01]  /*108d0*/  LDC R34, c[0x0][0x3f4] ;  /* 0x0000fd00ff227b82 */ /* 0x000ee20000000800 */
[----:B0-----:R-:W-:-:S06]  /*108e0*/  ULEA UR8, UR9, UR8, 0x18 ;  /* 0x0000000809087291 */ /* 0x001fcc000f8ec0ff */
[----:B------:R-:W-:-:S04]  /*108f0*/  LEA R18, R14, UR8, 0x2 ;  /* 0x000000080e127c11 */ /* 0x000fc8000f8e10ff */
[----:B------:R-:W-:-:S07]  /*10900*/  IADD3 R15, PT, PT, R18, 0x20, RZ ;  /* 0x00000020120f7810 */ /* 0x000fce0007ffe0ff */
.L_x_4697:
[----:B---3--:R-:W-:Y:S01]  /*10910*/  IMAD.MOV.U32 R18, RZ, RZ, R34 ;  /* 0x000000ffff127224 */ /* 0x008fe200078e0022 */
[----:B------:R-:W-:Y:S01]  /*10920*/  IADD3 R23, PT, PT, R19, -0x8, RZ ;  /* 0xfffffff813177810 */ /* 0x000fe20007ffe0ff */
[----:B------:R-:W-:Y:S01]  /*10930*/  VIADD R17, R17, 0x4 ;  /* 0x0000000411117836 */ /* 0x000fe20000000000 */
[C---:B--2---:R-:W-:Y:S01]  /*10940*/  IADD3 R31, PT, PT, R19.reuse, -0x4, RZ ;  /* 0xfffffffc131f7810 */ /* 0x044fe20007ffe0ff */
[----:B------:R-:W-:Y:S01]  /*10950*/  VIADD R33, R19, 0x4 ;  /* 0x0000000413217836 */ /* 0x000fe20000000000 */
[-C--:B------:R-:W-:Y:S01]  /*10960*/  ISETP.GE.AND P4, PT, R23, R18.reuse, PT ;  /* 0x000000121700720c */ /* 0x080fe20003f86270 */
[----:B------:R-:W-:Y:S01]  /*10970*/  BSSY.RECONVERGENT B4, `(.L_x_4689) ;  /* 0x000002a000047945 */ /* 0x000fe20003800200 */
[----:B------:R-:W-:Y:S02]  /*10980*/  ISETP.NE.AND P0, PT, R17, RZ, PT ;  /* 0x000000ff1100720c */ /* 0x000fe40003f05270 */
[-C--:B------:R-:W-:Y:S02]  /*10990*/  ISETP.GE.AND P1, PT, R31, R18.reuse, PT ;  /* 0x000000121f00720c */ /* 0x080fe40003f26270 */
[----:B------:R-:W-:-:S02]  /*109a0*/  ISETP.GE.AND P2, PT, R19, R18, PT ;  /* 0x000000121300720c */ /* 0x000fc40003f46270 */
[----:B------:R-:W-:-:S05]  /*109b0*/  ISETP.GE.AND P3, PT, R33, R18, PT ;  /* 0x000000122100720c */ /* 0x000fca0003f66270 */
[----:B------:R-:W-:Y:S08]  /*109c0*/  @!P4 BRA `(.L_x_4690) ;  /* 0x000000000090c947 */ /* 0x000ff00003800000 */
[----:B-1----:R-:W-:Y:S01]  /*109d0*/  IABS R25, R18 ;  /* 0x0000001200197213 */ /* 0x002fe20000000000 */
[----:B------:R-:W0:Y:S01]  /*109e0*/  LDS R28, [R15+-0x20] ;  /* 0xffffe0000f1c7984 */ /* 0x000e220000000800 */
[----:B------:R-:W-:Y:S02]  /*109f0*/  IABS R26, R23 ;  /* 0x00000017001a7213 */ /* 0x000fe40000000000 */
[----:B------:R-:W1:Y:S01]  /*10a00*/  I2F.RP R22, R25 ;  /* 0x0000001900167306 */ /* 0x000e620000209400 */
[----:B------:R-:W-:Y:S02]  /*10a10*/  ISETP.GE.AND P5, PT, R23, RZ, PT ;  /* 0x000000ff1700720c */ /* 0x000fe40003fa6270 */
[----:B------:R-:W-:-:S05]  /*10a20*/  ISETP.NE.AND P6, PT, R18, RZ, PT ;  /* 0x000000ff1200720c */ /* 0x000fca0003fc5270 */
[----:B-1----:R-:W1:Y:S02]  /*10a30*/  MUFU.RCP R22, R22 ;  /* 0x0000001600167308 */ /* 0x002e640000001000 */
[----:B-1----:R-:W-:-:S06]  /*10a40*/  IADD3 R24, PT, PT, R22, 0xffffffe, RZ ;  /* 0x0ffffffe16187810 */ /* 0x002fcc0007ffe0ff */
[----:B------:R-:W1:Y:S02]  /*10a50*/  F2I.FTZ.U32.TRUNC.NTZ R21, R24 ;  /* 0x0000001800157305 */ /* 0x000e64000021f000 */
[----:B-1----:R-:W-:-:S04]  /*10a60*/  IMAD.MOV R20, RZ, RZ, -R21 ;  /* 0x000000ffff147224 */ /* 0x002fc800078e0a15 */
        /* <DEDUP_REMOVED lines=20> */
[----:B------:R-:W-:-:S05]  /*10bb0*/  IMAD.WIDE R20, R21, 0x4, R2 ;  /* 0x0000000415147825 */ /* 0x000fca00078e0202 */
[----:B------:R-:W0:Y:S02]  /*10bc0*/  LDG.E.128 R24, desc[UR36][R20.64] ;  /* 0x0000002414187981 */ /* 0x000e24000c1e1d00 */
[-C--:B0-----:R-:W-:Y:S01]  /*10bd0*/  FFMA.FTZ R8, R24, R28.reuse, R8 ;  /* 0x0000001c18087223 */ /* 0x081fe20000010008 */
[-C--:B------:R-:W-:Y:S01]  /*10be0*/  FFMA.FTZ R9, R25, R28.reuse, R9 ;  /* 0x0000001c19097223 */ /* 0x080fe20000010009 */
[-C--:B------:R-:W-:Y:S01]  /*10bf0*/  FFMA.FTZ R10, R26, R28.reuse, R10 ;  /* 0x0000001c1a0a7223 */ /* 0x080fe2000001000a */
[----:B------:R-:W-:-:S07]  /*10c00*/  FFMA.FTZ R11, R27, R28, R11 ;  /* 0x0000001c1b0b7223 */ /* 0x000fce000001000b */
.L_x_4690:
[----:B------:R-:W-:Y:S05]  /*10c10*/  BSYNC.RECONVERGENT B4 ;  /* 0x0000000000047941 */ /* 0x000fea0003800200 */
.L_x_4689:
[----:B------:R-:W-:Y:S04]  /*10c20*/  BSSY.RECONVERGENT B4, `(.L_x_4691) ;  /* 0x0000026000047945 */ /* 0x000fe80003800200 */
[----:B------:R-:W-:Y:S05]  /*10c30*/  @!P1 BRA `(.L_x_4692) ;  /* 0x0000000000909947 */ /* 0x000fea0003800000 */
[----:B------:R-:W-:Y:S01]  /*10c40*/  IABS R23, R18 ;  /* 0x0000001200177213 */ /* 0x000fe20000000000 */
[----:B------:R-:W0:Y:S01]  /*10c50*/  LDS R28, [R15+-0x10] ;  /* 0xfffff0000f1c7984 */ /* 0x000e220000000800 */
        /* <DEDUP_REMOVED lines=34> */
.L_x_4692:
[----:B------:R-:W-:Y:S05]  /*10e80*/  BSYNC.RECONVERGENT B4 ;  /* 0x0000000000047941 */ /* 0x000fea0003800200 */
.L_x_4691:
[----:B------:R-:W-:Y:S04]  /*10e90*/  BSSY.RECONVERGENT B4, `(.L_x_4693) ;  /* 0x0000026000047945 */ /* 0x000fe80003800200 */
[----:B------:R-:W-:Y:S05]  /*10ea0*/  @!P2 BRA `(.L_x_4694) ;  /* 0x000000000090a947 */ /* 0x000fea0003800000 */
[----:B------:R-:W-:Y:S01]  /*10eb0*/  IABS R23, R18 ;  /* 0x0000001200177213 */ /* 0x000fe20000000000 */
[----:B------:R-:W0:Y:S01]  /*10ec0*/  LDS R28, [R15] ;  /* 0x000000000f1c7984 */ /* 0x000e220000000800 */
        /* <DEDUP_REMOVED lines=34> */
.L_x_4694:
[----:B------:R-:W-:Y:S05]  /*110f0*/  BSYNC.RECONVERGENT B4 ;  /* 0x0000000000047941 */ /* 0x000fea0003800200 */
.L_x_4693:
[----:B------:R-:W-:Y:S04]  /*11100*/  BSSY.RECONVERGENT B4, `(.L_x_4695) ;  /* 0x0000026000047945 */ /* 0x000fe80003800200 */
[----:B------:R-:W-:Y:S05]  /*11110*/  @!P3 BRA `(.L_x_4696) ;  /* 0x000000000090b947 */ /* 0x000fea0003800000 */
[----:B------:R-:W-:Y:S01]  /*11120*/  IABS R23, R18 ;  /* 0x0000001200177213 */ /* 0x000fe20000000000 */
[----:B------:R-:W0:Y:S01]  /*11130*/  LDS R28, [R15+0x10] ;  /* 0x000010000f1c7984 */ /* 0x000e220000000800 */
        /* <DEDUP_REMOVED lines=34> */
.L_x_4696:
[----:B------:R-:W-:Y:S05]  /*11360*/  BSYNC.RECONVERGENT B4 ;  /* 0x0000000000047941 */ /* 0x000fea0003800200 */
.L_x_4695:
[----:B------:R-:W-:Y:S01]  /*11370*/  IADD3 R19, PT, PT, R19, 0x10, RZ ;  /* 0x0000001013137810 */ /* 0x000fe20007ffe0ff */
[----:B------:R-:W-:Y:S01]  /*11380*/  VIADD R15, R15, 0x40 ;  /* 0x000000400f0f7836 */ /* 0x000fe20000000000 */
[----:B------:R-:W-:Y:S06]  /*11390*/  @P0 BRA `(.L_x_4697) ;  /* 0xfffffff4005c0947 */ /* 0x000fec000383ffff */
[----:B------:R-:W-:Y:S05]  /*113a0*/  BSYNC.RECONVERGENT B1 ;  /* 0x0000000000017941 */ /* 0x000fea0003800200 */
.L_x_4688:
[----:B------:R-:W-:-:S07]  /*113b0*/  IADD3 R19, PT, PT, R19, -0x8, RZ ;  /* 0xfffffff813137810 */ /* 0x000fce0007ffe0ff */
.L_x_4687:
[----:B------:R-:W-:Y:S05]  /*113c0*/  BSYNC.RECONVERGENT B2 ;  /* 0x0000000000027941 */ /* 0x000fea0003800200 */
.L_x_4686:
[----:B------:R-:W-:-:S13]  /*113d0*/  LOP3.LUT P0, R30, R30, 0x3, RZ, 0xc0, !PT ;  /* 0x000000031e1e7812 */ /* 0x000fda000780c0ff */
[----:B------:R-:W-:Y:S05]  /*113e0*/  @!P0 BRA `(.L_x_4685) ;  /* 0x0000000800248947 */ /* 0x000fea0003800000 */
[----:B------:R-:W-:Y:S01]  /*113f0*/  ISETP.NE.AND P0, PT, R30, 0x1, PT ;  /* 0x000000011e00780c */ /* 0x000fe20003f05270 */
[----:B------:R-:W-:-:S12]  /*11400*/  BSSY.RECONVERGENT B1, `(.L_x_4698) ;  /* 0x000005a000017945 */ /* 0x000fd80003800200 */
[----:B------:R-:W-:Y:S05]  /*11410*/  @!P0 BRA `(.L_x_4699) ;  /* 0x0000000400608947 */ /* 0x000fea0003800000 */
[----:B------:R-:W0:Y:S01]  /*11420*/  S2UR UR9, SR_CgaCtaId ;  /* 0x00000000000979c3 */ /* 0x000e220000008800 */
[----:B------:R-:W-:Y:S01]  /*11430*/  UMOV UR8, 0x400 ;  /* 0x0000040000087882 */ /* 0x000fe20000000000 */
[CC--:B------:R-:W-:Y:S01]  /*11440*/  ISETP.GE.AND P1, PT, R19.reuse, R18.reuse, PT ;  /* 0x000000121300720c */ /* 0x0c0fe20003f26270 */
[----:B------:R-:W-:Y:S01]  /*11450*/  UIADD3 UR8, UPT, UPT, UR8, 0x440, URZ ;  /* 0x0000044008087890 */ /* 0x000fe2000fffe0ff */
[C---:B------:R-:W-:Y:S01]  /*11460*/  IADD3 R15, PT, PT, R19.reuse, -UR5, RZ ;  /* 0x80000005130f7c10 */ /* 0x040fe2000fffe0ff */
[----:B--2---:R-:W-:Y:S01]  /*11470*/  VIADD R31, R19, 0x4 ;  /* 0x00000004131f7836 */ /* 0x004fe20000000000 */
[----:B------:R-:W-:Y:S04]  /*11480*/  BSSY.RECONVERGENT B2, `(.L_x_4700) ;  /* 0x0000029000027945 */ /* 0x000fe80003800200 */
[----:B------:R-:W-:Y:S01]  /*11490*/  ISETP.GE.AND P0, PT, R31, R18, PT ;  /* 0x000000121f00720c */ /* 0x000fe20003f06270 */
[----:B0-----:R-:W-:-:S06]  /*114a0*/  ULEA UR8, UR9, UR8, 0x18 ;  /* 0x0000000809087291 */ /* 0x001fcc000f8ec0ff */
[----:B------:R-:W-:Y:S01]  /*114b0*/  LEA R28, R15, UR8, 0x2 ;  /* 0x000000080f1c7c11 */ /* 0x000fe2000f8e10ff */
[----:B------:R-:W-:Y:S06]  /*114c0*/  @!P1 BRA `(.L_x_4701) ;  /* 0x0000000000909947 */ /* 0x000fec0003800000 */
[----:B------:R-:W-:Y:S01]  /*114d0*/  IABS R22, R18 ;  /* 0x0000001200167213 */ /* 0x000fe20000000000 */
[----:B------:R-:W-:Y:S01]  /*114e0*/  IMAD.MOV.U32 R20, RZ, RZ, RZ ;  /* 0x000000ffff147224 */ /* 0x000fe200078e00ff */
[----:B------:R-:W-:Y:S01]  /*114f0*/  IABS R17, R19 ;  /* 0x0000001300117213 */ /* 0x000fe20000000000 */
[----:B------:R-:W0:Y:S01]  /*11500*/  LDCU.64 UR8, c[0x0][0x3c8] ;  /* 0x00007900ff0877ac */ /* 0x000e220008000a00 */
[----:B------:R-:W2:Y:S01]  /*11510*/  I2F.RP R23, R22 ;  /* 0x0000001600177306 */ /* 0x000ea20000209400 */
[----:B------:R-:W-:Y:S02]  /*11520*/  ISETP.GE.AND P2, PT, R19, RZ, PT ;  /* 0x000000ff1300720c */ /* 0x000fe40003f46270 */
[----:B------:R-:W-:-:S05]  /*11530*/  ISETP.NE.AND P3, PT, R18, RZ, PT ;  /* 0x000000ff1200720c */ /* 0x000fca0003f65270 */
[----:B--2---:R-:W2:Y:S02]  /*11540*/  MUFU.RCP R23, R23 ;  /* 0x0000001700177308 */ /* 0x004ea40000001000 */
[----:B--2---:R-:W-:-:S06]  /*11550*/  VIADD R21, R23, 0xffffffe ;  /* 0x0ffffffe17157836 */ /* 0x004fcc0000000000 */
[----:B------:R-:W2:Y:S02]  /*11560*/  F2I.FTZ.U32.TRUNC.NTZ R21, R21 ;  /* 0x0000001500157305 */ /* 0x000ea4000021f000 */
[----:B--2---:R-:W-:-:S05]  /*11570*/  IADD3 R15, PT, PT, RZ, -R21, RZ ;  /* 0x80000015ff0f7210 */ /* 0x004fca0007ffe0ff */
[----:B------:R-:W-:-:S04]  /*11580*/  IMAD R15, R15, R22, RZ ;  /* 0x000000160f0f7224 */ /* 0x000fc800078e02ff */
[----:B------:R-:W-:-:S06]  /*11590*/  IMAD.HI.U32 R20, R21, R15, R20 ;  /* 0x0000000f15147227 */ /* 0x000fcc00078e0014 */
        /* <DEDUP_REMOVED lines=17> */
[----:B------:R-:W0:Y:S04]  /*116b0*/  LDS R15, [R28] ;  /* 0x000000001c0f7984 */ /* 0x000e280000000800 */
[----:B-1----:R-:W0:Y:S02]  /*116c0*/  LDG.E.128 R24, desc[UR36][R20.64] ;  /* 0x0000002414187981 */ /* 0x002e24000c1e1d00 */
[-C--:B0-----:R-:W-:Y:S01]  /*116d0*/  FFMA.FTZ R8, R24, R15.reuse, R8 ;  /* 0x0000000f18087223 */ /* 0x081fe20000010008 */
[-C--:B------:R-:W-:Y:S01]  /*116e0*/  FFMA.FTZ R9, R25, R15.reuse, R9 ;  /* 0x0000000f19097223 */ /* 0x080fe20000010009 */
[-C--:B------:R-:W-:Y:S01]  /*116f0*/  FFMA.FTZ R10, R26, R15.reuse, R10 ;  /* 0x0000000f1a0a7223 */ /* 0x080fe2000001000a */
[----:B------:R-:W-:-:S07]  /*11700*/  FFMA.FTZ R11, R27, R15, R11 ;  /* 0x0000000f1b0b7223 */ /* 0x000fce000001000b */
.L_x_4701:
[----:B------:R-:W-:Y:S05]  /*11710*/  BSYNC.RECONVERGENT B2 ;  /* 0x0000000000027941 */ /* 0x000fea0003800200 */
.L_x_4700:
[----:B------:R-:W-:Y:S04]  /*11720*/  BSSY.RECONVERGENT B2, `(.L_x_4702) ;  /* 0x0000026000027945 */ /* 0x000fe80003800200 */
[----:B------:R-:W-:Y:S05]  /*11730*/  @!P0 BRA `(.L_x_4703) ;  /* 0x0000000000908947 */ /* 0x000fea0003800000 */
        /* <DEDUP_REMOVED lines=30> */
[----:B------:R-:W0:Y:S04]  /*11920*/  LDS R15, [R28+0x10] ;  /* 0x000010001c0f7984 */ /* 0x000e280000000800 */
[----:B-1----:R-:W0:Y:S02]  /*11930*/  LDG.E.128 R24, desc[UR36][R20.64] ;  /* 0x0000002414187981 */ /* 0x002e24000c1e1d00 */
[-C--:B0-----:R-:W-:Y:S01]  /*11940*/  FFMA.FTZ R8, R24, R15.reuse, R8 ;  /* 0x0000000f18087223 */ /* 0x081fe20000010008 */
[-C--:B------:R-:W-:Y:S01]  /*11950*/  FFMA.FTZ R9, R25, R15.reuse, R9 ;  /* 0x0000000f19097223 */ /* 0x080fe20000010009 */
[-C--:B------:R-:W-:Y:S01]  /*11960*/  FFMA.FTZ R10, R26, R15.reuse, R10 ;  /* 0x0000000f1a0a7223 */ /* 0x080fe2000001000a */
[----:B------:R-:W-:-:S07]  /*11970*/  FFMA.FTZ R11, R27, R15, R11 ;  /* 0x0000000f1b0b7223 */ /* 0x000fce000001000b */
.L_x_4703:
[----:B------:R-:W-:Y:S05]  /*11980*/  BSYNC.RECONVERGENT B2 ;  /* 0x0000000000027941 */ /* 0x000fea0003800200 */
.L_x_4702:
[----:B------:R-:W-:-:S07]  /*11990*/  VIADD R19, R19, 0x8 ;  /* 0x0000000813137836 */ /* 0x000fce0000000000 */
.L_x_4699:
[----:B------:R-:W-:Y:S05]  /*119a0*/  BSYNC.RECONVERGENT B1 ;  /* 0x0000000000017941 */ /* 0x000fea0003800200 */
.L_x_4698:
[----:B------:R-:W-:-:S04]  /*119b0*/  LOP3.LUT P0, RZ, R29, 0x4, RZ, 0xc0, !PT ;  /* 0x000000041dff7812 */ /* 0x000fc8000780c0ff */
[----:B------:R-:W-:-:S13]  /*119c0*/  ISETP.LT.OR P0, PT, R19, R18, P0 ;  /* 0x000000121300720c */ /* 0x000fda0000701670 */
[----:B------:R-:W-:Y:S05]  /*119d0*/  @P0 BRA `(.L_x_4685) ;  /* 0x0000000000a80947 */ /* 0x000fea0003800000 */
[----:B------:R-:W-:Y:S01]  /*119e0*/  IABS R22, R18 ;  /* 0x0000001200167213 */ /* 0x000fe20000000000 */
[----:B------:R-:W-:Y:S01]  /*119f0*/  HFMA2 R20, -RZ, RZ, 0, 0 ;  /* 0x00000000ff147431 */ /* 0x000fe200000001ff */
[----:B------:R-:W-:Y:S01]  /*11a00*/  IABS R17, R19 ;  /* 0x0000001300117213 */ /* 0x000fe20000000000 */
[----:B------:R-:W0:Y:S01]  /*11a10*/  LDCU.64 UR8, c[0x0][0x3c8] ;  /* 0x00007900ff0877ac */ /* 0x000e220008000a00 */
[----:B------:R-:W3:Y:S01]  /*11a20*/  I2F.RP R23, R22 ;  /* 0x0000001600177306 */ /* 0x000ee20000209400 */
[----:B------:R-:W-:Y:S02]  /*11a30*/  ISETP.GE.AND P1, PT, R19, RZ, PT ;  /* 0x000000ff1300720c */ /* 0x000fe40003f26270 */
[----:B------:R-:W-:-:S05]  /*11a40*/  ISETP.NE.AND P2, PT, R18, RZ, PT ;  /* 0x000000ff1200720c */ /* 0x000fca0003f45270 */
[----:B---3--:R-:W3:Y:S02]  /*11a50*/  MUFU.RCP R23, R23 ;  /* 0x0000001700177308 */ /* 0x008ee40000001000 */
[----:B---3--:R-:W-:-:S06]  /*11a60*/  IADD3 R21, PT, PT, R23, 0xffffffe, RZ ;  /* 0x0ffffffe17157810 */ /* 0x008fcc0007ffe0ff */
[----:B------:R-:W3:Y:S02]  /*11a70*/  F2I.FTZ.U32.TRUNC.NTZ R21, R21 ;  /* 0x0000001500157305 */ /* 0x000ee4000021f000 */
        /* <DEDUP_REMOVED lines=16> */
[----:B------:R-:W3:Y:S01]  /*11b80*/  LDG.E R20, desc[UR36][R20.64] ;  /* 0x0000002414147981 */ /* 0x000ee2000c1e1900 */
[----:B------:R-:W0:Y:S01]  /*11b90*/  S2UR UR9, SR_CgaCtaId ;  /* 0x00000000000979c3 */ /* 0x000e220000008800 */
[----:B------:R-:W-:Y:S02]  /*11ba0*/  UMOV UR8, 0x400 ;  /* 0x0000040000087882 */ /* 0x000fe40000000000 */
[----:B------:R-:W-:Y:S01]  /*11bb0*/  UIADD3 UR8, UPT, UPT, UR8, 0x440, URZ ;  /* 0x0000044008087890 */ /* 0x000fe2000fffe0ff */
[----:B------:R-:W-:-:S03]  /*11bc0*/  IADD3 R19, PT, PT, R19, -UR5, RZ ;  /* 0x8000000513137c10 */ /* 0x000fc6000fffe0ff */
[----:B0-----:R-:W-:-:S06]  /*11bd0*/  ULEA UR8, UR9, UR8, 0x18 ;  /* 0x0000000809087291 */ /* 0x001fcc000f8ec0ff */
[----:B------:R-:W-:-:S06]  /*11be0*/  LEA R19, R19, UR8, 0x2 ;  /* 0x0000000813137c11 */ /* 0x000fcc000f8e10ff */
[----:B------:R-:W0:Y:S01]  /*11bf0*/  LDS R19, [R19] ;  /* 0x0000000013137984 */ /* 0x000e220000000800 */
[----:B---3--:R-:W-:-:S04]  /*11c00*/  IMAD R15, R32, R20, R15 ;  /* 0x00000014200f7224 */ /* 0x008fc800078e020f */
[----:B------:R-:W-:-:S04]  /*11c10*/  IMAD R15, R15, 0xc0, RZ ;  /* 0x000000c00f0f7824 */ /* 0x000fc800078e02ff */
[----:B------:R-:W-:-:S05]  /*11c20*/  IMAD.WIDE R2, R15, 0x4, R2 ;  /* 0x000000040f027825 */ /* 0x000fca00078e0202 */
[----:B-1----:R-:W0:Y:S02]  /*11c30*/  LDG.E.128 R24, desc[UR36][R2.64] ;  /* 0x0000002402187981 */ /* 0x002e24000c1e1d00 */
[-C--:B0-----:R-:W-:Y:S01]  /*11c40*/  FFMA.FTZ R8, R24, R19.reuse, R8 ;  /* 0x0000001318087223 */ /* 0x081fe20000010008 */
[-C--:B------:R-:W-:Y:S01]  /*11c50*/  FFMA.FTZ R9, R25, R19.reuse, R9 ;  /* 0x0000001319097223 */ /* 0x080fe20000010009 */
[-C--:B------:R-:W-:Y:S01]  /*11c60*/  FFMA.FTZ R10, R26, R19.reuse, R10 ;  /* 0x000000131a0a7223 */ /* 0x080fe2000001000a */
[----:B------:R-:W-:-:S07]  /*11c70*/  FFMA.FTZ R11, R27, R19, R11 ;  /* 0x000000131b0b7223 */ /* 0x000fce000001000b */
.L_x_4685:
[----:B------:R-:W-:Y:S05]  /*11c80*/  BSYNC.RECONVERGENT B3 ;  /* 0x0000000000037941 */ /* 0x000fea0003800200 */
.L_x_4684:
[----:B------:R-:W-:-:S13]  /*11c90*/  ISETP.NE.AND P0, PT, R14, UR7, PT ;  /* 0x000000070e007c0c */ /* 0x000fda000bf05270 */
[----:B------:R-:W-:Y:S05]  /*11ca0*/  @P0 BRA `(.L_x_4676) ;  /* 0x0000000000e80947 */ /* 0x000fea0003800000 */
[----:B------:R-:W0:Y:S01]  /*11cb0*/  LDC R2, c[0x0][0x478] ;  /* 0x00011e00ff027b82 */ /* 0x000e220000000800 */
[----:B--2---:R-:W-:Y:S01]  /*11cc0*/  VIADD R31, R13, UR43 ;  /* 0x0000002b0d1f7c36 */ /* 0x004fe20008000000 */
[----:B------:R-:W2:Y:S01]  /*11cd0*/  LDCU.64 UR8, c[0x0][0x460] ;  /* 0x00008c00ff0877ac */ /* 0x000ea20008000a00 */
[----:B------:R-:W3:Y:S01]  /*11ce0*/  LDCU.64 UR16, c[0x0][0x3c0] ;  /* 0x00007800ff1077ac */ /* 0x000ee20008000a00 */
[----:B0-----:R-:W-:-:S13]  /*11cf0*/  ISETP.NE.AND P1, PT, R2, 0x2, PT ;  /* 0x000000020200780c */ /* 0x001fda0003f25270 */
[----:B------:R-:W0:Y:S08]  /*11d00*/  @!P1 LDC.64 R2, c[0x0][0x3a8] ;  /* 0x0000ea00ff029b82 */ /* 0x000e300000000a00 */
[----:B-1----:R-:W1:Y:S08]  /*11d10*/  @!P1 LDC.64 R24, c[0x0][0x468] ;  /* 0x00011a00ff189b82 */ /* 0x002e700000000a00 */
[----:B------:R-:W4:Y:S01]  /*11d20*/  @P1 LDC.64 R20, c[0x0][0x3a8] ;  /* 0x0000ea00ff141b82 */ /* 0x000f220000000a00 */
[----:B0-----:R-:W-:-:S04]  /*11d30*/  @!P1 IADD3 R2, P0, PT, R31, R2, RZ ;  /* 0x000000021f029210 */ /* 0x001fc80007f1e0ff */
[----:B------:R-:W-:Y:S01]  /*11d40*/  @!P1 LEA.HI.X.SX32 R3, R31, R3, 0x1, P0 ;  /* 0x000000031f039211 */ /* 0x000fe200000f0eff */
[----:B-1----:R-:W3:Y:S04]  /*11d50*/  @!P1 LDG.E R24, desc[UR36][R24.64+0x8] ;  /* 0x0000082418189981 */ /* 0x002ee8000c1e1900 */
[----:B------:R-:W3:Y:S01]  /*11d60*/  @!P1 LDG.E R15, desc[UR36][R2.64] ;  /* 0x00000024020f9981 */ /* 0x000ee2000c1e1900 */
[----:B--2---:R-:W-:-:S04]  /*11d70*/  ISETP.NE.U32.AND P0, PT, RZ, UR8, PT ;  /* 0x00000008ff007c0c */ /* 0x004fc8000bf05070 */
[----:B------:R-:W-:-:S13]  /*11d80*/  ISETP.NE.AND.EX P0, PT, RZ, UR9, PT, P0 ;  /* 0x00000009ff007c0c */ /* 0x000fda000bf05300 */
[----:B------:R-:W0:Y:S08]  /*11d90*/  @P0 LDC R33, c[0x0][0x3f8] ;  /* 0x0000fe00ff210b82 */ /* 0x000e300000000800 */
[----:B------:R-:W1:Y:S01]  /*11da0*/  @P0 LDC.64 R22, c[0x0][0x458] ;  /* 0x00011600ff160b82 */ /* 0x000e620000000a00 */
[----:B----4-:R-:W-:-:S04]  /*11db0*/  @P1 IMAD.WIDE R2, R31, 0x4, R20 ;  /* 0x000000041f021825 */ /* 0x010fc800078e0214 */
[----:B0-----:R-:W-:-:S04]  /*11dc0*/  @P0 IMAD R12, R33, UR38, R12 ;  /* 0x00000026210c0c24 */ /* 0x001fc8000f8e020c */
[----:B------:R-:W-:-:S04]  /*11dd0*/  @P0 IMAD R21, R12, 0xc0, R13 ;  /* 0x000000c00c150824 */ /* 0x000fc800078e020d */
[----:B-1----:R-:W-:-:S06]  /*11de0*/  @P0 IMAD.WIDE R20, R21, 0x4, R22 ;  /* 0x0000000415140825 */ /* 0x002fcc00078e0216 */
[----:B------:R-:W2:Y:S01]  /*11df0*/  @P0 LDG.E.128 R20, desc[UR36][R20.64] ;  /* 0x0000002414140981 */ /* 0x000ea2000c1e1d00 */
[----:B---3--:R-:W0:Y:S08]  /*11e00*/  @!P1 I2F.S8 R17, R15 ;  /* 0x0000000f00119306 */ /* 0x008e300000001400 */
[----:B------:R-:W1:Y:S08]  /*11e10*/  @!P1 I2F.S8 R19, R15.B1 ;  /* 0x1000000f00139306 */ /* 0x000e700000001400 */
[----:B------:R-:W3:Y:S08]  /*11e20*/  @!P1 I2F.S8 R27, R15.B2 ;  /* 0x2000000f001b9306 */ /* 0x000ef00000001400 */
[----:B------:R-:W4:Y:S01]  /*11e30*/  @!P1 I2F.S8 R29, R15.B3 ;  /* 0x3000000f001d9306 */ /* 0x000f220000001400 */
[C---:B0-----:R-:W-:Y:S01]  /*11e40*/  @!P1 FMUL.FTZ R32, R24.reuse, R17 ;  /* 0x0000001118209220 */ /* 0x041fe20000410000 */
[C---:B-1----:R-:W-:Y:S01]  /*11e50*/  @!P1 FMUL.FTZ R33, R24.reuse, R19 ;  /* 0x0000001318219220 */ /* 0x042fe20000410000 */
[C---:B---3--:R-:W-:Y:S01]  /*11e60*/  @!P1 FMUL.FTZ R34, R24.reuse, R27 ;  /* 0x0000001b18229220 */ /* 0x048fe20000410000 */
[----:B----4-:R-:W-:-:S06]  /*11e70*/  @!P1 FMUL.FTZ R35, R24, R29 ;  /* 0x0000001d18239220 */ /* 0x010fcc0000410000 */
[----:B------:R0:W3:Y:S01]  /*11e80*/  @P1 LDG.E.128 R32, desc[UR36][R2.64] ;  /* 0x0000002402201981 */ /* 0x0000e2000c1e1d00 */
[----:B------:R-:W1:Y:S01]  /*11e90*/  S2UR UR9, SR_CgaCtaId ;  /* 0x00000000000979c3 */ /* 0x000e620000008800 */
[----:B------:R-:W-:Y:S02]  /*11ea0*/  UMOV UR8, 0x400 ;  /* 0x0000040000087882 */ /* 0x000fe40000000000 */
[----:B------:R-:W-:Y:S02]  /*11eb0*/  UIADD3 UR14, UPT, UPT, UR8, 0x440, URZ ;  /* 0x00000440080e7890 */ /* 0x000fe4000fffe0ff */
[----:B------:R-:W-:Y:S01]  /*11ec0*/  UIADD3 UR8, UPT, UPT, -UR5, UR45, URZ ;  /* 0x0000002d05087290 */ /* 0x000fe2000fffe1ff */
[----:B------:R-:W-:Y:S01]  /*11ed0*/  IMAD R18, R16, R18, R13 ;  /* 0x0000001210127224 */ /* 0x000fe200078e020d */
[----:B-1----:R-:W-:-:S04]  /*11ee0*/  ULEA UR9, UR9, UR14, 0x18 ;  /* 0x0000000e09097291 */ /* 0x002fc8000f8ec0ff */
[----:B------:R-:W-:Y:S01]  /*11ef0*/  ULEA UR8, UR8, UR9, 0x2 ;  /* 0x0000000908087291 */ /* 0x000fe2000f8e10ff */
[----:B0-----:R-:W-:-:S08]  /*11f00*/  SHF.R.S32.HI R2, RZ, 0x1f, R18 ;  /* 0x0000001fff027819 */ /* 0x001fd00000011412 */
[----:B------:R-:W0:Y:S01]  /*11f10*/  LDS R15, [UR8] ;  /* 0x00000008ff0f7984 */ /* 0x000e220008000800 */
[----:B------:R-:W-:-:S06]  /*11f20*/  UIMAD UR8, UR41, 0xc0, URZ ;  /* 0x000000c0290878a4 */ /* 0x000fcc000f8e02ff */
[----:B------:R-:W-:Y:S02]  /*11f30*/  IADD3 R18, P1, PT, R18, UR8, RZ ;  /* 0x0000000812127c10 */ /* 0x000fe4000ff3e0ff */
[----:B------:R-:W-:-:S04]  /*11f40*/  MOV R3, UR8 ;  /* 0x0000000800037c02 */ /* 0x000fc80008000f00 */
[----:B------:R-:W-:Y:S02]  /*11f50*/  LEA.HI.X.SX32 R3, R3, R2, 0x1, P1 ;  /* 0x0000000203037211 */ /* 0x000fe400008f0eff */
[----:B------:R-:W-:-:S04]  /*11f60*/  LEA R2, P1, R18, UR16, 0x2 ;  /* 0x0000001012027c11 */ /* 0x000fc8000f8210ff */
[----:B------:R-:W-:Y:S01]  /*11f70*/  LEA.HI.X R3, R18, UR17, R3, 0x2, P1 ;  /* 0x0000001112037c11 */ /* 0x000fe200088f1403 */
[----:B---3-5:R-:W-:Y:S01]  /*11f80*/  FADD.FTZ R4, R32, R4 ;  /* 0x0000000420047221 */ /* 0x028fe20000010000 */
[----:B------:R-:W-:Y:S01]  /*11f90*/  FADD.FTZ R5, R33, R5 ;  /* 0x0000000521057221 */ /* 0x000fe20000010000 */
[----:B------:R-:W-:Y:S01]  /*11fa0*/  FADD.FTZ R6, R34, R6 ;  /* 0x0000000622067221 */ /* 0x000fe20000010000 */
[----:B------:R-:W-:Y:S01]  /*11fb0*/  FADD.FTZ R7, R35, R7 ;  /* 0x0000000723077221 */ /* 0x000fe20000010000 */
[----:B--2---:R-:W-:Y:S01]  /*11fc0*/  @P0 FMUL.FTZ R4, R4, R20 ;  /* 0x0000001404040220 */ /* 0x004fe20000410000 */
[----:B------:R-:W-:Y:S01]  /*11fd0*/  @P0 FMUL.FTZ R5, R5, R21 ;  /* 0x0000001505050220 */ /* 0x000fe20000410000 */
[----:B------:R-:W-:Y:S01]  /*11fe0*/  @P0 FMUL.FTZ R6, R6, R22 ;  /* 0x0000001606060220 */ /* 0x000fe20000410000 */
[----:B------:R-:W-:-:S05]  /*11ff0*/  @P0 FMUL.FTZ R7, R7, R23 ;  /* 0x0000001707070220 */ /* 0x000fca0000410000 */
[----:B------:R3:W-:Y:S01]  /*12000*/  STG.E.128 desc[UR36][R2.64], R4 ;  /* 0x0000000402007986 */ /* 0x0007e2000c101d24 */
[C---:B0-----:R-:W-:Y:S01]  /*12010*/  FFMA.FTZ R8, R15.reuse, R4, R8 ;  /* 0x000000040f087223 */ /* 0x041fe20000010008 */
[C---:B------:R-:W-:Y:S01]  /*12020*/  FFMA.FTZ R9, R15.reuse, R5, R9 ;  /* 0x000000050f097223 */ /* 0x040fe20000010009 */
[C---:B------:R-:W-:Y:S01]  /*12030*/  FFMA.FTZ R10, R15.reuse, R6, R10 ;  /* 0x000000060f0a7223 */ /* 0x040fe2000001000a */
[----:B------:R-:W-:-:S07]  /*12040*/  FFMA.FTZ R11, R15, R7, R11 ;  /* 0x000000070f0b7223 */ /* 0x000fce000001000b */
.L_x_4676:
[----:B------:R-:W-:Y:S05]  /*12050*/  BSYNC.RECONVERGENT B0 ;  /* 0x0000000000007941 */ /* 0x000fea0003800200 */
.L_x_4675:
[----:B------:R-:W-:Y:S01]  /*12060*/  BAR.SYNC.DEFER_BLOCKING 0x0 ;  /* 0x0000000000007b1d */ /* 0x000fe20000010000 */
[----:B------:R-:W-:-:S04]  /*12070*/  ISETP.GT.U32.AND P1, PT, R13, 0xbf, PT ;  /* 0x000000bf0d00780c */ /* 0x000fc80003f24070 */
[----:B------:R-:W-:-:S09]  /*12080*/  ISETP.GT.U32.OR P0, PT, R0, 0x3f, P1 ;  /* 0x0000003f0000780c */ /* 0x000fd20000f04470 */
[----:B------:R-:W-:Y:S05]  /*12090*/  @P1 BRA `(.L_x_4704) ;  /* 0x0000000000741947 */ /* 0x000fea0003800000 */
[----:B------:R-:W0:Y:S01]  /*120a0*/  S2UR UR5, SR_CgaCtaId ;  /* 0x00000000000579c3 */ /* 0x000e220000008800 */
[----:B------:R-:W-:Y:S01]  /*120b0*/  UMOV UR4, 0x400 ;  /* 0x0000040000047882 */ /* 0x000fe20000000000 */
[----:B---3--:R-:W-:Y:S01]  /*120c0*/  LOP3.LUT R2, R0, 0x380, RZ, 0xc0, !PT ;  /* 0x0000038000027812 */ /* 0x008fe200078ec0ff */
[----:B------:R-:W-:Y:S01]  /*120d0*/  UIADD3 UR4, UPT, UPT, UR4, 0x440, URZ ;  /* 0x0000044004047890 */ /* 0x000fe2000fffe0ff */
[----:B------:R-:W-:Y:S01]  /*120e0*/  IMAD R14, R14, 0xc0, R13 ;  /* 0x000000c00e0e7824 */ /* 0x000fe200078e020d */
[----:B------:R-:W-:Y:S02]  /*120f0*/  ISETP.GT.U32.AND P2, PT, R0, 0x7f, PT ;  /* 0x0000007f0000780c */ /* 0x000fe40003f44070 */
[----:B------:R-:W-:Y:S02]  /*12100*/  ISETP.NE.AND P1, PT, R2, 0x80, PT ;  /* 0x000000800200780c */ /* 0x000fe40003f25270 */
[C---:B------:R-:W-:Y:S02]  /*12110*/  LOP3.LUT R2, R0.reuse, 0x3c0, RZ, 0xc0, !PT ;  /* 0x000003c000027812 */ /* 0x040fe400078ec0ff */
[----:B------:R-:W-:Y:S01]  /*12120*/  ISETP.GT.U32.AND P3, PT, R0, 0x3f, PT ;  /* 0x0000003f0000780c */ /* 0x000fe20003f64070 */
[----:B0-----:R-:W-:-:S06]  /*12130*/  ULEA UR4, UR5, UR4, 0x18 ;  /* 0x0000000405047291 */ /* 0x001fcc000f8ec0ff */
[----:B------:R-:W-:Y:S01]  /*12140*/  LEA R14, R14, UR4, 0x2 ;  /* 0x000000040e0e7c11 */ /* 0x000fe2000f8e10ff */
[----:B------:R-:W-:Y:S05]  /*12150*/  WARPSYNC.ALL ;  /* 0x0000000000007948 */ /* 0x000fea0003800000 */
[----:B------:R-:W-:Y:S01]  /*12160*/  @!P1 STS.128 [R14+-0x600], R8 ;  /* 0xfffa00080e009388 */ /* 0x000fe20000000c00 */
[----:B------:R-:W-:Y:S01]  /*12170*/  BAR.SYNC.DEFER_BLOCKING 0x0 ;  /* 0x0000000000007b1d */ /* 0x000fe20000010000 */
[----:B------:R-:W-:-:S05]  /*12180*/  ISETP.NE.AND P1, PT, R2, 0x40, PT ;  /* 0x000000400200780c */ /* 0x000fca0003f25270 */
[----:B-----5:R-:W0:Y:S02]  /*12190*/  @!P2 LDS.128 R4, [R14] ;  /* 0x000000000e04a984 */ /* 0x020e240000000c00 */
[----:B0-----:R-:W-:Y:S01]  /*121a0*/  @!P2 FADD.FTZ R8, R8, R4 ;  /* 0x000000040808a221 */ /* 0x001fe20000010000 */
[----:B------:R-:W-:Y:S01]  /*121b0*/  @!P2 FADD.FTZ R9, R9, R5 ;  /* 0x000000050909a221 */ /* 0x000fe20000010000 */
[----:B------:R-:W-:Y:S01]  /*121c0*/  @!P2 FADD.FTZ R10, R10, R6 ;  /* 0x000000060a0aa221 */ /* 0x000fe20000010000 */
[----:B------:R-:W-:Y:S01]  /*121d0*/  @!P2 FADD.FTZ R11, R11, R7 ;  /* 0x000000070b0ba221 */ /* 0x000fe20000010000 */
[----:B------:R-:W-:Y:S06]  /*121e0*/  BAR.SYNC.DEFER_BLOCKING 0x0 ;  /* 0x0000000000007b1d */ /* 0x000fec0000010000 */
[----:B------:R-:W-:Y:S02]  /*121f0*/  @!P1 STS.128 [R14+-0x300], R8 ;  /* 0xfffd00080e009388 */ /* 0x000fe40000000c00 */
[----:B------:R-:W-:Y:S06]  /*12200*/  BAR.SYNC.DEFER_BLOCKING 0x0 ;  /* 0x0000000000007b1d */ /* 0x000fec0000010000 */
[----:B------:R-:W0:Y:S02]  /*12210*/  @!P3 LDS.128 R4, [R14] ;  /* 0x000000000e04b984 */ /* 0x000e240000000c00 */
[----:B0-----:R-:W-:Y:S01]  /*12220*/  @!P3 FADD.FTZ R8, R8, R4 ;  /* 0x000000040808b221 */ /* 0x001fe20000010000 */
[----:B------:R-:W-:Y:S01]  /*12230*/  @!P3 FADD.FTZ R9, R9, R5 ;  /* 0x000000050909b221 */ /* 0x000fe20000010000 */
[----:B------:R-:W-:Y:S01]  /*12240*/  @!P3 FADD.FTZ R10, R10, R6 ;  /* 0x000000060a0ab221 */ /* 0x000fe20000010000 */
[----:B------:R-:W-:Y:S01]  /*12250*/  @!P3 FADD.FTZ R11, R11, R7 ;  /* 0x000000070b0bb221 */ /* 0x000fe20000010000 */
[----:B------:R-:W-:Y:S06]  /*12260*/  BAR.SYNC.DEFER_BLOCKING 0x0 ;  /* 0x0000000000007b1d */ /* 0x000fec0000010000 */
.L_x_4704:
[----:B------:R-:W-:Y:S05]  /*12270*/  @P0 EXIT ;  /* 0x000000000000094d */ /* 0x000fea0003800000 */
[----:B------:R-:W0:Y:S02]  /*12280*/  LDCU UR4, c[0x0][0x478] ;  /* 0x00008f00ff0477ac */ /* 0x000e240008000800 */
[----:B0-----:R-:W-:-:S09]  /*12290*/  UISETP.NE.AND UP0, UPT, UR4, 0x2, UPT ;  /* 0x000000020400788c */ /* 0x001fd2000bf05270 */
[----:B------:R-:W-:Y:S05]  /*122a0*/  BRA.U UP0, `(.L_x_4705) ;  /* 0x00000001007c7547 */ /* 0x000fea000b800000 */
[----:B---3--:R-:W0:Y:S01]  /*122b0*/  LDC.64 R2, c[0x0][0x470] ;  /* 0x00011c00ff027b82 */ /* 0x008e220000000a00 */
[----:B------:R-:W3:Y:S01]  /*122c0*/  LDCU.64 UR4, c[0x0][0x380] ;  /* 0x00007000ff0477ac */ /* 0x000ee20008000a00 */
[----:B0-----:R-:W4:Y:S01]  /*122d0*/  LDG.E R2, desc[UR36][R2.64] ;  /* 0x0000002402027981 */ /* 0x001f22000c1e1900 */
[----:B------:R-:W-:Y:S01]  /*122e0*/  IADD3 R13, PT, PT, R16, R13, RZ ;  /* 0x0000000d100d7210 */ /* 0x000fe20007ffe0ff */
        /* <DEDUP_REMOVED lines=17> */
[----:B----45:R-:W-:-:S04]  /*12400*/  PRMT R4, R8, 0x8880, RZ ;  /* 0x0000888008047816 */ /* 0x030fc800000000ff */
[----:B------:R-:W-:Y:S02]  /*12410*/  PRMT R0, R4, 0x7710, RZ ;  /* 0x0000771004007816 */ /* 0x000fe400000000ff */
[----:B------:R-:W-:Y:S02]  /*12420*/  LOP3.LUT R4, R2, 0xff, RZ, 0xc0, !PT ;  /* 0x000000ff02047812 */ /* 0x000fe400078ec0ff */
[----:B------:R-:W-:Y:S02]  /*12430*/  LOP3.LUT R5, R0, 0xff, RZ, 0xc0, !PT ;  /* 0x000000ff00057812 */ /* 0x000fe400078ec0ff */
[----:B------:R-:W-:Y:S02]  /*12440*/  LEA R4, R4, R3, 0x8 ;  /* 0x0000000304047211 */ /* 0x000fe400078e40ff */
[----:B---3--:R-:W-:-:S03]  /*12450*/  IADD3 R2, P0, PT, R13, UR4, RZ ;  /* 0x000000040d027c10 */ /* 0x008fc6000ff1e0ff */
[----:B------:R-:W-:Y:S01]  /*12460*/  IMAD.IADD R5, R4, 0x1, R5 ;  /* 0x0000000104057824 */ /* 0x000fe200078e0205 */
[----:B------:R-:W-:-:S05]  /*12470*/  LEA.HI.X.SX32 R3, R13, UR5, 0x1, P0 ;  /* 0x000000050d037c11 */ /* 0x000fca00080f0eff */
[----:B------:R-:W-:Y:S01]  /*12480*/  STG.E desc[UR36][R2.64], R5 ;  /* 0x0000000502007986 */ /* 0x000fe2000c101924 */
[----:B------:R-:W-:Y:S05]  /*12490*/  EXIT ;  /* 0x000000000000794d */ /* 0x000fea0003800000 */
.L_x_4705:
[----:B---3--:R-:W0:Y:S01]  /*124a0*/  LDC.64 R2, c[0x0][0x380] ;  /* 0x0000e000ff027b82 */ /* 0x008e220000000a00 */
[----:B------:R-:W-:-:S05]  /*124b0*/  IADD3 R13, PT, PT, R16, R13, RZ ;  /* 0x0000000d100d7210 */ /* 0x000fca0007ffe0ff */
[----:B0-----:R-:W-:-:S05]  /*124c0*/  IMAD.WIDE R2, R13, 0x4, R2 ;  /* 0x000000040d027825 */ /* 0x001fca00078e0202 */
[----:B------:R-:W-:Y:S01]  /*124d0*/  STG.E.128 desc[UR36][R2.64], R8 ;  /* 0x0000000802007986 */ /* 0x000fe2000c101d24 */
[----:B------:R-:W-:Y:S05]  /*124e0*/  EXIT ;  /* 0x000000000000794d */ /* 0x000fea0003800000 */
.L_x_4706:
        /* <DEDUP_REMOVED lines=9> */
.L_x_5607:


//--------------------- .text._ZN4mmha33masked_multihead_attention_kernelIfLi192ELi256ELi2ELi64ELi128ELb0ELb1EEEv26Multihead_attention_paramsIT_XT5_EE --------------------------
	.section	.text._ZN4mmha33masked_multihead_attention_kernelIfLi192ELi256ELi2ELi64ELi128ELb0ELb1EEEv26Multihead_attention_paramsIT_XT5_EE,"ax",@progbits
	.align	128
        .global         _ZN4mmha33masked_multihead_attention_kernelIfLi192ELi256ELi2ELi64ELi128ELb0ELb1EEEv26Multihead_attention_paramsIT_XT5_EE
        .type           _ZN4mmha33masked_multihead_attention_kernelIfLi192ELi256ELi2ELi64ELi128ELb0ELb1EEEv26Multihead_attention_paramsIT_XT5_EE,@function
        .size           _ZN4mmha33masked_multihead_attention_kernelIfLi192ELi256ELi2ELi64ELi128ELb0ELb1EEEv26Multihead_attention_paramsIT_XT5_EE,(.L_x_5608 - _ZN4mmha33masked_multihead_attention_kernelIfLi192ELi256ELi2ELi64ELi128ELb0ELb1EEEv26Multihead_attention_paramsIT_XT5_EE)
        .other          _ZN4mmha33masked_multihead_attention_kernelIfLi192ELi256ELi2ELi64ELi128ELb0ELb1EEEv26Multihead_attention_paramsIT_XT5_EE,@"STO_CUDA_ENTRY STV_DEFAULT"
_ZN4mmha33masked_multihead_attention_kernelIfLi192ELi256ELi2ELi64ELi128ELb0ELb1EEEv26Multihead_attention_paramsIT_XT5_EE:
.text._ZN4mmha33masked_multihead_attention_kernelIfLi192ELi256ELi2ELi64ELi128ELb0ELb1EEEv26Multihead_attention_paramsIT_XT5_EE:
        /* <DEDUP_REMOVED lines=11> */
[----:B------:R-:W-:-:S05]  /*00b0*/  IMAD.U32 R3, RZ, RZ, UR5 ;  /* 0x00000005ff037e24 */ /* 0x000fca000f8e00ff */
[----:B0-----:R-:W2:Y:S02]  /*00c0*/  LDG.E.U8 R2, desc[UR36][R2.64] ;  /* 0x0000002402027981 */ /* 0x001ea4000c1e1100 */
[----:B--2---:R-:W-:-:S13]  /*00d0*/  ISETP.NE.AND P0, PT, R2, 0x1, PT ;  /* 0x000000010200780c */ /* 0x004fda0003f05270 */
[----:B------:R-:W-:Y:S05]  /*00e0*/  @!P0 EXIT ;  /* 0x000000000000894d */ /* 0x000fea0003800000 */
.L_x_4707:
        /* <DEDUP_REMOVED lines=17> */
[----:B------:R-:W-:Y:S02]  /*0200*/  IMAD.U32 R2, RZ, RZ, UR4 ;  /* 0x00000004ff027e24 */ /* 0x000fe4000f8e00ff */
[----:B------:R-:W-:-:S05]  /*0210*/  IMAD.U32 R3, RZ, RZ, UR5 ;  /* 0x00000005ff037e24 */ /* 0x000fca000f8e00ff */
[----:B0-----:R0:W3:Y:S01]  /*0220*/  @P1 LDG.E R7, desc[UR36][R2.64] ;  /* 0x0000002402071981 */ /* 0x0010e2000c1e1900 */
[----:B----4-:R-:W-:-:S06]  /*0230*/  IADD3 R4, PT, PT, R0, 0xffffffe, RZ ;  /* 0x0ffffffe00047810 */ /* 0x010fcc0007ffe0ff */
        /* <DEDUP_REMOVED lines=12> */
[----:B------:R-:W-:Y:S02]  /*0300*/  @!UP1 UIMAD UR44, UR45, 0xc0, URZ ;  /* 0x000000c02d2c98a4 */ /* 0x000fe4000f8e02ff */
[----:B------:R-:W-:Y:S01]  /*0310*/  @UP1 UIMAD UR44, UR43, 0xc0, UR7 ;  /* 0x000000c02b2c18a4 */ /* 0x000fe2000f8e0207 */
[----:B----4-:R-:W-:Y:S01]  /*0320*/  IMAD.SHL.U32 R10, R22, 0x4, RZ ;  /* 0x00000004160a7824 */ /* 0x010fe200078e00ff */
[----:B------:R-:W1:Y:S01]  /*0330*/  @!P4 LDC.64 R4, c[0x0][0x468] ;  /* 0x00011a00ff04cb82 */ /* 0x000e620000000a00 */
[----:B------:R-:W-:Y:S01]  /*0340*/  IABS R0, R6 ;  /* 0x0000000600007213 */ /* 0x000fe20000000000 */
[----:B------:R-:W2:Y:S02]  /*0350*/  LDCU.64 UR10, c[0x0][0x460] ;  /* 0x00008c00ff0a77ac */ /* 0x000ea40008000a00 */
[----:B------:R-:W-:-:S05]  /*0360*/  VIADD R13, R10, UR44 ;  /* 0x0000002c0a0d7c36 */ /* 0x000fca0008000000 */
        /* <DEDUP_REMOVED lines=10> */
[----:B------:R-:W-:Y:S01]  /*0410*/  UISETP.GT.U32.AND UP2, UPT, UR12, UR4, UPT ;  /* 0x000000040c00728c */ /* 0x000fe2000bf44070 */
[----:B-1----:R-:W-:-:S10]  /*0420*/  IMAD.U32 R0, RZ, RZ, UR8 ;  /* 0x00000008ff007e24 */ /* 0x002fd4000f8e00ff */
[----:B------:R-:W-:Y:S01]  /*0430*/  @!UP2 UIADD3 UR4, UPT, UPT, UR4, -UR12, URZ ;  /* 0x8000000c0404a290 */ /* 0x000fe2000fffe0ff */
[----:B------:R-:W-:-:S03]  /*0440*/  IABS R0, R0 ;  /* 0x0000000000007213 */ /* 0x000fc60000000000 */
[----:B------:R-:W-:Y:S01]  /*0450*/  UISETP.GE.U32.AND UP4, UPT, UR4, UR12, UPT ;  /* 0x0000000c0400728c */ /* 0x000fe2000bf86070 */
        /* <DEDUP_REMOVED lines=18> */
[----:B------:R-:W-:Y:S01]  /*0580*/  MOV R2, UR4 ;  /* 0x0000000400027c02 */ /* 0x000fe20008000f00 */
        /* <DEDUP_REMOVED lines=9> */
[----:B------:R-:W-:Y:S01]  /*0620*/  UIMAD UR42, UR42, UR9, URZ ;  /* 0x000000092a2a72a4 */ /* 0x000fe2000f8e02ff */
        /* <DEDUP_REMOVED lines=17> */
[----:B------:R-:W-:Y:S02]  /*0740*/  UISETP.NE.AND UP0, UPT, UR8, URZ, UPT ;  /* 0x000000ff0800728c */ /* 0x000fe4000bf05270 */
[----:B------:R-:W-:Y:S01]  /*0750*/  UIADD3 UR41, UPT, UPT, UR46, 0x1, -UR8 ;  /* 0x000000012e297890 */ /* 0x000fe2000fffe808 */
[----:B---3--:R-:W4:Y:S08]  /*0760*/  @!P4 I2F.S8 R0, R6 ;  /* 0x000000060000c306 */ /* 0x008f300000001400 */
[----:B------:R-:W0:Y:S01]  /*0770*/  @!P4 I2F.S8 R2, R6.B1 ;  /* 0x100000060002c306 */ /* 0x000e220000001400 */
[----:B------:R-:W-:-:S07]  /*0780*/  @!UP1 UIADD3 UR40, UPT, UPT, UR40, -UR12, URZ ;  /* 0x8000000c28289290 */ /* 0x000fce000fffe0ff */
[----:B------:R-:W1:Y:S08]  /*0790*/  @!P4 I2F.S8 R4, R6.B2 ;  /* 0x200000060004c306 */ /* 0x000e700000001400 */
[----:B------:R-:W2:Y:S01]  /*07a0*/  @!P4 I2F.S8 R12, R6.B3 ;  /* 0x30000006000cc306 */ /* 0x000ea20000001400 */
[----:B------:R-:W-:Y:S02]  /*07b0*/  UISETP.LT.AND UP1, UPT, URZ, UR41, UPT ;  /* 0x00000029ff00728c */ /* 0x000fe4000bf21270 */
[----:B------:R-:W-:-:S02]  /*07c0*/  @!UP2 UIADD3 UR40, UPT, UPT, -UR40, URZ, URZ ;  /* 0x000000ff2828a290 */ /* 0x000fc4000fffe1ff */
[----:B------:R-:W-:Y:S02]  /*07d0*/  USEL UR41, URZ, UR41, !UP1 ;  /* 0x00000029ff297287 */ /* 0x000fe4000c800000 */
[----:B------:R-:W-:Y:S01]  /*07e0*/  @!UP0 ULOP3.LUT UR40, URZ, UR8, URZ, 0x33, !UPT ;  /* 0x00000008ff288292 */ /* 0x000fe2000f8e33ff */
[C---:B----4-:R-:W-:Y:S01]  /*07f0*/  @!P4 FMUL.FTZ R24, R5.reuse, R0 ;  /* 0x000000000518c220 */ /* 0x050fe20000410000 */
[C---:B0-----:R-:W-:Y:S01]  /*0800*/  @!P4 FMUL.FTZ R25, R5.reuse, R2 ;  /* 0x000000020519c220 */ /* 0x041fe20000410000 */
[C---:B-1----:R-:W-:Y:S01]  /*0810*/  @!P4 FMUL.FTZ R26, R5.reuse, R4 ;  /* 0x00000004051ac220 */ /* 0x042fe20000410000 */
[----:B--2---:R-:W-:Y:S01]  /*0820*/  @!P4 FMUL.FTZ R27, R5, R12 ;  /* 0x0000000c051bc220 */ /* 0x004fe20000410000 */
[----:B------:R-:W-:Y:S07]  /*0830*/  @P0 BRA `(.L_x_4709) ;  /* 0x00000000004c0947 */ /* 0x000fee0003800000 */
        /* <DEDUP_REMOVED lines=19> */
.L_x_4709:
[----:B------:R-:W-:Y:S05]  /*0970*/  BSYNC.RECONVERGENT B0 ;  /* 0x0000000000007941 */ /* 0x000fea0003800200 */
.L_x_4708:
        /* <DEDUP_REMOVED lines=8> */
.L_x_4711:
[----:B------:R-:W-:Y:S05]  /*0a00*/  BSYNC.RECONVERGENT B0 ;  /* 0x0000000000007941 */ /* 0x000fea0003800200 */
.L_x_4710:
[----:B------:R-:W2:Y:S01]  /*0a10*/  LDCU.64 UR4, c[0x0][0x390] ;  /* 0x00007200ff0477ac */ /* 0x000ea20008000a00 */
[----:B------:R-:W3:Y:S01]  /*0a20*/  S2R R11, SR_CTAID.X ;  /* 0x00000000000b7919 */ /* 0x000ee20000002500 */
[----:B------:R-:W-:Y:S02]  /*0a30*/  ISETP.GT.U32.AND P2, PT, R22, 0x3f, PT ;  /* 0x0000003f1600780c */ /* 0x000fe40003f44070 */
[----:B------:R-:W-:Y:S01]  /*0a40*/  CS2R R14, SRZ ;  /* 0x00000000000e7805 */ /* 0x000fe2000001ff00 */
[----:B------:R-:W4:Y:S01]  /*0a50*/  LDCU.64 UR12, c[0x0][0x3a0] ;  /* 0x00007400ff0c77ac */ /* 0x000f220008000a00 */
[----:B------:R-:W-:Y:S02]  /*0a60*/  ISETP.EQ.U32.AND P4, PT, RZ, UR10, PT ;  /* 0x0000000aff007c0c */ /* 0x000fe4000bf82070 */
[----:B------:R-:W-:Y:S02]  /*0a70*/  CS2R R12, SRZ ;  /* 0x00000000000c7805 */ /* 0x000fe4000001ff00 */
[----:B-----5:R-:W-:Y:S01]  /*0a80*/  @P3 R2UR UR38, R8 ;  /* 0x00000000082632ca */ /* 0x020fe200000e0000 */
[----:B------:R-:W0:Y:S01]  /*0a90*/  LDCU.64 UR14, c[0x0][0x418] ;  /* 0x00008300ff0e77ac */ /* 0x000e220008000a00 */
[----:B------:R-:W-:-:S02]  /*0aa0*/  ISETP.EQ.OR.EX P2, PT, RZ, UR11, P2, P4 ;  /* 0x0000000bff007c0c */ /* 0x000fc40009742740 */
[----:B--2---:R-:W-:Y:S02]  /*0ab0*/  ISETP.NE.U32.AND P0, PT, RZ, UR4, PT ;  /* 0x00000004ff007c0c */ /* 0x004fe4000bf05070 */
[----:B----4-:R-:W-:-:S09]  /*0ac0*/  ISETP.NE.U32.AND P1, PT, RZ, UR12, PT ;  /* 0x0000000cff007c0c */ /* 0x010fd2000bf25070 */
[----:B------:R-:W2:Y:S01]  /*0ad0*/  @!P2 LDC.64 R6, c[0x0][0x450] ;  /* 0x00011400ff06ab82 */ /* 0x000ea20000000a00 */
[----:B------:R-:W-:Y:S01]  /*0ae0*/  ISETP.NE.AND.EX P0, PT, RZ, UR5, PT, P0 ;  /* 0x00000005ff007c0c */ /* 0x000fe2000bf05300 */
[----:B------:R-:W-:Y:S01]  /*0af0*/  VOTEU.ALL UP1, P2 ;  /* 0x0000000000ff7886 */ /* 0x000fe20001020000 */
[----:B------:R-:W-:Y:S01]  /*0b00*/  ISETP.NE.AND.EX P1, PT, RZ, UR13, PT, P1 ;  /* 0x0000000dff007c0c */ /* 0x000fe2000bf25310 */
[----:B0-----:R-:W-:Y:S01]  /*0b10*/  UISETP.NE.U32.AND UP0, UPT, UR14, URZ, UPT ;  /* 0x000000ff0e00728c */ /* 0x001fe2000bf05070 */
[C---:B------:R-:W-:Y:S02]  /*0b20*/  ISETP.GT.U32.OR P0, PT, R22.reuse, 0x2f, !P0 ;  /* 0x0000002f1600780c */ /* 0x040fe40004704470 */
[----:B------:R-:W-:Y:S01]  /*0b30*/  ISETP.GT.U32.OR P1, PT, R22, 0x2f, !P1 ;  /* 0x0000002f1600780c */ /* 0x000fe20004f24470 */
[----:B------:R-:W-:Y:S02]  /*0b40*/  UISETP.NE.AND.EX UP0, UPT, UR15, URZ, UPT, UP0 ;  /* 0x000000ff0f00728c */ /* 0x000fe4000bf05300 */
[----:B------:R-:W-:Y:S01]  /*0b50*/  @!UP1 UIMAD UR8, UR38, UR9, URZ ;  /* 0x00000009260892a4 */ /* 0x000fe2000f8e02ff */
[----:B---3--:R-:W-:-:S03]  /*0b60*/  IMAD R11, R11, 0xc0, R10 ;  /* 0x000000c00b0b7824 */ /* 0x008fc600078e020a */
[----:B------:R-:W-:-:S04]  /*0b70*/  PLOP3.LUT P3, PT, PT, PT, UP0, 0x80, 0x8 ;  /* 0x000000000008781c */ /* 0x000fc80003f6f008 */
[----:B-1----:R-:W0:Y:S01]  /*0b80*/  @!P0 LDC.64 R2, c[0x0][0x390] ;  /* 0x0000e400ff028b82 */ /* 0x002e220000000a00 */
[----:B------:R-:W1:Y:S07]  /*0b90*/  @UP0 LDCU.64 UR4, c[0x0][0x418] ;  /* 0x00008300ff0407ac */ /* 0x000e6e0008000a00 */
[----:B------:R-:W3:Y:S01]  /*0ba0*/  @!P1 LDC.64 R4, c[0x0][0x3a0] ;  /* 0x0000e800ff049b82 */ /* 0x000ee20000000a00 */
[----:B------:R-:W-:Y:S01]  /*0bb0*/  IMAD.U32 R0, RZ, RZ, UR8 ;  /* 0x00000008ff007e24 */ /* 0x000fe2000f8e00ff */
[----:B------:R-:W-:-:S02]  /*0bc0*/  CS2R R30, SRZ ;  /* 0x00000000001e7805 */ /* 0x000fc4000001ff00 */
[----:B------:R-:W-:Y:S01]  /*0bd0*/  CS2R R28, SRZ ;  /* 0x00000000001c7805 */ /* 0x000fe2000001ff00 */
[----:B-1----:R-:W-:Y:S01]  /*0be0*/  @UP0 UIMAD.WIDE.U32 UR6, UR6, 0x4, UR4 ;  /* 0x00000004060608a5 */ /* 0x002fe2000f8e0004 */
[----:B------:R-:W1:Y:S01]  /*0bf0*/  LDCU.U8 UR4, c[0x0][0x404] ;  /* 0x00008080ff0477ac */ /* 0x000e620008000000 */
[----:B0-----:R-:W-:-:S04]  /*0c00*/  @!P0 IMAD.WIDE.U32 R2, R11, 0x4, R2 ;  /* 0x000000040b028825 */ /* 0x001fc800078e0002 */
[----:B------:R-:W-:Y:S01]  /*0c10*/  MOV R8, UR6 ;  /* 0x0000000600087c02 */ /* 0x000fe20008000f00 */
[----:B------:R-:W-:Y:S01]  /*0c20*/  IMAD.U32 R9, RZ, RZ, UR7 ;  /* 0x00000007ff097e24 */ /* 0x000fe2000f8e00ff */
[----:B------:R2:W4:Y:S01]  /*0c30*/  @!P0 LDG.E.128 R12, desc[UR36][R2.64] ;  /* 0x00000024020c8981 */ /* 0x000522000c1e1d00 */
[----:B---3--:R-:W-:-:S03]  /*0c40*/  @!P1 IMAD.WIDE.U32 R4, R11, 0x4, R4 ;  /* 0x000000040b049825 */ /* 0x008fc600078e0004 */
[----:B------:R-:W3:Y:S01]  /*0c50*/  @P3 LDG.E R8, desc[UR36][R8.64] ;  /* 0x0000002408083981 */ /* 0x000ee2000c1e1900 */
[----:B------:R-:W-:-:S03]  /*0c60*/  @!P2 IMAD R11, R0, 0xc0, R11 ;  /* 0x000000c0000ba824 */ /* 0x000fc600078e020b */
[----:B------:R-:W3:Y:S01]  /*0c70*/  @!P1 LDG.E.128 R28, desc[UR36][R4.64] ;  /* 0x00000024041c9981 */ /* 0x000ee2000c1e1d00 */
[----:B--2---:R-:W-:Y:S02]  /*0c80*/  @!P2 IMAD.WIDE R2, R11, 0x4, R6 ;  /* 0x000000040b02a825 */ /* 0x004fe400078e0206 */
[----:B------:R-:W0:Y:S03]  /*0c90*/  LDC R7, c[0x0][0x400] ;  /* 0x00010000ff077b82 */ /* 0x000e260000000800 */
[----:B------:R-:W2:Y:S01]  /*0ca0*/  @!P2 LDG.E.128 R32, desc[UR36][R2.64] ;  /* 0x000000240220a981 */ /* 0x000ea2000c1e1d00 */
[----:B-1----:R-:W-:Y:S01]  /*0cb0*/  ISETP.NE.AND P0, PT, RZ, UR4, PT ;  /* 0x00000004ff007c0c */ /* 0x002fe2000bf05270 */
[----:B------:R-:W-:Y:S01]  /*0cc0*/  UMOV UR39, URZ ;  /* 0x000000ff00277c82 */ /* 0x000fe20008000000 */
[----:B------:R-:W-:Y:S01]  /*0cd0*/  USHF.R.S32.HI UR48, URZ, 0x1f, UR47 ;  /* 0x0000001fff307899 */ /* 0x000fe2000801142f */
[----:B------:R-:W-:Y:S01]  /*0ce0*/  BSSY.RECONVERGENT B6, `(.L_x_4712) ;  /* 0x00000d1000067945 */ /* 0x000fe20003800200 */
[----:B0-----:R-:W-:Y:S01]  /*0cf0*/  ISETP.LT.OR P0, PT, R7, 0x1, P0 ;  /* 0x000000010700780c */ /* 0x001fe20000701670 */
[----:B----4-:R-:W-:Y:S01]  /*0d00*/  FADD.FTZ R16, R12, R16 ;  /* 0x000000100c107221 */ /* 0x010fe20000010000 */
[----:B------:R-:W-:Y:S01]  /*0d10*/  FADD.FTZ R17, R13, R17 ;  /* 0x000000110d117221 */ /* 0x000fe20000010000 */
[----:B---3--:R-:W-:Y:S01]  /*0d20*/  @P3 R2UR UR39, R8 ;  /* 0x00000000082732ca */ /* 0x008fe200000e0000 */
[----:B------:R-:W-:Y:S01]  /*0d30*/  FADD.FTZ R24, R28, R24 ;  /* 0x000000181c187221 */ /* 0x000fe20000010000 */
[----:B------:R-:W-:Y:S01]  /*0d40*/  FADD.FTZ R25, R29, R25 ;  /* 0x000000191d197221 */ /* 0x000fe20000010000 */
[----:B------:R-:W-:Y:S01]  /*0d50*/  FADD.FTZ R26, R30, R26 ;  /* 0x0000001a1e1a7221 */ /* 0x000fe20000010000 */
[----:B------:R-:W-:Y:S01]  /*0d60*/  FADD.FTZ R27, R31, R27 ;  /* 0x0000001b1f1b7221 */ /* 0x000fe20000010000 */
[----:B------:R-:W-:Y:S01]  /*0d70*/  FADD.FTZ R18, R14, R18 ;  /* 0x000000120e127221 */ /* 0x000fe20000010000 */
[----:B------:R-:W-:Y:S01]  /*0d80*/  FADD.FTZ R19, R15, R19 ;  /* 0x000000130f137221 */ /* 0x000fe20000010000 */
[----:B--2---:R-:W-:Y:S01]  /*0d90*/  @!P2 FMUL.FTZ R24, R24, R32 ;  /* 0x000000201818a220 */ /* 0x004fe20000410000 */
[----:B------:R-:W-:Y:S01]  /*0da0*/  @!P2 FMUL.FTZ R25, R25, R33 ;  /* 0x000000211919a220 */ /* 0x000fe20000410000 */
[----:B------:R-:W-:Y:S01]  /*0db0*/  @!P2 FMUL.FTZ R26, R26, R34 ;  /* 0x000000221a1aa220 */ /* 0x000fe20000410000 */
[----:B------:R-:W-:Y:S01]  /*0dc0*/  @!P2 FMUL.FTZ R27, R27, R35 ;  /* 0x000000231b1ba220 */ /* 0x000fe20000410000 */
[----:B------:R-:W-:Y:S06]  /*0dd0*/  @P0 BRA `(.L_x_4713) ;  /* 0x0000000000ac0947 */ /* 0x000fec0003800000 */
[----:B------:R-:W-:-:S13]  /*0de0*/  ISETP.GE.AND P0, PT, R10, R7, PT ;  /* 0x000000070a00720c */ /* 0x000fda0003f06270 */
[----:B------:R-:W-:Y:S05]  /*0df0*/  @P0 BRA `(.L_x_4714) ;  /* 0x0000000800fc0947 */ /* 0x000fea0003800000 */
[----:B------:R-:W-:Y:S01]  /*0e00*/  I2FP.F32.U32 R0, R7 ;  /* 0x0000000700007245 */ /* 0x000fe20000201000 */
[----:B------:R-:W-:Y:S01]  /*0e10*/  VIADD R2, R10, 0x2 ;  /* 0x000000020a027836 */ /* 0x000fe20000000000 */
[----:B------:R-:W0:Y:S01]  /*0e20*/  LDCU UR4, c[0x0][0x40c] ;  /* 0x00008180ff0477ac */ /* 0x000e220008000800 */
[----:B------:R-:W-:Y:S01]  /*0e30*/  I2FP.F32.U32 R10, R10 ;  /* 0x0000000a000a7245 */ /* 0x000fe20000201000 */
[----:B------:R-:W1:Y:S02]  /*0e40*/  MUFU.RCP R3, R0 ;  /* 0x0000000000037308 */ /* 0x000e640000001000 */
[----:B------:R-:W-:Y:S01]  /*0e50*/  I2FP.F32.U32 R2, R2 ;  /* 0x0000000200027245 */ /* 0x000fe20000201000 */
[----:B0-----:R-:W-:-:S04]  /*0e60*/  UIADD3 UR4, UPT, UPT, -UR39, UR4, URZ ;  /* 0x0000000427047290 */ /* 0x001fc8000fffe1ff */
[-C--:B-1----:R-:W-:Y:S01]  /*0e70*/  FMUL.FTZ R2, R2, R3.reuse ;  /* 0x0000000302027220 */ /* 0x082fe20000410000 */
        /* <DEDUP_REMOVED lines=33> */
.L_x_4713:
        /* <DEDUP_REMOVED lines=10> */
[----:B0-----:R-:W-:Y:S01]  /*1130*/  IADD3 R2, PT, PT, R0, 0xffffffe, RZ ;  /* 0x0ffffffe00027810 */ /* 0x001fe20007ffe0ff */
[----:B------:R-:W-:-:S05]  /*1140*/  IMAD.MOV R0, RZ, RZ, -R8 ;  /* 0x000000ffff007224 */ /* 0x000fca00078e0a08 */
        /* <DEDUP_REMOVED lines=37> */
[----:B------:R-:W-:Y:S01]  /*13a0*/  IMAD.U32 R7, RZ, RZ, UR7 ;  /* 0x00000007ff077e24 */ /* 0x000fe2000f8e00ff */
[----:B----4-:R-:W-:Y:S01]  /*13b0*/  MOV R10, UR8 ;  /* 0x00000008000a7c02 */ /* 0x010fe20008000f00 */
[----:B-1----:R-:W-:-:S07]  /*13c0*/  IMAD.U32 R11, RZ, RZ, UR9 ;  /* 0x00000009ff0b7e24 */ /* 0x002fce000f8e00ff */
[----:B------:R-:W-:-:S07]  /*13d0*/  LEPC R20, `(.L_x_4715) ;  /* 0x000000001014794e */ /* 0x000fce0000000000 */
[----:B--2---:R-:W-:Y:S05]  /*13e0*/  CALL.ABS.NOINC R2 ;  /* 0x0000000002007343 */ /* 0x004fea0003c00000 */
.L_x_4715:
        /* <DEDUP_REMOVED lines=8> */
[--C-:B-1----:R-:W-:Y:S02]  /*1470*/  IMAD R2, R5, 0x4, R0.reuse ;  /* 0x0000000405027824 */ /* 0x102fe400078e0200 */
[C---:B------:R-:W-:Y:S02]  /*1480*/  @!P6 IMAD R4, R3.reuse, 0x4, R0 ;  /* 0x000000040304e824 */ /* 0x040fe400078e0200 */
[----:B------:R-:W-:-:S03]  /*1490*/  @!P6 IMAD R3, R3, 0x4, R2 ;  /* 0x000000040303e824 */ /* 0x000fc600078e0202 */
        /* <DEDUP_REMOVED lines=14> */
[----:B------:R-:W-:Y:S01]  /*1580*/  SHF.L.U32 R4, R4, 0x1, RZ ;  /* 0x0000000104047819 */ /* 0x000fe200000006ff */
[C---:B------:R-:W-:Y:S01]  /*1590*/  IMAD R20, R23.reuse, 0x4, R15 ;  /* 0x0000000417147824 */ /* 0x040fe200078e020f */
[----:B------:R0:W1:Y:S01]  /*15a0*/  LDS R16, [R15] ;  /* 0x000000000f107984 */ /* 0x0000620000000800 */
[----:B------:R-:W-:Y:S01]  /*15b0*/  IMAD R30, R23, 0x4, R21 ;  /* 0x00000004171e7824 */ /* 0x000fe200078e0215 */
[----:B------:R-:W-:Y:S02]  /*15c0*/  LOP3.LUT R6, R4, 0xfffffffc, RZ, 0xc0, !PT ;  /* 0xfffffffc04067812 */ /* 0x000fe400078ec0ff */
[----:B------:R0:W2:Y:S02]  /*15d0*/  LDS R18, [R15+0x4] ;  /* 0x000004000f127984 */ /* 0x0000a40000000800 */
[----:B------:R-:W-:-:S02]  /*15e0*/  ISETP.GE.AND P0, PT, R6, R5, PT ;  /* 0x000000050600720c */ /* 0x000fc40003f06270 */
        /* <DEDUP_REMOVED lines=24> */
[----:B------:R-:W-:Y:S01]  /*1770*/  MUFU.COS R9, R13 ;  /* 0x0000000d00097308 */ /* 0x000fe20000000000 */
[----:B------:R-:W-:-:S07]  /*1780*/  FMUL.RZ R8, R4, 0.15915493667125701904 ;  /* 0x3e22f98304087820 */ /* 0x000fce000040c000 */
[----:B------:R-:W0:Y:S08]  /*1790*/  MUFU.SIN R6, R13 ;  /* 0x0000000d00067308 */ /* 0x000e300000000400 */
[----:B------:R-:W1:Y:S08]  /*17a0*/  MUFU.SIN R5, R8 ;  /* 0x0000000800057308 */ /* 0x000e700000000400 */
[----:B------:R3:W5:Y:S01]  /*17b0*/  MUFU.COS R4, R8 ;  /* 0x0000000800047308 */ /* 0x0007620000000000 */
[-C--:B0-----:R-:W-:Y:S01]  /*17c0*/  FMUL.FTZ R7, R19, R6.reuse ;  /* 0x0000000613077220 */ /* 0x081fe20000410000 */
[-C--:B------:R-:W-:Y:S01]  /*17d0*/  FMUL.FTZ R11, R27, R6.reuse ;  /* 0x000000061b0b7220 */ /* 0x080fe20000410000 */
[-C--:B--2---:R-:W-:Y:S01]  /*17e0*/  FMUL.FTZ R12, R18, R6.reuse ;  /* 0x00000006120c7220 */ /* 0x084fe20000410000 */
[----:B----4-:R-:W-:Y:S01]  /*17f0*/  FMUL.FTZ R14, R26, R6 ;  /* 0x000000061a0e7220 */ /* 0x010fe20000410000 */
[-C--:B------:R-:W-:Y:S01]  /*1800*/  FFMA.FTZ R10, R18, R9.reuse, -R7 ;  /* 0x00000009120a7223 */ /* 0x080fe20000010807 */
[-C--:B------:R-:W-:Y:S01]  /*1810*/  FFMA.FTZ R26, R26, R9.reuse, -R11 ;  /* 0x000000091a1a7223 */ /* 0x080fe2000001080b */
[-C--:B------:R-:W-:Y:S01]  /*1820*/  FFMA.FTZ R19, R19, R9.reuse, R12 ;  /* 0x0000000913137223 */ /* 0x080fe2000001000c */
[----:B------:R-:W-:Y:S01]  /*1830*/  FFMA.FTZ R27, R27, R9, R14 ;  /* 0x000000091b1b7223 */ /* 0x000fe2000001000e */
[-C--:B-1----:R-:W-:Y:S01]  /*1840*/  FMUL.FTZ R3, R17, R5.reuse ;  /* 0x0000000511037220 */ /* 0x082fe20000410000 */
[-C--:B------:R-:W-:Y:S01]  /*1850*/  FMUL.FTZ R7, R25, R5.reuse ;  /* 0x0000000519077220 */ /* 0x080fe20000410000 */
[-C--:B------:R-:W-:Y:S01]  /*1860*/  FMUL.FTZ R6, R16, R5.reuse ;  /* 0x0000000510067220 */ /* 0x080fe20000410000 */
[----:B---3--:R-:W-:Y:S01]  /*1870*/  FMUL.FTZ R8, R24, R5 ;  /* 0x0000000518087220 */ /* 0x008fe20000410000 */
[----:B------:R-:W-:Y:S01]  /*1880*/  MOV R18, R10 ;  /* 0x0000000a00127202 */ /* 0x000fe20000000f00 */
[-C--:B-----5:R-:W-:Y:S01]  /*1890*/  FFMA.FTZ R3, R16, R4.reuse, -R3 ;  /* 0x0000000410037223 */ /* 0x0a0fe20000010803 */
[-C--:B------:R-:W-:Y:S01]  /*18a0*/  FFMA.FTZ R24, R24, R4.reuse, -R7 ;  /* 0x0000000418187223 */ /* 0x080fe20000010807 */
[-C--:B------:R-:W-:Y:S01]  /*18b0*/  FFMA.FTZ R17, R17, R4.reuse, R6 ;  /* 0x0000000411117223 */ /* 0x080fe20000010006 */
[----:B------:R-:W-:Y:S01]  /*18c0*/  FFMA.FTZ R25, R25, R4, R8 ;  /* 0x0000000419197223 */ /* 0x000fe20000010008 */
[----:B------:R-:W-:-:S07]  /*18d0*/  IMAD.MOV.U32 R16, RZ, RZ, R3 ;  /* 0x000000ffff107224 */ /* 0x000fce00078e0003 */
.L_x_4719:
[----:B------:R-:W-:Y:S05]  /*18e0*/  BSYNC.RECONVERGENT B1 ;  /* 0x0000000000017941 */ /* 0x000fea0003800200 */
.L_x_4718:
        /* <DEDUP_REMOVED lines=8> */
.L_x_4717:
[----:B------:R-:W-:Y:S05]  /*1970*/  BSYNC.RECONVERGENT B0 ;  /* 0x0000000000007941 */ /* 0x000fea0003800200 */
.L_x_4716:
[----:B------:R-:W-:Y:S01]  /*1980*/  BAR.SYNC.DEFER_BLOCKING 0x0 ;  /* 0x0000000000007b1d */ /* 0x000fe20000010000 */
[----:B------:R-:W-:-:S04]  /*1990*/  @!P6 IMAD R23, R23, R28, R29 ;  /* 0x0000001c1717e224 */ /* 0x000fc800078e021d */
[C---:B------:R-:W-:Y:S02]  /*19a0*/  @!P6 IMAD R0, R23.reuse, 0x4, R0 ;  /* 0x000000041700e824 */ /* 0x040fe400078e0200 */
[----:B------:R-:W-:-:S03]  /*19b0*/  @!P6 IMAD R2, R23, 0x4, R2 ;  /* 0x000000041702e824 */ /* 0x000fc600078e0202 */
[----:B---3--:R0:W1:Y:S04]  /*19c0*/  @!P6 LDS.128 R16, [R0] ;  /* 0x000000000010e984 */ /* 0x0080680000000c00 */
[----:B------:R0:W2:Y:S01]  /*19d0*/  @!P6 LDS.128 R24, [R2] ;  /* 0x000000000218e984 */ /* 0x0000a20000000c00 */
[----:B------:R-:W-:Y:S06]  /*19e0*/  BAR.SYNC.DEFER_BLOCKING 0x0 ;  /* 0x0000000000007b1d */ /* 0x000fec0000010000 */
.L_x_4714:
[----:B------:R-:W-:Y:S05]  /*19f0*/  BSYNC.RECONVERGENT B6 ;  /* 0x0000000000067941 */ /* 0x000fea0003800200 */
.L_x_4712:
[----:B------:R-:W-:Y:S01]  /*1a00*/  ISETP.GT.U32.AND P0, PT, R22, 0x3f, PT ;  /* 0x0000003f1600780c */ /* 0x000fe20003f04070 */
[----:B------:R-:W-:Y:S01]  /*1a10*/  BSSY.RECONVERGENT B0, `(.L_x_4720) ;  /* 0x0000016000007945 */ /* 0x000fe20003800200 */
[----:B0-----:R-:W-:-:S11]  /*1a20*/  IMAD.MOV.U32 R0, RZ, RZ, RZ ;  /* 0x000000ffff007224 */ /* 0x001fd600078e00ff */
[----:B------:R-:W-:Y:S05]  /*1a30*/  @P0 BRA `(.L_x_4721) ;  /* 0x00000000004c0947 */ /* 0x000fea0003800000 */
[----:B------:R-:W-:Y:S01]  /*1a40*/  ISETP.GT.U32.AND P0, PT, R22, 0x2f, PT ;  /* 0x0000002f1600780c */ /* 0x000fe20003f04070 */
[----:B------:R-:W0:Y:S01]  /*1a50*/  S2UR UR5, SR_CgaCtaId ;  /* 0x00000000000579c3 */ /* 0x000e220000008800 */
[----:B------:R-:W-:Y:S02]  /*1a60*/  UMOV UR4, 0x400 ;  /* 0x0000040000047882 */ /* 0x000fe40000000000 */
[----:B------:R-:W-:-:S09]  /*1a70*/  UIADD3 UR4, UPT, UPT, UR4, 0x20, URZ ;  /* 0x0000002004047890 */ /* 0x000fd2000fffe0ff */
[----:B------:R-:W3:Y:S08]  /*1a80*/  @!P0 LDC R5, c[0x0][0x3f4] ;  /* 0x0000fd00ff058b82 */ /* 0x000ef00000000800 */
[----:B------:R-:W4:Y:S01]  /*1a90*/  @!P0 LDC.64 R2, c[0x0][0x3b8] ;  /* 0x0000ee00ff028b82 */ /* 0x000f220000000a00 */
[----:B0-----:R-:W-:-:S06]  /*1aa0*/  ULEA UR4, UR5, UR4, 0x18 ;  /* 0x0000000405047291 */ /* 0x001fcc000f8ec0ff */
[----:B------:R-:W-:-:S05]  /*1ab0*/  LEA R4, R22, UR4, 0x4 ;  /* 0x0000000416047c11 */ /* 0x000fca000f8e20ff */
[----:B-1----:R0:W-:Y:S01]  /*1ac0*/  STS.128 [R4], R16 ;  /* 0x0000001004007388 */ /* 0x0021e20000000c00 */
[----:B---3--:R-:W-:Y:S02]  /*1ad0*/  @!P0 IMAD R0, R22, R5, UR40 ;  /* 0x0000002816008e24 */ /* 0x008fe4000f8e0205 */
[----:B------:R-:W-:-:S04]  /*1ae0*/  @!P0 IMAD R5, R5, UR45, RZ ;  /* 0x0000002d05058c24 */ /* 0x000fc8000f8e02ff */
[----:B------:R-:W-:Y:S02]  /*1af0*/  @!P0 IMAD R5, R5, 0x30, R0 ;  /* 0x0000003005058824 */ /* 0x000fe400078e0200 */
[----:B--2---:R-:W-:-:S03]  /*1b00*/  FMUL.FTZ R0, R24, R16 ;  /* 0x0000001018007220 */ /* 0x004fc60000410000 */
[----:B------:R-:W-:-:S05]  /*1b10*/  @!P0 SHF.L.U32 R5, R5, 0x2, RZ ;  /* 0x0000000205058819 */ /* 0x000fca00000006ff */
[----:B----4-:R-:W-:-:S04]  /*1b20*/  @!P0 IMAD.WIDE R2, R5, 0x4, R2 ;  /* 0x0000000405028825 */ /* 0x010fc800078e0202 */
[----:B------:R-:W-:Y:S01]  /*1b30*/  FFMA.FTZ R5, R25, R17, R0 ;  /* 0x0000001119057223 */ /* 0x000fe20000010000 */
[----:B------:R0:W-:Y:S03]  /*1b40*/  @!P0 STG.E.128 desc[UR36][R2.64], R24 ;  /* 0x0000001802008986 */ /* 0x0001e6000c101d24 */
[----:B------:R-:W-:-:S04]  /*1b50*/  FFMA.FTZ R0, R26, R18, R5 ;  /* 0x000000121a007223 */ /* 0x000fc80000010005 */
[----:B------:R-:W-:-:S07]  /*1b60*/  FFMA.FTZ R0, R27, R19, R0 ;  /* 0x000000131b007223 */ /* 0x000fce0000010000 */
.L_x_4721:
[----:B------:R-:W-:Y:S05]  /*1b70*/  BSYNC.RECONVERGENT B0 ;  /* 0x0000000000007941 */ /* 0x000fea0003800200 */
.L_x_4720:
[----:B0-----:R-:W0:Y:S01]  /*1b80*/  SHFL.BFLY PT, R3, R0, 0x10, 0x1f ;  /* 0x0e001f0000037f89 */ /* 0x001e2200000e0000 */
[----:B------:R-:W3:Y:S01]  /*1b90*/  S2UR UR12, SR_CgaCtaId ;  /* 0x00000000000c79c3 */ /* 0x000ee20000008800 */
[----:B------:R-:W-:Y:S01]  /*1ba0*/  UMOV UR11, 0x400 ;  /* 0x00000400000b7882 */ /* 0x000fe20000000000 */
[----:B------:R-:W-:Y:S01]  /*1bb0*/  UIADD3 UR10, UPT, UPT, -UR41, UR46, URZ ;  /* 0x0000002e290a7290 */ /* 0x000fe2000fffe1ff */
[----:B------:R-:W-:Y:S01]  /*1bc0*/  BSSY.RECONVERGENT B0, `(.L_x_4722) ;  /* 0x000002d000007945 */ /* 0x000fe20003800200 */
[----:B------:R-:W-:Y:S01]  /*1bd0*/  UIADD3 UR5, UPT, UPT, UR11, 0x420, URZ ;  /* 0x000004200b057890 */ /* 0x000fe2000fffe0ff */
[----:B------:R-:W-:Y:S02]  /*1be0*/  IMAD.MOV.U32 R252, RZ, RZ, -0x800001 ;  /* 0xff7ffffffffc7424 */ /* 0x000fe400078e00ff */
[----:B0-----:R-:W-:Y:S01]  /*1bf0*/  FADD.FTZ R3, R3, R0 ;  /* 0x0000000003037221 */ /* 0x001fe20000010000 */
[----:B------:R-:W-:Y:S01]  /*1c00*/  SHF.R.U32.HI R0, RZ, 0x3, R22 ;  /* 0x00000003ff007819 */ /* 0x000fe20000011616 */
[----:B---3--:R-:W-:-:S02]  /*1c10*/  ULEA UR4, UR12, UR11, 0x18 ;  /* 0x0000000b0c047291 */ /* 0x008fc4000f8ec0ff */
[----:B------:R-:W-:Y:S01]  /*1c20*/  ULEA UR5, UR12, UR5, 0x18 ;  /* 0x000000050c057291 */ /* 0x000fe2000f8ec0ff */
[----:B------:R-:W0:Y:S01]  /*1c30*/  SHFL.BFLY PT, R2, R3, 0x8, 0x1f ;  /* 0x0d001f0003027f89 */ /* 0x000e2200000e0000 */
[----:B------:R-:W-:Y:S02]  /*1c40*/  LOP3.LUT R0, R0, 0x7c, RZ, 0xc0, !PT ;  /* 0x0000007c00007812 */ /* 0x000fe400078ec0ff */
[----:B------:R-:W-:Y:S01]  /*1c50*/  ULEA UR13, UR10, UR5, 0x2 ;  /* 0x000000050a0d7291 */ /* 0x000fe2000f8e10ff */
[----:B0-----:R-:W-:-:S05]  /*1c60*/  FADD.FTZ R4, R3, R2 ;  /* 0x0000000203047221 */ /* 0x001fca0000010000 */
        /* <DEDUP_REMOVED lines=9> */
[----:B------:R-:W-:Y:S01]  /*1d00*/  @!P0 STS [R0+UR4+0x8], R7 ;  /* 0x0000080700008988 */ /* 0x000fe20008000804 */
[----:B------:R-:W-:Y:S01]  /*1d10*/  BAR.SYNC.DEFER_BLOCKING 0x0 ;  /* 0x0000000000007b1d */ /* 0x000fe20000010000 */
[----:B------:R-:W-:-:S05]  /*1d20*/  ISETP.NE.AND P0, PT, R22, RZ, PT ;  /* 0x000000ff1600720c */ /* 0x000fca0003f05270 */
[----:B------:R-:W0:Y:S04]  /*1d30*/  @!P1 LDS R7, [R2+0x8] ;  /* 0x0000080002079984 */ /* 0x000e280000000800 */
[----:B0-----:R-:W0:Y:S02]  /*1d40*/  SHFL.BFLY PT, R4, R7, 0x1, 0x1f ;  /* 0x0c201f0007047f89 */ /* 0x001e2400000e0000 */
[----:B0-----:R-:W-:-:S06]  /*1d50*/  FADD.FTZ R4, R4, R7 ;  /* 0x0000000704047221 */ /* 0x001fcc0000010000 */
[----:B------:R-:W0:Y:S01]  /*1d60*/  SHFL.IDX PT, R4, R4, RZ, 0x1f ;  /* 0x00001fff04047589 */ /* 0x000e2200000e0000 */
[----:B------:R-:W-:Y:S05]  /*1d70*/  @P0 BRA `(.L_x_4723) ;  /* 0x0000000000440947 */ /* 0x000fea0003800000 */
[----:B------:R-:W3:Y:S01]  /*1d80*/  LDCU.64 UR6, c[0x0][0x438] ;  /* 0x00008700ff0677ac */ /* 0x000ee20008000a00 */
[----:B------:R-:W0:Y:S01]  /*1d90*/  LDCU UR4, c[0x0][0x410] ;  /* 0x00008200ff0477ac */ /* 0x000e220008000800 */
[----:B---3--:R-:W-:-:S04]  /*1da0*/  UISETP.NE.U32.AND UP0, UPT, UR6, URZ, UPT ;  /* 0x000000ff0600728c */ /* 0x008fc8000bf05070 */
[----:B------:R-:W-:Y:S01]  /*1db0*/  UISETP.NE.AND.EX UP0, UPT, UR7, URZ, UPT, UP0 ;  /* 0x000000ff0700728c */ /* 0x000fe2000bf05300 */
[----:B0-----:R-:W-:-:S08]  /*1dc0*/  FMUL.FTZ R252, R4, UR4 ;  /* 0x0000000404fc7c20 */ /* 0x001fd00008410000 */
[----:B------:R-:W-:Y:S05]  /*1dd0*/  BRA.U !UP0, `(.L_x_4724) ;  /* 0x0000000108287547 */ /* 0x000fea000b800000 */
[----:B------:R-:W0:Y:S01]  /*1de0*/  LDCU UR9, c[0x0][0x440] ;  /* 0x00008800ff0977ac */ /* 0x000e220008000800 */
[----:B------:R-:W3:Y:S01]  /*1df0*/  LDCU.64 UR6, c[0x0][0x438] ;  /* 0x00008700ff0677ac */ /* 0x000ee20008000a00 */
[----:B------:R-:W-:-:S04]  /*1e00*/  UIADD3 UR4, UPT, UPT, -UR39, UR46, URZ ;  /* 0x0000002e27047290 */ /* 0x000fc8000fffe1ff */
[----:B0-----:R-:W-:-:S04]  /*1e10*/  UIMAD UR8, UR43, UR9, UR4 ;  /* 0x000000092b0872a4 */ /* 0x001fc8000f8e0204 */
[----:B------:R-:W-:-:S04]  /*1e20*/  UIMAD UR8, UR8, UR9, UR4 ;  /* 0x00000009080872a4 */ /* 0x000fc8000f8e0204 */
[----:B---3--:R-:W-:-:S06]  /*1e30*/  UIMAD.WIDE UR6, UR8, 0x4, UR6 ;  /* 0x00000004080678a5 */ /* 0x008fcc000f8e0206 */
[----:B------:R-:W-:Y:S02]  /*1e40*/  IMAD.U32 R3, RZ, RZ, UR7 ;  /* 0x00000007ff037e24 */ /* 0x000fe4000f8e00ff */
[----:B------:R-:W-:-:S05]  /*1e50*/  IMAD.U32 R2, RZ, RZ, UR6 ;  /* 0x00000006ff027e24 */ /* 0x000fca000f8e00ff */
[----:B------:R-:W3:Y:S02]  /*1e60*/  LDG.E R3, desc[UR36][R2.64] ;  /* 0x0000002402037981 */ /* 0x000ee4000c1e1900 */
[----:B---3--:R-:W-:-:S07]  /*1e70*/  FADD.FTZ R252, R252, R3 ;  /* 0x00000003fcfc7221 */ /* 0x008fce0000010000 */
.L_x_4724:
[----:B------:R3:W-:Y:S02]  /*1e80*/  STS [UR13], R252 ;  /* 0x000000fcff007988 */ /* 0x0007e4000800080d */
.L_x_4723:
[----:B------:R-:W-:Y:S05]  /*1e90*/  BSYNC.RECONVERGENT B0 ;  /* 0x0000000000007941 */ /* 0x000fea0003800200 */
.L_x_4722:
[----:B------:R-:W-:Y:S01]  /*1ea0*/  UIADD3 UR4, UPT, UPT, UR10, 0xf, URZ ;  /* 0x0000000f0a047890 */ /* 0x000fe2000fffe0ff */
[----:B------:R-:W-:Y:S01]  /*1eb0*/  SHF.R.U32.HI R248, RZ, 0x1, R22 ;  /* 0x00000001fff87819 */ /* 0x000fe20000011616 */
[----:B------:R-:W4:Y:S01]  /*1ec0*/  LDCU UR8, c[0x0][0x3f0] ;  /* 0x00007e00ff0877ac */ /* 0x000f220008000800 */
[----:B------:R-:W-:Y:S01]  /*1ed0*/  IMAD.SHL.U32 R22, R22, 0x8, RZ ;  /* 0x0000000816167824 */ /* 0x000fe200078e00ff */
[----:B------:R-:W-:Y:S01]  /*1ee0*/  BSSY B0, `(.L_x_4725) ;  /* 0x0000892000007945 */ /* 0x000fe20003800000 */
[----:B------:R-:W-:Y:S02]  /*1ef0*/  USHF.R.S32.HI UR6, URZ, 0x1f, UR4 ;  /* 0x0000001fff067899 */ /* 0x000fe40008011404 */
[----:B------:R-:W-:Y:S01]  /*1f00*/  UIADD3 UR11, UPT, UPT, UR11, 0x20, URZ ;  /* 0x000000200b0b7890 */ /* 0x000fe2000fffe0ff */
[----:B------:R-:W-:Y:S01]  /*1f10*/  LOP3.LUT R3, R22, 0x8, RZ, 0xc0, !PT ;  /* 0x0000000816037812 */ /* 0x000fe200078ec0ff */
[----:B------:R-:W-:Y:S01]  /*1f20*/  ULEA.HI UR6, UR6, UR4, URZ, 0x4 ;  /* 0x0000000406067291 */ /* 0x000fe2000f8f20ff */
[----:B------:R-:W0:Y:S03]  /*1f30*/  LDCU UR10, c[0x0][0x3f8] ;  /* 0x00007f00ff0a77ac */ /* 0x000e260008000800 */
[----:B------:R-:W-:Y:S01]  /*1f40*/  ULOP3.LUT UR7, UR6, 0xfffffff0, URZ, 0xc0, !UPT ;  /* 0xfffffff006077892 */ /* 0x000fe2000f8ec0ff */
[----:B------:R-:W0:Y:S05]  /*1f50*/  LDCU UR13, c[0x0][0x3f4] ;  /* 0x00007e80ff0d77ac */ /* 0x000e2a0008000800 */
[----:B------:R-:W-:Y:S01]  /*1f60*/  ISETP.GE.AND P0, PT, R248, UR7, PT ;  /* 0x00000007f8007c0c */ /* 0x000fe2000bf06270 */
[----:B----4-:R-:W-:Y:S01]  /*1f70*/  UIMAD UR4, UR42, UR8, UR43 ;  /* 0x000000082a0472a4 */ /* 0x010fe2000f8e022b */
[----:B------:R-:W4:Y:S01]  /*1f80*/  LDCU UR22, c[0x0][0x410] ;  /* 0x00008200ff1677ac */ /* 0x000f220008000800 */
[----:B------:R-:W0:Y:S01]  /*1f90*/  LDCU.64 UR14, c[0x0][0x3c8] ;  /* 0x00007900ff0e77ac */ /* 0x000e220008000a00 */
[----:B------:R-:W0:Y:S01]  /*1fa0*/  LDCU.64 UR16, c[0x0][0x3b8] ;  /* 0x00007700ff1077ac */ /* 0x000e220008000a00 */
[----:B------:R-:W0:Y:S01]  /*1fb0*/  LDCU.64 UR18, c[0x0][0x438] ;  /* 0x00008700ff1277ac */ /* 0x000e220008000a00 */
[----:B------:R-:W0:Y:S01]  /*1fc0*/  LDCU.64 UR20, c[0x0][0x448] ;  /* 0x00008900ff1477ac */ /* 0x000e220008000a00 */
[----:B------:R-:W-:-:S02]  /*1fd0*/  ULEA UR6, UR12, UR11, 0x18 ;  /* 0x0000000b0c067291 */ /* 0x000fc4000f8ec0ff */
[----:B------:R-:W-:Y:S01]  /*1fe0*/  UIMAD UR4, UR4, 0xc0, URZ ;  /* 0x000000c0040478a4 */ /* 0x000fe2000f8e02ff */
[----:B------:R-:W-:Y:S06]  /*1ff0*/  BAR.SYNC.DEFER_BLOCKING 0x0 ;  /* 0x0000000000007b1d */ /* 0x000fec0000010000 */
[----:B------:R-:W-:Y:S05]  /*2000*/  @P0 BRA `(.L_x_4726) ;  /* 0x0000008400fc0947 */ /* 0x000fea0003800000 */
[----:B------:R-:W5:Y:S01]  /*2010*/  LDS.64 R8, [R3+UR6] ;  /* 0x0000000603087984 */ /* 0x000f620008000a00 */
[----:B------:R-:W1:Y:S01]  /*2020*/  LDCU.64 UR8, c[0x0][0x420] ;  /* 0x00008400ff0877ac */ /* 0x000e620008000a00 */
[C---:B------:R-:W-:Y:S02]  /*2030*/  IADD3 R0, PT, PT, R248.reuse, UR41, RZ ;  /* 0x00000029f8007c10 */ /* 0x040fe4000fffe0ff */
[----:B------:R-:W2:Y:S01]  /*2040*/  LDS.64 R6, [R3+UR6+0x10] ;  /* 0x0000100603067984 */ /* 0x000ea20008000a00 */
[----:B------:R-:W3:Y:S01]  /*2050*/  LDCU UR11, c[0x0][0x440] ;  /* 0x00008800ff0b77ac */ /* 0x000ee20008000800 */
[----:B------:R-:W-:Y:S02]  /*2060*/  LEA R248, R248, UR5, 0x2 ;  /* 0x00000005f8f87c11 */ /* 0x000fe4000f8e10ff */
[----:B0-----:R-:W0:Y:S04]  /*2070*/  LDS.64 R4, [R3+UR6+0x20] ;  /* 0x0000200603047984 */ /* 0x001e280008000a00 */
[----:B------:R-:W-:Y:S04]  /*2080*/  LDS.64 R250, [R3+UR6+0x90] ;  /* 0x0000900603fa7984 */ /* 0x000fe80008000a00 */
[----:B------:R-:W-:Y:S01]  /*2090*/  LDS.64 R244, [R3+UR6+0xa0] ;  /* 0x0000a00603f47984 */ /* 0x000fe20008000a00 */
[----:B-1----:R-:W-:Y:S01]  /*20a0*/  IMAD.U32 R11, RZ, RZ, UR8 ;  /* 0x00000008ff0b7e24 */ /* 0x002fe2000f8e00ff */
[----:B------:R-:W-:Y:S01]  /*20b0*/  ISETP.NE.U32.AND P0, PT, RZ, UR8, PT ;  /* 0x00000008ff007c0c */ /* 0x000fe2000bf05070 */
[----:B------:R-:W-:Y:S01]  /*20c0*/  IMAD.U32 R10, RZ, RZ, UR9 ;  /* 0x00000009ff0a7e24 */ /* 0x000fe2000f8e00ff */
[----:B------:R-:W-:Y:S01]  /*20d0*/  LDS.64 R114, [R3+UR6+0xb0] ;  /* 0x0000b00603727984 */ /* 0x000fe20008000a00 */
[----:B---3--:R-:W-:-:S02]  /*20e0*/  UIMAD UR7, UR43, UR11, UR46 ;  /* 0x0000000b2b0772a4 */ /* 0x008fc4000f8e022e */
[----:B------:R-:W-:Y:S01]  /*20f0*/  IMAD.U32 R247, RZ, RZ, UR11 ;  /* 0x0000000bfff77e24 */ /* 0x000fe2000f8e00ff */
[--C-:B------:R-:W-:Y:S01]  /*2100*/  IADD3 R2, P1, P2, R11, UR47, R0.reuse ;  /* 0x0000002f0b027c10 */ /* 0x100fe2000fa3e000 */
[----:B------:R-:W-:Y:S01]  /*2110*/  LDS.64 R112, [R3+UR6+0xc0] ;  /* 0x0000c00603707984 */ /* 0x000fe20008000a00 */
[----:B------:R-:W-:Y:S01]  /*2120*/  ISETP.NE.AND.EX P0, PT, RZ, UR9, PT, P0 ;  /* 0x00000009ff007c0c */ /* 0x000fe2000bf05300 */
[----:B------:R-:W-:Y:S02]  /*2130*/  IMAD R247, R247, UR7, R0 ;  /* 0x00000007f7f77c24 */ /* 0x000fe4000f8e0200 */
[----:B------:R-:W-:Y:S04]  /*2140*/  LDS.64 R110, [R3+UR6+0xd0] ;  /* 0x0000d006036e7984 */ /* 0x000fe80008000a00 */
[----:B------:R-:W-:Y:S04]  /*2150*/  LDS.64 R108, [R3+UR6+0xe0] ;  /* 0x0000e006036c7984 */ /* 0x000fe80008000a00 */
[----:B------:R-:W-:Y:S04]  /*2160*/  LDS.64 R106, [R3+UR6+0xf0] ;  /* 0x0000f006036a7984 */ /* 0x000fe80008000a00 */
[----:B-----5:R-:W-:Y:S04]  /*2170*/  STL.64 [R1+0x40], R8 ;  /* 0x0000400801007387 */ /* 0x020fe80000100a00 */
[----:B------:R-:W1:Y:S04]  /*2180*/  LDS.64 R8, [R3+UR6+0x30] ;  /* 0x0000300603087984 */ /* 0x000e680008000a00 */
[----:B--2---:R-:W-:Y:S04]  /*2190*/  STL.64 [R1+0x38], R6 ;  /* 0x0000380601007387 */ /* 0x004fe80000100a00 */
[----:B------:R-:W2:Y:S04]  /*21a0*/  LDS.64 R6, [R3+UR6+0x40] ;  /* 0x0000400603067984 */ /* 0x000ea80008000a00 */
[----:B0-----:R-:W-:Y:S04]  /*21b0*/  STL.64 [R1+0x30], R4 ;  /* 0x0000300401007387 */ /* 0x001fe80000100a00 */
[----:B------:R-:W0:Y:S04]  /*21c0*/  LDS.64 R4, [R3+UR6+0x50] ;  /* 0x0000500603047984 */ /* 0x000e280008000a00 */
[----:B------:R-:W-:Y:S04]  /*21d0*/  LDS.64 R104, [R3+UR6+0x100] ;  /* 0x0001000603687984 */ /* 0x000fe80008000a00 */
[----:B------:R-:W-:Y:S04]  /*21e0*/  LDS.64 R102, [R3+UR6+0x110] ;  /* 0x0001100603667984 */ /* 0x000fe80008000a00 */
[----:B------:R-:W-:Y:S04]  /*21f0*/  LDS.64 R100, [R3+UR6+0x120] ;  /* 0x0001200603647984 */ /* 0x000fe80008000a00 */
[----:B------:R-:W-:Y:S04]  /*2200*/  LDS.64 R98, [R3+UR6+0x130] ;  /* 0x0001300603627984 */ /* 0x000fe80008000a00 */
[----:B------:R-:W-:Y:S04]  /*2210*/  LDS.64 R96, [R3+UR6+0x140] ;  /* 0x0001400603607984 */ /* 0x000fe80008000a00 */
[----:B-1----:R-:W-:Y:S04]  /*2220*/  STL.64 [R1+0x28], R8 ;  /* 0x0000280801007387 */ /* 0x002fe80000100a00 */
[----:B------:R-:W1:Y:S04]  /*2230*/  LDS.64 R8, [R3+UR6+0x60] ;  /* 0x0000600603087984 */ /* 0x000e680008000a00 */
[----:B--2---:R-:W-:Y:S04]  /*2240*/  STL.64 [R1+0x20], R6 ;  /* 0x0000200601007387 */ /* 0x004fe80000100a00 */
[----:B------:R-:W2:Y:S04]  /*2250*/  LDS.64 R6, [R3+UR6+0x70] ;  /* 0x0000700603067984 */ /* 0x000ea80008000a00 */
[----:B0-----:R-:W-:Y:S04]  /*2260*/  STL.64 [R1+0x18], R4 ;  /* 0x0000180401007387 */ /* 0x001fe80000100a00 */
[----:B------:R-:W0:Y:S04]  /*2270*/  LDS.64 R4, [R3+UR6+0x80] ;  /* 0x0000800603047984 */ /* 0x000e280008000a00 */
[----:B------:R-:W3:Y:S04]  /*2280*/  LDS.64 R94, [R3+UR6+0x150] ;  /* 0x00015006035e7984 */ /* 0x000ee80008000a00 */
[----:B------:R-:W3:Y:S04]  /*2290*/  LDS.64 R92, [R3+UR6+0x160] ;  /* 0x00016006035c7984 */ /* 0x000ee80008000a00 */
[----:B------:R-:W3:Y:S04]  /*22a0*/  LDS.64 R90, [R3+UR6+0x170] ;  /* 0x00017006035a7984 */ /* 0x000ee80008000a00 */
[----:B------:R-:W3:Y:S04]  /*22b0*/  LDS.64 R88, [R3+UR6+0x180] ;  /* 0x0001800603587984 */ /* 0x000ee80008000a00 */
[----:B------:R-:W3:Y:S04]  /*22c0*/  LDS.64 R86, [R3+UR6+0x190] ;  /* 0x0001900603567984 */ /* 0x000ee80008000a00 */
[----:B-1----:R-:W-:Y:S04]  /*22d0*/  STL.64 [R1+0x10], R8 ;  /* 0x0000100801007387 */ /* 0x002fe80000100a00 */
[----:B------:R-:W1:Y:S04]  /*22e0*/  LDS.64 R84, [R3+UR6+0x1a0] ;  /* 0x0001a00603547984 */ /* 0x000e680008000a00 */
[----:B--2---:R-:W-:Y:S04]  /*22f0*/  STL.64 [R1+0x8], R6 ;  /* 0x0000080601007387 */ /* 0x004fe80000100a00 */
[----:B------:R-:W2:Y:S04]  /*2300*/  LDS.64 R82, [R3+UR6+0x1b0] ;  /* 0x0001b00603527984 */ /* 0x000ea80008000a00 */
[----:B0-----:R-:W-:Y:S04]  /*2310*/  STL.64 [R1], R4 ;  /* 0x0000000401007387 */ /* 0x001fe80000100a00 */
        /* <DEDUP_REMOVED lines=36> */
[----:B-123-5:R-:W-:-:S07]  /*2560*/  IADD3.X R3, PT, PT, R10, UR48, RZ, P1, P2 ;  /* 0x000000300a037c10 */ /* 0x02efce0008fe44ff */
.L_x_4858:
[----:B------:R-:W1:Y:S02]  /*2570*/  LDC R12, c[0x0][0x3f4] ;  /* 0x0000fd00ff0c7b82 */ /* 0x000e640000000800 */
[----:B-1----:R-:W-:-:S04]  /*2580*/  IABS R12, R12 ;  /* 0x0000000c000c7213 */ /* 0x002fc80000000000 */
[----:B0-----:R-:W1:Y:S08]  /*2590*/  I2F.RP R10, R12 ;  /* 0x0000000c000a7306 */ /* 0x001e700000209400 */
[----:B-1----:R-:W1:Y:S02]  /*25a0*/  MUFU.RCP R10, R10 ;  /* 0x0000000a000a7308 */ /* 0x002e640000001000 */
[----:B-1----:R-:W-:-:S06]  /*25b0*/  VIADD R10, R10, 0xffffffe ;  /* 0x0ffffffe0a0a7836 */ /* 0x002fcc0000000000 */
[----:B------:R-:W1:Y:S02]  /*25c0*/  F2I.FTZ.U32.TRUNC.NTZ R11, R10 ;  /* 0x0000000a000b7305 */ /* 0x000e64000021f000 */
[----:B-1----:R-:W-:-:S05]  /*25d0*/  IADD3 R10, PT, PT, RZ, -R11, RZ ;  /* 0x8000000bff0a7210 */ /* 0x002fca0007ffe0ff */
[----:B------:R-:W-:Y:S02]  /*25e0*/  IMAD R13, R10, R12, RZ ;  /* 0x0000000c0a0d7224 */ /* 0x000fe400078e02ff */
[----:B------:R-:W-:-:S04]  /*25f0*/  IMAD.MOV.U32 R10, RZ, RZ, RZ ;  /* 0x000000ffff0a7224 */ /* 0x000fc800078e00ff */
[----:B------:R-:W-:Y:S01]  /*2600*/  IMAD.HI.U32 R11, R11, R13, R10 ;  /* 0x0000000d0b0b7227 */ /* 0x000fe200078e000a */
[----:B------:R-:W-:Y:S01]  /*2610*/  IABS R13, R0 ;  /* 0x00000000000d7213 */ /* 0x000fe20000000000 */
[----:B------:R-:W1:Y:S04]  /*2620*/  LDC R10, c[0x0][0x3f4] ;  /* 0x0000fd00ff0a7b82 */ /* 0x000e680000000800 */
[----:B------:R-:W-:-:S04]  /*2630*/  IMAD.HI.U32 R11, R11, R13, RZ ;  /* 0x0000000d0b0b7227 */ /* 0x000fc800078e00ff */
[----:B------:R-:W-:Y:S01]  /*2640*/  IMAD.MOV R11, RZ, RZ, -R11 ;  /* 0x000000ffff0b7224 */ /* 0x000fe200078e0a0b */
[----:B-1----:R-:W-:-:S05]  /*2650*/  IABS R14, R10 ;  /* 0x0000000a000e7213 */ /* 0x002fca0000000000 */
[----:B------:R-:W-:-:S05]  /*2660*/  IMAD R11, R14, R11, R13 ;  /* 0x0000000b0e0b7224 */ /* 0x000fca00078e020d */
[----:B------:R-:W-:-:S13]  /*2670*/  ISETP.GT.U32.AND P1, PT, R12, R11, PT ;  /* 0x0000000b0c00720c */ /* 0x000fda0003f24070 */
[----:B------:R-:W-:-:S05]  /*2680*/  @!P1 IMAD.IADD R11, R11, 0x1, -R14 ;  /* 0x000000010b0b9824 */ /* 0x000fca00078e0a0e */
[----:B------:R-:W-:Y:S02]  /*2690*/  ISETP.GT.U32.AND P1, PT, R12, R11, PT ;  /* 0x0000000b0c00720c */ /* 0x000fe40003f24070 */
[----:B------:R-:W2:Y:S01]  /*26a0*/  @P0 LDG.E.U8 R12, desc[UR36][R2.64] ;  /* 0x00000024020c0981 */ /* 0x000ea2000c1e1100 */
[C---:B------:R-:W-:Y:S01]  /*26b0*/  ISETP.GE.AND P2, PT, R0.reuse, RZ, PT ;  /* 0x000000ff0000720c */ /* 0x040fe20003f46270 */
[----:B------:R-:W-:Y:S01]  /*26c0*/  BSSY.RECONVERGENT B1, `(.L_x_4727) ;  /* 0x0000022000017945 */ /* 0x000fe20003800200 */
[----:B------:R-:W-:-:S04]  /*26d0*/  ISETP.GE.AND P3, PT, R0, UR46, PT ;  /* 0x0000002e00007c0c */ /* 0x000fc8000bf66270 */
[----:B------:R-:W-:Y:S02]  /*26e0*/  FSEL R117, R117, RZ, P3 ;  /* 0x000000ff75757208 */ /* 0x000fe40001800000 */
[----:B------:R-:W-:Y:S02]  /*26f0*/  FSEL R116, R116, RZ, P3 ;  /* 0x000000ff74747208 */ /* 0x000fe40001800000 */
[----:B------:R-:W-:Y:S01]  /*2700*/  @!P1 IMAD.IADD R11, R11, 0x1, -R14 ;  /* 0x000000010b0b9824 */ /* 0x000fe200078e0a0e */
[----:B------:R-:W-:-:S04]  /*2710*/  ISETP.NE.AND P1, PT, R10, RZ, PT ;  /* 0x000000ff0a00720c */ /* 0x000fc80003f25270 */
[----:B------:R-:W-:-:S09]  /*2720*/  @!P2 IADD3 R11, PT, PT, -R11, RZ, RZ ;  /* 0x000000ff0b0ba210 */ /* 0x000fd20007ffe1ff */
[----:B------:R-:W-:Y:S02]  /*2730*/  @!P1 LOP3.LUT R11, RZ, R10, RZ, 0x33, !PT ;  /* 0x0000000aff0b9212 */ /* 0x000fe400078e33ff */
[----:B------:R-:W-:-:S03]  /*2740*/  ISETP.GE.AND P1, PT, R0, UR46, PT ;  /* 0x0000002e00007c0c */ /* 0x000fc6000bf26270 */
[----:B------:R-:W-:Y:S01]  /*2750*/  IMAD.SHL.U32 R13, R11, 0x4, RZ ;  /* 0x000000040b0d7824 */ /* 0x000fe200078e00ff */
[----:B--2---:R-:W-:Y:S01]  /*2760*/  ISETP.NE.AND P2, PT, R12, RZ, P0 ;  /* 0x000000ff0c00720c */ /* 0x004fe20000745270 */
[----:B------:R-:W-:-:S05]  /*2770*/  IMAD R12, R10, 0xc0, RZ ;  /* 0x000000c00a0c7824 */ /* 0x000fca00078e02ff */
[----:B------:R-:W-:-:S13]  /*2780*/  ISETP.GE.OR P4, PT, R13, R12, P1 ;  /* 0x0000000c0d00720c */ /* 0x000fda0000f86670 */
[----:B------:R-:W-:Y:S05]  /*2790*/  @P4 BRA `(.L_x_4728) ;  /* 0x0000000000504947 */ /* 0x000fea0003800000 */
[----:B------:R-:W1:Y:S02]  /*27a0*/  S2UR UR7, SR_CTAID.Y ;  /* 0x00000000000779c3 */ /* 0x000e640000002600 */
[----:B-1----:R-:W-:-:S05]  /*27b0*/  IMAD R116, R10, UR7, RZ ;  /* 0x000000070a747c24 */ /* 0x002fca000f8e02ff */
[----:B------:R-:W-:-:S04]  /*27c0*/  IADD3 R15, P4, PT, R116, R11, RZ ;  /* 0x0000000b740f7210 */ /* 0x000fc80007f9e0ff */
[----:B------:R-:W-:Y:S02]  /*27d0*/  LEA.HI.X.SX32 R116, R116, RZ, 0x1, P4 ;  /* 0x000000ff74747211 */ /* 0x000fe400020f0eff */
[----:B------:R-:W-:-:S04]  /*27e0*/  LEA R14, P4, R15, UR14, 0x2 ;  /* 0x0000000e0f0e7c11 */ /* 0x000fc8000f8810ff */
[----:B------:R-:W-:-:S05]  /*27f0*/  LEA.HI.X R15, R15, UR15, R116, 0x2, P4 ;  /* 0x0000000f0f0f7c11 */ /* 0x000fca000a0f1474 */
[----:B------:R1:W2:Y:S02]  /*2800*/  LDG.E R14, desc[UR36][R14.64] ;  /* 0x000000240e0e7981 */ /* 0x0002a4000c1e1900 */
[----:B-1----:R-:W-:-:S04]  /*2810*/  IMAD R15, R10, UR10, RZ ;  /* 0x0000000a0a0f7c24 */ /* 0x002fc8000f8e02ff */
[----:B--2---:R-:W-:Y:S02]  /*2820*/  IMAD R15, R14, R15, RZ ;  /* 0x0000000f0e0f7224 */ /* 0x004fe400078e02ff */
[----:B------:R-:W1:Y:S02]  /*2830*/  S2R R14, SR_TID.X ;  /* 0x00000000000e7919 */ /* 0x000e640000002100 */
[----:B------:R-:W-:Y:S02]  /*2840*/  IMAD R15, R15, 0xc0, R13 ;  /* 0x000000c00f0f7824 */ /* 0x000fe400078e020d */
[----:B-1----:R-:W-:-:S05]  /*2850*/  IMAD.SHL.U32 R14, R14, 0x2, RZ ;  /* 0x000000020e0e7824 */ /* 0x002fca00078e00ff */
        /* <DEDUP_REMOVED lines=8> */
.L_x_4728:
[----:B----4-:R-:W-:Y:S05]  /*28e0*/  BSYNC.RECONVERGENT B1 ;  /* 0x0000000000017941 */ /* 0x010fea0003800200 */
.L_x_4727:
[----:B------:R-:W-:Y:S01]  /*28f0*/  IMAD.IADD R14, R11, 0x1, R10 ;  /* 0x000000010b0e7824 */ /* 0x000fe200078e020a */
[----:B------:R-:W-:Y:S01]  /*2900*/  BSSY.RECONVERGENT B1, `(.L_x_4729) ;  /* 0x000001b000017945 */ /* 0x000fe20003800200 */
[----:B------:R-:W-:Y:S02]  /*2910*/  FSEL R119, R119, RZ, P3 ;  /* 0x000000ff77777208 */ /* 0x000fe40001800000 */
[----:B------:R-:W-:Y:S01]  /*2920*/  IMAD.SHL.U32 R15, R14, 0x4, RZ ;  /* 0x000000040e0f7824 */ /* 0x000fe200078e00ff */
[----:B------:R-:W-:-:S04]  /*2930*/  FSEL R118, R118, RZ, P3 ;  /* 0x000000ff76767208 */ /* 0x000fc80001800000 */
        /* <DEDUP_REMOVED lines=8> */
[----:B------:R1:W2:Y:S01]  /*29c0*/  LDG.E R118, desc[UR36][R118.64] ;  /* 0x0000002476767981 */ /* 0x0002a2000c1e1900 */
[----:B------:R-:W-:Y:S01]  /*29d0*/  IMAD R15, R10, UR10, RZ ;  /* 0x0000000a0a0f7c24 */ /* 0x000fe2000f8e02ff */
[----:B-1----:R-:W1:Y:S02]  /*29e0*/  S2R R119, SR_TID.X ;  /* 0x0000000000777919 */ /* 0x002e640000002100 */
[----:B-1----:R-:W-:-:S04]  /*29f0*/  SHF.L.U32 R119, R119, 0x1, RZ ;  /* 0x0000000177777819 */ /* 0x002fc800000006ff */
[----:B------:R-:W-:-:S05]  /*2a00*/  LOP3.LUT R119, R119, 0x2, RZ, 0xc0, !PT ;  /* 0x0000000277777812 */ /* 0x000fca00078ec0ff */
[----:B------:R-:W-:Y:S02]  /*2a10*/  IMAD R119, R10, UR4, R119 ;  /* 0x000000040a777c24 */ /* 0x000fe4000f8e0277 */
        /* <DEDUP_REMOVED lines=9> */
.L_x_4730:
[----:B------:R-:W-:Y:S05]  /*2ab0*/  BSYNC.RECONVERGENT B1 ;  /* 0x0000000000017941 */ /* 0x000fea0003800200 */
.L_x_4729:
[----:B------:R-:W-:Y:S01]  /*2ac0*/  IMAD R15, R10, 0x8, R13 ;  /* 0x000000080a0f7824 */ /* 0x000fe200078e020d */
[----:B------:R-:W-:Y:S01]  /*2ad0*/  BSSY.RECONVERGENT B1, `(.L_x_4731) ;  /* 0x0000019000017945 */ /* 0x000fe20003800200 */
[----:B------:R-:W-:Y:S02]  /*2ae0*/  FSEL R121, R121, RZ, P3 ;  /* 0x000000ff79797208 */ /* 0x000fe40001800000 */
[----:B------:R-:W-:Y:S02]  /*2af0*/  FSEL R120, R120, RZ, P3 ;  /* 0x000000ff78787208 */ /* 0x000fe40001800000 */
        /* <DEDUP_REMOVED lines=12> */
[----:B------:R-:W-:-:S05]  /*2bc0*/  IMAD R15, R120, 0xc0, R15 ;  /* 0x000000c0780f7824 */ /* 0x000fca00078e020f */
[----:B------:R-:W-:Y:S01]  /*2bd0*/  SHF.R.S32.HI R120, RZ, 0x1f, R15 ;  /* 0x0000001fff787819 */ /* 0x000fe2000001140f */
[----:B-1----:R-:W-:-:S05]  /*2be0*/  IMAD.SHL.U32 R121, R121, 0x2, RZ ;  /* 0x0000000279797824 */ /* 0x002fca00078e00ff */
[----:B------:R-:W-:-:S05]  /*2bf0*/  LOP3.LUT R121, R121, 0x2, RZ, 0xc0, !PT ;  /* 0x0000000279797812 */ /* 0x000fca00078ec0ff */
[----:B------:R-:W-:-:S05]  /*2c00*/  IMAD R121, R10, UR4, R121 ;  /* 0x000000040a797c24 */ /* 0x000fca000f8e0279 */
[----:B------:R-:W-:-:S04]  /*2c10*/  IADD3 R15, P4, PT, R121, R15, RZ ;  /* 0x0000000f790f7210 */ /* 0x000fc80007f9e0ff */
[----:B------:R-:W-:Y:S02]  /*2c20*/  LEA.HI.X.SX32 R121, R121, R120, 0x1, P4 ;  /* 0x0000007879797211 */ /* 0x000fe400020f0eff */
[----:B------:R-:W-:-:S04]  /*2c30*/  LEA R120, P4, R15, UR16, 0x2 ;  /* 0x000000100f787c11 */ /* 0x000fc8000f8810ff */
[----:B------:R-:W-:-:S06]  /*2c40*/  LEA.HI.X R121, R15, UR17, R121, 0x2, P4 ;  /* 0x000000110f797c11 */ /* 0x000fcc000a0f1479 */
[----:B------:R-:W5:Y:S03]  /*2c50*/  LDG.E.64 R120, desc[UR36][R120.64] ;  /* 0x0000002478787981 */ /* 0x000f66000c1e1b00 */
.L_x_4732:
[----:B------:R-:W-:Y:S05]  /*2c60*/  BSYNC.RECONVERGENT B1 ;  /* 0x0000000000017941 */ /* 0x000fea0003800200 */
.L_x_4731:
[----:B------:R-:W-:Y:S01]  /*2c70*/  IMAD R15, R10, 0x2, R14 ;  /* 0x000000020a0f7824 */ /* 0x000fe200078e020e */
[----:B------:R-:W-:Y:S01]  /*2c80*/  BSSY.RECONVERGENT B1, `(.L_x_4733) ;  /* 0x000001a000017945 */ /* 0x000fe20003800200 */
[----:B------:R-:W-:Y:S02]  /*2c90*/  FSEL R123, R123, RZ, P3 ;  /* 0x000000ff7b7b7208 */ /* 0x000fe40001800000 */
[----:B------:R-:W-:Y:S02]  /*2ca0*/  FSEL R122, R122, RZ, P3 ;  /* 0x000000ff7a7a7208 */ /* 0x000fe40001800000 */
[----:B------:R-:W-:-:S04]  /*2cb0*/  SHF.L.U32 R15, R15, 0x2, RZ ;  /* 0x000000020f0f7819 */ /* 0x000fc800000006ff */
        /* <DEDUP_REMOVED lines=22> */
.L_x_4734:
[----:B------:R-:W-:Y:S05]  /*2e20*/  BSYNC.RECONVERGENT B1 ;  /* 0x0000000000017941 */ /* 0x000fea0003800200 */
.L_x_4733:
        /* <DEDUP_REMOVED lines=26> */
.L_x_4736:
[----:B------:R-:W-:Y:S05]  /*2fd0*/  BSYNC.RECONVERGENT B1 ;  /* 0x0000000000017941 */ /* 0x000fea0003800200 */
.L_x_4735:
        /* <DEDUP_REMOVED lines=17> */
[----:B------:R-:W-:-:S04]  /*30f0*/  IMAD R15, R126, 0x30, R15 ;  /* 0x000000307e0f7824 */ /* 0x000fc800078e020f */
[----:B------:R-:W-:-:S05]  /*3100*/  IMAD.SHL.U32 R15, R15, 0x4, RZ ;  /* 0x000000040f0f7824 */ /* 0x000fca00078e00ff */
        /* <DEDUP_REMOVED lines=9> */
.L_x_4738:
[----:B------:R-:W-:Y:S05]  /*31a0*/  BSYNC.RECONVERGENT B1 ;  /* 0x0000000000017941 */ /* 0x000fea0003800200 */
.L_x_4737:
[----:B------:R-:W-:Y:S01]  /*31b0*/  IMAD R14, R10, 0x4, R14 ;  /* 0x000000040a0e7824 */ /* 0x000fe200078e020e */
[----:B------:R-:W-:Y:S01]  /*31c0*/  BSSY.RECONVERGENT B1, `(.L_x_4739) ;  /* 0x000001c000017945 */ /* 0x000fe20003800200 */
[----:B------:R-:W-:Y:S02]  /*31d0*/  FSEL R129, R129, RZ, P3 ;  /* 0x000000ff81817208 */ /* 0x000fe40001800000 */
[----:B------:R-:W-:Y:S01]  /*31e0*/  IMAD.IADD R15, R14, 0x1, R10 ;  /* 0x000000010e0f7824 */ /* 0x000fe200078e020a */
[----:B------:R-:W-:-:S04]  /*31f0*/  FSEL R128, R128, RZ, P3 ;  /* 0x000000ff80807208 */ /* 0x000fc80001800000 */
        /* <DEDUP_REMOVED lines=24> */
.L_x_4740:
[----:B------:R-:W-:Y:S05]  /*3380*/  BSYNC.RECONVERGENT B1 ;  /* 0x0000000000017941 */ /* 0x000fea0003800200 */
.L_x_4739:
[----:B------:R-:W-:Y:S01]  /*3390*/  IMAD R15, R10, 0x2, R14 ;  /* 0x000000020a0f7824 */ /* 0x000fe200078e020e */
        /* <DEDUP_REMOVED lines=18> */
[----:B------:R-:W-:Y:S02]  /*34c0*/  SHF.R.S32.HI R130, RZ, 0x1f, R15 ;  /* 0x0000001fff827819 */ /* 0x000fe4000001140f */
[----:B-1----:R-:W-:-:S04]  /*34d0*/  SHF.L.U32 R131, R131, 0x1, RZ ;  /* 0x0000000183837819 */ /* 0x002fc800000006ff */
[----:B------:R-:W-:-:S05]  /*34e0*/  LOP3.LUT R131, R131, 0x2, RZ, 0xc0, !PT ;  /* 0x0000000283837812 */ /* 0x000fca00078ec0ff */
[----:B------:R-:W-:-:S05]  /*34f0*/  IMAD R131, R10, UR4, R131 ;  /* 0x000000040a837c24 */ /* 0x000fca000f8e0283 */
[----:B------:R-:W-:-:S04]  /*3500*/  IADD3 R15, P4, PT, R131, R15, RZ ;  /* 0x0000000f830f7210 */ /* 0x000fc80007f9e0ff */
[----:B------:R-:W-:Y:S02]  /*3510*/  LEA.HI.X.SX32 R131, R131, R130, 0x1, P4 ;  /* 0x0000008283837211 */ /* 0x000fe400020f0eff */
[----:B------:R-:W-:-:S04]  /*3520*/  LEA R130, P4, R15, UR16, 0x2 ;  /* 0x000000100f827c11 */ /* 0x000fc8000f8810ff */
[----:B------:R-:W-:-:S06]  /*3530*/  LEA.HI.X R131, R15, UR17, R131, 0x2, P4 ;  /* 0x000000110f837c11 */ /* 0x000fcc000a0f1483 */
[----:B------:R-:W5:Y:S03]  /*3540*/  LDG.E.64 R130, desc[UR36][R130.64] ;  /* 0x0000002482827981 */ /* 0x000f66000c1e1b00 */
.L_x_4742:
[----:B------:R-:W-:Y:S05]  /*3550*/  BSYNC.RECONVERGENT B1 ;  /* 0x0000000000017941 */ /* 0x000fea0003800200 */
.L_x_4741:
        /* <DEDUP_REMOVED lines=26> */
.L_x_4744:
[----:B------:R-:W-:Y:S05]  /*3700*/  BSYNC.RECONVERGENT B1 ;  /* 0x0000000000017941 */ /* 0x000fea0003800200 */
.L_x_4743:
[----:B------:R-:W-:Y:S01]  /*3710*/  IMAD R246, R10, 0x2, R14 ;  /* 0x000000020af67824 */ /* 0x000fe200078e020e */
[----:B------:R-:W-:Y:S01]  /*3720*/  BSSY.RECONVERGENT B1, `(.L_x_4745) ;  /* 0x000001c000017945 */ /* 0x000fe20003800200 */
[----:B------:R-:W-:Y:S02]  /*3730*/  FSEL R135, R135, RZ, P3 ;  /* 0x000000ff87877208 */ /* 0x000fe40001800000 */
[----:B------:R-:W-:Y:S02]  /*3740*/  FSEL R134, R134, RZ, P3 ;  /* 0x000000ff86867208 */ /* 0x000fe40001800000 */
[----:B------:R-:W-:-:S05]  /*3750*/  LEA R246, R10, R246, 0x1 ;  /* 0x000000f60af67211 */ /* 0x000fca00078e08ff */
[----:B------:R-:W-:-:S05]  /*3760*/  IMAD.SHL.U32 R14, R246, 0x4, RZ ;  /* 0x00000004f60e7824 */ /* 0x000fca00078e00ff */
        /* <DEDUP_REMOVED lines=23> */
.L_x_4746:
[----:B------:R-:W-:Y:S05]  /*38e0*/  BSYNC.RECONVERGENT B1 ;  /* 0x0000000000017941 */ /* 0x000fea0003800200 */
.L_x_4745:
[----:B------:R-:W-:Y:S01]  /*38f0*/  IMAD.IADD R249, R246, 0x1, R10 ;  /* 0x00000001f6f97824 */ /* 0x000fe200078e020a */
        /* <DEDUP_REMOVED lines=27> */
.L_x_4748:
[----:B------:R-:W-:Y:S05]  /*3ab0*/  BSYNC.RECONVERGENT B1 ;  /* 0x0000000000017941 */ /* 0x000fea0003800200 */
.L_x_4747:
        /* <DEDUP_REMOVED lines=28> */
.L_x_4750:
[----:B------:R-:W-:Y:S05]  /*3c80*/  BSYNC.RECONVERGENT B1 ;  /* 0x0000000000017941 */ /* 0x000fea0003800200 */
.L_x_4749:
        /* <DEDUP_REMOVED lines=18> */
[----:B------:R-:W-:-:S04]  /*3db0*/  SHF.L.U32 R14, R14, 0x2, RZ ;  /* 0x000000020e0e7819 */ /* 0x000fc800000006ff */
        /* <DEDUP_REMOVED lines=9> */
.L_x_4752:
[----:B------:R-:W-:Y:S05]  /*3e50*/  BSYNC.RECONVERGENT B1 ;  /* 0x0000000000017941 */ /* 0x000fea0003800200 */
.L_x_4751:
        /* <DEDUP_REMOVED lines=28> */
.L_x_4754:
[----:B------:R-:W-:Y:S05]  /*4020*/  BSYNC.RECONVERGENT B1 ;  /* 0x0000000000017941 */ /* 0x000fea0003800200 */
.L_x_4753:
[----:B------:R-:W-:Y:S01]  /*4030*/  IADD3 R246, PT, PT, R246, R10, RZ ;  /* 0x0000000af6f67210 */ /* 0x000fe20007ffe0ff */
[----:B------:R-:W-:Y:S01]  /*4040*/  BSSY.RECONVERGENT B1, `(.L_x_4755) ;  /* 0x000001b000017945 */ /* 0x000fe20003800200 */
[----:B------:R-:W-:Y:S02]  /*4050*/  FSEL R145, R145, RZ, P3 ;  /* 0x000000ff91917208 */ /* 0x000fe40001800000 */
[----:B------:R-:W-:Y:S01]  /*4060*/  FSEL R144, R144, RZ, P3 ;  /* 0x000000ff90907208 */ /* 0x000fe20001800000 */
        /* <DEDUP_REMOVED lines=24> */
.L_x_4756:
[----:B------:R-:W-:Y:S05]  /*41f0*/  BSYNC.RECONVERGENT B1 ;  /* 0x0000000000017941 */ /* 0x000fea0003800200 */
.L_x_4755:
        /* <DEDUP_REMOVED lines=28> */
.L_x_4758:
[----:B------:R-:W-:Y:S05]  /*43c0*/  BSYNC.RECONVERGENT B1 ;  /* 0x0000000000017941 */ /* 0x000fea0003800200 */
.L_x_4757:
        /* <DEDUP_REMOVED lines=26> */
.L_x_4760:
[----:B------:R-:W-:Y:S05]  /*4570*/  BSYNC.RECONVERGENT B1 ;  /* 0x0000000000017941 */ /* 0x000fea0003800200 */
.L_x_4759:
[----:B------:R-:W-:Y:S01]  /*4580*/  LEA R246, R10, R246, 0x1 ;  /* 0x000000f60af67211 */ /* 0x000fe200078e08ff */
        /* <DEDUP_REMOVED lines=27> */
.L_x_4762:
[----:B------:R-:W-:Y:S05]  /*4740*/  BSYNC.RECONVERGENT B1 ;  /* 0x0000000000017941 */ /* 0x000fea0003800200 */
.L_x_4761:
        /* <DEDUP_REMOVED lines=28> */
.L_x_4764:
[----:B------:R-:W-:Y:S05]  /*4910*/  BSYNC.RECONVERGENT B1 ;  /* 0x0000000000017941 */ /* 0x000fea0003800200 */
.L_x_4763:
        /* <DEDUP_REMOVED lines=28> */
.L_x_4766:
[----:B------:R-:W-:Y:S05]  /*4ae0*/  BSYNC.RECONVERGENT B1 ;  /* 0x0000000000017941 */ /* 0x000fea0003800200 */
.L_x_4765:
        /* <DEDUP_REMOVED lines=28> */
.L_x_4768:
[----:B------:R-:W-:Y:S05]  /*4cb0*/  BSYNC.RECONVERGENT B1 ;  /* 0x0000000000017941 */ /* 0x000fea0003800200 */
.L_x_4767:
        /* <DEDUP_REMOVED lines=28> */
.L_x_4770:
[----:B------:R-:W-:Y:S05]  /*4e80*/  BSYNC.RECONVERGENT B1 ;  /* 0x0000000000017941 */ /* 0x000fea0003800200 */
.L_x_4769:
        /* <DEDUP_REMOVED lines=28> */
.L_x_4772:
[----:B------:R-:W-:Y:S05]  /*5050*/  BSYNC.RECONVERGENT B1 ;  /* 0x0000000000017941 */ /* 0x000fea0003800200 */
.L_x_4771:
        /* <DEDUP_REMOVED lines=28> */
.L_x_4774:
[----:B------:R-:W-:Y:S05]  /*5220*/  BSYNC.RECONVERGENT B1 ;  /* 0x0000000000017941 */ /* 0x000fea0003800200 */
.L_x_4773:
        /* <DEDUP_REMOVED lines=28> */
.L_x_4776:
[----:B------:R-:W-:Y:S05]  /*53f0*/  BSYNC.RECONVERGENT B1 ;  /* 0x0000000000017941 */ /* 0x000fea0003800200 */
.L_x_4775:
        /* <DEDUP_REMOVED lines=28> */
.L_x_4778:
[----:B------:R-:W-:Y:S05]  /*55c0*/  BSYNC.RECONVERGENT B1 ;  /* 0x0000000000017941 */ /* 0x000fea0003800200 */
.L_x_4777:
        /* <DEDUP_REMOVED lines=28> */
.L_x_4780:
[----:B------:R-:W-:Y:S05]  /*5790*/  BSYNC.RECONVERGENT B1 ;  /* 0x0000000000017941 */ /* 0x000fea0003800200 */
.L_x_4779:
        /* <DEDUP_REMOVED lines=28> */
.L_x_4782:
[----:B------:R-:W-:Y:S05]  /*5960*/  BSYNC.RECONVERGENT B1 ;  /* 0x0000000000017941 */ /* 0x000fea0003800200 */
.L_x_4781:
        /* <DEDUP_REMOVED lines=28> */
.L_x_4784:
[----:B------:R-:W-:Y:S05]  /*5b30*/  BSYNC.RECONVERGENT B1 ;  /* 0x0000000000017941 */ /* 0x000fea0003800200 */
.L_x_4783:
        /* <DEDUP_REMOVED lines=28> */
.L_x_4786:
[----:B------:R-:W-:Y:S05]  /*5d00*/  BSYNC.RECONVERGENT B1 ;  /* 0x0000000000017941 */ /* 0x000fea0003800200 */
.L_x_4785:
        /* <DEDUP_REMOVED lines=28> */
.L_x_4788:
[----:B------:R-:W-:Y:S05]  /*5ed0*/  BSYNC.RECONVERGENT B1 ;  /* 0x0000000000017941 */ /* 0x000fea0003800200 */
.L_x_4787:
[----:B------:R-:W-:Y:S01]  /*5ee0*/  IMAD.IADD R249, R246, 0x1, R10 ;  /* 0x00000001f6f97824 */ /* 0x000fe200078e020a */
[----:B------:R-:W-:Y:S01]  /*5ef0*/  BSSY.RECONVERGENT B1, `(.L_x_4789) ;  /* 0x000001e000017945 */ /* 0x000fe20003800200 */
[----:B------:R-:W-:Y:S01]  /*5f00*/  IMAD R246, R10, 0x80, R13 ;  /* 0x000000800af67824 */ /* 0x000fe200078e020d */
[----:B------:R-:W-:Y:S01]  /*5f10*/  FSEL R179, R179, RZ, P3 ;  /* 0x000000ffb3b37208 */ /* 0x000fe20001800000 */
[----:B------:R-:W-:Y:S01]  /*5f20*/  IMAD.SHL.U32 R14, R249, 0x4, RZ ;  /* 0x00000004f90e7824 */ /* 0x000fe200078e00ff */
[----:B------:R-:W-:Y:S02]  /*5f30*/  FSEL R181, R181, RZ, P3 ;  /* 0x000000ffb5b57208 */ /* 0x000fe40001800000 */
[-C--:B------:R-:W-:Y:S02]  /*5f40*/  ISETP.GE.OR P4, PT, R246, R12.reuse, P1 ;  /* 0x0000000cf600720c */ /* 0x080fe40000f86670 */
[----:B------:R-:W-:Y:S02]  /*5f50*/  ISETP.GE.OR P5, PT, R14, R12, P1 ;  /* 0x0000000c0e00720c */ /* 0x000fe40000fa6670 */
[----:B------:R-:W-:-:S11]  /*5f60*/  FSEL R178, R178, RZ, P3 ;  /* 0x000000ffb2b27208 */ /* 0x000fd60001800000 */
        /* <DEDUP_REMOVED lines=8> */
[----:B------:R-:W-:-:S04]  /*5ff0*/  IMAD R13, R10, UR10, RZ ;  /* 0x0000000a0a0d7c24 */ /* 0x000fc8000f8e02ff */
        /* <DEDUP_REMOVED lines=13> */
.L_x_4790:
[----:B------:R-:W-:Y:S05]  /*60d0*/  BSYNC.RECONVERGENT B1 ;  /* 0x0000000000017941 */ /* 0x000fea0003800200 */
.L_x_4789:
[----:B------:R-:W-:Y:S01]  /*60e0*/  BSSY.RECONVERGENT B1, `(.L_x_4791) ;  /* 0x0000018000017945 */ /* 0x000fe20003800200 */
[----:B------:R-:W-:Y:S01]  /*60f0*/  IMAD R13, R10, 0x2, R249 ;  /* 0x000000020a0d7824 */ /* 0x000fe200078e02f9 */
[----:B------:R-:W-:Y:S02]  /*6100*/  FSEL R180, R180, RZ, P3 ;  /* 0x000000ffb4b47208 */ /* 0x000fe40001800000 */
        /* <DEDUP_REMOVED lines=21> */
.L_x_4792:
[----:B------:R-:W-:Y:S05]  /*6260*/  BSYNC.RECONVERGENT B1 ;  /* 0x0000000000017941 */ /* 0x000fea0003800200 */
.L_x_4791:
[----:B------:R-:W-:Y:S01]  /*6270*/  IMAD.SHL.U32 R14, R13, 0x4, RZ ;  /* 0x000000040d0e7824 */ /* 0x000fe200078e00ff */
[----:B------:R-:W-:Y:S01]  /*6280*/  BSSY.RECONVERGENT B1, `(.L_x_4793) ;  /* 0x000001b000017945 */ /* 0x000fe20003800200 */
[----:B------:R-:W-:Y:S01]  /*6290*/  FSEL R183, R183, RZ, P3 ;  /* 0x000000ffb7b77208 */ /* 0x000fe20001800000 */
[----:B------:R-:W-:Y:S01]  /*62a0*/  IMAD.IADD R246, R13, 0x1, R10 ;  /* 0x000000010df67824 */ /* 0x000fe200078e020a */
        /* <DEDUP_REMOVED lines=14> */
[----:B------:R-:W-:Y:S01]  /*6390*/  IMAD.SHL.U32 R13, R13, 0x4, RZ ;  /* 0x000000040d0d7824 */ /* 0x000fe200078e00ff */
[----:B-1----:R-:W-:-:S04]  /*63a0*/  SHF.L.U32 R15, R15, 0x1, RZ ;  /* 0x000000010f0f7819 */ /* 0x002fc800000006ff */
        /* <DEDUP_REMOVED lines=8> */
.L_x_4794:
[----:B------:R-:W-:Y:S05]  /*6430*/  BSYNC.RECONVERGENT B1 ;  /* 0x0000000000017941 */ /* 0x000fea0003800200 */
.L_x_4793:
[----:B------:R-:W-:Y:S01]  /*6440*/  IMAD.SHL.U32 R13, R246, 0x4, RZ ;  /* 0x00000004f60d7824 */ /* 0x000fe200078e00ff */
[----:B------:R-:W-:Y:S01]  /*6450*/  BSSY.RECONVERGENT B1, `(.L_x_4795) ;  /* 0x000001b000017945 */ /* 0x000fe20003800200 */
[----:B------:R-:W-:Y:S02]  /*6460*/  FSEL R185, R185, RZ, P3 ;  /* 0x000000ffb9b97208 */ /* 0x000fe40001800000 */
[----:B------:R-:W-:Y:S02]  /*6470*/  FSEL R184, R184, RZ, P3 ;  /* 0x000000ffb8b87208 */ /* 0x000fe40001800000 */
[----:B------:R-:W-:Y:S01]  /*6480*/  ISETP.GE.OR P4, PT, R13, R12, P1 ;  /* 0x0000000c0d00720c */ /* 0x000fe20000f86670 */
[----:B------:R-:W-:-:S12]  /*6490*/  IMAD.IADD R13, R246, 0x1, R10 ;  /* 0x00000001f60d7824 */ /* 0x000fd800078e020a */
        /* <DEDUP_REMOVED lines=22> */
.L_x_4796:
[----:B------:R-:W-:Y:S05]  /*6600*/  BSYNC.RECONVERGENT B1 ;  /* 0x0000000000017941 */ /* 0x000fea0003800200 */
.L_x_4795:
        /* <DEDUP_REMOVED lines=18> */
[----:B------:R-:W-:Y:S02]  /*6730*/  IMAD.SHL.U32 R13, R13, 0x4, RZ ;  /* 0x000000040d0d7824 */ /* 0x000fe400078e00ff */
[----:B-1----:R-:W-:-:S05]  /*6740*/  IMAD.SHL.U32 R15, R15, 0x2, RZ ;  /* 0x000000020f0f7824 */ /* 0x002fca00078e00ff */
        /* <DEDUP_REMOVED lines=8> */
.L_x_4798:
[----:B------:R-:W-:Y:S05]  /*67d0*/  BSYNC.RECONVERGENT B1 ;  /* 0x0000000000017941 */ /* 0x000fea0003800200 */
.L_x_4797:
[C---:B------:R-:W-:Y:S01]  /*67e0*/  SHF.L.U32 R13, R246.reuse, 0x2, RZ ;  /* 0x00000002f60d7819 */ /* 0x040fe200000006ff */
[----:B------:R-:W-:Y:S01]  /*67f0*/  BSSY.RECONVERGENT B1, `(.L_x_4799) ;  /* 0x000001b000017945 */ /* 0x000fe20003800200 */
[----:B------:R-:W-:Y:S02]  /*6800*/  FSEL R189, R189, RZ, P3 ;  /* 0x000000ffbdbd7208 */ /* 0x000fe40001800000 */
[----:B------:R-:W-:Y:S01]  /*6810*/  ISETP.GE.OR P4, PT, R13, R12, P1 ;  /* 0x0000000c0d00720c */ /* 0x000fe20000f86670 */
[----:B------:R-:W-:Y:S01]  /*6820*/  IMAD.IADD R13, R246, 0x1, R10 ;  /* 0x00000001f60d7824 */ /* 0x000fe200078e020a */
        /* <DEDUP_REMOVED lines=23> */
.L_x_4800:
[----:B------:R-:W-:Y:S05]  /*69a0*/  BSYNC.RECONVERGENT B1 ;  /* 0x0000000000017941 */ /* 0x000fea0003800200 */
.L_x_4799:
[----:B------:R-:W-:Y:S01]  /*69b0*/  IMAD.SHL.U32 R14, R13, 0x4, RZ ;  /* 0x000000040d0e7824 */ /* 0x000fe200078e00ff */
[----:B------:R-:W-:Y:S01]  /*69c0*/  BSSY.RECONVERGENT B1, `(.L_x_4801) ;  /* 0x000001b000017945 */ /* 0x000fe20003800200 */
[----:B------:R-:W-:Y:S02]  /*69d0*/  FSEL R191, R191, RZ, P3 ;  /* 0x000000ffbfbf7208 */ /* 0x000fe40001800000 */
[----:B------:R-:W-:Y:S02]  /*69e0*/  FSEL R190, R190, RZ, P3 ;  /* 0x000000ffbebe7208 */ /* 0x000fe40001800000 */
[----:B------:R-:W-:Y:S02]  /*69f0*/  ISETP.GE.OR P4, PT, R14, R12, P1 ;  /* 0x0000000c0e00720c */ /* 0x000fe40000f86670 */
[----:B------:R-:W-:-:S11]  /*6a00*/  IADD3 R246, PT, PT, R13, R10, RZ ;  /* 0x0000000a0df67210 */ /* 0x000fd60007ffe0ff */
        /* <DEDUP_REMOVED lines=22> */
.L_x_4802:
[----:B------:R-:W-:Y:S05]  /*6b70*/  BSYNC.RECONVERGENT B1 ;  /* 0x0000000000017941 */ /* 0x000fea0003800200 */
.L_x_4801:
        /* <DEDUP_REMOVED lines=28> */
.L_x_4804:
[----:B------:R-:W-:Y:S05]  /*6d40*/  BSYNC.RECONVERGENT B1 ;  /* 0x0000000000017941 */ /* 0x000fea0003800200 */
.L_x_4803:
        /* <DEDUP_REMOVED lines=18> */
[----:B------:R-:W-:Y:S01]  /*6e70*/  SHF.L.U32 R13, R13, 0x2, RZ ;  /* 0x000000020d0d7819 */ /* 0x000fe200000006ff */
        /* <DEDUP_REMOVED lines=9> */
.L_x_4806:
[----:B------:R-:W-:Y:S05]  /*6f10*/  BSYNC.RECONVERGENT B1 ;  /* 0x0000000000017941 */ /* 0x000fea0003800200 */
.L_x_4805:
        /* <DEDUP_REMOVED lines=28> */
.L_x_4808:
[----:B------:R-:W-:Y:S05]  /*70e0*/  BSYNC.RECONVERGENT B1 ;  /* 0x0000000000017941 */ /* 0x000fea0003800200 */
.L_x_4807:
[----:B------:R-:W-:Y:S01]  /*70f0*/  SHF.L.U32 R14, R13, 0x2, RZ ;  /* 0x000000020d0e7819 */ /* 0x000fe200000006ff */
[----:B------:R-:W-:Y:S01]  /*7100*/  BSSY.RECONVERGENT B1, `(.L_x_4809) ;  /* 0x000001b000017945 */ /* 0x000fe20003800200 */
[----:B------:R-:W-:Y:S01]  /*7110*/  FSEL R199, R199, RZ, P3 ;  /* 0x000000ffc7c77208 */ /* 0x000fe20001800000 */
[----:B------:R-:W-:Y:S01]  /*7120*/  IMAD.IADD R246, R13, 0x1, R10 ;  /* 0x000000010df67824 */ /* 0x000fe200078e020a */
        /* <DEDUP_REMOVED lines=24> */
.L_x_4810:
[----:B------:R-:W-:Y:S05]  /*72b0*/  BSYNC.RECONVERGENT B1 ;  /* 0x0000000000017941 */ /* 0x000fea0003800200 */
.L_x_4809:
        /* <DEDUP_REMOVED lines=28> */
.L_x_4812:
[----:B------:R-:W-:Y:S05]  /*7480*/  BSYNC.RECONVERGENT B1 ;  /* 0x0000000000017941 */ /* 0x000fea0003800200 */
.L_x_4811:
        /* <DEDUP_REMOVED lines=28> */
.L_x_4814:
[----:B------:R-:W-:Y:S05]  /*7650*/  BSYNC.RECONVERGENT B1 ;  /* 0x0000000000017941 */ /* 0x000fea0003800200 */
.L_x_4813:
        /* <DEDUP_REMOVED lines=28> */
.L_x_4816:
[----:B------:R-:W-:Y:S05]  /*7820*/  BSYNC.RECONVERGENT B1 ;  /* 0x0000000000017941 */ /* 0x000fea0003800200 */
.L_x_4815:
        /* <DEDUP_REMOVED lines=28> */
.L_x_4818:
[----:B------:R-:W-:Y:S05]  /*79f0*/  BSYNC.RECONVERGENT B1 ;  /* 0x0000000000017941 */ /* 0x000fea0003800200 */
.L_x_4817:
        /* <DEDUP_REMOVED lines=28> */
.L_x_4820:
[----:B------:R-:W-:Y:S05]  /*7bc0*/  BSYNC.RECONVERGENT B1 ;  /* 0x0000000000017941 */ /* 0x000fea0003800200 */
.L_x_4819:
        /* <DEDUP_REMOVED lines=28> */
.L_x_4822:
[----:B------:R-:W-:Y:S05]  /*7d90*/  BSYNC.RECONVERGENT B1 ;  /* 0x0000000000017941 */ /* 0x000fea0003800200 */
.L_x_4821:
        /* <DEDUP_REMOVED lines=28> */
.L_x_4824:
[----:B------:R-:W-:Y:S05]  /*7f60*/  BSYNC.RECONVERGENT B1 ;  /* 0x0000000000017941 */ /* 0x000fea0003800200 */
.L_x_4823:
        /* <DEDUP_REMOVED lines=28> */
.L_x_4826:
[----:B------:R-:W-:Y:S05]  /*8130*/  BSYNC.RECONVERGENT B1 ;  /* 0x0000000000017941 */ /* 0x000fea0003800200 */
.L_x_4825:
        /* <DEDUP_REMOVED lines=28> */
.L_x_4828:
[----:B------:R-:W-:Y:S05]  /*8300*/  BSYNC.RECONVERGENT B1 ;  /* 0x0000000000017941 */ /* 0x000fea0003800200 */
.L_x_4827:
        /* <DEDUP_REMOVED lines=28> */
.L_x_4830:
[----:B------:R-:W-:Y:S05]  /*84d0*/  BSYNC.RECONVERGENT B1 ;  /* 0x0000000000017941 */ /* 0x000fea0003800200 */
.L_x_4829:
        /* <DEDUP_REMOVED lines=28> */
.L_x_4832:
[----:B------:R-:W-:Y:S05]  /*86a0*/  BSYNC.RECONVERGENT B1 ;  /* 0x0000000000017941 */ /* 0x000fea0003800200 */
.L_x_4831:
        /* <DEDUP_REMOVED lines=28> */
.L_x_4834:
[----:B------:R-:W-:Y:S05]  /*8870*/  BSYNC.RECONVERGENT B1 ;  /* 0x0000000000017941 */ /* 0x000fea0003800200 */
.L_x_4833:
        /* <DEDUP_REMOVED lines=28> */
.L_x_4836:
[----:B------:R-:W-:Y:S05]  /*8a40*/  BSYNC.RECONVERGENT B1 ;  /* 0x0000000000017941 */ /* 0x000fea0003800200 */
.L_x_4835:
        /* <DEDUP_REMOVED lines=28> */
.L_x_4838:
[----:B------:R-:W-:Y:S05]  /*8c10*/  BSYNC.RECONVERGENT B1 ;  /* 0x0000000000017941 */ /* 0x000fea0003800200 */
.L_x_4837:
        /* <DEDUP_REMOVED lines=28> */
.L_x_4840:
[----:B------:R-:W-:Y:S05]  /*8de0*/  BSYNC.RECONVERGENT B1 ;  /* 0x0000000000017941 */ /* 0x000fea0003800200 */
.L_x_4839:
        /* <DEDUP_REMOVED lines=28> */
.L_x_4842:
[----:B------:R-:W-:Y:S05]  /*8fb0*/  BSYNC.RECONVERGENT B1 ;  /* 0x0000000000017941 */ /* 0x000fea0003800200 */
.L_x_4841:
        /* <DEDUP_REMOVED lines=28> */
.L_x_4844:
[----:B------:R-:W-:Y:S05]  /*9180*/  BSYNC.RECONVERGENT B1 ;  /* 0x0000000000017941 */ /* 0x000fea0003800200 */
.L_x_4843:
        /* <DEDUP_REMOVED lines=28> */
.L_x_4846:
[----:B------:R-:W-:Y:S05]  /*9350*/  BSYNC.RECONVERGENT B1 ;  /* 0x0000000000017941 */ /* 0x000fea0003800200 */
.L_x_4845:
        /* <DEDUP_REMOVED lines=28> */
.L_x_4848:
[----:B------:R-:W-:Y:S05]  /*9520*/  BSYNC.RECONVERGENT B1 ;  /* 0x0000000000017941 */ /* 0x000fea0003800200 */
.L_x_4847:
        /* <DEDUP_REMOVED lines=28> */
.L_x_4850:
[----:B------:R-:W-:Y:S05]  /*96f0*/  BSYNC.RECONVERGENT B1 ;  /* 0x0000000000017941 */ /* 0x000fea0003800200 */
.L_x_4849:
[C---:B------:R-:W-:Y:S01]  /*9700*/  IMAD.SHL.U32 R13, R246.reuse, 0x4, RZ ;  /* 0x00000004f60d7824 */ /* 0x040fe200078e00ff */
[----:B------:R-:W-:Y:S01]  /*9710*/  IADD3 R14, PT, PT, R246, R10, RZ ;  /* 0x0000000af60e7210 */ /* 0x000fe20007ffe0ff */
[----:B------:R-:W-:Y:S01]  /*9720*/  BSSY.RECONVERGENT B1, `(.L_x_4851) ;  /* 0x000001c000017945 */ /* 0x000fe20003800200 */
[----:B------:R-:W-:Y:S02]  /*9730*/  FSEL R241, R241, RZ, P3 ;  /* 0x000000fff1f17208 */ /* 0x000fe40001800000 */
[----:B------:R-:W-:Y:S01]  /*9740*/  ISETP.GE.OR P5, PT, R13, R12, P1 ;  /* 0x0000000c0d00720c */ /* 0x000fe20000fa6670 */
[----:B------:R-:W-:Y:S01]  /*9750*/  IMAD.SHL.U32 R14, R14, 0x4, RZ ;  /* 0x000000040e0e7824 */ /* 0x000fe200078e00ff */
[----:B------:R-:W-:-:S04]  /*9760*/  FSEL R240, R240, RZ, P3 ;  /* 0x000000fff0f07208 */ /* 0x000fc80001800000 */
        /* <DEDUP_REMOVED lines=23> */
.L_x_4852:
[----:B------:R-:W-:Y:S05]  /*98e0*/  BSYNC.RECONVERGENT B1 ;  /* 0x0000000000017941 */ /* 0x000fea0003800200 */
.L_x_4851:
[----:B------:R-:W-:Y:S01]  /*98f0*/  BSSY.RECONVERGENT B1, `(.L_x_4853) ;  /* 0x0000018000017945 */ /* 0x000fe20003800200 */
[----:B------:R-:W-:Y:S02]  /*9900*/  FSEL R243, R243, RZ, P3 ;  /* 0x000000fff3f37208 */ /* 0x000fe40001800000 */
[----:B------:R-:W-:Y:S01]  /*9910*/  FSEL R242, R242, RZ, P3 ;  /* 0x000000fff2f27208 */ /* 0x000fe20001800000 */
        /* <DEDUP_REMOVED lines=11> */
[----:B------:R-:W-:Y:S02]  /*99d0*/  IMAD R14, R11, 0xc0, R14 ;  /* 0x000000c00b0e7824 */ /* 0x000fe400078e020e */
[----:B-1----:R-:W-:-:S05]  /*99e0*/  IMAD.SHL.U32 R12, R12, 0x2, RZ ;  /* 0x000000020c0c7824 */ /* 0x002fca00078e00ff */
[----:B------:R-:W-:-:S05]  /*99f0*/  LOP3.LUT R12, R12, 0x2, RZ, 0xc0, !PT ;  /* 0x000000020c0c7812 */ /* 0x000fca00078ec0ff */
[----:B------:R-:W-:Y:S01]  /*9a00*/  IMAD R11, R10, UR4, R12 ;  /* 0x000000040a0b7c24 */ /* 0x000fe2000f8e020c */
[----:B------:R-:W-:-:S04]  /*9a10*/  SHF.R.S32.HI R12, RZ, 0x1f, R14 ;  /* 0x0000001fff0c7819 */ /* 0x000fc8000001140e */
[----:B------:R-:W-:-:S04]  /*9a20*/  IADD3 R10, P3, PT, R11, R14, RZ ;  /* 0x0000000e0b0a7210 */ /* 0x000fc80007f7e0ff */
[----:B------:R-:W-:Y:S02]  /*9a30*/  LEA.HI.X.SX32 R12, R11, R12, 0x1, P3 ;  /* 0x0000000c0b0c7211 */ /* 0x000fe400018f0eff */
[----:B------:R-:W-:-:S04]  /*9a40*/  LEA R242, P3, R10, UR16, 0x2 ;  /* 0x000000100af27c11 */ /* 0x000fc8000f8610ff */
[----:B------:R-:W-:-:S06]  /*9a50*/  LEA.HI.X R243, R10, UR17, R12, 0x2, P3 ;  /* 0x000000110af37c11 */ /* 0x000fcc00098f140c */
[----:B------:R-:W5:Y:S03]  /*9a60*/  LDG.E.64 R242, desc[UR36][R242.64] ;  /* 0x00000024f2f27981 */ /* 0x000f66000c1e1b00 */
.L_x_4854:
[----:B------:R-:W-:Y:S05]  /*9a70*/  BSYNC.RECONVERGENT B1 ;  /* 0x0000000000017941 */ /* 0x000fea0003800200 */
.L_x_4853:
[----:B------:R-:W2:Y:S04]  /*9a80*/  LDL R10, [R1+0x38] ;  /* 0x00003800010a7983 */ /* 0x000ea80000100800 */
[----:B0-----:R0:W-:Y:S04]  /*9a90*/  STL [R1+0x6c], R4 ;  /* 0x00006c0401007387 */ /* 0x0011e80000100800 */
[----:B------:R-:W3:Y:S04]  /*9aa0*/  LDL R11, [R1+0x3c] ;  /* 0x00003c00010b7983 */ /* 0x000ee80000100800 */
[----:B0-----:R-:W4:Y:S04]  /*9ab0*/  LDL R4, [R1+0x40] ;  /* 0x0000400001047983 */ /* 0x001f280000100800 */
[----:B-----5:R0:W-:Y:S04]  /*9ac0*/  STL [R1+0x68], R242 ;  /* 0x000068f201007387 */ /* 0x0201e80000100800 */
[----:B0-----:R-:W4:Y:S04]  /*9ad0*/  LDL R242, [R1+0x44] ;  /* 0x0000440001f27983 */ /* 0x001f280000100800 */
[----:B------:R0:W-:Y:S04]  /*9ae0*/  STL [R1+0x64], R5 ;  /* 0x0000640501007387 */ /* 0x0001e80000100800 */
        /* <DEDUP_REMOVED lines=14> */
[----:B------:R-:W4:Y:S04]  /*9bd0*/  LDL R249, [R1+0x10] ;  /* 0x0000100001f97983 */ /* 0x000f280000100800 */
[----:B------:R-:W4:Y:S04]  /*9be0*/  LDL R246, [R1+0x14] ;  /* 0x0000140001f67983 */ /* 0x000f280000100800 */
[----:B0-----:R-:W4:Y:S04]  /*9bf0*/  LDL R0, [R1+0x1c] ;  /* 0x00001c0001007983 */ /* 0x001f280000100800 */
[----:B------:R-:W4:Y:S04]  /*9c00*/  LDL R15, [R1+0x8] ;  /* 0x00000800010f7983 */ /* 0x000f280000100800 */
[----:B------:R-:W4:Y:S04]  /*9c10*/  LDL R14, [R1+0xc] ;  /* 0x00000c00010e7983 */ /* 0x000f280000100800 */
[----:B------:R-:W4:Y:S04]  /*9c20*/  LDL R13, [R1] ;  /* 0x00000000010d7983 */ /* 0x000f280000100800 */
[----:B------:R-:W4:Y:S01]  /*9c30*/  LDL R12, [R1+0x4] ;  /* 0x00000400010c7983 */ /* 0x000f220000100800 */
[----:B--2---:R-:W-:Y:S01]  /*9c40*/  FMUL.FTZ R10, R10, R118 ;  /* 0x000000760a0a7220 */ /* 0x004fe20000410000 */
[----:B---3--:R-:W-:-:S03]  /*9c50*/  FMUL.FTZ R11, R11, R119 ;  /* 0x000000770b0b7220 */ /* 0x008fc60000410000 */
[----:B----4-:R-:W-:Y:S02]  /*9c60*/  FFMA.FTZ R10, R4, R116, R10 ;  /* 0x00000074040a7223 */ /* 0x010fe4000001000a */
[----:B------:R-:W2:Y:S01]  /*9c70*/  LDL.LU R4, [R1+0x6c] ;  /* 0x00006c0001047983 */ /* 0x000ea20000300800 */
[----:B------:R-:W-:-:S03]  /*9c80*/  FFMA.FTZ R11, R242, R117, R11 ;  /* 0x00000075f20b7223 */ /* 0x000fc6000001000b */
[----:B------:R-:W2:Y:S01]  /*9c90*/  LDL.LU R242, [R1+0x68] ;  /* 0x0000680001f27983 */ /* 0x000ea20000300800 */
[----:B------:R-:W-:-:S03]  /*9ca0*/  FFMA.FTZ R10, R5, R120, R10 ;  /* 0x00000078050a7223 */ /* 0x000fc6000001000a */
[----:B------:R-:W3:Y:S01]  /*9cb0*/  LDL.LU R5, [R1+0x64] ;  /* 0x0000640001057983 */ /* 0x000ee20000300800 */
[----:B------:R-:W-:-:S03]  /*9cc0*/  FFMA.FTZ R11, R243, R121, R11 ;  /* 0x00000079f30b7223 */ /* 0x000fc6000001000b */
[----:B------:R-:W3:Y:S01]  /*9cd0*/  LDL.LU R243, [R1+0x60] ;  /* 0x0000600001f37983 */ /* 0x000ee20000300800 */
        /* <DEDUP_REMOVED lines=113> */
[----:B------:R-:W1:Y:S01]  /*a3f0*/  S2R R246, SR_TID.X ;  /* 0x0000000000f67919 */ /* 0x000e620000002100 */
[----:B------:R-:W-:Y:S02]  /*a400*/  FFMA.FTZ R11, R25, R229, R11 ;  /* 0x000000e5190b7223 */ /* 0x000fe4000001000b */
[----:B------:R-:W-:Y:S02]  /*a410*/  FFMA.FTZ R10, R22, R230, R10 ;  /* 0x000000e6160a7223 */ /* 0x000fe4000001000a */
[----:B------:R-:W-:Y:S02]  /*a420*/  FFMA.FTZ R11, R23, R231, R11 ;  /* 0x000000e7170b7223 */ /* 0x000fe4000001000b */
[----:B------:R-:W-:Y:S02]  /*a430*/  FFMA.FTZ R10, R20, R232, R10 ;  /* 0x000000e8140a7223 */ /* 0x000fe4000001000a */
[----:B------:R-:W-:-:S02]  /*a440*/  FFMA.FTZ R11, R21, R233, R11 ;  /* 0x000000e9150b7223 */ /* 0x000fc4000001000b */
[----:B------:R-:W-:Y:S02]  /*a450*/  FFMA.FTZ R10, R18, R234, R10 ;  /* 0x000000ea120a7223 */ /* 0x000fe4000001000a */
[----:B------:R-:W-:Y:S02]  /*a460*/  FFMA.FTZ R11, R19, R235, R11 ;  /* 0x000000eb130b7223 */ /* 0x000fe4000001000b */
[----:B------:R-:W-:Y:S02]  /*a470*/  FFMA.FTZ R10, R16, R236, R10 ;  /* 0x000000ec100a7223 */ /* 0x000fe4000001000a */
[----:B------:R-:W-:Y:S02]  /*a480*/  FFMA.FTZ R11, R17, R237, R11 ;  /* 0x000000ed110b7223 */ /* 0x000fe4000001000b */
[----:B------:R-:W-:Y:S02]  /*a490*/  FFMA.FTZ R10, R8, R238, R10 ;  /* 0x000000ee080a7223 */ /* 0x000fe4000001000a */
[----:B------:R-:W-:-:S02]  /*a4a0*/  FFMA.FTZ R11, R9, R239, R11 ;  /* 0x000000ef090b7223 */ /* 0x000fc4000001000b */
[----:B------:R-:W-:Y:S02]  /*a4b0*/  FFMA.FTZ R10, R6, R240, R10 ;  /* 0x000000f0060a7223 */ /* 0x000fe4000001000a */
[----:B------:R-:W-:Y:S01]  /*a4c0*/  FFMA.FTZ R11, R7, R241, R11 ;  /* 0x000000f1070b7223 */ /* 0x000fe2000001000b */
[----:B------:R-:W-:Y:S01]  /*a4d0*/  UMOV UR7, 0xffffffff ;  /* 0xffffffff00077882 */ /* 0x000fe20000000000 */
[----:B--2---:R-:W-:Y:S02]  /*a4e0*/  FFMA.FTZ R10, R4, R242, R10 ;  /* 0x000000f2040a7223 */ /* 0x004fe4000001000a */
[----:B---3--:R-:W-:Y:S01]  /*a4f0*/  FFMA.FTZ R11, R5, R243, R11 ;  /* 0x000000f3050b7223 */ /* 0x008fe2000001000b */
[----:B-1----:R-:W-:-:S03]  /*a500*/  LOP3.LUT R246, R246, 0x1, RZ, 0xc0, !PT ;  /* 0x00000001f6f67812 */ /* 0x002fc600078ec0ff */
[----:B------:R-:W-:Y:S01]  /*a510*/  FADD.FTZ R10, R10, R11 ;  /* 0x0000000b0a0a7221 */ /* 0x000fe20000010000 */
[----:B0-----:R-:W-:Y:S06]  /*a520*/  BRA.DIV UR7, `(.L_x_4855) ;  /* 0x0000005e07287947 */ /* 0x001fec000b800000 */
[----:B------:R0:W1:Y:S02]  /*a530*/  SHFL.BFLY PT, R14, R10, 0x1, 0x1f ;  /* 0x0c201f000a0e7f89 */ /* 0x00006400000e0000 */
.L_x_4928:
[----:B------:R-:W-:Y:S01]  /*a540*/  ISETP.EQ.U32.OR P1, PT, R246, 0x1, P1 ;  /* 0x00000001f600780c */ /* 0x000fe20000f22470 */
[----:B-1----:R-:W-:Y:S01]  /*a550*/  FADD.FTZ R12, R10, R14 ;  /* 0x0000000e0a0c7221 */ /* 0x002fe20000010000 */
[----:B------:R-:W-:Y:S03]  /*a560*/  BSSY.RECONVERGENT B1, `(.L_x_4856) ;  /* 0x0000019000017945 */ /* 0x000fe60003800200 */
[----:B------:R-:W-:-:S08]  /*a570*/  FMUL.FTZ R12, R12, UR22 ;  /* 0x000000160c0c7c20 */ /* 0x000fd00008410000 */
[----:B------:R-:W-:Y:S05]  /*a580*/  @P1 BRA `(.L_x_4857) ;  /* 0x0000000000581947 */ /* 0x000fea0003800000 */
[----:B------:R-:W-:-:S04]  /*a590*/  ISETP.NE.U32.AND P1, PT, RZ, UR18, PT ;  /* 0x00000012ff007c0c */ /* 0x000fc8000bf25070 */
[----:B------:R-:W-:-:S13]  /*a5a0*/  ISETP.NE.AND.EX P3, PT, RZ, UR19, PT, P1 ;  /* 0x00000013ff007c0c */ /* 0x000fda000bf65310 */
[----:B0-----:R-:W0:Y:S02]  /*a5b0*/  @P3 LDC.64 R10, c[0x0][0x438] ;  /* 0x00010e00ff0a3b82 */ /* 0x001e240000000a00 */
[----:B0----5:R-:W-:-:S06]  /*a5c0*/  @P3 IMAD.WIDE R10, R247, 0x4, R10 ;  /* 0x00000004f70a3825 */ /* 0x021fcc00078e020a */
[----:B------:R0:W2:Y:S01]  /*a5d0*/  @P3 LDG.E R10, desc[UR36][R10.64] ;  /* 0x000000240a0a3981 */ /* 0x0000a2000c1e1900 */
[----:B------:R-:W-:-:S04]  /*a5e0*/  ISETP.NE.U32.AND P1, PT, RZ, UR20, PT ;  /* 0x00000014ff007c0c */ /* 0x000fc8000bf25070 */
[----:B------:R-:W-:-:S13]  /*a5f0*/  ISETP.NE.AND.EX P1, PT, RZ, UR21, PT, P1 ;  /* 0x00000015ff007c0c */ /* 0x000fda000bf25310 */
[----:B0-----:R-:W0:Y:S01]  /*a600*/  @P1 LDC R11, c[0x0][0x430] ;  /* 0x00010c00ff0b1b82 */ /* 0x001e220000000800 */
[----:B------:R-:W1:Y:S01]  /*a610*/  @P1 S2R R13, SR_CTAID.X ;  /* 0x00000000000d1919 */ /* 0x000e620000002500 */
[----:B--2---:R-:W-:-:S06]  /*a620*/  @P3 FADD.FTZ R12, R12, R10 ;  /* 0x0000000a0c0c3221 */ /* 0x004fcc0000010000 */
[----:B------:R-:W0:Y:S02]  /*a630*/  @P1 LDC R10, c[0x0][0x408] ;  /* 0x00010200ff0a1b82 */ /* 0x000e240000000800 */
[----:B0-----:R-:W-:-:S04]  /*a640*/  @P1 IADD3 R10, PT, PT, R11, R10, RZ ;  /* 0x0000000a0b0a1210 */ /* 0x001fc80007ffe0ff */
[----:B------:R-:W-:Y:S02]  /*a650*/  @P1 ISETP.GE.AND P3, PT, R0, R10, PT ;  /* 0x0000000a0000120c */ /* 0x000fe40003f66270 */
[----:B------:R-:W1:Y:S02]  /*a660*/  @P1 LDC.64 R10, c[0x0][0x448] ;  /* 0x00011200ff0a1b82 */ /* 0x000e640000000a00 */
[----:B-1----:R-:W-:-:S06]  /*a670*/  @P1 IMAD.WIDE.U32 R10, R13, 0x4, R10 ;  /* 0x000000040d0a1825 */ /* 0x002fcc00078e000a */
[----:B------:R0:W2:Y:S02]  /*a680*/  @P1 LDG.E R10, desc[UR36][R10.64] ;  /* 0x000000240a0a1981 */ /* 0x0000a4000c1e1900 */
[----:B0-----:R-:W-:-:S04]  /*a690*/  @P1 SEL R11, RZ, UR39, P3 ;  /* 0x00000027ff0b1c07 */ /* 0x001fc80009800000 */
[----:B------:R-:W-:-:S04]  /*a6a0*/  @P1 IADD3 R11, PT, PT, R0, -UR46, R11 ;  /* 0x8000002e000b1c10 */ /* 0x000fc8000fffe00b */
[----:B------:R-:W-:-:S05]  /*a6b0*/  @P1 I2FP.F32.S32 R11, R11 ;  /* 0x0000000b000b1245 */ /* 0x000fca0000201400 */
[----:B--2---:R-:W-:-:S05]  /*a6c0*/  @P1 FFMA.FTZ R12, R11, R10, R12 ;  /* 0x0000000a0b0c1223 */ /* 0x004fca000001000c */
[----:B------:R1:W-:Y:S01]  /*a6d0*/  STS [R248], R12 ;  /* 0x0000000cf8007388 */ /* 0x0003e20000000800 */
[----:B------:R-:W-:-:S07]  /*a6e0*/  @!P2 FMNMX.FTZ R252, R252, R12, !PT ;  /* 0x0000000cfcfca209 */ /* 0x000fce0007810000 */
.L_x_4857:
[----:B------:R-:W-:Y:S05]  /*a6f0*/  BSYNC.RECONVERGENT B1 ;  /* 0x0000000000017941 */ /* 0x000fea0003800200 */
.L_x_4856:
[----:B------:R-:W-:Y:S01]  /*a700*/  UIADD3 UR7, UPT, UPT, UR46, 0x1, -UR13 ;  /* 0x000000012e077890 */ /* 0x000fe2000fffe80d */
[----:B-----5:R-:W-:Y:S01]  /*a710*/  VIADD R0, R0, 0x40 ;  /* 0x0000004000007836 */ /* 0x020fe20000000000 */
[----:B------:R-:W-:Y:S01]  /*a720*/  IADD3 R2, P2, PT, R2, 0x40, RZ ;  /* 0x0000004002027810 */ /* 0x000fe20007f5e0ff */
[----:B-1----:R-:W-:Y:S01]  /*a730*/  VIADD R248, R248, 0x100 ;  /* 0x00000100f8f87836 */ /* 0x002fe20000000000 */
[----:B------:R-:W-:Y:S01]  /*a740*/  UISETP.LT.AND UP0, UPT, URZ, UR7, UPT ;  /* 0x00000007ff00728c */ /* 0x000fe2000bf01270 */
[----:B------:R-:W-:Y:S02]  /*a750*/  VIADD R247, R247, 0x40 ;  /* 0x00000040f7f77836 */ /* 0x000fe40000000000 */
[----:B------:R-:W-:Y:S01]  /*a760*/  IMAD.X R3, RZ, RZ, R3, P2 ;  /* 0x000000ffff037224 */ /* 0x000fe200010e0603 */
[----:B------:R-:W-:-:S04]  /*a770*/  USEL UR7, URZ, UR7, !UP0 ;  /* 0x00000007ff077287 */ /* 0x000fc8000c000000 */
[----:B------:R-:W-:-:S04]  /*a780*/  UIADD3 UR8, UPT, UPT, -UR7, UR46, URZ ;  /* 0x0000002e07087290 */ /* 0x000fc8000fffe1ff */
[----:B------:R-:W-:-:S04]  /*a790*/  UIADD3 UR8, UPT, UPT, UR8, 0xf, URZ ;  /* 0x0000000f08087890 */ /* 0x000fc8000fffe0ff */
[----:B------:R-:W-:-:S04]  /*a7a0*/  USHF.R.S32.HI UR9, URZ, 0x1f, UR8 ;  /* 0x0000001fff097899 */ /* 0x000fc80008011408 */
[----:B------:R-:W-:-:S04]  /*a7b0*/  ULEA.HI UR9, UR9, UR8, URZ, 0x4 ;  /* 0x0000000809097291 */ /* 0x000fc8000f8f20ff */
[----:B------:R-:W-:-:S04]  /*a7c0*/  ULOP3.LUT UR9, UR9, 0xfffffff0, URZ, 0xc0, !UPT ;  /* 0xfffffff009097892 */ /* 0x000fc8000f8ec0ff */
[----:B------:R-:W-:-:S06]  /*a7d0*/  UIADD3 UR9, UPT, UPT, UR7, UR9, URZ ;  /* 0x0000000907097290 */ /* 0x000fcc000fffe0ff */
[----:B------:R-:W-:-:S13]  /*a7e0*/  ISETP.GE.AND P1, PT, R0, UR9, PT ;  /* 0x0000000900007c0c */ /* 0x000fda000bf26270 */
[----:B------:R-:W-:Y:S05]  /*a7f0*/  @!P1 BRA `(.L_x_4858) ;  /* 0xffffff7c005c9947 */ /* 0x000fea000383ffff */
.L_x_4726:
[----:B0---4-:R-:W-:Y:S05]  /*a800*/  BSYNC B0 ;  /* 0x0000000000007941 */ /* 0x011fea0003800000 */
.L_x_4725:
[----:B------:R-:W0:Y:S01]  /*a810*/  S2R R3, SR_TID.X ;  /* 0x0000000000037919 */ /* 0x000e220000002100 */
[----:B------:R-:W4:Y:S02]  /*a820*/  LDCU UR7, c[0x0][0x3f4] ;  /* 0x00007e80ff0777ac */ /* 0x000f240008000800 */
[----:B----4-:R-:W-:-:S06]  /*a830*/  UIADD3 UR7, UPT, UPT, UR46, 0x1, -UR7 ;  /* 0x000000012e077890 */ /* 0x010fcc000fffe807 */
[----:B------:R-:W-:Y:S01]  /*a840*/  VIMNMX R4, PT, PT, RZ, UR7, !PT ;  /* 0x00000007ff047c48 */ /* 0x000fe2000ffe0100 */
        /* <DEDUP_REMOVED lines=9> */
[----:B------:R0:W4:Y:S02]  /*a8e0*/  SHFL.BFLY PT, R14, R2, 0x2, 0x1f ;  /* 0x0c401f00020e7f89 */ /* 0x00012400000e0000 */
.L_x_4934:
[----:B-1----:R-:W1:Y:S01]  /*a8f0*/  S2R R18, SR_CgaCtaId ;  /* 0x0000000000127919 */ /* 0x002e620000008800 */
[----:B------:R-:W-:Y:S01]  /*a900*/  MOV R13, 0x400 ;  /* 0x00000400000d7802 */ /* 0x000fe20000000f00 */
[----:B------:R-:W-:Y:S05]  /*a910*/  WARPSYNC.ALL ;  /* 0x0000000000007948 */ /* 0x000fea0003800000 */
[----:B----4-:R-:W-:Y:S02]  /*a920*/  FMNMX.FTZ R14, R2, R14, !PT ;  /* 0x0000000e020e7209 */ /* 0x010fe40007810000 */
[----:B-1----:R-:W-:-:S04]  /*a930*/  LEA R0, R18, R13, 0x18 ;  /* 0x0000000d12007211 */ /* 0x002fc800078ec0ff */
[-C--:B------:R-:W-:Y:S02]  /*a940*/  @!P0 LEA.HI R5, R3, R0.reuse, RZ, 0x1d ;  /* 0x0000000003058211 */ /* 0x080fe400078fe8ff */
[----:B0-----:R-:W-:-:S03]  /*a950*/  LEA R2, R6, R0, 0x2 ;  /* 0x0000000006027211 */ /* 0x001fc600078e10ff */
[----:B------:R0:W-:Y:S01]  /*a960*/  @!P0 STS [R5], R14 ;  /* 0x0000000e05008388 */ /* 0x0001e20000000800 */
[----:B------:R-:W-:Y:S01]  /*a970*/  BAR.SYNC.DEFER_BLOCKING 0x0 ;  /* 0x0000000000007b1d */ /* 0x000fe20000010000 */
[----:B------:R-:W-:Y:S01]  /*a980*/  ISETP.GT.U32.AND P0, PT, R6, 0x3, PT ;  /* 0x000000030600780c */ /* 0x000fe20003f04070 */
[----:B0-----:R-:W-:Y:S01]  /*a990*/  IMAD.MOV.U32 R5, RZ, RZ, -0x800001 ;  /* 0xff7fffffff057424 */ /* 0x001fe200078e00ff */
[----:B------:R-:W-:Y:S01]  /*a9a0*/  UIADD3 UR12, UPT, UPT, UR46, 0x1, URZ ;  /* 0x000000012e0c7890 */ /* 0x000fe2000fffe0ff */
[----:B------:R-:W-:-:S04]  /*a9b0*/  IMAD.MOV.U32 R10, RZ, RZ, RZ ;  /* 0x000000ffff0a7224 */ /* 0x000fc800078e00ff */
        /* <DEDUP_REMOVED lines=8> */
[----:B------:R-:W-:-:S04]  /*aa40*/  IMAD.SHL.U32 R5, R3, 0x4, RZ ;  /* 0x0000000403057824 */ /* 0x000fc800078e00ff */
        /* <DEDUP_REMOVED lines=12> */
[----:B------:R-:W-:Y:S02]  /*ab10*/  LOP3.LUT R8, RZ, R3, RZ, 0x33, !PT ;  /* 0x00000003ff087212 */ /* 0x000fe400078e33ff */
[----:B------:R-:W-:Y:S01]  /*ab20*/  VIADDMNMX R9, R7, 0x80, R10, !PT ;  /* 0x0000008007097846 */ /* 0x000fe2000780010a */
        /* <DEDUP_REMOVED lines=11> */
[----:B------:R-:W-:Y:S02]  /*abe0*/  LOP3.LUT R9, R8, 0x3, RZ, 0xc0, !PT ;  /* 0x0000000308097812 */ /* 0x000fe400078ec0ff */
[----:B------:R-:W-:Y:S01]  /*abf0*/  MOV R8, R7 ;  /* 0x0000000700087202 */ /* 0x000fe20000000f00 */
[----:B------:R-:W-:Y:S02]  /*ac00*/  IMAD.IADD R11, R5, 0x1, R12 ;  /* 0x00000001050b7824 */ /* 0x000fe400078e020c */
[----:B------:R-:W-:-:S07]  /*ac10*/  IMAD.MOV R9, RZ, RZ, -R9 ;  /* 0x000000ffff097224 */ /* 0x000fce00078e0a09 */
.L_x_4865:
        /* <DEDUP_REMOVED lines=11> */
.L_x_4864:
[----:B------:R-:W-:Y:S05]  /*acd0*/  BSYNC.RECONVERGENT B1 ;  /* 0x0000000000017941 */ /* 0x000fea0003800200 */
.L_x_4863:
[----:B------:R-:W-:Y:S05]  /*ace0*/  @!P1 BRA `(.L_x_4861) ;  /* 0x0000001400009947 */ /* 0x000fea0003800000 */
[----:B------:R-:W-:Y:S02]  /*acf0*/  VIADD R13, R13, 0x420 ;  /* 0x000004200d0d7836 */ /* 0x000fe40000000000 */
[----:B------:R-:W-:-:S03]  /*ad00*/  IMAD.SHL.U32 R9, R4, 0x4, RZ ;  /* 0x0000000404097824 */ /* 0x000fc600078e00ff */
[----:B------:R-:W-:Y:S01]  /*ad10*/  LEA R18, R18, R13, 0x18 ;  /* 0x0000000d12127211 */ /* 0x000fe200078ec0ff */
[C---:B------:R-:W-:Y:S01]  /*ad20*/  IMAD R9, R8.reuse, 0x4, -R9 ;  /* 0x0000000408097824 */ /* 0x040fe200078e0a09 */
[----:B------:R-:W-:-:S03]  /*ad30*/  IADD3 R8, PT, PT, R8, 0x200, RZ ;  /* 0x0000020008087810 */ /* 0x000fc60007ffe0ff */
[----:B------:R-:W-:Y:S01]  /*ad40*/  IMAD.IADD R9, R18, 0x1, R9 ;  /* 0x0000000112097824 */ /* 0x000fe200078e0209 */
[----:B------:R-:W-:-:S04]  /*ad50*/  ISETP.GT.AND P0, PT, R8, UR46, PT ;  /* 0x0000002e08007c0c */ /* 0x000fc8000bf04270 */
[----:B------:R-:W1:Y:S04]  /*ad60*/  LDS R11, [R9] ;  /* 0x00000000090b7984 */ /* 0x000e680000000800 */
[----:B------:R-:W0:Y:S04]  /*ad70*/  LDS R12, [R9+0x200] ;  /* 0x00020000090c7984 */ /* 0x000e280000000800 */
[----:B------:R-:W4:Y:S04]  /*ad80*/  LDS R13, [R9+0x400] ;  /* 0x00040000090d7984 */ /* 0x000f280000000800 */
[----:B------:R-:W5:Y:S01]  /*ad90*/  LDS R14, [R9+0x600] ;  /* 0x00060000090e7984 */ /* 0x000f620000000800 */
[C---:B-1----:R-:W-:Y:S01]  /*ada0*/  FADD.FTZ R11, -R28.reuse, R11 ;  /* 0x0000000b1c0b7221 */ /* 0x042fe20000010100 */
[----:B0-----:R-:W-:-:S03]  /*adb0*/  FADD.FTZ R12, -R28, R12 ;  /* 0x0000000c1c0c7221 */ /* 0x001fc60000010100 */
        /* <DEDUP_REMOVED lines=25> */
[----:B--2---:R-:W-:Y:S01]  /*af50*/  IMAD.U32 R27, RZ, RZ, UR46 ;  /* 0x0000002eff1b7e24 */ /* 0x004fe2000f8e00ff */
[----:B------:R-:W-:-:S03]  /*af60*/  PLOP3.LUT P0, PT, PT, PT, PT, 0x8, 0x80 ;  /* 0x000000000080781c */ /* 0x000fc60003f0e170 */
[----:B------:R-:W-:-:S10]  /*af70*/  VIADD R27, R27, 0xfffffa01 ;  /* 0xfffffa011b1b7836 */ /* 0x000fd40000000000 */
.L_x_4868:
[----:B------:R-:W0:Y:S01]  /*af80*/  LDS R11, [R9+-0x400] ;  /* 0xfffc0000090b7984 */ /* 0x000e220000000800 */
[----:B------:R-:W-:-:S03]  /*af90*/  VIADD R8, R8, 0x800 ;  /* 0x0000080008087836 */ /* 0x000fc60000000000 */
[----:B------:R-:W1:Y:S02]  /*afa0*/  LDS R12, [R9+-0x200] ;  /* 0xfffe0000090c7984 */ /* 0x000e640000000800 */
        /* <DEDUP_REMOVED lines=26> */
[C---:B---3--:R-:W-:Y:S01]  /*b150*/  FADD.FTZ R16, -R28.reuse, R16 ;  /* 0x000000101c107221 */ /* 0x048fe20000010100 */
[----:B------:R-:W3:Y:S01]  /*b160*/  LDS R26, [R9+0x1a00] ;  /* 0x001a0000091a7984 */ /* 0x000ee20000000800 */
        /* <DEDUP_REMOVED lines=25> */
[----:B----4-:R-:W-:Y:S01]  /*b300*/  FADD.FTZ R24, -R28, R24 ;  /* 0x000000181c187221 */ /* 0x010fe20000010100 */
[----:B------:R-:W-:Y:S02]  /*b310*/  STS [R9+0x200], R14 ;  /* 0x0002000e09007388 */ /* 0x000fe40000000800 */
[----:B------:R-:W-:Y:S01]  /*b320*/  FMUL.FTZ R23, R23, 1.4426950216293334961 ;  /* 0x3fb8aa3b17177820 */ /* 0x000fe20000410000 */
[----:B------:R-:W-:Y:S01]  /*b330*/  FMUL.FTZ R24, R24, 1.4426950216293334961 ;  /* 0x3fb8aa3b18187820 */ /* 0x000fe20000410000 */
[----:B------:R-:W2:Y:S01]  /*b340*/  MUFU.EX2 R17, R17 ;  /* 0x0000001100117308 */ /* 0x000ea20000000800 */
[----:B0-----:R-:W-:Y:S01]  /*b350*/  FADD.FTZ R10, R10, R15 ;  /* 0x0000000f0a0a7221 */ /* 0x001fe20000010000 */
[C---:B-----5:R-:W-:Y:S01]  /*b360*/  FADD.FTZ R25, -R28.reuse, R25 ;  /* 0x000000191c197221 */ /* 0x060fe20000010100 */
[----:B---3--:R-:W-:Y:S01]  /*b370*/  FADD.FTZ R26, -R28, R26 ;  /* 0x0000001a1c1a7221 */ /* 0x008fe20000010100 */
        /* <DEDUP_REMOVED lines=36> */
.L_x_4867:
[----:B------:R-:W-:Y:S05]  /*b5c0*/  BSYNC.RECONVERGENT B1 ;  /* 0x0000000000017941 */ /* 0x000fea0003800200 */
.L_x_4866:
        /* <DEDUP_REMOVED lines=10> */
[----:B------:R-:W2:Y:S04]  /*b670*/  LDS R15, [R9+0x400] ;  /* 0x00040000090f7984 */ /* 0x000ea80000000800 */
[----:B------:R-:W3:Y:S04]  /*b680*/  LDS R16, [R9+0x600] ;  /* 0x0006000009107984 */ /* 0x000ee80000000800 */
        /* <DEDUP_REMOVED lines=43> */
.L_x_4870:
[----:B------:R-:W-:Y:S05]  /*b940*/  BSYNC.RECONVERGENT B1 ;  /* 0x0000000000017941 */ /* 0x000fea0003800200 */
.L_x_4869:
        /* <DEDUP_REMOVED lines=27> */
.L_x_4862:
[----:B------:R-:W-:Y:S01]  /*bb00*/  IMAD.U32 R12, RZ, RZ, UR12 ;  /* 0x0000000cff0c7e24 */ /* 0x000fe2000f8e00ff */
[----:B------:R-:W-:Y:S01]  /*bb10*/  LOP3.LUT R10, RZ, R3, RZ, 0x33, !PT ;  /* 0x00000003ff0a7212 */ /* 0x000fe200078e33ff */
[----:B------:R-:W-:Y:S03]  /*bb20*/  BSSY.RECONVERGENT B1, `(.L_x_4871) ;  /* 0x0000024000017945 */ /* 0x000fe60003800200 */
[----:B------:R-:W-:-:S04]  /*bb30*/  VIADDMNMX R11, R7, 0x80, R12, !PT ;  /* 0x00000080070b7846 */ /* 0x000fc8000780010c */
        /* <DEDUP_REMOVED lines=8> */
[--C-:B------:R-:W-:Y:S01]  /*bbc0*/  IADD3 R16, P0, P2, R8, UR5, R7.reuse ;  /* 0x0000000508107c10 */ /* 0x100fe2000fa1e007 */
[----:B------:R-:W-:Y:S01]  /*bbd0*/  IMAD.MOV.U32 R10, RZ, RZ, RZ ;  /* 0x000000ffff0a7224 */ /* 0x000fe200078e00ff */
[----:B------:R-:W-:Y:S01]  /*bbe0*/  LEA.HI R8, R12, 0x1, RZ, 0x19 ;  /* 0x000000010c087811 */ /* 0x000fe200078fc8ff */
[----:B------:R-:W-:Y:S01]  /*bbf0*/  IMAD.MOV.U32 R11, RZ, RZ, R7 ;  /* 0x000000ffff0b7224 */ /* 0x000fe200078e0007 */
[----:B------:R-:W-:Y:S02]  /*bc00*/  LEA R12, R18, R13, 0x18 ;  /* 0x0000000d120c7211 */ /* 0x000fe400078ec0ff */
[----:B------:R-:W-:Y:S02]  /*bc10*/  LOP3.LUT R8, R8, 0x3, RZ, 0xc0, !PT ;  /* 0x0000000308087812 */ /* 0x000fe400078ec0ff */
[----:B------:R-:W-:Y:S01]  /*bc20*/  IADD3.X R9, PT, PT, R9, UR9, RZ, P0, P2 ;  /* 0x0000000909097c10 */ /* 0x000fe200087e44ff */
[----:B------:R-:W-:Y:S01]  /*bc30*/  IMAD.IADD R12, R5, 0x1, R12 ;  /* 0x00000001050c7824 */ /* 0x000fe200078e020c */
[----:B------:R-:W-:-:S07]  /*bc40*/  IADD3 R13, PT, PT, -R8, RZ, RZ ;  /* 0x000000ff080d7210 */ /* 0x000fce0007ffe1ff */
.L_x_4873:
[----:B------:R-:W-:-:S06]  /*bc50*/  IMAD.MOV.U32 R8, RZ, RZ, R16 ;  /* 0x000000ffff087224 */ /* 0x000fcc00078e0010 */
[----:B------:R0:W4:Y:S01]  /*bc60*/  LDG.E.U8 R8, desc[UR36][R8.64] ;  /* 0x0000002408087981 */ /* 0x000122000c1e1100 */
[----:B------:R-:W-:Y:S01]  /*bc70*/  IMAD.MOV.U32 R15, RZ, RZ, RZ ;  /* 0x000000ffff0f7224 */ /* 0x000fe200078e00ff */
[----:B------:R-:W-:Y:S01]  /*bc80*/  IADD3 R16, P2, PT, R16, 0x80, RZ ;  /* 0x0000008010107810 */ /* 0x000fe20007f5e0ff */
[----:B------:R-:W-:Y:S02]  /*bc90*/  VIADD R13, R13, 0x1 ;  /* 0x000000010d0d7836 */ /* 0x000fe40000000000 */
[----:B------:R-:W-:Y:S01]  /*bca0*/  VIADD R11, R11, 0x80 ;  /* 0x000000800b0b7836 */ /* 0x000fe20000000000 */
[----:B0-----:R-:W-:Y:S02]  /*bcb0*/  IADD3.X R9, PT, PT, RZ, R9, RZ, P2, !PT ;  /* 0x00000009ff097210 */ /* 0x001fe400017fe4ff */
[----:B----4-:R-:W-:-:S13]  /*bcc0*/  ISETP.NE.AND P0, PT, R8, RZ, PT ;  /* 0x000000ff0800720c */ /* 0x010fda0003f05270 */
[----:B------:R-:W1:Y:S02]  /*bcd0*/  @!P0 LDS R14, [R12] ;  /* 0x000000000c0e8984 */ /* 0x000e640000000800 */
[----:B-1----:R-:W-:-:S04]  /*bce0*/  @!P0 FADD.FTZ R14, -R28, R14 ;  /* 0x0000000e1c0e8221 */ /* 0x002fc80000010100 */
[----:B------:R-:W-:-:S04]  /*bcf0*/  @!P0 FMUL.FTZ R14, R14, 1.4426950216293334961 ;  /* 0x3fb8aa3b0e0e8820 */ /* 0x000fc80000410000 */
[----:B------:R-:W0:Y:S01]  /*bd00*/  @!P0 MUFU.EX2 R15, R14 ;  /* 0x0000000e000f8308 */ /* 0x000e220000000800 */
[----:B------:R-:W-:Y:S01]  /*bd10*/  ISETP.NE.AND P0, PT, R13, RZ, PT ;  /* 0x000000ff0d00720c */ /* 0x000fe20003f05270 */
[----:B0-----:R0:W-:Y:S01]  /*bd20*/  STS [R12], R15 ;  /* 0x0000000f0c007388 */ /* 0x0011e20000000800 */
[----:B------:R-:W-:Y:S01]  /*bd30*/  FADD.FTZ R10, R15, R10 ;  /* 0x0000000a0f0a7221 */ /* 0x000fe20000010000 */
[----:B0-----:R-:W-:-:S10]  /*bd40*/  VIADD R12, R12, 0x200 ;  /* 0x000002000c0c7836 */ /* 0x001fd40000000000 */
[----:B------:R-:W-:Y:S05]  /*bd50*/  @P0 BRA `(.L_x_4873) ;  /* 0xfffffffc00bc0947 */ /* 0x000fea000383ffff */
.L_x_4872:
[----:B------:R-:W-:Y:S05]  /*bd60*/  BSYNC.RECONVERGENT B1 ;  /* 0x0000000000017941 */ /* 0x000fea0003800200 */
.L_x_4871:
[----:B------:R-:W-:Y:S05]  /*bd70*/  @!P1 BRA `(.L_x_4861) ;  /* 0x0000000000dc9947 */ /* 0x000fea0003800000 */
[----:B------:R-:W0:Y:S01]  /*bd80*/  S2R R12, SR_CgaCtaId ;  /* 0x00000000000c7919 */ /* 0x000e220000008800 */
[----:B------:R-:W4:Y:S01]  /*bd90*/  LDC.64 R14, c[0x0][0x420] ;  /* 0x00010800ff0e7b82 */ /* 0x000f220000000a00 */
[----:B------:R-:W-:Y:S01]  /*bda0*/  MOV R9, 0x400 ;  /* 0x0000040000097802 */ /* 0x000fe20000000f00 */
[----:B------:R-:W-:-:S04]  /*bdb0*/  IMAD.SHL.U32 R8, R4, 0x4, RZ ;  /* 0x0000000404087824 */ /* 0x000fc800078e00ff */
[----:B------:R-:W-:Y:S02]  /*bdc0*/  VIADD R9, R9, 0x420 ;  /* 0x0000042009097836 */ /* 0x000fe40000000000 */
[----:B------:R-:W-:Y:S01]  /*bdd0*/  IMAD R8, R11, 0x4, -R8 ;  /* 0x000000040b087824 */ /* 0x000fe200078e0a08 */
[----:B----4-:R-:W-:-:S04]  /*bde0*/  IADD3 R14, P0, P1, R14, UR5, R11 ;  /* 0x000000050e0e7c10 */ /* 0x010fc8000f91e00b */
[----:B------:R-:W-:Y:S02]  /*bdf0*/  IADD3 R14, P2, PT, R14, 0x100, RZ ;  /* 0x000001000e0e7810 */ /* 0x000fe40007f5e0ff */
[----:B0-----:R-:W-:Y:S02]  /*be00*/  LEA R13, R12, R9, 0x18 ;  /* 0x000000090c0d7211 */ /* 0x001fe400078ec0ff */
[----:B------:R-:W-:Y:S02]  /*be10*/  IADD3.X R9, PT, PT, R15, UR9, RZ, P0, P1 ;  /* 0x000000090f097c10 */ /* 0x000fe400087e24ff */
[----:B------:R-:W-:Y:S02]  /*be20*/  IADD3 R12, PT, PT, R8, 0x400, R13 ;  /* 0x00000400080c7810 */ /* 0x000fe40007ffe00d */
[----:B------:R-:W-:-:S07]  /*be30*/  IADD3.X R9, PT, PT, RZ, R9, RZ, P2, !PT ;  /* 0x00000009ff097210 */ /* 0x000fce00017fe4ff */
.L_x_4874:
[----:B------:R-:W-:-:S05]  /*be40*/  IMAD.MOV.U32 R8, RZ, RZ, R14 ;  /* 0x000000ffff087224 */ /* 0x000fca00078e000e */
[----:B------:R-:W4:Y:S04]  /*be50*/  LDG.E.U8 R15, desc[UR36][R8.64+-0x100] ;  /* 0xffff0024080f7981 */ /* 0x000f28000c1e1100 */
[----:B------:R-:W5:Y:S04]  /*be60*/  LDG.E.U8 R13, desc[UR36][R8.64+-0x80] ;  /* 0xffff8024080d7981 */ /* 0x000f68000c1e1100 */
[----:B------:R-:W2:Y:S04]  /*be70*/  LDG.E.U8 R14, desc[UR36][R8.64] ;  /* 0x00000024080e7981 */ /* 0x000ea8000c1e1100 */
[----:B------:R-:W3:Y:S01]  /*be80*/  LDG.E.U8 R16, desc[UR36][R8.64+0x80] ;  /* 0x0000802408107981 */ /* 0x000ee2000c1e1100 */
[----:B------:R-:W-:Y:S01]  /*be90*/  VIADD R11, R11, 0x200 ;  /* 0x000002000b0b7836 */ /* 0x000fe20000000000 */
[----:B----4-:R-:W-:-:S02]  /*bea0*/  ISETP.NE.AND P0, PT, R15, RZ, PT ;  /* 0x000000ff0f00720c */ /* 0x010fc40003f05270 */
[----:B-----5:R-:W-:Y:S02]  /*beb0*/  ISETP.NE.AND P1, PT, R13, RZ, PT ;  /* 0x000000ff0d00720c */ /* 0x020fe40003f25270 */
[----:B--2---:R-:W-:Y:S02]  /*bec0*/  ISETP.NE.AND P2, PT, R14, RZ, PT ;  /* 0x000000ff0e00720c */ /* 0x004fe40003f45270 */
[----:B---3--:R-:W-:-:S07]  /*bed0*/  ISETP.NE.AND P3, PT, R16, RZ, PT ;  /* 0x000000ff1000720c */ /* 0x008fce0003f65270 */
        /* <DEDUP_REMOVED lines=9> */
[----:B------:R0:W1:Y:S01]  /*bf70*/  @!P0 MUFU.EX2 R13, R14 ;  /* 0x0000000e000d8308 */ /* 0x0000620000000800 */
[----:B------:R-:W-:Y:S01]  /*bf80*/  @!P1 FMUL.FTZ R16, R16, 1.4426950216293334961 ;  /* 0x3fb8aa3b10109820 */ /* 0x000fe20000410000 */
[C---:B--2---:R-:W-:Y:S01]  /*bf90*/  @!P2 FADD.FTZ R18, -R28.reuse, R17 ;  /* 0x000000111c12a221 */ /* 0x044fe20000010100 */
[----:B------:R-:W-:Y:S02]  /*bfa0*/  IMAD.MOV.U32 R17, RZ, RZ, RZ ;  /* 0x000000ffff117224 */ /* 0x000fe400078e00ff */
[----:B---3--:R-:W-:Y:S01]  /*bfb0*/  @!P3 FADD.FTZ R20, -R28, R19 ;  /* 0x000000131c14b221 */ /* 0x008fe20000010100 */
[----:B------:R-:W-:-:S02]  /*bfc0*/  HFMA2 R19, -RZ, RZ, 0, 0 ;  /* 0x00000000ff137431 */ /* 0x000fc400000001ff */
[----:B------:R-:W-:Y:S01]  /*bfd0*/  @!P2 FMUL.FTZ R18, R18, 1.4426950216293334961 ;  /* 0x3fb8aa3b1212a820 */ /* 0x000fe20000410000 */
[----:B------:R-:W-:Y:S01]  /*bfe0*/  ISETP.GT.AND P0, PT, R11, UR46, PT ;  /* 0x0000002e0b007c0c */ /* 0x000fe2000bf04270 */
        /* <DEDUP_REMOVED lines=16> */
.L_x_4861:
[----:B------:R-:W-:Y:S05]  /*c0f0*/  BSYNC.RECONVERGENT B0 ;  /* 0x0000000000007941 */ /* 0x000fea0003800200 */
.L_x_4860:
[----:B0-----:R-:W0:Y:S01]  /*c100*/  SHFL.BFLY PT, R9, R10, 0x10, 0x1f ;  /* 0x0e001f000a097f89 */ /* 0x001e2200000e0000 */
[C---:B------:R-:W-:Y:S01]  /*c110*/  ISETP.NE.AND P0, PT, R6.reuse, RZ, PT ;  /* 0x000000ff0600720c */ /* 0x040fe20003f05270 */
[----:B------:R-:W4:Y:S01]  /*c120*/  LDCU.U8 UR8, c[0x0][0x48c] ;  /* 0x00009180ff0877ac */ /* 0x000f220008000000 */
[----:B------:R-:W-:Y:S01]  /*c130*/  ISETP.GT.U32.AND P1, PT, R6, 0x3, PT ;  /* 0x000000030600780c */ /* 0x000fe20003f24070 */
[----:B------:R-:W5:Y:S10]  /*c140*/  LDC R19, c[0x0][0x3f8] ;  /* 0x0000fe00ff137b82 */ /* 0x000f740000000800 */
[----:B------:R-:W-:-:S04]  /*c150*/  @!P0 SHF.R.U32.HI R14, RZ, 0x3, R3 ;  /* 0x00000003ff0e8819 */ /* 0x000fc80000011603 */
[----:B------:R-:W-:Y:S01]  /*c160*/  @!P0 LOP3.LUT R15, R14, 0x7c, RZ, 0xc0, !PT ;  /* 0x0000007c0e0f8812 */ /* 0x000fe200078ec0ff */
[----:B----4-:R-:W-:-:S04]  /*c170*/  UISETP.NE.AND UP0, UPT, UR8, URZ, UPT ;  /* 0x000000ff0800728c */ /* 0x010fc8000bf05270 */
        /* <DEDUP_REMOVED lines=12> */
[----:B------:R-:W-:-:S05]  /*c240*/  ISETP.GT.AND P0, PT, R7, UR46, PT ;  /* 0x0000002e07007c0c */ /* 0x000fca000bf04270 */
[----:B------:R-:W0:Y:S04]  /*c250*/  @!P1 LDS R13, [R2+0x10] ;  /* 0x00001000020d9984 */ /* 0x000e280000000800 */
[----:B0-----:R-:W0:Y:S02]  /*c260*/  SHFL.BFLY PT, R0, R13, 0x2, 0x1f ;  /* 0x0c401f000d007f89 */ /* 0x001e2400000e0000 */
[----:B0-----:R-:W-:Y:S02]  /*c270*/  FADD.FTZ R6, R0, R13 ;  /* 0x0000000d00067221 */ /* 0x001fe40000010000 */
[----:B------:R-:W5:Y:S03]  /*c280*/  S2R R0, SR_CTAID.X ;  /* 0x0000000000007919 */ /* 0x000f660000002500 */
[----:B------:R-:W0:Y:S02]  /*c290*/  SHFL.BFLY PT, R9, R6, 0x1, 0x1f ;  /* 0x0c201f0006097f89 */ /* 0x000e2400000e0000 */
[----:B0-----:R-:W-:Y:S01]  /*c2a0*/  FADD.FTZ R10, R6, R9 ;  /* 0x00000009060a7221 */ /* 0x001fe20000010000 */
[----:B------:R-:W-:Y:S01]  /*c2b0*/  CS2R R8, SRZ ;  /* 0x0000000000087805 */ /* 0x000fe2000001ff00 */
[----:B-----5:R-:W-:-:S04]  /*c2c0*/  IMAD R37, R19, UR6, R0 ;  /* 0x0000000613257c24 */ /* 0x020fc8000f8e0200 */
[----:B------:R-:W0:Y:S02]  /*c2d0*/  SHFL.IDX PT, R10, R10, RZ, 0x1f ;  /* 0x00001fff0a0a7589 */ /* 0x000e2400000e0000 */
[----:B0-----:R-:W-:-:S04]  /*c2e0*/  FADD.FTZ R11, R10, 9.9999999747524270788e-07 ;  /* 0x358637bd0a0b7421 */ /* 0x001fc80000010000 */
[----:B------:R0:W4:Y:S01]  /*c2f0*/  MUFU.RCP R35, R11 ;  /* 0x0000000b00237308 */ /* 0x0001220000001000 */
[----:B------:R-:W-:Y:S05]  /*c300*/  BRA.U !UP0, `(.L_x_4875) ;  /* 0x0000000108187547 */ /* 0x000fea000b800000 */
[----:B------:R-:W5:Y:S08]  /*c310*/  LDC R2, c[0x0][0x488] ;  /* 0x00012200ff027b82 */ /* 0x000f700000000800 */
[----:B------:R-:W5:Y:S08]  /*c320*/  LDC R6, c[0x0][0x40c] ;  /* 0x00010300ff067b82 */ /* 0x000f700000000800 */
[----:B------:R-:W1:Y:S01]  /*c330*/  LDC R9, c[0x0][0x3f4] ;  /* 0x0000fd00ff097b82 */ /* 0x000e620000000800 */
[----:B-----5:R-:W-:-:S04]  /*c340*/  IMAD R2, R37, R2, R6 ;  /* 0x0000000225027224 */ /* 0x020fc800078e0206 */
[----:B-1----:R-:W-:-:S05]  /*c350*/  IMAD R8, R2, R9, RZ ;  /* 0x0000000902087224 */ /* 0x002fca00078e02ff */
[----:B------:R-:W-:-:S07]  /*c360*/  SHF.R.S32.HI R9, RZ, 0x1f, R8 ;  /* 0x0000001fff097819 */ /* 0x000fce0000011408 */
.L_x_4875:
[----:B------:R-:W-:Y:S04]  /*c370*/  BSSY.RECONVERGENT B0, `(.L_x_4876) ;  /* 0x0000168000007945 */ /* 0x000fe80003800200 */
[----:B------:R-:W-:Y:S05]  /*c380*/  @P0 BRA `(.L_x_4877) ;  /* 0x0000001400980947 */ /* 0x000fea0003800000 */
[----:B------:R-:W-:-:S09]  /*c390*/  UISETP.NE.AND UP0, UPT, UR8, URZ, UPT ;  /* 0x000000ff0800728c */ /* 0x000fd2000bf05270 */
[----:B------:R-:W-:Y:S05]  /*c3a0*/  BRA.U UP0, `(.L_x_4878) ;  /* 0x0000000900807547 */ /* 0x000fea000b800000 */
[----:B------:R-:W-:Y:S01]  /*c3b0*/  MOV R6, UR12 ;  /* 0x0000000c00067c02 */ /* 0x000fe20008000f00 */
        /* <DEDUP_REMOVED lines=8> */
[----:B------:R-:W5:Y:S01]  /*c440*/  S2UR UR7, SR_CgaCtaId ;  /* 0x00000000000779c3 */ /* 0x000f620000008800 */
        /* <DEDUP_REMOVED lines=8> */
[----:B-----5:R-:W-:-:S06]  /*c4d0*/  ULEA UR6, UR7, UR6, 0x18 ;  /* 0x0000000607067291 */ /* 0x020fcc000f8ec0ff */
[----:B------:R-:W-:-:S07]  /*c4e0*/  VIADD R2, R5, UR6 ;  /* 0x0000000605027c36 */ /* 0x000fce0008000000 */
.L_x_4881:
[----:B------:R-:W4:Y:S01]  /*c4f0*/  LDS R6, [R2] ;  /* 0x0000000002067984 */ /* 0x000f220000000800 */
[----:B------:R-:W-:-:S04]  /*c500*/  IADD3 R8, PT, PT, R8, 0x1, RZ ;  /* 0x0000000108087810 */ /* 0x000fc80007ffe0ff */
[----:B------:R-:W-:Y:S01]  /*c510*/  ISETP.NE.AND P0, PT, R8, RZ, PT ;  /* 0x000000ff0800720c */ /* 0x000fe20003f05270 */
[----:B----4-:R-:W-:-:S05]  /*c520*/  FMUL.FTZ R9, R6, R35 ;  /* 0x0000002306097220 */ /* 0x010fca0000410000 */
[----:B------:R4:W-:Y:S02]  /*c530*/  STS [R2], R9 ;  /* 0x0000000902007388 */ /* 0x0009e40000000800 */
[----:B----4-:R-:W-:-:S05]  /*c540*/  VIADD R2, R2, 0x200 ;  /* 0x0000020002027836 */ /* 0x010fca0000000000 */
[----:B------:R-:W-:Y:S05]  /*c550*/  @P0 BRA `(.L_x_4881) ;  /* 0xfffffffc00e40947 */ /* 0x000fea000383ffff */
.L_x_4880:
[----:B------:R-:W-:Y:S05]  /*c560*/  BSYNC.RECONVERGENT B1 ;  /* 0x0000000000017941 */ /* 0x000fea0003800200 */
.L_x_4879:
[----:B------:R-:W-:Y:S05]  /*c570*/  @!P1 BRA `(.L_x_4877) ;  /* 0x00000014001c9947 */ /* 0x000fea0003800000 */
[----:B------:R-:W5:Y:S01]  /*c580*/  S2UR UR7, SR_CgaCtaId ;  /* 0x00000000000779c3 */ /* 0x000f620000008800 */
[----:B------:R-:W-:Y:S01]  /*c590*/  UMOV UR6, 0x400 ;  /* 0x0000040000067882 */ /* 0x000fe20000000000 */
[----:B------:R-:W-:Y:S01]  /*c5a0*/  IMAD.SHL.U32 R2, R4, 0x4, RZ ;  /* 0x0000000404027824 */ /* 0x000fe200078e00ff */
[----:B------:R-:W-:-:S03]  /*c5b0*/  UIADD3 UR6, UPT, UPT, UR6, 0x420, URZ ;  /* 0x0000042006067890 */ /* 0x000fc6000fffe0ff */
[C---:B------:R-:W-:Y:S02]  /*c5c0*/  IMAD R2, R7.reuse, 0x4, -R2 ;  /* 0x0000000407027824 */ /* 0x040fe400078e0a02 */
[----:B------:R-:W-:-:S05]  /*c5d0*/  VIADD R7, R7, 0x200 ;  /* 0x0000020007077836 */ /* 0x000fca0000000000 */
[----:B------:R-:W-:Y:S01]  /*c5e0*/  ISETP.GT.AND P0, PT, R7, UR46, PT ;  /* 0x0000002e07007c0c */ /* 0x000fe2000bf04270 */
[----:B-----5:R-:W-:-:S09]  /*c5f0*/  ULEA UR6, UR7, UR6, 0x18 ;  /* 0x0000000607067291 */ /* 0x020fd2000f8ec0ff */
[----:B------:R-:W4:Y:S04]  /*c600*/  LDS R6, [R2+UR6] ;  /* 0x0000000602067984 */ /* 0x000f280008000800 */
[----:B------:R-:W0:Y:S04]  /*c610*/  LDS R8, [R2+UR6+0x200] ;  /* 0x0002000602087984 */ /* 0x000e280008000800 */
[----:B------:R-:W5:Y:S04]  /*c620*/  LDS R10, [R2+UR6+0x400] ;  /* 0x00040006020a7984 */ /* 0x000f680008000800 */
[----:B------:R-:W1:Y:S01]  /*c630*/  LDS R12, [R2+UR6+0x600] ;  /* 0x00060006020c7984 */ /* 0x000e620008000800 */
[-C--:B----4-:R-:W-:Y:S01]  /*c640*/  FMUL.FTZ R9, R6, R35.reuse ;  /* 0x0000002306097220 */ /* 0x090fe20000410000 */
[----:B------:R-:W-:Y:S01]  /*c650*/  IADD3 R6, PT, PT, R2, UR6, RZ ;  /* 0x0000000602067c10 */ /* 0x000fe2000fffe0ff */
[----:B0-----:R-:W-:-:S03]  /*c660*/  FMUL.FTZ R11, R8, R35 ;  /* 0x00000023080b7220 */ /* 0x001fc60000410000 */
[----:B------:R0:W-:Y:S01]  /*c670*/  STS [R2+UR6], R9 ;  /* 0x0000000902007988 */ /* 0x0001e20008000806 */
[----:B-----5:R-:W-:-:S03]  /*c680*/  FMUL.FTZ R13, R10, R35 ;  /* 0x000000230a0d7220 */ /* 0x020fc60000410000 */
[----:B------:R0:W-:Y:S01]  /*c690*/  STS [R2+UR6+0x200], R11 ;  /* 0x0002000b02007988 */ /* 0x0001e20008000806 */
[----:B-1----:R-:W-:-:S03]  /*c6a0*/  FMUL.FTZ R15, R12, R35 ;  /* 0x000000230c0f7220 */ /* 0x002fc60000410000 */
[----:B------:R0:W-:Y:S04]  /*c6b0*/  STS [R2+UR6+0x400], R13 ;  /* 0x0004000d02007988 */ /* 0x0001e80008000806 */
[----:B------:R0:W-:Y:S01]  /*c6c0*/  STS [R2+UR6+0x600], R15 ;  /* 0x0006000f02007988 */ /* 0x0001e20008000806 */
[----:B------:R-:W-:Y:S05]  /*c6d0*/  @P0 BRA `(.L_x_4877) ;  /* 0x0000001000c40947 */ /* 0x000fea0003800000 */
[----:B0-----:R-:W-:Y:S01]  /*c6e0*/  IADD3 R2, PT, PT, -R7, UR46, RZ ;  /* 0x0000002e07027c10 */ /* 0x001fe2000fffe1ff */
[----:B------:R-:W-:Y:S01]  /*c6f0*/  BSSY.RECONVERGENT B1, `(.L_x_4882) ;  /* 0x000003c000017945 */ /* 0x000fe20003800200 */
[----:B------:R-:W-:Y:S01]  /*c700*/  VIADD R6, R6, 0xc00 ;  /* 0x00000c0006067836 */ /* 0x000fe20000000000 */
[----:B------:R-:W-:Y:S02]  /*c710*/  PLOP3.LUT P0, PT, PT, PT, PT, 0x80, 0x8 ;  /* 0x000000000008781c */ /* 0x000fe40003f0f070 */
[----:B------:R-:W-:-:S13]  /*c720*/  ISETP.GT.AND P1, PT, R2, 0x5ff, PT ;  /* 0x000005ff0200780c */ /* 0x000fda0003f24270 */
[----:B------:R-:W-:Y:S05]  /*c730*/  @!P1 BRA `(.L_x_4883) ;  /* 0x0000000000dc9947 */ /* 0x000fea0003800000 */
[----:B------:R-:W-:Y:S01]  /*c740*/  IMAD.U32 R34, RZ, RZ, UR46 ;  /* 0x0000002eff227e24 */ /* 0x000fe2000f8e00ff */
[----:B------:R-:W-:-:S03]  /*c750*/  PLOP3.LUT P0, PT, PT, PT, PT, 0x8, 0x80 ;  /* 0x000000000080781c */ /* 0x000fc60003f0e170 */
[----:B------:R-:W-:-:S10]  /*c760*/  VIADD R34, R34, 0xfffffa01 ;  /* 0xfffffa0122227836 */ /* 0x000fd40000000000 */
.L_x_4884:
[----:B------:R-:W0:Y:S01]  /*c770*/  LDS R2, [R6+-0x400] ;  /* 0xfffc000006027984 */ /* 0x000e220000000800 */
[----:B------:R-:W-:-:S03]  /*c780*/  VIADD R7, R7, 0x800 ;  /* 0x0000080007077836 */ /* 0x000fc60000000000 */
[----:B------:R-:W1:Y:S02]  /*c790*/  LDS R8, [R6+-0x200] ;  /* 0xfffe000006087984 */ /* 0x000e640000000800 */
        /* <DEDUP_REMOVED lines=8> */
[----:B--2---:R-:W2:Y:S04]  /*c820*/  LDS R24, [R6+0xe00] ;  /* 0x000e000006187984 */ /* 0x004ea80000000800 */
        /* <DEDUP_REMOVED lines=17> */
[C---:B--2---:R-:W-:Y:S02]  /*c940*/  FMUL.FTZ R9, R35.reuse, R18 ;  /* 0x0000001223097220 */ /* 0x044fe40000410000 */
        /* <DEDUP_REMOVED lines=8> */
[----:B----4-:R-:W-:-:S03]  /*c9d0*/  FMUL.FTZ R31, R35, R31 ;  /* 0x0000001f231f7220 */ /* 0x010fc60000410000 */
[----:B------:R-:W-:Y:S01]  /*c9e0*/  STS [R6+0xa00], R23 ;  /* 0x000a001706007388 */ /* 0x000fe20000000800 */
[----:B-----5:R-:W-:-:S03]  /*c9f0*/  FMUL.FTZ R15, R35, R32 ;  /* 0x00000020230f7220 */ /* 0x020fc60000410000 */
        /* <DEDUP_REMOVED lines=11> */
.L_x_4883:
[----:B------:R-:W-:Y:S05]  /*cab0*/  BSYNC.RECONVERGENT B1 ;  /* 0x0000000000017941 */ /* 0x000fea0003800200 */
.L_x_4882:
        /* <DEDUP_REMOVED lines=14> */
[C---:B0-----:R-:W-:Y:S01]  /*cba0*/  FMUL.FTZ R9, R35.reuse, R2 ;  /* 0x0000000223097220 */ /* 0x041fe20000410000 */
[----:B-1----:R-:W-:-:S04]  /*cbb0*/  FMUL.FTZ R11, R35, R8 ;  /* 0x00000008230b7220 */ /* 0x002fc80000410000 */
[----:B------:R-:W-:Y:S01]  /*cbc0*/  STS [R6+-0x400], R9 ;  /* 0xfffc000906007388 */ /* 0x000fe20000000800 */
[----:B----4-:R-:W-:-:S03]  /*cbd0*/  FMUL.FTZ R13, R35, R10 ;  /* 0x0000000a230d7220 */ /* 0x010fc60000410000 */
[----:B------:R-:W-:Y:S01]  /*cbe0*/  STS [R6+-0x200], R11 ;  /* 0xfffe000b06007388 */ /* 0x000fe20000000800 */
[----:B-----5:R-:W-:-:S03]  /*cbf0*/  FMUL.FTZ R15, R35, R12 ;  /* 0x0000000c230f7220 */ /* 0x020fc60000410000 */
[----:B------:R-:W-:Y:S01]  /*cc00*/  STS [R6], R13 ;  /* 0x0000000d06007388 */ /* 0x000fe20000000800 */
[----:B--2---:R-:W-:-:S03]  /*cc10*/  FMUL.FTZ R17, R35, R14 ;  /* 0x0000000e23117220 */ /* 0x004fc60000410000 */
        /* <DEDUP_REMOVED lines=9> */
.L_x_4886:
[----:B------:R-:W-:Y:S05]  /*ccb0*/  BSYNC.RECONVERGENT B1 ;  /* 0x0000000000017941 */ /* 0x000fea0003800200 */
.L_x_4885:
[----:B------:R-:W-:-:S13]  /*ccc0*/  ISETP.GT.AND P1, PT, R7, UR46, PT ;  /* 0x0000002e07007c0c */ /* 0x000fda000bf24270 */
[----:B------:R-:W-:Y:S05]  /*ccd0*/  @!P0 BRA P1, `(.L_x_4877) ;  /* 0x0000000c00448947 */ /* 0x000fea0000800000 */
[----:B------:R-:W0:Y:S04]  /*cce0*/  LDS R2, [R6+-0x400] ;  /* 0xfffc000006027984 */ /* 0x000e280000000800 */
[----:B------:R-:W1:Y:S04]  /*ccf0*/  LDS R8, [R6+-0x200] ;  /* 0xfffe000006087984 */ /* 0x000e680000000800 */
[----:B------:R-:W4:Y:S04]  /*cd00*/  LDS R10, [R6] ;  /* 0x00000000060a7984 */ /* 0x000f280000000800 */
[----:B------:R-:W5:Y:S01]  /*cd10*/  LDS R12, [R6+0x200] ;  /* 0x00020000060c7984 */ /* 0x000f620000000800 */
[C---:B0-----:R-:W-:Y:S01]  /*cd20*/  FMUL.FTZ R7, R35.reuse, R2 ;  /* 0x0000000223077220 */ /* 0x041fe20000410000 */
[----:B-1----:R-:W-:-:S04]  /*cd30*/  FMUL.FTZ R9, R35, R8 ;  /* 0x0000000823097220 */ /* 0x002fc80000410000 */
[----:B------:R0:W-:Y:S01]  /*cd40*/  STS [R6+-0x400], R7 ;  /* 0xfffc000706007388 */ /* 0x0001e20000000800 */
[----:B----4-:R-:W-:-:S03]  /*cd50*/  FMUL.FTZ R11, R35, R10 ;  /* 0x0000000a230b7220 */ /* 0x010fc60000410000 */
[----:B------:R0:W-:Y:S01]  /*cd60*/  STS [R6+-0x200], R9 ;  /* 0xfffe000906007388 */ /* 0x0001e20000000800 */
[----:B-----5:R-:W-:-:S03]  /*cd70*/  FMUL.FTZ R13, R35, R12 ;  /* 0x0000000c230d7220 */ /* 0x020fc60000410000 */
[----:B------:R0:W-:Y:S04]  /*cd80*/  STS [R6], R11 ;  /* 0x0000000b06007388 */ /* 0x0001e80000000800 */
[----:B------:R0:W-:Y:S01]  /*cd90*/  STS [R6+0x200], R13 ;  /* 0x0002000d06007388 */ /* 0x0001e20000000800 */
[----:B------:R-:W-:Y:S05]  /*cda0*/  BRA `(.L_x_4877) ;  /* 0x0000000c00107947 */ /* 0x000fea0003800000 */
.L_x_4878:
[----:B------:R-:W-:Y:S01]  /*cdb0*/  IMAD.U32 R6, RZ, RZ, UR12 ;  /* 0x0000000cff067e24 */ /* 0x000fe2000f8e00ff */
[----:B------:R-:W-:Y:S01]  /*cdc0*/  LOP3.LUT R2, RZ, R3, RZ, 0x33, !PT ;  /* 0x00000003ff027212 */ /* 0x000fe200078e33ff */
[----:B------:R-:W-:Y:S03]  /*cdd0*/  BSSY.RECONVERGENT B1, `(.L_x_4887) ;  /* 0x0000023000017945 */ /* 0x000fe60003800200 */
[----:B0-----:R-:W-:-:S04]  /*cde0*/  VIADDMNMX R11, R7, 0x80, R6, !PT ;  /* 0x00000080070b7846 */ /* 0x001fc80007800106 */
[----:B------:R-:W-:-:S04]  /*cdf0*/  IADD3 R2, PT, PT, -R4, R11, R2 ;  /* 0x0000000b04027210 */ /* 0x000fc80007ffe102 */
[C---:B------:R-:W-:Y:S02]  /*ce00*/  LOP3.LUT R6, R2.reuse, 0x180, RZ, 0xc0, !PT ;  /* 0x0000018002067812 */ /* 0x040fe400078ec0ff */
[----:B------:R-:W-:Y:S02]  /*ce10*/  ISETP.GE.U32.AND P1, PT, R2, 0x180, PT ;  /* 0x000001800200780c */ /* 0x000fe40003f26070 */
[----:B------:R-:W-:-:S13]  /*ce20*/  ISETP.NE.AND P0, PT, R6, 0x180, PT ;  /* 0x000001800600780c */ /* 0x000fda0003f05270 */
[----:B------:R-:W-:Y:S05]  /*ce30*/  @!P0 BRA `(.L_x_4888) ;  /* 0x0000000000708947 */ /* 0x000fea0003800000 */
[----:B------:R-:W0:Y:S01]  /*ce40*/  S2UR UR7, SR_CgaCtaId ;  /* 0x00000000000779c3 */ /* 0x000e220000008800 */
[----:B------:R-:W5:Y:S01]  /*ce50*/  LDCU.64 UR10, c[0x0][0x480] ;  /* 0x00009000ff0a77ac */ /* 0x000f620008000a00 */
[----:B------:R-:W-:Y:S02]  /*ce60*/  LEA.HI R2, R2, 0x1, RZ, 0x19 ;  /* 0x0000000102027811 */ /* 0x000fe400078fc8ff */
[----:B------:R-:W-:Y:S01]  /*ce70*/  IADD3 R15, P0, PT, R7, R8, RZ ;  /* 0x00000008070f7210 */ /* 0x000fe20007f1e0ff */
[----:B------:R-:W-:Y:S02]  /*ce80*/  UMOV UR6, 0x400 ;  /* 0x0000040000067882 */ /* 0x000fe40000000000 */
[C---:B------:R-:W-:Y:S01]  /*ce90*/  IMAD.SHL.U32 R6, R2.reuse, 0x80, RZ ;  /* 0x0000008002067824 */ /* 0x040fe200078e00ff */
[----:B------:R-:W-:Y:S01]  /*cea0*/  UIADD3 UR6, UPT, UPT, UR6, 0x420, URZ ;  /* 0x0000042006067890 */ /* 0x000fe2000fffe0ff */
[----:B------:R-:W-:Y:S02]  /*ceb0*/  LOP3.LUT R2, R2, 0x3, RZ, 0xc0, !PT ;  /* 0x0000000302027812 */ /* 0x000fe400078ec0ff */
[----:B------:R-:W-:-:S02]  /*cec0*/  IADD3.X R10, PT, PT, RZ, R9, RZ, P0, !PT ;  /* 0x00000009ff0a7210 */ /* 0x000fc400007fe4ff */
[----:B------:R-:W-:-:S05]  /*ced0*/  LOP3.LUT R6, R6, 0x180, RZ, 0xc0, !PT ;  /* 0x0000018006067812 */ /* 0x000fca00078ec0ff */
[----:B------:R-:W-:Y:S01]  /*cee0*/  IMAD.IADD R7, R7, 0x1, R6 ;  /* 0x0000000107077824 */ /* 0x000fe200078e0206 */
[----:B-----5:R-:W-:Y:S01]  /*cef0*/  LEA R12, P0, R15, UR10, 0x2 ;  /* 0x0000000a0f0c7c11 */ /* 0x020fe2000f8010ff */
[----:B------:R-:W-:-:S03]  /*cf00*/  IMAD.MOV R6, RZ, RZ, -R2 ;  /* 0x000000ffff067224 */ /* 0x000fc600078e0a02 */
[----:B------:R-:W-:Y:S01]  /*cf10*/  LEA.HI.X R15, R15, UR11, R10, 0x2, P0 ;  /* 0x0000000b0f0f7c11 */ /* 0x000fe200080f140a */
[----:B0-----:R-:W-:-:S06]  /*cf20*/  ULEA UR6, UR7, UR6, 0x18 ;  /* 0x0000000607067291 */ /* 0x001fcc000f8ec0ff */
[----:B------:R-:W-:-:S07]  /*cf30*/  VIADD R2, R5, UR6 ;  /* 0x0000000605027c36 */ /* 0x000fce0008000000 */
.L_x_4889:
[----:B----4-:R-:W4:Y:S01]  /*cf40*/  LDS R10, [R2] ;  /* 0x00000000020a7984 */ /* 0x010f220000000800 */
[----:B------:R-:W-:Y:S01]  /*cf50*/  MOV R11, R15 ;  /* 0x0000000f000b7202 */ /* 0x000fe20000000f00 */
[----:B------:R-:W-:-:S05]  /*cf60*/  VIADD R6, R6, 0x1 ;  /* 0x0000000106067836 */ /* 0x000fca0000000000 */
[----:B------:R-:W-:Y:S01]  /*cf70*/  ISETP.NE.AND P0, PT, R6, RZ, PT ;  /* 0x000000ff0600720c */ /* 0x000fe20003f05270 */
[----:B----4-:R-:W-:Y:S01]  /*cf80*/  FMUL.FTZ R13, R10, R35 ;  /* 0x000000230a0d7220 */ /* 0x010fe20000410000 */
[----:B------:R-:W-:Y:S01]  /*cf90*/  IMAD.MOV.U32 R10, RZ, RZ, R12 ;  /* 0x000000ffff0a7224 */ /* 0x000fe200078e000c */
[----:B------:R-:W-:-:S03]  /*cfa0*/  IADD3 R12, P2, PT, R12, 0x200, RZ ;  /* 0x000002000c0c7810 */ /* 0x000fc60007f5e0ff */
[----:B------:R0:W-:Y:S02]  /*cfb0*/  STS [R2], R13 ;  /* 0x0000000d02007388 */ /* 0x0001e40000000800 */
[----:B------:R-:W-:Y:S02]  /*cfc0*/  IMAD.X R15, RZ, RZ, R15, P2 ;  /* 0x000000ffff0f7224 */ /* 0x000fe400010e060f */
[----:B------:R4:W-:Y:S01]  /*cfd0*/  STG.E desc[UR36][R10.64], R13 ;  /* 0x0000000d0a007986 */ /* 0x0009e2000c101924 */
[----:B0-----:R-:W-:Y:S02]  /*cfe0*/  VIADD R2, R2, 0x200 ;  /* 0x0000020002027836 */ /* 0x001fe40000000000 */
[----:B------:R-:W-:Y:S05]  /*cff0*/  @P0 BRA `(.L_x_4889) ;  /* 0xfffffffc00d00947 */ /* 0x000fea000383ffff */
.L_x_4888:
[----:B------:R-:W-:Y:S05]  /*d000*/  BSYNC.RECONVERGENT B1 ;  /* 0x0000000000017941 */ /* 0x000fea0003800200 */
.L_x_4887:
[----:B------:R-:W-:Y:S05]  /*d010*/  @!P1 BRA `(.L_x_4877) ;  /* 0x0000000800749947 */ /* 0x000fea0003800000 */
[----:B----4-:R-:W0:Y:S01]  /*d020*/  S2R R11, SR_CgaCtaId ;  /* 0x00000000000b7919 */ /* 0x010e220000008800 */
[----:B------:R-:W4:Y:S01]  /*d030*/  LDCU.64 UR6, c[0x0][0x480] ;  /* 0x00009000ff0677ac */ /* 0x000f220008000a00 */
[C---:B------:R-:W-:Y:S01]  /*d040*/  IADD3 R6, P0, PT, R7.reuse, R8, RZ ;  /* 0x0000000807067210 */ /* 0x040fe20007f1e0ff */
[----:B------:R-:W-:Y:S01]  /*d050*/  BSSY.RECONVERGENT B1, `(.L_x_4890) ;  /* 0x000005b000017945 */ /* 0x000fe20003800200 */
[----:B------:R-:W-:Y:S02]  /*d060*/  IADD3 R10, PT, PT, -R7, UR46, RZ ;  /* 0x0000002e070a7c10 */ /* 0x000fe4000fffe1ff */
[----:B------:R-:W-:Y:S01]  /*d070*/  MOV R2, 0x400 ;  /* 0x0000040000027802 */ /* 0x000fe20000000f00 */
[----:B------:R-:W-:Y:S01]  /*d080*/  IMAD.X R9, RZ, RZ, R9, P0 ;  /* 0x000000ffff097224 */ /* 0x000fe200000e0609 */
[----:B------:R-:W-:Y:S02]  /*d090*/  ISETP.GT.AND P1, PT, R10, 0x5ff, PT ;  /* 0x000005ff0a00780c */ /* 0x000fe40003f24270 */
[----:B----4-:R-:W-:-:S04]  /*d0a0*/  LEA R8, P0, R6, UR6, 0x2 ;  /* 0x0000000606087c11 */ /* 0x010fc8000f8010ff */
[----:B------:R-:W-:Y:S02]  /*d0b0*/  LEA.HI.X R9, R6, UR7, R9, 0x2, P0 ;  /* 0x0000000706097c11 */ /* 0x000fe400080f1409 */
[----:B------:R-:W-:Y:S01]  /*d0c0*/  IADD3 R6, PT, PT, R2, 0x420, RZ ;  /* 0x0000042002067810 */ /* 0x000fe20007ffe0ff */
[----:B------:R-:W-:Y:S01]  /*d0d0*/  IMAD.SHL.U32 R2, R4, 0x4, RZ ;  /* 0x0000000404027824 */ /* 0x000fe200078e00ff */
[----:B------:R-:W-:-:S03]  /*d0e0*/  IADD3 R8, P0, PT, R8, 0x400, RZ ;  /* 0x0000040008087810 */ /* 0x000fc60007f1e0ff */
[----:B------:R-:W-:Y:S01]  /*d0f0*/  IMAD R2, R7, 0x4, -R2 ;  /* 0x0000000407027824 */ /* 0x000fe200078e0a02 */
[----:B0-----:R-:W-:Y:S01]  /*d100*/  LEA R11, R11, R6, 0x18 ;  /* 0x000000060b0b7211 */ /* 0x001fe200078ec0ff */
[----:B------:R-:W-:Y:S01]  /*d110*/  IMAD.X R9, RZ, RZ, R9, P0 ;  /* 0x000000ffff097224 */ /* 0x000fe200000e0609 */
[----:B------:R-:W-:Y:S02]  /*d120*/  PLOP3.LUT P0, PT, PT, PT, PT, 0x80, 0x8 ;  /* 0x000000000008781c */ /* 0x000fe40003f0f070 */
[----:B------:R-:W-:Y:S01]  /*d130*/  IADD3 R2, PT, PT, R2, 0x400, R11 ;  /* 0x0000040002027810 */ /* 0x000fe20007ffe00b */
[----:B------:R-:W-:Y:S10]  /*d140*/  @!P1 BRA `(.L_x_4891) ;  /* 0x00000004002c9947 */ /* 0x000ff40003800000 */
[----:B------:R-:W-:Y:S01]  /*d150*/  IMAD.U32 R32, RZ, RZ, UR46 ;  /* 0x0000002eff207e24 */ /* 0x000fe2000f8e00ff */
[----:B------:R-:W-:-:S04]  /*d160*/  PLOP3.LUT P0, PT, PT, PT, PT, 0x8, 0x80 ;  /* 0x000000000080781c */ /* 0x000fc80003f0e170 */
[----:B------:R-:W-:-:S09]  /*d170*/  IADD3 R32, PT, PT, R32, -0x5ff, RZ ;  /* 0xfffffa0120207810 */ /* 0x000fd20007ffe0ff */
.L_x_4892:
[----:B------:R-:W0:Y:S01]  /*d180*/  LDS R6, [R2+-0x400] ;  /* 0xfffc000002067984 */ /* 0x000e220000000800 */
[----:B------:R-:W-:-:S03]  /*d190*/  VIADD R7, R7, 0x800 ;  /* 0x0000080007077836 */ /* 0x000fc60000000000 */
[----:B------:R-:W4:Y:S02]  /*d1a0*/  LDS R10, [R2+-0x200] ;  /* 0xfffe0000020a7984 */ /* 0x000f240000000800 */
[----:B------:R-:W-:Y:S02]  /*d1b0*/  ISETP.GE.AND P1, PT, R7, R32, PT ;  /* 0x000000200700720c */ /* 0x000fe40003f26270 */
[----:B------:R-:W5:Y:S04]  /*d1c0*/  LDS R12, [R2] ;  /* 0x00000000020c7984 */ /* 0x000f680000000800 */
[----:B--2---:R-:W-:Y:S04]  /*d1d0*/  LDS R24, [R2+0xc00] ;  /* 0x000c000002187984 */ /* 0x004fe80000000800 */
[----:B------:R-:W2:Y:S04]  /*d1e0*/  LDS R14, [R2+0x200] ;  /* 0x00020000020e7984 */ /* 0x000ea80000000800 */
[----:B------:R-:W-:Y:S04]  /*d1f0*/  LDS R22, [R2+0xa00] ;  /* 0x000a000002167984 */ /* 0x000fe80000000800 */
[----:B------:R-:W-:Y:S04]  /*d200*/  LDS R26, [R2+0xe00] ;  /* 0x000e0000021a7984 */ /* 0x000fe80000000800 */
[----:B------:R-:W3:Y:S04]  /*d210*/  LDS R16, [R2+0x400] ;  /* 0x0004000002107984 */ /* 0x000ee80000000800 */
[----:B------:R-:W3:Y:S04]  /*d220*/  LDS R18, [R2+0x600] ;  /* 0x0006000002127984 */ /* 0x000ee80000000800 */
[----:B------:R-:W3:Y:S01]  /*d230*/  LDS R20, [R2+0x800] ;  /* 0x0008000002147984 */ /* 0x000ee20000000800 */
[----:B0-----:R-:W-:-:S03]  /*d240*/  FMUL.FTZ R11, R35, R6 ;  /* 0x00000006230b7220 */ /* 0x001fc60000410000 */
[----:B------:R-:W0:Y:S01]  /*d250*/  LDS R27, [R2+0x1000] ;  /* 0x00100000021b7984 */ /* 0x000e220000000800 */
[----:B----4-:R-:W-:-:S03]  /*d260*/  FMUL.FTZ R13, R35, R10 ;  /* 0x0000000a230d7220 */ /* 0x010fc60000410000 */
[----:B------:R-:W-:Y:S01]  /*d270*/  LDS R6, [R2+0x1a00] ;  /* 0x001a000002067984 */ /* 0x000fe20000000800 */
[----:B-----5:R-:W-:-:S03]  /*d280*/  FMUL.FTZ R15, R35, R12 ;  /* 0x0000000c230f7220 */ /* 0x020fc60000410000 */
[----:B-1----:R-:W-:Y:S04]  /*d290*/  LDS R28, [R2+0x1200] ;  /* 0x00120000021c7984 */ /* 0x002fe80000000800 */
[----:B------:R-:W1:Y:S01]  /*d2a0*/  LDS R29, [R2+0x1400] ;  /* 0x00140000021d7984 */ /* 0x000e620000000800 */
[----:B--2---:R-:W-:-:S03]  /*d2b0*/  FMUL.FTZ R17, R35, R14 ;  /* 0x0000000e23117220 */ /* 0x004fc60000410000 */
[----:B------:R-:W-:Y:S04]  /*d2c0*/  LDS R30, [R2+0x1600] ;  /* 0x00160000021e7984 */ /* 0x000fe80000000800 */
[----:B------:R-:W2:Y:S04]  /*d2d0*/  LDS R31, [R2+0x1800] ;  /* 0x00180000021f7984 */ /* 0x000ea80000000800 */
[----:B------:R-:W-:Y:S01]  /*d2e0*/  STG.E desc[UR36][R8.64+-0x200], R13 ;  /* 0xfffe000d08007986 */ /* 0x000fe2000c101924 */
[----:B---3--:R-:W-:-:S03]  /*d2f0*/  FMUL.FTZ R21, R35, R16 ;  /* 0x0000001023157220 */ /* 0x008fc60000410000 */
[----:B------:R3:W-:Y:S01]  /*d300*/  STS [R2+-0x200], R13 ;  /* 0xfffe000d02007388 */ /* 0x0007e20000000800 */
[----:B------:R-:W-:-:S03]  /*d310*/  FMUL.FTZ R23, R35, R18 ;  /* 0x0000001223177220 */ /* 0x000fc60000410000 */
[----:B------:R-:W-:Y:S01]  /*d320*/  STG.E desc[UR36][R8.64+-0x400], R11 ;  /* 0xfffc000b08007986 */ /* 0x000fe2000c101924 */
[----:B------:R-:W-:-:S03]  /*d330*/  FMUL.FTZ R25, R35, R20 ;  /* 0x0000001423197220 */ /* 0x000fc60000410000 */
[----:B------:R4:W-:Y:S01]  /*d340*/  STS [R2+-0x400], R11 ;  /* 0xfffc000b02007388 */ /* 0x0009e20000000800 */
[----:B---3--:R-:W-:-:S03]  /*d350*/  FMUL.FTZ R13, R35, R24 ;  /* 0x00000018230d7220 */ /* 0x008fc60000410000 */
[----:B------:R-:W-:Y:S01]  /*d360*/  STG.E desc[UR36][R8.64], R15 ;  /* 0x0000000f08007986 */ /* 0x000fe2000c101924 */
[----:B0-----:R-:W-:-:S03]  /*d370*/  FMUL.FTZ R27, R35, R27 ;  /* 0x0000001b231b7220 */ /* 0x001fc60000410000 */
[----:B------:R0:W-:Y:S01]  /*d380*/  STS [R2], R15 ;  /* 0x0000000f02007388 */ /* 0x0001e20000000800 */
[----:B----4-:R-:W-:-:S03]  /*d390*/  FMUL.FTZ R11, R35, R22 ;  /* 0x00000016230b7220 */ /* 0x010fc60000410000 */
[----:B------:R-:W-:Y:S04]  /*d3a0*/  STG.E desc[UR36][R8.64+0xc00], R13 ;  /* 0x000c000d08007986 */ /* 0x000fe8000c101924 */
[----:B------:R3:W-:Y:S01]  /*d3b0*/  STS [R2+0xc00], R13 ;  /* 0x000c000d02007388 */ /* 0x0007e20000000800 */
[C---:B-1----:R-:W-:Y:S01]  /*d3c0*/  FMUL.FTZ R29, R35.reuse, R29 ;  /* 0x0000001d231d7220 */ /* 0x042fe20000410000 */
[C---:B0-----:R-:W-:Y:S02]  /*d3d0*/  FMUL.FTZ R15, R35.reuse, R26 ;  /* 0x0000001a230f7220 */ /* 0x041fe40000410000 */
[----:B------:R-:W-:Y:S04]  /*d3e0*/  STG.E desc[UR36][R8.64+0x200], R17 ;  /* 0x0002001108007986 */ /* 0x000fe8000c101924 */
[----:B------:R0:W-:Y:S01]  /*d3f0*/  STS [R2+0x200], R17 ;  /* 0x0002001102007388 */ /* 0x0001e20000000800 */
[C---:B--2---:R-:W-:Y:S01]  /*d400*/  FMUL.FTZ R31, R35.reuse, R31 ;  /* 0x0000001f231f7220 */ /* 0x044fe20000410000 */
[C---:B---3--:R-:W-:Y:S01]  /*d410*/  FMUL.FTZ R13, R35.reuse, R6 ;  /* 0x00000006230d7220 */ /* 0x048fe20000410000 */
[----:B------:R-:W-:Y:S01]  /*d420*/  IADD3 R6, P2, PT, R8, 0x2000, RZ ;  /* 0x0000200008067810 */ /* 0x000fe20007f5e0ff */
[----:B------:R-:W-:Y:S04]  /*d430*/  STG.E desc[UR36][R8.64+0xa00], R11 ;  /* 0x000a000b08007986 */ /* 0x000fe8000c101924 */
[----:B------:R1:W-:Y:S01]  /*d440*/  STS [R2+0xa00], R11 ;  /* 0x000a000b02007388 */ /* 0x0003e20000000800 */
[----:B0-----:R-:W-:-:S03]  /*d450*/  FMUL.FTZ R17, R35, R28 ;  /* 0x0000001c23117220 */ /* 0x001fc60000410000 */
[----:B------:R-:W-:Y:S04]  /*d460*/  STG.E desc[UR36][R8.64+0xe00], R15 ;  /* 0x000e000f08007986 */ /* 0x000fe8000c101924 */
[----:B------:R0:W-:Y:S01]  /*d470*/  STS [R2+0xe00], R15 ;  /* 0x000e000f02007388 */ /* 0x0001e20000000800 */
[----:B-1----:R-:W-:-:S03]  /*d480*/  FMUL.FTZ R11, R35, R30 ;  /* 0x0000001e230b7220 */ /* 0x002fc60000410000 */
[----:B------:R-:W-:Y:S04]  /*d490*/  STG.E desc[UR36][R8.64+0x400], R21 ;  /* 0x0004001508007986 */ /* 0x000fe8000c101924 */
[----:B------:R-:W-:Y:S01]  /*d4a0*/  STS [R2+0x400], R21 ;  /* 0x0004001502007388 */ /* 0x000fe20000000800 */
[----:B0-----:R-:W-:-:S03]  /*d4b0*/  IMAD.X R15, RZ, RZ, R9, P2 ;  /* 0x000000ffff0f7224 */ /* 0x001fc600010e0609 */
        /* <DEDUP_REMOVED lines=17> */
[----:B------:R-:W-:Y:S01]  /*d5d0*/  MOV R9, R15 ;  /* 0x0000000f00097202 */ /* 0x000fe20000000f00 */
[----:B-1----:R-:W-:Y:S01]  /*d5e0*/  VIADD R2, R2, 0x2000 ;  /* 0x0000200002027836 */ /* 0x002fe20000000000 */
[----:B------:R-:W-:Y:S06]  /*d5f0*/  @!P1 BRA `(.L_x_4892) ;  /* 0xfffffff800e09947 */ /* 0x000fec000383ffff */
.L_x_4891:
[----:B------:R-:W-:Y:S05]  /*d600*/  BSYNC.RECONVERGENT B1 ;  /* 0x0000000000017941 */ /* 0x000fea0003800200 */
.L_x_4890:
[----:B------:R-:W-:Y:S01]  /*d610*/  IADD3 R6, PT, PT, -R7, UR46, RZ ;  /* 0x0000002e07067c10 */ /* 0x000fe2000fffe1ff */
[----:B------:R-:W-:Y:S03]  /*d620*/  BSSY.RECONVERGENT B1, `(.L_x_4893) ;  /* 0x000002a000017945 */ /* 0x000fe60003800200 */
[----:B------:R-:W-:-:S13]  /*d630*/  ISETP.GT.AND P1, PT, R6, 0x1ff, PT ;  /* 0x000001ff0600780c */ /* 0x000fda0003f24270 */
[----:B------:R-:W-:Y:S05]  /*d640*/  @!P1 BRA `(.L_x_4894) ;  /* 0x00000000009c9947 */ /* 0x000fea0003800000 */
[----:B------:R-:W0:Y:S01]  /*d650*/  LDS R6, [R2+-0x400] ;  /* 0xfffc000002067984 */ /* 0x000e220000000800 */
[----:B------:R-:W-:Y:S01]  /*d660*/  PLOP3.LUT P0, PT, PT, PT, PT, 0x8, 0x80 ;  /* 0x000000000080781c */ /* 0x000fe20003f0e170 */
[----:B------:R-:W-:Y:S02]  /*d670*/  VIADD R7, R7, 0x400 ;  /* 0x0000040007077836 */ /* 0x000fe40000000000 */
[----:B------:R-:W4:Y:S04]  /*d680*/  LDS R10, [R2+-0x200] ;  /* 0xfffe0000020a7984 */ /* 0x000f280000000800 */
[----:B------:R-:W5:Y:S04]  /*d690*/  LDS R12, [R2] ;  /* 0x00000000020c7984 */ /* 0x000f680000000800 */
[----:B------:R-:W1:Y:S04]  /*d6a0*/  LDS R14, [R2+0x200] ;  /* 0x00020000020e7984 */ /* 0x000e680000000800 */
[----:B------:R-:W2:Y:S04]  /*d6b0*/  LDS R16, [R2+0x400] ;  /* 0x0004000002107984 */ /* 0x000ea80000000800 */
[----:B------:R-:W3:Y:S04]  /*d6c0*/  LDS R18, [R2+0x600] ;  /* 0x0006000002127984 */ /* 0x000ee80000000800 */
[----:B------:R-:W3:Y:S04]  /*d6d0*/  LDS R20, [R2+0x800] ;  /* 0x0008000002147984 */ /* 0x000ee80000000800 */
[----:B------:R-:W3:Y:S01]  /*d6e0*/  LDS R22, [R2+0xa00] ;  /* 0x000a000002167984 */ /* 0x000ee20000000800 */
[C---:B0-----:R-:W-:Y:S01]  /*d6f0*/  FMUL.FTZ R11, R35.reuse, R6 ;  /* 0x00000006230b7220 */ /* 0x041fe20000410000 */
[----:B------:R-:W-:Y:S01]  /*d700*/  IADD3 R6, P1, PT, R8, 0x1000, RZ ;  /* 0x0000100008067810 */ /* 0x000fe20007f3e0ff */
[----:B----4-:R-:W-:-:S03]  /*d710*/  FMUL.FTZ R13, R35, R10 ;  /* 0x0000000a230d7220 */ /* 0x010fc60000410000 */
[----:B------:R-:W-:Y:S01]  /*d720*/  STG.E desc[UR36][R8.64+-0x400], R11 ;  /* 0xfffc000b08007986 */ /* 0x000fe2000c101924 */
[----:B-----5:R-:W-:-:S03]  /*d730*/  FMUL.FTZ R15, R35, R12 ;  /* 0x0000000c230f7220 */ /* 0x020fc60000410000 */
[----:B------:R-:W-:Y:S01]  /*d740*/  STS [R2+-0x400], R11 ;  /* 0xfffc000b02007388 */ /* 0x000fe20000000800 */
[----:B-1----:R-:W-:-:S03]  /*d750*/  FMUL.FTZ R17, R35, R14 ;  /* 0x0000000e23117220 */ /* 0x002fc60000410000 */
[----:B------:R-:W-:Y:S01]  /*d760*/  STG.E desc[UR36][R8.64+-0x200], R13 ;  /* 0xfffe000d08007986 */ /* 0x000fe2000c101924 */
[----:B--2---:R-:W-:-:S03]  /*d770*/  FMUL.FTZ R21, R35, R16 ;  /* 0x0000001023157220 */ /* 0x004fc60000410000 */
[----:B------:R0:W-:Y:S01]  /*d780*/  STS [R2+-0x200], R13 ;  /* 0xfffe000d02007388 */ /* 0x0001e20000000800 */
[----:B---3--:R-:W-:-:S03]  /*d790*/  FMUL.FTZ R23, R35, R18 ;  /* 0x0000001223177220 */ /* 0x008fc60000410000 */
        /* <DEDUP_REMOVED lines=17> */
[----:B-1----:R-:W-:-:S07]  /*d8b0*/  VIADD R2, R2, 0x1000 ;  /* 0x0000100002027836 */ /* 0x002fce0000000000 */
.L_x_4894:
[----:B------:R-:W-:Y:S05]  /*d8c0*/  BSYNC.RECONVERGENT B1 ;  /* 0x0000000000017941 */ /* 0x000fea0003800200 */
.L_x_4893:
[----:B------:R-:W-:-:S13]  /*d8d0*/  ISETP.LE.OR P0, PT, R7, UR46, P0 ;  /* 0x0000002e07007c0c */ /* 0x000fda0008703670 */
[----:B------:R-:W-:Y:S05]  /*d8e0*/  @!P0 BRA `(.L_x_4877) ;  /* 0x0000000000408947 */ /* 0x000fea0003800000 */
[----:B------:R-:W0:Y:S04]  /*d8f0*/  LDS R6, [R2+-0x400] ;  /* 0xfffc000002067984 */ /* 0x000e280000000800 */
[----:B------:R-:W4:Y:S04]  /*d900*/  LDS R10, [R2+-0x200] ;  /* 0xfffe0000020a7984 */ /* 0x000f280000000800 */
[----:B------:R-:W5:Y:S04]  /*d910*/  LDS R12, [R2] ;  /* 0x00000000020c7984 */ /* 0x000f680000000800 */
[----:B------:R-:W1:Y:S01]  /*d920*/  LDS R14, [R2+0x200] ;  /* 0x00020000020e7984 */ /* 0x000e620000000800 */
[-C--:B0-----:R-:W-:Y:S01]  /*d930*/  FMUL.FTZ R7, R6, R35.reuse ;  /* 0x0000002306077220 */ /* 0x081fe20000410000 */
[----:B----4-:R-:W-:-:S04]  /*d940*/  FMUL.FTZ R11, R10, R35 ;  /* 0x000000230a0b7220 */ /* 0x010fc80000410000 */
[----:B------:R0:W-:Y:S01]  /*d950*/  STG.E desc[UR36][R8.64+-0x400], R7 ;  /* 0xfffc000708007986 */ /* 0x0001e2000c101924 */
[----:B-----5:R-:W-:-:S03]  /*d960*/  FMUL.FTZ R13, R12, R35 ;  /* 0x000000230c0d7220 */ /* 0x020fc60000410000 */
[----:B------:R0:W-:Y:S01]  /*d970*/  STS [R2+-0x400], R7 ;  /* 0xfffc000702007388 */ /* 0x0001e20000000800 */
[----:B-1----:R-:W-:-:S03]  /*d980*/  FMUL.FTZ R15, R14, R35 ;  /* 0x000000230e0f7220 */ /* 0x002fc60000410000 */
[----:B------:R0:W-:Y:S04]  /*d990*/  STG.E desc[UR36][R8.64+-0x200], R11 ;  /* 0xfffe000b08007986 */ /* 0x0001e8000c101924 */
[----:B------:R0:W-:Y:S04]  /*d9a0*/  STS [R2+-0x200], R11 ;  /* 0xfffe000b02007388 */ /* 0x0001e80000000800 */
[----:B------:R0:W-:Y:S04]  /*d9b0*/  STG.E desc[UR36][R8.64], R13 ;  /* 0x0000000d08007986 */ /* 0x0001e8000c101924 */
[----:B------:R0:W-:Y:S04]  /*d9c0*/  STS [R2], R13 ;  /* 0x0000000d02007388 */ /* 0x0001e80000000800 */
[----:B------:R0:W-:Y:S04]  /*d9d0*/  STG.E desc[UR36][R8.64+0x200], R15 ;  /* 0x0002000f08007986 */ /* 0x0001e8000c101924 */
[----:B------:R0:W-:Y:S02]  /*d9e0*/  STS [R2+0x200], R15 ;  /* 0x0002000f02007388 */ /* 0x0001e40000000800 */
.L_x_4877:
[----:B------:R-:W-:Y:S05]  /*d9f0*/  BSYNC.RECONVERGENT B0 ;  /* 0x0000000000007941 */ /* 0x000fea0003800200 */
.L_x_4876:
[----:B------:R-:W1:Y:S01]  /*da00*/  LDCU.64 UR10, c[0x0][0x3b0] ;  /* 0x00007600ff0a77ac */ /* 0x000e620008000a00 */
[----:B------:R-:W-:Y:S02]  /*da10*/  SHF.R.U32.HI R17, RZ, 0x6, R3 ;  /* 0x00000006ff117819 */ /* 0x000fe40000011603 */
[----:B0---4-:R-:W-:Y:S02]  /*da20*/  CS2R R10, SRZ ;  /* 0x00000000000a7805 */ /* 0x011fe4000001ff00 */
[----:B------:R-:W-:Y:S01]  /*da30*/  LOP3.LUT R5, R5, 0xfc, RZ, 0xc0, !PT ;  /* 0x000000fc05057812 */ /* 0x000fe200078ec0ff */
[----:B------:R-:W-:Y:S01]  /*da40*/  ULEA.HI UR6, UR46, UR46, URZ, 0x1 ;  /* 0x0000002e2e067291 */ /* 0x000fe2000f8f08ff */
[----:B------:R-:W0:Y:S03]  /*da50*/  LDCU.64 UR12, c[0x0][0x3c8] ;  /* 0x00007900ff0c77ac */ /* 0x000e260008000a00 */
[----:B------:R-:W-:-:S04]  /*da60*/  ULOP3.LUT UR6, UR6, 0xfffffffe, URZ, 0xc0, !UPT ;  /* 0xfffffffe06067892 */ /* 0x000fc8000f8ec0ff */
[----:B------:R-:W-:Y:S01]  /*da70*/  UIADD3 UR6, UPT, UPT, -UR6, UR46, URZ ;  /* 0x0000002e06067290 */ /* 0x000fe2000fffe1ff */
[----:B-1----:R-:W-:-:S05]  /*da80*/  ISETP.EQ.U32.AND P1, PT, RZ, UR10, PT ;  /* 0x0000000aff007c0c */ /* 0x002fca000bf22070 */
[----:B------:R-:W-:-:S04]  /*da90*/  ISETP.NE.AND P0, PT, R17, UR6, PT ;  /* 0x0000000611007c0c */ /* 0x000fc8000bf05270 */
[----:B------:R-:W-:-:S04]  /*daa0*/  ISETP.GT.U32.OR P0, PT, R5, 0xbf, P0 ;  /* 0x000000bf0500780c */ /* 0x000fc80000704470 */
[----:B------:R-:W-:Y:S01]  /*dab0*/  ISETP.EQ.OR.EX P0, PT, RZ, UR11, P0, P1 ;  /* 0x0000000bff007c0c */ /* 0x000fe20008702710 */
[----:B------:R-:W1:-:S12]  /*dac0*/  LDCU.64 UR10, c[0x0][0x3c8] ;  /* 0x00007900ff0a77ac */ /* 0x000e580008000a00 */
        /* <DEDUP_REMOVED lines=13> */
[----:B------:R-:W1:Y:S01]  /*dba0*/  LDC.64 R6, c[0x0][0x3c0] ;  /* 0x0000f000ff067b82 */ /* 0x000e620000000a00 */
[----:B------:R-:W-:Y:S01]  /*dbb0*/  IMAD.IADD R29, R4, 0x1, R17 ;  /* 0x00000001041d7824 */ /* 0x000fe200078e0211 */
[----:B------:R-:W-:Y:S01]  /*dbc0*/  BSSY.RECONVERGENT B1, `(.L_x_4897) ;  /* 0x0000093000017945 */ /* 0x000fe20003800200 */
[----:B------:R-:W-:Y:S02]  /*dbd0*/  IMAD.MOV.U32 R15, RZ, RZ, RZ ;  /* 0x000000ffff0f7224 */ /* 0x000fe400078e00ff */
[----:B0-----:R-:W-:-:S04]  /*dbe0*/  IMAD.U32 R16, RZ, RZ, UR7 ;  /* 0x00000007ff107e24 */ /* 0x001fc8000f8e00ff */
[C---:B------:R-:W-:Y:S01]  /*dbf0*/  IMAD R21, R16.reuse, UR4, R5 ;  /* 0x0000000410157c24 */ /* 0x040fe2000f8e0205 */
[----:B------:R-:W-:-:S03]  /*dc00*/  VIMNMX R20, PT, PT, R16, UR46, PT ;  /* 0x0000002e10147c48 */ /* 0x000fc6000bfe0100 */
[----:B-1----:R-:W-:Y:S01]  /*dc10*/  IMAD.WIDE R6, R21, 0x4, R6 ;  /* 0x0000000415067825 */ /* 0x002fe200078e0206 */
[----:B------:R-:W-:-:S13]  /*dc20*/  ISETP.GE.AND P0, PT, R29, R20, PT ;  /* 0x000000141d00720c */ /* 0x000fda0003f06270 */
[----:B------:R-:W-:Y:S05]  /*dc30*/  @P0 BRA `(.L_x_4898) ;  /* 0x00000008002c0947 */ /* 0x000fea0003800000 */
[----:B------:R-:W-:Y:S01]  /*dc40*/  VIADD R18, R29, 0x2 ;  /* 0x000000021d127836 */ /* 0x000fe20000000000 */
[----:B------:R-:W-:Y:S01]  /*dc50*/  LOP3.LUT R13, RZ, R4, RZ, 0x33, !PT ;  /* 0x00000004ff0d7212 */ /* 0x000fe200078e33ff */
[----:B------:R-:W-:Y:S01]  /*dc60*/  BSSY.RECONVERGENT B2, `(.L_x_4899) ;  /* 0x000004b000027945 */ /* 0x000fe20003800200 */
[----:B------:R-:W-:Y:S01]  /*dc70*/  IMAD R51, R19, R16, RZ ;  /* 0x0000001013337224 */ /* 0x000fe200078e02ff */
[----:B------:R-:W-:Y:S02]  /*dc80*/  MOV R31, R29 ;  /* 0x0000001d001f7202 */ /* 0x000fe40000000f00 */
[----:B------:R-:W-:Y:S02]  /*dc90*/  CS2R R14, SRZ ;  /* 0x00000000000e7805 */ /* 0x000fe4000001ff00 */
[----:B------:R-:W-:-:S04]  /*dca0*/  VIMNMX R12, PT, PT, R20, R18, !PT ;  /* 0x00000012140c7248 */ /* 0x000fc80007fe0100 */
[----:B------:R-:W-:Y:S02]  /*dcb0*/  IADD3 R50, PT, PT, -R17, R12, R13 ;  /* 0x0000000c11327210 */ /* 0x000fe40007ffe10d */
[----:B------:R-:W-:Y:S02]  /*dcc0*/  CS2R R12, SRZ ;  /* 0x00000000000c7805 */ /* 0x000fe4000001ff00 */
        /* <DEDUP_REMOVED lines=8> */
[C---:B------:R-:W-:Y:S02]  /*dd50*/  VIADD R28, R29.reuse, 0x6 ;  /* 0x000000061d1c7836 */ /* 0x040fe40000000000 */
[----:B------:R-:W-:Y:S01]  /*dd60*/  VIADD R30, R29, 0x4 ;  /* 0x000000041d1e7836 */ /* 0x000fe20000000000 */
[----:B------:R-:W-:Y:S01]  /*dd70*/  IADD3 R32, PT, PT, -R20, RZ, RZ ;  /* 0x000000ff14207210 */ /* 0x000fe20007ffe1ff */
[----:B------:R-:W-:Y:S02]  /*dd80*/  IMAD.MOV.U32 R31, RZ, RZ, R29 ;  /* 0x000000ffff1f7224 */ /* 0x000fe400078e001d */
[----:B------:R-:W-:Y:S01]  /*dd90*/  IMAD.MOV.U32 R12, RZ, RZ, RZ ;  /* 0x000000ffff0c7224 */ /* 0x000fe200078e00ff */
[----:B0-----:R-:W-:-:S06]  /*dda0*/  ULEA UR7, UR8, UR7, 0x18 ;  /* 0x0000000708077291 */ /* 0x001fcc000f8ec0ff */
[----:B------:R-:W-:-:S05]  /*ddb0*/  LEA R21, R17, UR7, 0x2 ;  /* 0x0000000711157c11 */ /* 0x000fca000f8e10ff */
[----:B------:R-:W-:-:S07]  /*ddc0*/  VIADD R33, R21, 0x10 ;  /* 0x0000001015217836 */ /* 0x000fce0000000000 */
.L_x_4901:
[----:B------:R-:W-:Y:S01]  /*ddd0*/  IADD3 R21, P0, PT, R31, UR5, RZ ;  /* 0x000000051f157c10 */ /* 0x000fe2000ff1e0ff */
[----:B------:R-:W-:Y:S04]  /*dde0*/  LDS R48, [R33] ;  /* 0x0000000021307984 */ /* 0x000fe80000000800 */
[----:B------:R-:W-:Y:S01]  /*ddf0*/  IMAD.X R22, RZ, RZ, UR9, P0 ;  /* 0x00000009ff167e24 */ /* 0x000fe200080e06ff */
[C---:B------:R-:W-:Y:S01]  /*de00*/  LEA R20, P0, R21.reuse, UR10, 0x2 ;  /* 0x0000000a15147c11 */ /* 0x040fe2000f8010ff */
[----:B------:R-:W-:Y:S03]  /*de10*/  LDS R49, [R33+0x8] ;  /* 0x0000080021317984 */ /* 0x000fe60000000800 */
[----:B------:R-:W-:-:S05]  /*de20*/  LEA.HI.X R21, R21, UR11, R22, 0x2, P0 ;  /* 0x0000000b15157c11 */ /* 0x000fca00080f1416 */
[----:B------:R-:W4:Y:S04]  /*de30*/  LDG.E R22, desc[UR36][R20.64] ;  /* 0x0000002414167981 */ /* 0x000f28000c1e1900 */
[----:B------:R-:W3:Y:S04]  /*de40*/  LDG.E R23, desc[UR36][R20.64+0x8] ;  /* 0x0000082414177981 */ /* 0x000ee8000c1e1900 */
[----:B--2---:R-:W2:Y:S04]  /*de50*/  LDG.E R25, desc[UR36][R20.64+0x10] ;  /* 0x0000102414197981 */ /* 0x004ea8000c1e1900 */
[----:B------:R-:W2:Y:S01]  /*de60*/  LDG.E R27, desc[UR36][R20.64+0x18] ;  /* 0x00001824141b7981 */ /* 0x000ea2000c1e1900 */
[----:B----4-:R-:W-:-:S02]  /*de70*/  IMAD R22, R51, R22, R31 ;  /* 0x0000001633167224 */ /* 0x010fc400078e021f */
[C---:B---3--:R-:W-:Y:S02]  /*de80*/  IMAD R24, R51.reuse, R23, R18 ;  /* 0x0000001733187224 */ /* 0x048fe400078e0212 */
[----:B------:R-:W-:Y:S02]  /*de90*/  IMAD R23, R22, 0xc0, RZ ;  /* 0x000000c016177824 */ /* 0x000fe400078e02ff */
[----:B--2---:R-:W-:Y:S02]  /*dea0*/  IMAD R26, R51, R25, R30 ;  /* 0x00000019331a7224 */ /* 0x004fe400078e021e */
[----:B------:R-:W-:-:S04]  /*deb0*/  IMAD.WIDE R22, R23, 0x4, R6 ;  /* 0x0000000417167825 */ /* 0x000fc800078e0206 */
[----:B------:R-:W-:Y:S01]  /*dec0*/  IMAD R25, R24, 0xc0, RZ ;  /* 0x000000c018197824 */ /* 0x000fe200078e02ff */
[----:B------:R-:W2:Y:S01]  /*ded0*/  LDG.E.128 R36, desc[UR36][R22.64] ;  /* 0x0000002416247981 */ /* 0x000ea2000c1e1d00 */
[----:B------:R-:W-:Y:S02]  /*dee0*/  IMAD R34, R51, R27, R28 ;  /* 0x0000001b33227224 */ /* 0x000fe400078e021c */
[----:B------:R-:W-:Y:S02]  /*def0*/  IMAD R27, R26, 0xc0, RZ ;  /* 0x000000c01a1b7824 */ /* 0x000fe400078e02ff */
[----:B------:R-:W-:-:S04]  /*df00*/  IMAD.WIDE R24, R25, 0x4, R6 ;  /* 0x0000000419187825 */ /* 0x000fc800078e0206 */
[----:B------:R-:W-:Y:S01]  /*df10*/  IMAD R35, R34, 0xc0, RZ ;  /* 0x000000c022237824 */ /* 0x000fe200078e02ff */
[----:B------:R-:W3:Y:S01]  /*df20*/  LDG.E.128 R40, desc[UR36][R24.64] ;  /* 0x0000002418287981 */ /* 0x000ee2000c1e1d00 */
[----:B------:R-:W-:-:S03]  /*df30*/  IMAD.WIDE R20, R27, 0x4, R6 ;  /* 0x000000041b147825 */ /* 0x000fc600078e0206 */
[----:B------:R-:W2:Y:S01]  /*df40*/  LDS R34, [R33+-0x10] ;  /* 0xfffff00021227984 */ /* 0x000ea20000000800 */
[----:B------:R-:W-:-:S03]  /*df50*/  IMAD.WIDE R26, R35, 0x4, R6 ;  /* 0x00000004231a7825 */ /* 0x000fc600078e0206 */
[----:B------:R-:W4:Y:S04]  /*df60*/  LDG.E.128 R44, desc[UR36][R20.64] ;  /* 0x00000024142c7981 */ /* 0x000f28000c1e1d00 */
[----:B------:R-:W4:Y:S04]  /*df70*/  LDG.E.128 R52, desc[UR36][R26.64] ;  /* 0x000000241a347981 */ /* 0x000f28000c1e1d00 */
[----:B------:R0:W3:Y:S01]  /*df80*/  LDS R35, [R33+-0x8] ;  /* 0xfffff80021237984 */ /* 0x0000e20000000800 */
[----:B------:R-:W-:-:S05]  /*df90*/  VIADD R32, R32, 0x4 ;  /* 0x0000000420207836 */ /* 0x000fca0000000000 */
[----:B------:R-:W-:Y:S01]  /*dfa0*/  ISETP.NE.AND P0, PT, R32, RZ, PT ;  /* 0x000000ff2000720c */ /* 0x000fe20003f05270 */
[----:B------:R-:W-:Y:S01]  /*dfb0*/  VIADD R18, R18, 0x8 ;  /* 0x0000000812127836 */ /* 0x000fe20000000000 */
[----:B------:R-:W-:Y:S01]  /*dfc0*/  IADD3 R31, PT, PT, R31, 0x8, RZ ;  /* 0x000000081f1f7810 */ /* 0x000fe20007ffe0ff */
[----:B0-----:R-:W-:Y:S02]  /*dfd0*/  VIADD R33, R33, 0x20 ;  /* 0x0000002021217836 */ /* 0x001fe40000000000 */
[----:B------:R-:W-:Y:S02]  /*dfe0*/  VIADD R30, R30, 0x8 ;  /* 0x000000081e1e7836 */ /* 0x000fe40000000000 */
[----:B------:R-:W-:Y:S02]  /*dff0*/  VIADD R28, R28, 0x8 ;  /* 0x000000081c1c7836 */ /* 0x000fe40000000000 */
[-C--:B--2---:R-:W-:Y:S01]  /*e000*/  FFMA.FTZ R23, R36, R34.reuse, R12 ;  /* 0x0000002224177223 */ /* 0x084fe2000001000c */
[-C--:B------:R-:W-:Y:S01]  /*e010*/  FFMA.FTZ R12, R37, R34.reuse, R13 ;  /* 0x00000022250c7223 */ /* 0x080fe2000001000d */
[-C--:B------:R-:W-:Y:S01]  /*e020*/  FFMA.FTZ R13, R38, R34.reuse, R14 ;  /* 0x00000022260d7223 */ /* 0x080fe2000001000e */
[----:B------:R-:W-:-:S02]  /*e030*/  FFMA.FTZ R34, R39, R34, R15 ;  /* 0x0000002227227223 */ /* 0x000fc4000001000f */
        /* <DEDUP_REMOVED lines=13> */
.L_x_4900:
[----:B------:R-:W-:Y:S05]  /*e110*/  BSYNC.RECONVERGENT B2 ;  /* 0x0000000000027941 */ /* 0x000fea0003800200 */
.L_x_4899:
        /* <DEDUP_REMOVED lines=10> */
[----:B------:R-:W4:Y:S04]  /*e1c0*/  LDG.E R18, desc[UR36][R20.64] ;  /* 0x0000002414127981 */ /* 0x000f28000c1e1900 */
[----:B------:R-:W3:Y:S01]  /*e1d0*/  LDG.E R22, desc[UR36][R20.64+0x8] ;  /* 0x0000082414167981 */ /* 0x000ee2000c1e1900 */
[----:B--2---:R-:W-:Y:S01]  /*e1e0*/  HFMA2 R25, -RZ, RZ, 0, 1.1444091796875e-05 ;  /* 0x000000c0ff197431 */ /* 0x004fe200000001ff */
[----:B------:R-:W0:Y:S01]  /*e1f0*/  S2UR UR8, SR_CgaCtaId ;  /* 0x00000000000879c3 */ /* 0x000e220000008800 */
[----:B------:R-:W-:Y:S02]  /*e200*/  UMOV UR7, 0x400 ;  /* 0x0000040000077882 */ /* 0x000fe40000000000 */
[----:B------:R-:W-:-:S04]  /*e210*/  UIADD3 UR7, UPT, UPT, UR7, 0x420, URZ ;  /* 0x0000042007077890 */ /* 0x000fc8000fffe0ff */
[----:B0-----:R-:W-:Y:S01]  /*e220*/  ULEA UR7, UR8, UR7, 0x18 ;  /* 0x0000000708077291 */ /* 0x001fe2000f8ec0ff */
[C-C-:B----4-:R-:W-:Y:S02]  /*e230*/  IMAD R18, R51.reuse, R18, R31.reuse ;  /* 0x0000001233127224 */ /* 0x150fe400078e021f */
[----:B---3--:R-:W-:Y:S02]  /*e240*/  IMAD R22, R51, R22, R31 ;  /* 0x0000001633167224 */ /* 0x008fe400078e021f */
[----:B------:R-:W-:Y:S02]  /*e250*/  IMAD R23, R18, 0xc0, RZ ;  /* 0x000000c012177824 */ /* 0x000fe400078e02ff */
[----:B------:R-:W-:Y:S02]  /*e260*/  IMAD R25, R22, R25, 0x180 ;  /* 0x0000018016197424 */ /* 0x000fe400078e0219 */
[----:B------:R-:W-:-:S04]  /*e270*/  IMAD.WIDE R22, R23, 0x4, R6 ;  /* 0x0000000417167825 */ /* 0x000fc800078e0206 */
[----:B------:R-:W-:Y:S01]  /*e280*/  IMAD.WIDE R24, R25, 0x4, R6 ;  /* 0x0000000419187825 */ /* 0x000fe200078e0206 */
[----:B------:R-:W2:Y:S05]  /*e290*/  LDG.E.128 R32, desc[UR36][R22.64] ;  /* 0x0000002416207981 */ /* 0x000eaa000c1e1d00 */
[----:B------:R-:W3:Y:S01]  /*e2a0*/  LDG.E.128 R24, desc[UR36][R24.64] ;  /* 0x0000002418187981 */ /* 0x000ee2000c1e1d00 */
[C---:B------:R-:W-:Y:S02]  /*e2b0*/  IMAD.IADD R18, R31.reuse, 0x1, -R4 ;  /* 0x000000011f127824 */ /* 0x040fe400078e0a04 */
[----:B------:R-:W-:-:S03]  /*e2c0*/  VIADD R31, R31, 0x4 ;  /* 0x000000041f1f7836 */ /* 0x000fc60000000000 */
[----:B------:R-:W-:-:S05]  /*e2d0*/  LEA R18, R18, UR7, 0x2 ;  /* 0x0000000712127c11 */ /* 0x000fca000f8e10ff */
        /* <DEDUP_REMOVED lines=10> */
.L_x_4903:
[----:B------:R-:W-:Y:S05]  /*e380*/  BSYNC.RECONVERGENT B2 ;  /* 0x0000000000027941 */ /* 0x000fea0003800200 */
.L_x_4902:
[----:B------:R-:W-:Y:S05]  /*e390*/  @P0 BRA `(.L_x_4898) ;  /* 0x0000000000540947 */ /* 0x000fea0003800000 */
[----:B------:R-:W0:Y:S01]  /*e3a0*/  LDCU.64 UR14, c[0x0][0x3c8] ;  /* 0x00007900ff0e77ac */ /* 0x000e220008000a00 */
[----:B------:R-:W-:-:S05]  /*e3b0*/  IADD3 R18, P0, PT, R31, UR5, RZ ;  /* 0x000000051f127c10 */ /* 0x000fca000ff1e0ff */
[----:B------:R-:W-:Y:S01]  /*e3c0*/  IMAD.X R21, RZ, RZ, UR9, P0 ;  /* 0x00000009ff157e24 */ /* 0x000fe200080e06ff */
[----:B0-----:R-:W-:-:S04]  /*e3d0*/  LEA R22, P0, R18, UR14, 0x2 ;  /* 0x0000000e12167c11 */ /* 0x001fc8000f8010ff */
[----:B------:R-:W-:-:S05]  /*e3e0*/  LEA.HI.X R23, R18, UR15, R21, 0x2, P0 ;  /* 0x0000000f12177c11 */ /* 0x000fca00080f1415 */
[----:B------:R-:W4:Y:S01]  /*e3f0*/  LDG.E R22, desc[UR36][R22.64] ;  /* 0x0000002416167981 */ /* 0x000f22000c1e1900 */
[----:B------:R-:W0:Y:S01]  /*e400*/  S2UR UR8, SR_CgaCtaId ;  /* 0x00000000000879c3 */ /* 0x000e220000008800 */
[----:B------:R-:W-:Y:S02]  /*e410*/  UMOV UR7, 0x400 ;  /* 0x0000040000077882 */ /* 0x000fe40000000000 */
[----:B------:R-:W-:-:S04]  /*e420*/  UIADD3 UR7, UPT, UPT, UR7, 0x420, URZ ;  /* 0x0000042007077890 */ /* 0x000fc8000fffe0ff */
[----:B0-----:R-:W-:Y:S01]  /*e430*/  ULEA UR7, UR8, UR7, 0x18 ;  /* 0x0000000708077291 */ /* 0x001fe2000f8ec0ff */
[----:B----4-:R-:W-:-:S04]  /*e440*/  IMAD R18, R51, R22, R31 ;  /* 0x0000001633127224 */ /* 0x010fc800078e021f */
[----:B------:R-:W-:-:S04]  /*e450*/  IMAD R21, R18, 0xc0, RZ ;  /* 0x000000c012157824 */ /* 0x000fc800078e02ff */
[----:B------:R-:W-:-:S05]  /*e460*/  IMAD.WIDE R20, R21, 0x4, R6 ;  /* 0x0000000415147825 */ /* 0x000fca00078e0206 */
[----:B--2---:R-:W2:Y:S01]  /*e470*/  LDG.E.128 R24, desc[UR36][R20.64] ;  /* 0x0000002414187981 */ /* 0x004ea2000c1e1d00 */
[----:B------:R-:W-:-:S05]  /*e480*/  IMAD.IADD R18, R31, 0x1, -R4 ;  /* 0x000000011f127824 */ /* 0x000fca00078e0a04 */
[----:B------:R-:W-:-:S06]  /*e490*/  LEA R18, R18, UR7, 0x2 ;  /* 0x0000000712127c11 */ /* 0x000fcc000f8e10ff */
[----:B------:R-:W2:Y:S02]  /*e4a0*/  LDS R18, [R18] ;  /* 0x0000000012127984 */ /* 0x000ea40000000800 */
[-C--:B--2---:R-:W-:Y:S01]  /*e4b0*/  FFMA.FTZ R12, R24, R18.reuse, R12 ;  /* 0x00000012180c7223 */ /* 0x084fe2000001000c */
[-C--:B------:R-:W-:Y:S01]  /*e4c0*/  FFMA.FTZ R13, R25, R18.reuse, R13 ;  /* 0x00000012190d7223 */ /* 0x080fe2000001000d */
[-C--:B------:R-:W-:Y:S01]  /*e4d0*/  FFMA.FTZ R14, R26, R18.reuse, R14 ;  /* 0x000000121a0e7223 */ /* 0x080fe2000001000e */
[----:B------:R-:W-:-:S07]  /*e4e0*/  FFMA.FTZ R15, R27, R18, R15 ;  /* 0x000000121b0f7223 */ /* 0x000fce000001000f */
.L_x_4898:
[----:B------:R-:W-:Y:S05]  /*e4f0*/  BSYNC.RECONVERGENT B1 ;  /* 0x0000000000017941 */ /* 0x000fea0003800200 */
.L_x_4897:
[----:B------:R-:W-:Y:S01]  /*e500*/  ISETP.GE.AND P0, PT, R29, UR46, PT ;  /* 0x0000002e1d007c0c */ /* 0x000fe2000bf06270 */
[----:B------:R-:W-:-:S12]  /*e510*/  BSSY.RECONVERGENT B3, `(.L_x_4904) ;  /* 0x0000151000037945 */ /* 0x000fd80003800200 */
[----:B------:R-:W-:Y:S05]  /*e520*/  @P0 BRA `(.L_x_4905) ;  /* 0x00000014003c0947 */ /* 0x000fea0003800000 */
[----:B------:R-:W-:Y:S01]  /*e530*/  MOV R18, 0x2 ;  /* 0x0000000200127802 */ /* 0x000fe20000000f00 */
[----:B------:R-:W-:Y:S01]  /*e540*/  BSSY.RECONVERGENT B2, `(.L_x_4906) ;  /* 0x00000be000027945 */ /* 0x000fe20003800200 */
[----:B------:R-:W-:Y:S01]  /*e550*/  LOP3.LUT R30, RZ, R4, RZ, 0x33, !PT ;  /* 0x00000004ff1e7212 */ /* 0x000fe200078e33ff */
[----:B------:R-:W-:Y:S01]  /*e560*/  IMAD R32, R19, R16, RZ ;  /* 0x0000001013207224 */ /* 0x000fe200078e02ff */
[----:B------:R-:W-:-:S04]  /*e570*/  VIADDMNMX R18, R29, R18, UR46, !PT ;  /* 0x0000002e1d127e46 */ /* 0x000fc8000f800112 */
[----:B------:R-:W-:-:S04]  /*e580*/  IADD3 R30, PT, PT, -R17, R18, R30 ;  /* 0x00000012111e7210 */ /* 0x000fc80007ffe11e */
        /* <DEDUP_REMOVED lines=8> */
[----:B------:R-:W-:Y:S02]  /*e610*/  VIADD R29, R29, 0x4 ;  /* 0x000000041d1d7836 */ /* 0x000fe40000000000 */
[----:B------:R-:W-:Y:S01]  /*e620*/  IMAD.MOV R23, RZ, RZ, -R16 ;  /* 0x000000ffff177224 */ /* 0x000fe200078e0a10 */
[----:B------:R-:W1:Y:S01]  /*e630*/  LDC R34, c[0x0][0x3f4] ;  /* 0x0000fd00ff227b82 */ /* 0x000e620000000800 */
[----:B0-----:R-:W-:-:S06]  /*e640*/  ULEA UR7, UR8, UR7, 0x18 ;  /* 0x0000000708077291 */ /* 0x001fcc000f8ec0ff */
[----:B------:R-:W-:-:S05]  /*e650*/  LEA R22, R17, UR7, 0x2 ;  /* 0x0000000711167c11 */ /* 0x000fca000f8e10ff */
[----:B------:R-:W-:-:S07]  /*e660*/  VIADD R22, R22, 0x10 ;  /* 0x0000001016167836 */ /* 0x000fce0000000000 */
.L_x_4917:
[----:B-1----:R-:W-:Y:S01]  /*e670*/  IMAD.MOV.U32 R16, RZ, RZ, R34 ;  /* 0x000000ffff107224 */ /* 0x002fe200078e0022 */
[----:B------:R-:W-:Y:S01]  /*e680*/  IADD3 R21, PT, PT, R29, -0x4, RZ ;  /* 0xfffffffc1d157810 */ /* 0x000fe20007ffe0ff */
[----:B------:R-:W-:Y:S01]  /*e690*/  VIADD R23, R23, 0x4 ;  /* 0x0000000417177836 */ /* 0x000fe20000000000 */
[----:B------:R-:W-:Y:S01]  /*e6a0*/  BSSY.RECONVERGENT B4, `(.L_x_4909) ;  /* 0x000002d000047945 */ /* 0x000fe20003800200 */
[----:B------:R-:W-:Y:S01]  /*e6b0*/  VIADD R33, R29, 0xfffffffe ;  /* 0xfffffffe1d217836 */ /* 0x000fe20000000000 */
[-C--:B------:R-:W-:Y:S01]  /*e6c0*/  ISETP.GE.AND P4, PT, R21, R16.reuse, PT ;  /* 0x000000101500720c */ /* 0x080fe20003f86270 */
[----:B------:R-:W-:Y:S01]  /*e6d0*/  VIADD R35, R29, 0x2 ;  /* 0x000000021d237836 */ /* 0x000fe20000000000 */
[----:B------:R-:W-:Y:S02]  /*e6e0*/  ISETP.NE.AND P0, PT, R23, RZ, PT ;  /* 0x000000ff1700720c */ /* 0x000fe40003f05270 */
[-C--:B------:R-:W-:Y:S02]  /*e6f0*/  ISETP.GE.AND P1, PT, R33, R16.reuse, PT ;  /* 0x000000102100720c */ /* 0x080fe40003f26270 */
[----:B------:R-:W-:-:S02]  /*e700*/  ISETP.GE.AND P2, PT, R29, R16, PT ;  /* 0x000000101d00720c */ /* 0x000fc40003f46270 */
[----:B------:R-:W-:-:S05]  /*e710*/  ISETP.GE.AND P3, PT, R35, R16, PT ;  /* 0x000000102300720c */ /* 0x000fca0003f66270 */
[----:B------:R-:W-:Y:S08]  /*e720*/  @!P4 BRA `(.L_x_4910) ;  /* 0x000000000090c947 */ /* 0x000ff00003800000 */
[----:B--2---:R-:W-:Y:S01]  /*e730*/  IABS R25, R16 ;  /* 0x0000001000197213 */ /* 0x004fe20000000000 */
[----:B------:R-:W0:Y:S01]  /*e740*/  LDS R28, [R22+-0x10] ;  /* 0xfffff000161c7984 */ /* 0x000e220000000800 */
[----:B------:R-:W-:Y:S02]  /*e750*/  IABS R26, R21 ;  /* 0x00000015001a7213 */ /* 0x000fe40000000000 */
[----:B------:R-:W1:Y:S01]  /*e760*/  I2F.RP R20, R25 ;  /* 0x0000001900147306 */ /* 0x000e620000209400 */
[----:B------:R-:W-:Y:S02]  /*e770*/  ISETP.GE.AND P5, PT, R21, RZ, PT ;  /* 0x000000ff1500720c */ /* 0x000fe40003fa6270 */
[----:B------:R-:W-:-:S05]  /*e780*/  ISETP.NE.AND P6, PT, R16, RZ, PT ;  /* 0x000000ff1000720c */ /* 0x000fca0003fc5270 */
[----:B-1----:R-:W1:Y:S02]  /*e790*/  MUFU.RCP R20, R20 ;  /* 0x0000001400147308 */ /* 0x002e640000001000 */
[----:B-1----:R-:W-:-:S06]  /*e7a0*/  VIADD R24, R20, 0xffffffe ;  /* 0x0ffffffe14187836 */ /* 0x002fcc0000000000 */
[----:B------:R-:W1:Y:S02]  /*e7b0*/  F2I.FTZ.U32.TRUNC.NTZ R19, R24 ;  /* 0x0000001800137305 */ /* 0x000e64000021f000 */
[----:B-1----:R-:W-:-:S05]  /*e7c0*/  IADD3 R18, PT, PT, RZ, -R19, RZ ;  /* 0x80000013ff127210 */ /* 0x002fca0007ffe0ff */
        /* <DEDUP_REMOVED lines=26> */
.L_x_4910:
[----:B------:R-:W-:Y:S05]  /*e970*/  BSYNC.RECONVERGENT B4 ;  /* 0x0000000000047941 */ /* 0x000fea0003800200 */
.L_x_4909:
[----:B------:R-:W-:Y:S04]  /*e980*/  BSSY.RECONVERGENT B4, `(.L_x_4911) ;  /* 0x0000026000047945 */ /* 0x000fe80003800200 */
[----:B------:R-:W-:Y:S05]  /*e990*/  @!P1 BRA `(.L_x_4912) ;  /* 0x0000000000909947 */ /* 0x000fea0003800000 */
[----:B------:R-:W-:Y:S01]  /*e9a0*/  IABS R21, R16 ;  /* 0x0000001000157213 */ /* 0x000fe20000000000 */
[----:B------:R-:W0:Y:S01]  /*e9b0*/  LDS R28, [R22+-0x8] ;  /* 0xfffff800161c7984 */ /* 0x000e220000000800 */
[----:B--2---:R-:W-:Y:S02]  /*e9c0*/  IABS R26, R33 ;  /* 0x00000021001a7213 */ /* 0x004fe40000000000 */
        /* <DEDUP_REMOVED lines=8> */
[----:B------:R-:W-:-:S05]  /*ea50*/  HFMA2 R18, -RZ, RZ, 0, 0 ;  /* 0x00000000ff127431 */ /* 0x000fca00000001ff */
        /* <DEDUP_REMOVED lines=24> */
.L_x_4912:
[----:B------:R-:W-:Y:S05]  /*ebe0*/  BSYNC.RECONVERGENT B4 ;  /* 0x0000000000047941 */ /* 0x000fea0003800200 */
.L_x_4911:
[----:B------:R-:W-:Y:S04]  /*ebf0*/  BSSY.RECONVERGENT B4, `(.L_x_4913) ;  /* 0x0000026000047945 */ /* 0x000fe80003800200 */
[----:B------:R-:W-:Y:S05]  /*ec00*/  @!P2 BRA `(.L_x_4914) ;  /* 0x000000000090a947 */ /* 0x000fea0003800000 */
[----:B------:R-:W-:Y:S01]  /*ec10*/  IABS R21, R16 ;  /* 0x0000001000157213 */ /* 0x000fe20000000000 */
[----:B------:R-:W0:Y:S01]  /*ec20*/  LDS R28, [R22] ;  /* 0x00000000161c7984 */ /* 0x000e220000000800 */
        /* <DEDUP_REMOVED lines=34> */
.L_x_4914:
[----:B------:R-:W-:Y:S05]  /*ee50*/  BSYNC.RECONVERGENT B4 ;  /* 0x0000000000047941 */ /* 0x000fea0003800200 */
.L_x_4913:
[----:B------:R-:W-:Y:S04]  /*ee60*/  BSSY.RECONVERGENT B4, `(.L_x_4915) ;  /* 0x0000026000047945 */ /* 0x000fe80003800200 */
[----:B------:R-:W-:Y:S05]  /*ee70*/  @!P3 BRA `(.L_x_4916) ;  /* 0x000000000090b947 */ /* 0x000fea0003800000 */
[----:B------:R-:W-:Y:S01]  /*ee80*/  IABS R21, R16 ;  /* 0x0000001000157213 */ /* 0x000fe20000000000 */
[----:B------:R-:W0:Y:S01]  /*ee90*/  LDS R28, [R22+0x8] ;  /* 0x00000800161c7984 */ /* 0x000e220000000800 */
        /* <DEDUP_REMOVED lines=18> */
[----:B------:R-:W-:-:S04]  /*efc0*/  @!P1 IMAD.IADD R18, R18, 0x1, -R21 ;  /* 0x0000000112129824 */ /* 0x000fc800078e0a15 */
        /* <DEDUP_REMOVED lines=15> */
.L_x_4916:
[----:B------:R-:W-:Y:S05]  /*f0c0*/  BSYNC.RECONVERGENT B4 ;  /* 0x0000000000047941 */ /* 0x000fea0003800200 */
.L_x_4915:
[----:B------:R-:W-:Y:S01]  /*f0d0*/  IADD3 R29, PT, PT, R29, 0x8, RZ ;  /* 0x000000081d1d7810 */ /* 0x000fe20007ffe0ff */
[----:B------:R-:W-:Y:S01]  /*f0e0*/  VIADD R22, R22, 0x20 ;  /* 0x0000002016167836 */ /* 0x000fe20000000000 */
[----:B------:R-:W-:Y:S06]  /*f0f0*/  @P0 BRA `(.L_x_4917) ;  /* 0xfffffff4005c0947 */ /* 0x000fec000383ffff */
[----:B------:R-:W-:Y:S05]  /*f100*/  BSYNC.RECONVERGENT B1 ;  /* 0x0000000000017941 */ /* 0x000fea0003800200 */
.L_x_4908:
[----:B------:R-:W-:-:S07]  /*f110*/  VIADD R29, R29, 0xfffffffc ;  /* 0xfffffffc1d1d7836 */ /* 0x000fce0000000000 */
.L_x_4907:
[----:B------:R-:W-:Y:S05]  /*f120*/  BSYNC.RECONVERGENT B2 ;  /* 0x0000000000027941 */ /* 0x000fea0003800200 */
.L_x_4906:
[----:B------:R-:W-:-:S13]  /*f130*/  LOP3.LUT P0, R31, R31, 0x3, RZ, 0xc0, !PT ;  /* 0x000000031f1f7812 */ /* 0x000fda000780c0ff */
[----:B------:R-:W-:Y:S05]  /*f140*/  @!P0 BRA `(.L_x_4905) ;  /* 0x0000000800348947 */ /* 0x000fea0003800000 */
[----:B------:R-:W-:Y:S01]  /*f150*/  ISETP.NE.AND P0, PT, R31, 0x1, PT ;  /* 0x000000011f00780c */ /* 0x000fe20003f05270 */
[----:B------:R-:W-:-:S12]  /*f160*/  BSSY.RECONVERGENT B1, `(.L_x_4918) ;  /* 0x000005c000017945 */ /* 0x000fd80003800200 */
[----:B------:R-:W-:Y:S05]  /*f170*/  @!P0 BRA `(.L_x_4919) ;  /* 0x0000000400688947 */ /* 0x000fea0003800000 */
[----:B------:R-:W0:Y:S01]  /*f180*/  S2UR UR8, SR_CgaCtaId ;  /* 0x00000000000879c3 */ /* 0x000e220000008800 */
[----:B------:R-:W-:Y:S01]  /*f190*/  UMOV UR7, 0x400 ;  /* 0x0000040000077882 */ /* 0x000fe20000000000 */
[C---:B------:R-:W-:Y:S01]  /*f1a0*/  ISETP.GE.AND P1, PT, R29.reuse, R16, PT ;  /* 0x000000101d00720c */ /* 0x040fe20003f26270 */
[----:B------:R-:W-:Y:S01]  /*f1b0*/  UIADD3 UR7, UPT, UPT, UR7, 0x420, URZ ;  /* 0x0000042007077890 */ /* 0x000fe2000fffe0ff */
[C---:B------:R-:W-:Y:S01]  /*f1c0*/  IMAD.IADD R18, R29.reuse, 0x1, -R4 ;  /* 0x000000011d127824 */ /* 0x040fe200078e0a04 */
[----:B------:R-:W-:Y:S01]  /*f1d0*/  BSSY.RECONVERGENT B2, `(.L_x_4920) ;  /* 0x000002b000027945 */ /* 0x000fe20003800200 */
[----:B------:R-:W-:-:S05]  /*f1e0*/  VIADD R31, R29, 0x2 ;  /* 0x000000021d1f7836 */ /* 0x000fca0000000000 */
[----:B------:R-:W-:Y:S01]  /*f1f0*/  ISETP.GE.AND P0, PT, R31, R16, PT ;  /* 0x000000101f00720c */ /* 0x000fe20003f06270 */
[----:B0-----:R-:W-:-:S06]  /*f200*/  ULEA UR7, UR8, UR7, 0x18 ;  /* 0x0000000708077291 */ /* 0x001fcc000f8ec0ff */
[----:B------:R-:W-:Y:S01]  /*f210*/  LEA R23, R18, UR7, 0x2 ;  /* 0x0000000712177c11 */ /* 0x000fe2000f8e10ff */
[----:B------:R-:W-:Y:S06]  /*f220*/  @!P1 BRA `(.L_x_4921) ;  /* 0x0000000000949947 */ /* 0x000fec0003800000 */
[----:B------:R-:W-:Y:S01]  /*f230*/  IABS R21, R16 ;  /* 0x0000001000157213 */ /* 0x000fe20000000000 */
[----:B------:R-:W0:Y:S01]  /*f240*/  LDCU.64 UR14, c[0x0][0x3c8] ;  /* 0x00007900ff0e77ac */ /* 0x000e220008000a00 */
[----:B--2---:R-:W-:Y:S02]  /*f250*/  IABS R24, R29 ;  /* 0x0000001d00187213 */ /* 0x004fe40000000000 */
[----:B------:R-:W1:Y:S01]  /*f260*/  I2F.RP R20, R21 ;  /* 0x0000001500147306 */ /* 0x000e620000209400 */
[----:B------:R-:W-:Y:S02]  /*f270*/  ISETP.GE.AND P2, PT, R29, RZ, PT ;  /* 0x000000ff1d00720c */ /* 0x000fe40003f46270 */
[----:B------:R-:W-:-:S05]  /*f280*/  ISETP.NE.AND P3, PT, R16, RZ, PT ;  /* 0x000000ff1000720c */ /* 0x000fca0003f65270 */
[----:B-1----:R-:W1:Y:S02]  /*f290*/  MUFU.RCP R20, R20 ;  /* 0x0000001400147308 */ /* 0x002e640000001000 */
[----:B-1----:R-:W-:-:S06]  /*f2a0*/  IADD3 R22, PT, PT, R20, 0xffffffe, RZ ;  /* 0x0ffffffe14167810 */ /* 0x002fcc0007ffe0ff */
        /* <DEDUP_REMOVED lines=15> */
[----:B------:R-:W-:-:S05]  /*f3a0*/  IADD3 R19, P1, PT, R18, UR5, RZ ;  /* 0x0000000512137c10 */ /* 0x000fca000ff3e0ff */
[----:B------:R-:W-:Y:S01]  /*f3b0*/  IMAD.X R22, RZ, RZ, UR9, P1 ;  /* 0x00000009ff167e24 */ /* 0x000fe200088e06ff */
[----:B0-----:R-:W-:-:S04]  /*f3c0*/  LEA R20, P1, R19, UR14, 0x2 ;  /* 0x0000000e13147c11 */ /* 0x001fc8000f8210ff */
[----:B------:R-:W-:Y:S02]  /*f3d0*/  LEA.HI.X R21, R19, UR15, R22, 0x2, P1 ;  /* 0x0000000f13157c11 */ /* 0x000fe400088f1416 */
[----:B------:R-:W0:Y:S04]  /*f3e0*/  LDS R22, [R23] ;  /* 0x0000000017167984 */ /* 0x000e280000000800 */
        /* <DEDUP_REMOVED lines=9> */
.L_x_4921:
[----:B------:R-:W-:Y:S05]  /*f480*/  BSYNC.RECONVERGENT B2 ;  /* 0x0000000000027941 */ /* 0x000fea0003800200 */
.L_x_4920:
[----:B------:R-:W-:Y:S04]  /*f490*/  BSSY.RECONVERGENT B2, `(.L_x_4922) ;  /* 0x0000027000027945 */ /* 0x000fe80003800200 */
[----:B------:R-:W-:Y:S05]  /*f4a0*/  @!P0 BRA `(.L_x_4923) ;  /* 0x0000000000948947 */ /* 0x000fea0003800000 */
[----:B------:R-:W-:Y:S01]  /*f4b0*/  IABS R21, R16 ;  /* 0x0000001000157213 */ /* 0x000fe20000000000 */
[----:B------:R-:W0:Y:S01]  /*f4c0*/  LDCU.64 UR14, c[0x0][0x3c8] ;  /* 0x00007900ff0e77ac */ /* 0x000e220008000a00 */
[----:B--2---:R-:W-:Y:S02]  /*f4d0*/  IABS R24, R31 ;  /* 0x0000001f00187213 */ /* 0x004fe40000000000 */
        /* <DEDUP_REMOVED lines=24> */
[----:B------:R-:W0:Y:S04]  /*f660*/  LDS R22, [R23+0x8] ;  /* 0x0000080017167984 */ /* 0x000e280000000800 */
        /* <DEDUP_REMOVED lines=9> */
.L_x_4923:
[----:B------:R-:W-:Y:S05]  /*f700*/  BSYNC.RECONVERGENT B2 ;  /* 0x0000000000027941 */ /* 0x000fea0003800200 */
.L_x_4922:
[----:B------:R-:W-:-:S07]  /*f710*/  IADD3 R29, PT, PT, R29, 0x4, RZ ;  /* 0x000000041d1d7810 */ /* 0x000fce0007ffe0ff */
.L_x_4919:
[----:B------:R-:W-:Y:S05]  /*f720*/  BSYNC.RECONVERGENT B1 ;  /* 0x0000000000017941 */ /* 0x000fea0003800200 */
.L_x_4918:
[----:B------:R-:W-:-:S04]  /*f730*/  LOP3.LUT P0, RZ, R30, 0x2, RZ, 0xc0, !PT ;  /* 0x000000021eff7812 */ /* 0x000fc8000780c0ff */
[----:B------:R-:W-:-:S13]  /*f740*/  ISETP.LT.OR P0, PT, R29, R16, P0 ;  /* 0x000000101d00720c */ /* 0x000fda0000701670 */
[----:B------:R-:W-:Y:S05]  /*f750*/  @P0 BRA `(.L_x_4905) ;  /* 0x0000000000b00947 */ /* 0x000fea0003800000 */
        /* <DEDUP_REMOVED lines=20> */
[----:B------:R-:W-:-:S05]  /*f8a0*/  @!P0 IMAD.IADD R18, R18, 0x1, -R21 ;  /* 0x0000000112128824 */ /* 0x000fca00078e0a15 */
[----:B------:R-:W-:-:S05]  /*f8b0*/  MOV R20, R18 ;  /* 0x0000001200147202 */ /* 0x000fca0000000f00 */
[----:B------:R-:W-:Y:S01]  /*f8c0*/  @!P1 IMAD.MOV R20, RZ, RZ, -R20 ;  /* 0x000000ffff149224 */ /* 0x000fe200078e0a14 */
[----:B------:R-:W-:-:S04]  /*f8d0*/  @!P2 LOP3.LUT R20, RZ, R16, RZ, 0x33, !PT ;  /* 0x00000010ff14a212 */ /* 0x000fc800078e33ff */
[----:B------:R-:W-:-:S05]  /*f8e0*/  IADD3 R19, P0, PT, R20, UR5, RZ ;  /* 0x0000000514137c10 */ /* 0x000fca000ff1e0ff */
[----:B------:R-:W-:Y:S01]  /*f8f0*/  IMAD.X R22, RZ, RZ, UR9, P0 ;  /* 0x00000009ff167e24 */ /* 0x000fe200080e06ff */
[----:B0-----:R-:W-:-:S04]  /*f900*/  LEA R18, P0, R19, UR14, 0x2 ;  /* 0x0000000e13127c11 */ /* 0x001fc8000f8010ff */
[----:B------:R-:W-:-:S06]  /*f910*/  LEA.HI.X R19, R19, UR15, R22, 0x2, P0 ;  /* 0x0000000f13137c11 */ /* 0x000fcc00080f1416 */
[----:B------:R-:W2:Y:S01]  /*f920*/  LDG.E R19, desc[UR36][R18.64] ;  /* 0x0000002412137981 */ /* 0x000ea2000c1e1900 */
[----:B------:R-:W0:Y:S01]  /*f930*/  S2UR UR8, SR_CgaCtaId ;  /* 0x00000000000879c3 */ /* 0x000e220000008800 */
[----:B------:R-:W-:Y:S02]  /*f940*/  UMOV UR7, 0x400 ;  /* 0x0000040000077882 */ /* 0x000fe40000000000 */
[----:B------:R-:W-:Y:S01]  /*f950*/  UIADD3 UR7, UPT, UPT, UR7, 0x420, URZ ;  /* 0x0000042007077890 */ /* 0x000fe2000fffe0ff */
[----:B------:R-:W-:-:S03]  /*f960*/  IMAD.IADD R29, R29, 0x1, -R4 ;  /* 0x000000011d1d7824 */ /* 0x000fc600078e0a04 */
[----:B0-----:R-:W-:-:S06]  /*f970*/  ULEA UR7, UR8, UR7, 0x18 ;  /* 0x0000000708077291 */ /* 0x001fcc000f8ec0ff */
[----:B------:R-:W-:-:S06]  /*f980*/  LEA R29, R29, UR7, 0x2 ;  /* 0x000000071d1d7c11 */ /* 0x000fcc000f8e10ff */
[----:B------:R-:W0:Y:S01]  /*f990*/  LDS R29, [R29] ;  /* 0x000000001d1d7984 */ /* 0x000e220000000800 */
        /* <DEDUP_REMOVED lines=8> */
.L_x_4905:
[----:B------:R-:W-:Y:S05]  /*fa20*/  BSYNC.RECONVERGENT B3 ;  /* 0x0000000000037941 */ /* 0x000fea0003800200 */
.L_x_4904:
[----:B------:R-:W-:-:S13]  /*fa30*/  ISETP.NE.AND P0, PT, R17, UR6, PT ;  /* 0x0000000611007c0c */ /* 0x000fda000bf05270 */
[----:B------:R-:W-:Y:S05]  /*fa40*/  @P0 BRA `(.L_x_4896) ;  /* 0x0000000000e80947 */ /* 0x000fea0003800000 */
[----:B------:R-:W0:Y:S01]  /*fa50*/  LDC R6, c[0x0][0x478] ;  /* 0x00011e00ff067b82 */ /* 0x000e220000000800 */
[----:B------:R-:W-:Y:S01]  /*fa60*/  IADD3 R33, PT, PT, R5, UR44, RZ ;  /* 0x0000002c05217c10 */ /* 0x000fe2000fffe0ff */
[----:B------:R-:W1:Y:S01]  /*fa70*/  LDCU.64 UR14, c[0x0][0x460] ;  /* 0x00008c00ff0e77ac */ /* 0x000e620008000a00 */
[----:B0-----:R-:W-:-:S13]  /*fa80*/  ISETP.NE.AND P1, PT, R6, 0x2, PT ;  /* 0x000000020600780c */ /* 0x001fda0003f25270 */
[----:B------:R-:W0:Y:S08]  /*fa90*/  @!P1 LDC.64 R6, c[0x0][0x3a8] ;  /* 0x0000ea00ff069b82 */ /* 0x000e300000000a00 */
[----:B------:R-:W4:Y:S08]  /*faa0*/  @!P1 LDC.64 R22, c[0x0][0x468] ;  /* 0x00011a00ff169b82 */ /* 0x000f300000000a00 */
[----:B------:R-:W2:Y:S01]  /*fab0*/  @P1 LDC.64 R18, c[0x0][0x3a8] ;  /* 0x0000ea00ff121b82 */ /* 0x000ea20000000a00 */
[----:B0-----:R-:W-:-:S04]  /*fac0*/  @!P1 IADD3 R6, P0, PT, R33, R6, RZ ;  /* 0x0000000621069210 */ /* 0x001fc80007f1e0ff */
[----:B------:R-:W-:Y:S01]  /*fad0*/  @!P1 LEA.HI.X.SX32 R7, R33, R7, 0x1, P0 ;  /* 0x0000000721079211 */ /* 0x000fe200000f0eff */
[----:B----4-:R-:W4:Y:S04]  /*fae0*/  @!P1 LDG.E R22, desc[UR36][R22.64+0x8] ;  /* 0x0000082416169981 */ /* 0x010f28000c1e1900 */
[----:B------:R-:W3:Y:S01]  /*faf0*/  @!P1 LDG.E R17, desc[UR36][R6.64] ;  /* 0x0000002406119981 */ /* 0x000ee2000c1e1900 */
[----:B-1----:R-:W-:-:S04]  /*fb00*/  ISETP.NE.U32.AND P0, PT, RZ, UR14, PT ;  /* 0x0000000eff007c0c */ /* 0x002fc8000bf05070 */
[----:B------:R-:W-:Y:S01]  /*fb10*/  ISETP.NE.AND.EX P0, PT, RZ, UR15, PT, P0 ;  /* 0x0000000fff007c0c */ /* 0x000fe2000bf05300 */
[----:B------:R-:W0:Y:S01]  /*fb20*/  S2UR UR8, SR_CgaCtaId ;  /* 0x00000000000879c3 */ /* 0x000e220000008800 */
[----:B------:R-:W-:Y:S01]  /*fb30*/  UMOV UR7, 0x400 ;  /* 0x0000040000077882 */ /* 0x000fe20000000000 */
[----:B------:R-:W-:Y:S01]  /*fb40*/  IADD3 R4, PT, PT, -R4, UR46, RZ ;  /* 0x0000002e04047c10 */ /* 0x000fe2000fffe1ff */
[----:B------:R-:W1:Y:S09]  /*fb50*/  LDCU.64 UR14, c[0x0][0x3c0] ;  /* 0x00007800ff0e77ac */ /* 0x000e720008000a00 */
[----:B------:R-:W1:Y:S08]  /*fb60*/  @P0 LDC R35, c[0x0][0x3f8] ;  /* 0x0000fe00ff230b82 */ /* 0x000e700000000800 */
[----:B------:R-:W0:Y:S01]  /*fb70*/  @P0 LDC.64 R20, c[0x0][0x458] ;  /* 0x00011600ff140b82 */ /* 0x000e220000000a00 */
[----:B--2---:R-:W-:-:S04]  /*fb80*/  @P1 IMAD.WIDE R6, R33, 0x4, R18 ;  /* 0x0000000421061825 */ /* 0x004fc800078e0212 */
[----:B-1----:R-:W-:-:S04]  /*fb90*/  @P0 IMAD R0, R35, UR38, R0 ;  /* 0x0000002623000c24 */ /* 0x002fc8000f8e0200 */
[----:B------:R-:W-:-:S04]  /*fba0*/  @P0 IMAD R19, R0, 0xc0, R5 ;  /* 0x000000c000130824 */ /* 0x000fc800078e0205 */
[----:B0-----:R-:W-:Y:S01]  /*fbb0*/  @P0 IMAD.WIDE R18, R19, 0x4, R20 ;  /* 0x0000000413120825 */ /* 0x001fe200078e0214 */
[----:B---3--:R-:W4:Y:S08]  /*fbc0*/  @!P1 I2F.S8 R25, R17 ;  /* 0x0000001100199306 */ /* 0x008f300000001400 */
[----:B------:R-:W0:Y:S08]  /*fbd0*/  @!P1 I2F.S8 R27, R17.B1 ;  /* 0x10000011001b9306 */ /* 0x000e300000001400 */
[----:B------:R-:W1:Y:S08]  /*fbe0*/  @!P1 I2F.S8 R29, R17.B2 ;  /* 0x20000011001d9306 */ /* 0x000e700000001400 */
[----:B------:R-:W2:Y:S01]  /*fbf0*/  @!P1 I2F.S8 R31, R17.B3 ;  /* 0x30000011001f9306 */ /* 0x000ea20000001400 */
[C---:B----4-:R-:W-:Y:S01]  /*fc00*/  @!P1 FMUL.FTZ R24, R22.reuse, R25 ;  /* 0x0000001916189220 */ /* 0x050fe20000410000 */
[C---:B0-----:R-:W-:Y:S01]  /*fc10*/  @!P1 FMUL.FTZ R25, R22.reuse, R27 ;  /* 0x0000001b16199220 */ /* 0x041fe20000410000 */
[C---:B-1----:R-:W-:Y:S01]  /*fc20*/  @!P1 FMUL.FTZ R26, R22.reuse, R29 ;  /* 0x0000001d161a9220 */ /* 0x042fe20000410000 */
[----:B--2---:R-:W-:-:S02]  /*fc30*/  @!P1 FMUL.FTZ R27, R22, R31 ;  /* 0x0000001f161b9220 */ /* 0x004fc40000410000 */
[----:B------:R-:W2:Y:S04]  /*fc40*/  @P0 LDG.E.128 R20, desc[UR36][R18.64] ;  /* 0x0000002412140981 */ /* 0x000ea8000c1e1d00 */
[----:B------:R0:W3:Y:S01]  /*fc50*/  @P1 LDG.E.128 R24, desc[UR36][R6.64] ;  /* 0x0000002406181981 */ /* 0x0000e2000c1e1d00 */
[----:B------:R-:W-:-:S04]  /*fc60*/  UIADD3 UR7, UPT, UPT, UR7, 0x420, URZ ;  /* 0x0000042007077890 */ /* 0x000fc8000fffe0ff */
[----:B------:R-:W-:Y:S01]  /*fc70*/  ULEA UR7, UR8, UR7, 0x18 ;  /* 0x0000000708077291 */ /* 0x000fe2000f8ec0ff */
[----:B------:R-:W-:-:S05]  /*fc80*/  IMAD R16, R2, R16, R5 ;  /* 0x0000001002107224 */ /* 0x000fca00078e0205 */
[----:B------:R-:W-:Y:S01]  /*fc90*/  LEA R4, R4, UR7, 0x2 ;  /* 0x0000000704047c11 */ /* 0x000fe2000f8e10ff */
[----:B------:R-:W-:-:S04]  /*fca0*/  UIMAD UR7, UR40, 0xc0, URZ ;  /* 0x000000c0280778a4 */ /* 0x000fc8000f8e02ff */
[----:B------:R-:W1:Y:S01]  /*fcb0*/  LDS R17, [R4] ;  /* 0x0000000004117984 */ /* 0x000e620000000800 */
[----:B------:R-:W-:Y:S01]  /*fcc0*/  SHF.R.S32.HI R0, RZ, 0x1f, R16 ;  /* 0x0000001fff007819 */ /* 0x000fe20000011410 */
[----:B0-----:R-:W-:Y:S01]  /*fcd0*/  IMAD.U32 R7, RZ, RZ, UR7 ;  /* 0x00000007ff077e24 */ /* 0x001fe2000f8e00ff */
[----:B------:R-:W-:-:S04]  /*fce0*/  IADD3 R16, P1, PT, R16, UR7, RZ ;  /* 0x0000000710107c10 */ /* 0x000fc8000ff3e0ff */
        /* <DEDUP_REMOVED lines=12> */
[C---:B-1----:R-:W-:Y:S01]  /*fdb0*/  FFMA.FTZ R12, R17.reuse, R8, R12 ;  /* 0x00000008110c7223 */ /* 0x042fe2000001000c */
[C---:B------:R-:W-:Y:S01]  /*fdc0*/  FFMA.FTZ R13, R17.reuse, R9, R13 ;  /* 0x00000009110d7223 */ /* 0x040fe2000001000d */
[C---:B------:R-:W-:Y:S01]  /*fdd0*/  FFMA.FTZ R14, R17.reuse, R10, R14 ;  /* 0x0000000a110e7223 */ /* 0x040fe2000001000e */
[----:B------:R-:W-:-:S07]  /*fde0*/  FFMA.FTZ R15, R17, R11, R15 ;  /* 0x0000000b110f7223 */ /* 0x000fce000001000f */
.L_x_4896:
[----:B------:R-:W-:Y:S05]  /*fdf0*/  BSYNC.RECONVERGENT B0 ;  /* 0x0000000000007941 */ /* 0x000fea0003800200 */
.L_x_4895:
[----:B------:R-:W-:Y:S01]  /*fe00*/  BAR.SYNC.DEFER_BLOCKING 0x0 ;  /* 0x0000000000007b1d */ /* 0x000fe20000010000 */
[----:B------:R-:W-:-:S04]  /*fe10*/  ISETP.GT.U32.AND P1, PT, R5, 0xbf, PT ;  /* 0x000000bf0500780c */ /* 0x000fc80003f24070 */
[----:B------:R-:W-:-:S09]  /*fe20*/  ISETP.GT.U32.OR P0, PT, R3, 0x3f, P1 ;  /* 0x0000003f0300780c */ /* 0x000fd20000f04470 */
[----:B------:R-:W-:Y:S05]  /*fe30*/  @P1 BRA `(.L_x_4924) ;  /* 0x0000000000441947 */ /* 0x000fea0003800000 */
[----:B------:R-:W1:Y:S01]  /*fe40*/  S2UR UR5, SR_CgaCtaId ;  /* 0x00000000000579c3 */ /* 0x000e620000008800 */
[----:B------:R-:W-:Y:S01]  /*fe50*/  UMOV UR4, 0x400 ;  /* 0x0000040000047882 */ /* 0x000fe20000000000 */
[C---:B------:R-:W-:Y:S01]  /*fe60*/  LOP3.LUT R0, R3.reuse, 0x3c0, RZ, 0xc0, !PT ;  /* 0x000003c003007812 */ /* 0x040fe200078ec0ff */
[----:B------:R-:W-:Y:S01]  /*fe70*/  UIADD3 UR4, UPT, UPT, UR4, 0x420, URZ ;  /* 0x0000042004047890 */ /* 0x000fe2000fffe0ff */
[----:B------:R-:W-:Y:S02]  /*fe80*/  ISETP.GT.U32.AND P2, PT, R3, 0x3f, PT ;  /* 0x0000003f0300780c */ /* 0x000fe40003f44070 */
[----:B------:R-:W-:Y:S01]  /*fe90*/  ISETP.NE.AND P1, PT, R0, 0x40, PT ;  /* 0x000000400000780c */ /* 0x000fe20003f25270 */
[----:B-1----:R-:W-:-:S06]  /*fea0*/  ULEA UR4, UR5, UR4, 0x18 ;  /* 0x0000000405047291 */ /* 0x002fcc000f8ec0ff */
[----:B------:R-:W-:Y:S01]  /*feb0*/  LEA R0, R5, UR4, 0x2 ;  /* 0x0000000405007c11 */ /* 0x000fe2000f8e10ff */
[----:B------:R-:W-:Y:S05]  /*fec0*/  WARPSYNC.ALL ;  /* 0x0000000000007948 */ /* 0x000fea0003800000 */
[----:B------:R-:W-:Y:S01]  /*fed0*/  @!P1 STS.128 [R0], R12 ;  /* 0x0000000c00009388 */ /* 0x000fe20000000c00 */
[----:B------:R-:W-:Y:S06]  /*fee0*/  BAR.SYNC.DEFER_BLOCKING 0x0 ;  /* 0x0000000000007b1d */ /* 0x000fec0000010000 */
[----:B0----5:R-:W0:Y:S02]  /*fef0*/  @!P2 LDS.128 R8, [R0] ;  /* 0x000000000008a984 */ /* 0x021e240000000c00 */
[----:B0-----:R-:W-:Y:S01]  /*ff00*/  @!P2 FADD.FTZ R12, R12, R8 ;  /* 0x000000080c0ca221 */ /* 0x001fe20000010000 */
[----:B------:R-:W-:Y:S01]  /*ff10*/  @!P2 FADD.FTZ R13, R13, R9 ;  /* 0x000000090d0da221 */ /* 0x000fe20000010000 */
[----:B------:R-:W-:Y:S01]  /*ff20*/  @!P2 FADD.FTZ R14, R14, R10 ;  /* 0x0000000a0e0ea221 */ /* 0x000fe20000010000 */
[----:B------:R-:W-:Y:S01]  /*ff30*/  @!P2 FADD.FTZ R15, R15, R11 ;  /* 0x0000000b0f0fa221 */ /* 0x000fe20000010000 */
[----:B------:R-:W-:Y:S06]  /*ff40*/  BAR.SYNC.DEFER_BLOCKING 0x0 ;  /* 0x0000000000007b1d */ /* 0x000fec0000010000 */
.L_x_4924:
[----:B------:R-:W-:Y:S05]  /*ff50*/  @P0 EXIT ;  /* 0x000000000000094d */ /* 0x000fea0003800000 */
[----:B------:R-:W1:Y:S02]  /*ff60*/  LDCU UR4, c[0x0][0x478] ;  /* 0x00008f00ff0477ac */ /* 0x000e640008000800 */
[----:B-1----:R-:W-:-:S09]  /*ff70*/  UISETP.NE.AND UP0, UPT, UR4, 0x2, UPT ;  /* 0x000000020400788c */ /* 0x002fd2000bf05270 */
[----:B------:R-:W-:Y:S05]  /*ff80*/  BRA.U UP0, `(.L_x_4925) ;  /* 0x00000001007c7547 */ /* 0x000fea000b800000 */
[----:B0-----:R-:W0:Y:S01]  /*ff90*/  LDC.64 R6, c[0x0][0x470] ;  /* 0x00011c00ff067b82 */ /* 0x001e220000000a00 */
[----:B------:R-:W1:Y:S01]  /*ffa0*/  LDCU.64 UR4, c[0x0][0x380] ;  /* 0x00007000ff0477ac */ /* 0x000e620008000a00 */
[----:B0-----:R-:W4:Y:S02]  /*ffb0*/  LDG.E R6, desc[UR36][R6.64] ;  /* 0x0000002406067981 */ /* 0x001f24000c1e1900 */
[C---:B----4-:R-:W-:Y:S01]  /*ffc0*/  FMUL.FTZ R14, R6.reuse, R14 ;  /* 0x0000000e060e7220 */ /* 0x050fe20000410000 */
[C---:B------:R-:W-:Y:S01]  /*ffd0*/  FMUL.FTZ R15, R6.reuse, R15 ;  /* 0x0000000f060f7220 */ /* 0x040fe20000410000 */
[C---:B------:R-:W-:Y:S01]  /*ffe0*/  FMUL.FTZ R13, R6.reuse, R13 ;  /* 0x0000000d060d7220 */ /* 0x040fe20000410000 */
[----:B------:R-:W-:Y:S01]  /*fff0*/  FMUL.FTZ R12, R6, R12 ;  /* 0x0000000c060c7220 */ /* 0x000fe20000410000 */
[----:B------:R-:W-:Y:S02]  /*10000*/  IMAD.IADD R6, R2, 0x1, R5 ;  /* 0x0000000102067824 */ /* 0x000fe400078e0205 */
[----:B------:R-:W0:Y:S03]  /*10010*/  F2I.S8.NTZ R14, R14 ;  /* 0x0000000e000e7305 */ /* 0x000e260000202100 */
[----:B-1----:R-:W-:-:S05]  /*10020*/  IADD3 R2, P0, PT, R6, UR4, RZ ;  /* 0x0000000406027c10 */ /* 0x002fca000ff1e0ff */
        /* <DEDUP_REMOVED lines=9> */
[----:B0-----:R-:W-:Y:S02]  /*100c0*/  PRMT R13, R13, 0x8880, RZ ;  /* 0x000088800d0d7816 */ /* 0x001fe400000000ff */
[----:B------:R-:W-:Y:S02]  /*100d0*/  LEA R7, R0, R7, 0x18 ;  /* 0x0000000700077211 */ /* 0x000fe400078ec0ff */
[----:B------:R-:W-:Y:S02]  /*100e0*/  PRMT R3, R13, 0x7710, RZ ;  /* 0x000077100d037816 */ /* 0x000fe400000000ff */
[----:B-1----:R-:W-:-:S04]  /*100f0*/  PRMT R4, R12, 0x8880, RZ ;  /* 0x000088800c047816 */ /* 0x002fc800000000ff */
[----:B------:R-:W-:Y:S02]  /*10100*/  PRMT R0, R4, 0x7710, RZ ;  /* 0x0000771004007816 */ /* 0x000fe400000000ff */
[----:B------:R-:W-:Y:S02]  /*10110*/  LOP3.LUT R4, R3, 0xff, RZ, 0xc0, !PT ;  /* 0x000000ff03047812 */ /* 0x000fe400078ec0ff */
[----:B------:R-:W-:Y:S02]  /*10120*/  LOP3.LUT R5, R0, 0xff, RZ, 0xc0, !PT ;  /* 0x000000ff00057812 */ /* 0x000fe400078ec0ff */
[----:B------:R-:W-:Y:S01]  /*10130*/  LEA.HI.X.SX32 R3, R6, UR5, 0x1, P0 ;  /* 0x0000000506037c11 */ /* 0x000fe200080f0eff */
[----:B------:R-:W-:-:S04]  /*10140*/  IMAD R4, R4, 0x100, R7 ;  /* 0x0000010004047824 */ /* 0x000fc800078e0207 */
[----:B------:R-:W-:-:S05]  /*10150*/  IMAD.IADD R5, R4, 0x1, R5 ;  /* 0x0000000104057824 */ /* 0x000fca00078e0205 */
[----:B------:R-:W-:Y:S01]  /*10160*/  STG.E desc[UR36][R2.64], R5 ;  /* 0x0000000502007986 */ /* 0x000fe2000c101924 */
[----:B------:R-:W-:Y:S05]  /*10170*/  EXIT ;  /* 0x000000000000794d */ /* 0x000fea0003800000 */
.L_x_4925:
[----:B0-----:R-:W0:Y:S01]  /*10180*/  LDC.64 R6, c[0x0][0x380] ;  /* 0x0000e000ff067b82 */ /* 0x001e220000000a00 */
[----:B------:R-:W-:-:S04]  /*10190*/  IMAD.IADD R3, R2, 0x1, R5 ;  /* 0x0000000102037824 */ /* 0x000fc800078e0205 */
[----:B0-----:R-:W-:-:S05]  /*101a0*/  IMAD.WIDE R2, R3, 0x4, R6 ;  /* 0x0000000403027825 */ /* 0x001fca00078e0206 */
[----:B------:R-:W-:Y:S01]  /*101b0*/  STG.E.128 desc[UR36][R2.64], R12 ;  /* 0x0000000c02007986 */ /* 0x000fe2000c101d24 */
[----:B------:R-:W-:Y:S05]  /*101c0*/  EXIT ;  /* 0x000000000000794d */ /* 0x000fea0003800000 */
.L_x_4855:
[----:B------:R-:W-:Y:S01]  /*101d0*/  BSSY B1, `(.L_x_4926) ;  /* 0x0000008000017945 */ /* 0x000fe20003800000 */
[----:B------:R-:W-:Y:S01]  /*101e0*/  MOV R13, R10 ;  /* 0x0000000a000d7202 */ /* 0x000fe20000000f00 */
[----:B------:R-:W-:Y:S02]  /*101f0*/  IMAD.MOV.U32 R12, RZ, RZ, 0x1 ;  /* 0x00000001ff0c7424 */ /* 0x000fe400078e00ff */
[----:B------:R-:W-:Y:S02]  /*10200*/  IMAD.MOV.U32 R11, RZ, RZ, 0x1f ;  /* 0x0000001fff0b7424 */ /* 0x000fe400078e00ff */
[----:B------:R-:W-:-:S07]  /*10210*/  IMAD.MOV.U32 R15, RZ, RZ, -0x1 ;  /* 0xffffffffff0f7424 */ /* 0x000fce00078e00ff */
[----:B-----5:R-:W-:Y:S05]  /*10220*/  WARPSYNC.COLLECTIVE R15, `(.L_x_4927) ;  /* 0x000000000f087348 */ /* 0x020fea0003c00000 */
[----:B------:R0:W1:Y:S02]  /*10230*/  SHFL.BFLY P6, R14, R13, R12, R11 ;  /* 0x0c00000c0d0e7389 */ /* 0x00006400000c000b */
[----:B01---5:R-:W-:Y:S05]  /*10240*/  ENDCOLLECTIVE ;  /* 0x000000000000791b */ /* 0x023fea0003800000 */
.L_x_4927:
[----:B------:R-:W-:Y:S05]  /*10250*/  BSYNC B1 ;  /* 0x0000000000017941 */ /* 0x000fea0003800000 */
.L_x_4926:
[----:B------:R-:W-:Y:S05]  /*10260*/  BRA `(.L_x_4928) ;  /* 0xffffffa000b47947 */ /* 0x000fea000383ffff */
.L_x_4859:
[----:B------:R-:W-:Y:S01]  /*10270*/  BSSY B0, `(.L_x_4929) ;  /* 0x0000008000007945 */ /* 0x000fe20003800000 */
[----:B------:R-:W-:Y:S01]  /*10280*/  MOV R13, R252 ;  /* 0x000000fc000d7202 */ /* 0x000fe20000000f00 */
[----:B------:R-:W-:Y:S02]  /*10290*/  IMAD.MOV.U32 R12, RZ, RZ, 0x10 ;  /* 0x00000010ff0c7424 */ /* 0x000fe400078e00ff */
[----:B------:R-:W-:Y:S02]  /*102a0*/  IMAD.MOV.U32 R11, RZ, RZ, 0x1f ;  /* 0x0000001fff0b7424 */ /* 0x000fe400078e00ff */
[----:B------:R-:W-:-:S07]  /*102b0*/  IMAD.MOV.U32 R15, RZ, RZ, -0x1 ;  /* 0xffffffffff0f7424 */ /* 0x000fce00078e00ff */
[----:B-123--:R-:W-:Y:S05]  /*102c0*/  WARPSYNC.COLLECTIVE R15, `(.L_x_4930) ;  /* 0x000000000f087348 */ /* 0x00efea0003c00000 */
[----:B------:R0:W4:Y:S02]  /*102d0*/  SHFL.BFLY P6, R14, R13, R12, R11 ;  /* 0x0c00000c0d0e7389 */ /* 0x00012400000c000b */
[----:B01234-:R-:W-:Y:S05]  /*102e0*/  ENDCOLLECTIVE ;  /* 0x000000000000791b */ /* 0x01ffea0003800000 */
.L_x_4930:
[----:B------:R-:W-:Y:S05]  /*102f0*/  BSYNC B0 ;  /* 0x0000000000007941 */ /* 0x000fea0003800000 */
.L_x_4929:
[----:B------:R-:W-:Y:S01]  /*10300*/  HFMA2 R12, -RZ, RZ, 0, 4.76837158203125e-07 ;  /* 0x00000008ff0c7431 */ /* 0x000fe200000001ff */
[----:B------:R-:W-:Y:S01]  /*10310*/  FMNMX.FTZ R13, R14, R252, !PT ;  /* 0x000000fc0e0d7209 */ /* 0x000fe20007810000 */
[----:B------:R-:W-:Y:S02]  /*10320*/  IMAD.MOV.U32 R11, RZ, RZ, 0x1f ;  /* 0x0000001fff0b7424 */ /* 0x000fe400078e00ff */
[----:B------:R-:W-:-:S07]  /*10330*/  IMAD.MOV.U32 R15, RZ, RZ, -0x1 ;  /* 0xffffffffff0f7424 */ /* 0x000fce00078e00ff */
[----:B------:R-:W-:Y:S05]  /*10340*/  WARPSYNC.COLLECTIVE R15, `(.L_x_4931) ;  /* 0x000000000f087348 */ /* 0x000fea0003c00000 */
[----:B------:R0:W1:Y:S02]  /*10350*/  SHFL.BFLY P6, R14, R13, R12, R11 ;  /* 0x0c00000c0d0e7389 */ /* 0x00006400000c000b */
[----:B01----:R-:W-:Y:S05]  /*10360*/  ENDCOLLECTIVE ;  /* 0x000000000000791b */ /* 0x003fea0003800000 */
.L_x_4931:
[----:B------:R-:W-:Y:S02]  /*10370*/  MOV R12, 0x4 ;  /* 0x00000004000c7802 */ /* 0x000fe40000000f00 */
[----:B------:R-:W-:-:S05]  /*10380*/  FMNMX.FTZ R0, R13, R14, !PT ;  /* 0x0000000e0d007209 */ /* 0x000fca0007810000 */
[----:B------:R-:W-:-:S07]  /*10390*/  IMAD.MOV.U32 R13, RZ, RZ, R0 ;  /* 0x000000ffff0d7224 */ /* 0x000fce00078e0000 */
[----:B------:R-:W-:Y:S05]  /*103a0*/  WARPSYNC.COLLECTIVE R15, `(.L_x_4932) ;  /* 0x000000000f087348 */ /* 0x000fea0003c00000 */
[----:B------:R0:W1:Y:S02]  /*103b0*/  SHFL.BFLY P6, R14, R13, R12, R11 ;  /* 0x0c00000c0d0e7389 */ /* 0x00006400000c000b */
[----:B01----:R-:W-:Y:S05]  /*103c0*/  ENDCOLLECTIVE ;  /* 0x000000000000791b */ /* 0x003fea0003800000 */
.L_x_4932:
[----:B------:R-:W-:Y:S01]  /*103d0*/  IMAD.MOV.U32 R12, RZ, RZ, 0x2 ;  /* 0x00000002ff0c7424 */ /* 0x000fe200078e00ff */
[----:B------:R-:W-:-:S05]  /*103e0*/  FMNMX.FTZ R2, R0, R14, !PT ;  /* 0x0000000e00027209 */ /* 0x000fca0007810000 */
[----:B------:R-:W-:-:S07]  /*103f0*/  IMAD.MOV.U32 R13, RZ, RZ, R2 ;  /* 0x000000ffff0d7224 */ /* 0x000fce00078e0002 */
[----:B------:R-:W-:Y:S05]  /*10400*/  WARPSYNC.COLLECTIVE R15, `(.L_x_4933) ;  /* 0x000000000f087348 */ /* 0x000fea0003c00000 */
[----:B------:R0:W1:Y:S02]  /*10410*/  SHFL.BFLY P6, R14, R13, R12, R11 ;  /* 0x0c00000c0d0e7389 */ /* 0x00006400000c000b */
[----:B01----:R-:W-:Y:S05]  /*10420*/  ENDCOLLECTIVE ;  /* 0x000000000000791b */ /* 0x003fea0003800000 */
.L_x_4933:
[----:B------:R-:W-:Y:S05]  /*10430*/  BRA `(.L_x_4934) ;  /* 0xffffffa4002c7947 */ /* 0x000fea000383ffff */
.L_x_4935:
        /* <DEDUP_REMOVED lines=12> */
.L_x_5608:


//--------------------- .text._ZN4mmha33masked_multihead_attention_kernelIfLi192ELi256ELi4ELi64ELi64ELb0ELb1EEEv26Multihead_attention_paramsIT_XT5_EE --------------------------
	.section	.text._ZN4mmha33masked_multihead_attention_kernelIfLi192ELi256ELi4ELi64ELi64ELb0ELb1EEEv26Multihead_attention_paramsIT_XT5_EE,"ax",@progbits
	.align	128
        .global         _ZN4mmha33masked_multihead_attention_kernelIfLi192ELi256ELi4ELi64ELi64ELb0ELb1EEEv26Multihead_attention_paramsIT_XT5_EE
        .type           _ZN4mmha33masked_multihead_attention_kernelIfLi192ELi256ELi4ELi64ELi64ELb0ELb1EEEv26Multihead_attention_paramsIT_XT5_EE,@function
        .size           _ZN4mmha33masked_multihead_attention_kernelIfLi192ELi256ELi4ELi64ELi64ELb0ELb1EEEv26Multihead_attention_paramsIT_XT5_EE,(.L_x_5609 - _ZN4mmha33masked_multihead_attention_kernelIfLi192ELi256ELi4ELi64ELi64ELb0ELb1EEEv26Multihead_attention_paramsIT_XT5_EE)
        .other          _ZN4mmha33masked_multihead_attention_kernelIfLi192ELi256ELi4ELi64ELi64ELb0ELb1EEEv26Multihead_attention_paramsIT_XT5_EE,@"STO_CUDA_ENTRY STV_DEFAULT"
_ZN4mmha33masked_multihead_attention_kernelIfLi192ELi256ELi4ELi64ELi64ELb0ELb1EEEv26Multihead_attention_paramsIT_XT5_EE:
.text._ZN4mmha33masked_multihead_attention_kernelIfLi192ELi256ELi4ELi64ELi64ELb0ELb1EEEv26Multihead_attention_paramsIT_XT5_EE:
        /* <DEDUP_REMOVED lines=12> */
.L_x_4936:
[----:B------:R-:W1:Y:S01]  /*00c0*/  LDC R8, c[0x0][0x3f0] ;  /* 0x0000fc00ff087b82 */ /* 0x000e620000000800 */
[----:B------:R-:W3:Y:S01]  /*00d0*/  S2R R86, SR_CTAID.X ;  /* 0x0000000000567919 */ /* 0x000ee20000002500 */
[----:B------:R-:W4:Y:S06]  /*00e0*/  S2R R23, SR_TID.X ;  /* 0x0000000000177919 */ /* 0x000f2c0000002100 */
[----:B------:R-:W0:Y:S08]  /*00f0*/  LDC R6, c[0x0][0x478] ;  /* 0x00011e00ff067b82 */ /* 0x000e300000000800 */
[----:B------:R-:W3:Y:S01]  /*0100*/  LDC R4, c[0x0][0x3e8] ;  /* 0x0000fa00ff047b82 */ /* 0x000ee20000000800 */
[----:B-1----:R-:W-:-:S07]  /*0110*/  IABS R5, R8 ;  /* 0x0000000800057213 */ /* 0x002fce0000000000 */
[----:B------:R-:W1:Y:S01]  /*0120*/  LDC R36, c[0x0][0x3f8] ;  /* 0x0000fe00ff247b82 */ /* 0x000e620000000800 */
[----:B--2---:R-:W-:Y:S01]  /*0130*/  LOP3.LUT R9, R89, R8, RZ, 0x3c, !PT ;  /* 0x0000000859097212 */ /* 0x004fe200078e3cff */
[----:B------:R-:W2:Y:S01]  /*0140*/  I2F.RP R0, R5 ;  /* 0x0000000500007306 */ /* 0x000ea20000209400 */
[----:B0-----:R-:W-:-:S05]  /*0150*/  ISETP.NE.AND P1, PT, R6, 0x2, PT ;  /* 0x000000020600780c */ /* 0x001fca0003f25270 */
[----:B------:R-:W0:Y:S01]  /*0160*/  LDC.64 R28, c[0x0][0x460] ;  /* 0x00011800ff1c7b82 */ /* 0x000e220000000a00 */
[----:B----4-:R-:W-:Y:S01]  /*0170*/  IMAD.SHL.U32 R33, R23, 0x4, RZ ;  /* 0x0000000417217824 */ /* 0x010fe200078e00ff */
[----:B---3--:R-:W-:Y:S01]  /*0180*/  ISETP.NE.AND P0, PT, R4, RZ, PT ;  /* 0x000000ff0400720c */ /* 0x008fe20003f05270 */
[----:B--2---:R-:W2:Y:S01]  /*0190*/  MUFU.RCP R0, R0 ;  /* 0x0000000000007308 */ /* 0x004ea20000001000 */
[----:B-1----:R-:W-:-:S11]  /*01a0*/  IMAD R32, R89, R36, R86 ;  /* 0x0000002459207224 */ /* 0x002fd600078e0256 */
[----:B------:R-:W-:Y:S02]  /*01b0*/  @!P0 IMAD R22, R32, 0xc0, RZ ;  /* 0x000000c020168824 */ /* 0x000fe400078e02ff */
[----:B--2---:R-:W-:Y:S01]  /*01c0*/  VIADD R2, R0, 0xffffffe ;  /* 0x0ffffffe00027836 */ /* 0x004fe20000000000 */
[----:B------:R-:W-:-:S03]  /*01d0*/  IABS R0, R89 ;  /* 0x0000005900007213 */ /* 0x000fc60000000000 */
[----:B------:R1:W2:Y:S02]  /*01e0*/  F2I.FTZ.U32.TRUNC.NTZ R3, R2 ;  /* 0x0000000200037305 */ /* 0x0002a4000021f000 */
[----:B-1----:R-:W-:Y:S02]  /*01f0*/  IMAD.MOV.U32 R2, RZ, RZ, RZ ;  /* 0x000000ffff027224 */ /* 0x002fe400078e00ff */
[----:B--2---:R-:W-:-:S04]  /*0200*/  IMAD.MOV R10, RZ, RZ, -R3 ;  /* 0x000000ffff0a7224 */ /* 0x004fc800078e0a03 */
[----:B------:R-:W-:Y:S02]  /*0210*/  IMAD R7, R10, R5, RZ ;  /* 0x000000050a077224 */ /* 0x000fe400078e02ff */
[----:B------:R-:W1:Y:S02]  /*0220*/  @!P1 LDC.64 R10, c[0x0][0x398] ;  /* 0x0000e600ff0a9b82 */ /* 0x000e640000000a00 */
[----:B------:R-:W-:-:S04]  /*0230*/  IMAD.HI.U32 R2, R3, R7, R2 ;  /* 0x0000000703027227 */ /* 0x000fc800078e0002 */
[----:B------:R-:W-:Y:S02]  /*0240*/  IMAD.MOV.U32 R3, RZ, RZ, R0 ;  /* 0x000000ffff037224 */ /* 0x000fe400078e0000 */
[----:B------:R-:W2:Y:S02]  /*0250*/  @!P1 LDC.64 R6, c[0x0][0x468] ;  /* 0x00011a00ff069b82 */ /* 0x000ea40000000a00 */
[----:B------:R-:W-:-:S05]  /*0260*/  IMAD.HI.U32 R0, R2, R3, RZ ;  /* 0x0000000302007227 */ /* 0x000fca00078e00ff */
[----:B------:R-:W-:-:S05]  /*0270*/  IADD3 R2, PT, PT, -R0, RZ, RZ ;  /* 0x000000ff00027210 */ /* 0x000fca0007ffe1ff */
[----:B------:R-:W-:Y:S02]  /*0280*/  IMAD R2, R5, R2, R3 ;  /* 0x0000000205027224 */ /* 0x000fe400078e0203 */
[----:B------:R-:W-:-:S03]  /*0290*/  @P0 IMAD R3, R89, R4, RZ ;  /* 0x0000000459030224 */ /* 0x000fc600078e02ff */
[----:B------:R-:W-:Y:S01]  /*02a0*/  ISETP.GT.U32.AND P2, PT, R5, R2, PT ;  /* 0x000000020500720c */ /* 0x000fe20003f44070 */
[----:B------:R-:W-:Y:S01]  /*02b0*/  @P0 IMAD R22, R86, 0xc0, R3 ;  /* 0x000000c056160824 */ /* 0x000fe200078e0203 */
[----:B0-----:R-:W-:-:S03]  /*02c0*/  ISETP.NE.U32.AND P0, PT, R28, RZ, PT ;  /* 0x000000ff1c00720c */ /* 0x001fc60003f05070 */
[----:B------:R-:W-:Y:S01]  /*02d0*/  IMAD.IADD R27, R33, 0x1, R22 ;  /* 0x00000001211b7824 */ /* 0x000fe200078e0216 */
[----:B------:R-:W-:Y:S01]  /*02e0*/  ISETP.NE.AND.EX P0, PT, R29, RZ, PT, P0 ;  /* 0x000000ff1d00720c */ /* 0x000fe20003f05300 */
[----:B--2---:R-:W2:Y:S03]  /*02f0*/  @!P1 LDG.E R7, desc[UR36][R6.64+0x4] ;  /* 0x0000042406079981 */ /* 0x004ea6000c1e1900 */
[----:B-1----:R-:W-:-:S03]  /*0300*/  @!P1 IADD3 R4, P4, PT, R27, R10, RZ ;  /* 0x0000000a1b049210 */ /* 0x002fc60007f9e0ff */
[----:B------:R-:W-:-:S05]  /*0310*/  @!P2 IMAD.IADD R2, R2, 0x1, -R5 ;  /* 0x000000010202a824 */ /* 0x000fca00078e0a05 */
[----:B------:R-:W-:Y:S02]  /*0320*/  ISETP.GE.U32.AND P3, PT, R2, R5, PT ;  /* 0x000000050200720c */ /* 0x000fe40003f66070 */
[----:B------:R-:W-:Y:S01]  /*0330*/  @!P1 LEA.HI.X.SX32 R5, R27, R11, 0x1, P4 ;  /* 0x0000000b1b059211 */ /* 0x000fe200020f0eff */
[----:B------:R-:W0:Y:S04]  /*0340*/  @P0 LDC.64 R2, c[0x0][0x460] ;  /* 0x00011800ff020b82 */ /* 0x000e280000000a00 */
[----:B------:R1:W3:Y:S01]  /*0350*/  @!P1 LDG.E R12, desc[UR36][R4.64] ;  /* 0x00000024040c9981 */ /* 0x0002e2000c1e1900 */
[----:B------:R-:W-:Y:S01]  /*0360*/  @!P2 VIADD R0, R0, 0x1 ;  /* 0x000000010000a836 */ /* 0x000fe20000000000 */
[----:B------:R-:W-:Y:S02]  /*0370*/  ISETP.GE.AND P4, PT, R9, RZ, PT ;  /* 0x000000ff0900720c */ /* 0x000fe40003f86270 */
[----:B------:R-:W-:-:S02]  /*0380*/  ISETP.NE.AND P2, PT, R8, RZ, PT ;  /* 0x000000ff0800720c */ /* 0x000fc40003f45270 */
[----:B------:R-:W-:Y:S01]  /*0390*/  @P3 VIADD R0, R0, 0x1 ;  /* 0x0000000100003836 */ /* 0x000fe20000000000 */
[----:B-1----:R-:W1:Y:S04]  /*03a0*/  LDC.64 R4, c[0x0][0x4a0] ;  /* 0x00012800ff047b82 */ /* 0x002e680000000a00 */
[----:B------:R-:W-:-:S05]  /*03b0*/  MOV R39, R0 ;  /* 0x0000000000277202 */ /* 0x000fca0000000f00 */
[----:B------:R-:W-:Y:S01]  /*03c0*/  @!P4 IMAD.MOV R39, RZ, RZ, -R39 ;  /* 0x000000ffff27c224 */ /* 0x000fe200078e0a27 */
[----:B------:R-:W-:Y:S01]  /*03d0*/  @!P2 LOP3.LUT R39, RZ, R8, RZ, 0x33, !PT ;  /* 0x00000008ff27a212 */ /* 0x000fe200078e33ff */
[----:B------:R-:W-:-:S04]  /*03e0*/  IMAD.MOV.U32 R19, RZ, RZ, RZ ;  /* 0x000000ffff137224 */ /* 0x000fc800078e00ff */
[----:B0-----:R-:W-:-:S05]  /*03f0*/  @P0 IMAD.WIDE R2, R39, 0x4, R2 ;  /* 0x0000000427020825 */ /* 0x001fca00078e0202 */
[----:B------:R0:W5:Y:S01]  /*0400*/  @P0 LDG.E R19, desc[UR36][R2.64] ;  /* 0x0000002402130981 */ /* 0x000162000c1e1900 */
[----:B-1----:R-:W-:-:S04]  /*0410*/  ISETP.NE.U32.AND P0, PT, R4, RZ, PT ;  /* 0x000000ff0400720c */ /* 0x002fc80003f05070 */
[----:B------:R-:W-:Y:S02]  /*0420*/  ISETP.NE.AND.EX P0, PT, R5, RZ, PT, P0 ;  /* 0x000000ff0500720c */ /* 0x000fe40003f05300 */
[----:B------:R-:W-:-:S11]  /*0430*/  ISETP.GT.U32.AND P2, PT, R23, 0x2f, PT ;  /* 0x0000002f1700780c */ /* 0x000fd60003f44070 */
[----:B------:R-:W1:Y:S01]  /*0440*/  @P0 LDC.64 R14, c[0x0][0x4a0] ;  /* 0x00012800ff0e0b82 */ /* 0x000e620000000a00 */
[----:B------:R-:W-:Y:S01]  /*0450*/  BSSY.RECONVERGENT B0, `(.L_x_4937) ;  /* 0x000001f000007945 */ /* 0x000fe20003800200 */
[----:B---3--:R-:W2:Y:S08]  /*0460*/  @!P1 I2F.S8 R4, R12 ;  /* 0x0000000c00049306 */ /* 0x008eb00000001400 */
[----:B------:R-:W3:Y:S08]  /*0470*/  @!P1 I2F.S8 R0, R12.B1 ;  /* 0x1000000c00009306 */ /* 0x000ef00000001400 */
[----:B------:R-:W4:Y:S08]  /*0480*/  @!P1 I2F.S8 R8, R12.B2 ;  /* 0x2000000c00089306 */ /* 0x000f300000001400 */
[----:B------:R-:W0:Y:S01]  /*0490*/  @!P1 I2F.S8 R10, R12.B3 ;  /* 0x3000000c000a9306 */ /* 0x000e220000001400 */
[C---:B--2---:R-:W-:Y:S01]  /*04a0*/  @!P1 FMUL.FTZ R4, R7.reuse, R4 ;  /* 0x0000000407049220 */ /* 0x044fe20000410000 */
[C---:B---3--:R-:W-:Y:S01]  /*04b0*/  @!P1 FMUL.FTZ R5, R7.reuse, R0 ;  /* 0x0000000007059220 */ /* 0x048fe20000410000 */
[C---:B----4-:R-:W-:Y:S01]  /*04c0*/  @!P1 FMUL.FTZ R6, R7.reuse, R8 ;  /* 0x0000000807069220 */ /* 0x050fe20000410000 */
[----:B------:R-:W-:Y:S01]  /*04d0*/  CS2R R8, SRZ ;  /* 0x0000000000087805 */ /* 0x000fe2000001ff00 */
[----:B0-----:R-:W-:Y:S01]  /*04e0*/  @!P1 FMUL.FTZ R7, R7, R10 ;  /* 0x0000000a07079220 */ /* 0x001fe20000410000 */
[----:B------:R-:W-:Y:S01]  /*04f0*/  CS2R R10, SRZ ;  /* 0x00000000000a7805 */ /* 0x000fe2000001ff00 */
[----:B-1----:R-:W-:Y:S06]  /*0500*/  @P2 BRA `(.L_x_4938) ;  /* 0x00000000004c2947 */ /* 0x002fec0003800000 */
        /* <DEDUP_REMOVED lines=19> */
.L_x_4938:
[----:B------:R-:W-:Y:S05]  /*0640*/  BSYNC.RECONVERGENT B0 ;  /* 0x0000000000007941 */ /* 0x000fea0003800200 */
.L_x_4937:
[----:B------:R-:W-:Y:S05]  /*0650*/  @!P1 BRA `(.L_x_4939) ;  /* 0x0000000000209947 */ /* 0x000fea0003800000 */
[----:B------:R-:W-:Y:S01]  /*0660*/  BSSY.RECONVERGENT B0, `(.L_x_4939) ;  /* 0x0000007000007945 */ /* 0x000fe20003800200 */
[----:B------:R-:W-:Y:S02]  /*0670*/  CS2R R6, SRZ ;  /* 0x0000000000067805 */ /* 0x000fe4000001ff00 */
[----:B------:R-:W-:Y:S01]  /*0680*/  CS2R R4, SRZ ;  /* 0x0000000000047805 */ /* 0x000fe2000001ff00 */
[----:B------:R-:W-:Y:S06]  /*0690*/  @P2 BRA `(.L_x_4940) ;  /* 0x00000000000c2947 */ /* 0x000fec0003800000 */
[----:B------:R-:W1:Y:S02]  /*06a0*/  LDC.64 R4, c[0x0][0x398] ;  /* 0x0000e600ff047b82 */ /* 0x000e640000000a00 */
[----:B-1----:R-:W-:-:S06]  /*06b0*/  IMAD.WIDE R4, R27, 0x4, R4 ;  /* 0x000000041b047825 */ /* 0x002fcc00078e0204 */
[----:B------:R-:W5:Y:S02]  /*06c0*/  LDG.E.128 R4, desc[UR36][R4.64] ;  /* 0x0000002404047981 */ /* 0x000f64000c1e1d00 */
.L_x_4940:
[----:B------:R-:W-:Y:S05]  /*06d0*/  BSYNC.RECONVERGENT B0 ;  /* 0x0000000000007941 */ /* 0x000fea0003800200 */
.L_x_4939:
[----:B------:R-:W-:Y:S01]  /*06e0*/  @P0 IMAD.WIDE.U32 R2, R89, 0x4, R14 ;  /* 0x0000000459020825 */ /* 0x000fe200078e000e */
[----:B------:R-:W1:Y:S01]  /*06f0*/  LDCU.64 UR4, c[0x0][0x390] ;  /* 0x00007200ff0477ac */ /* 0x000e620008000a00 */
[----:B------:R-:W2:Y:S03]  /*0700*/  LDCU.64 UR6, c[0x0][0x3a0] ;  /* 0x00007400ff0677ac */ /* 0x000ea60008000a00 */
[----:B------:R3:W4:Y:S01]  /*0710*/  @P0 LDG.E R0, desc[UR36][R2.64] ;  /* 0x0000002402000981 */ /* 0x000722000c1e1900 */
[----:B------:R-:W-:Y:S01]  /*0720*/  ISETP.EQ.U32.AND P4, PT, R28, RZ, PT ;  /* 0x000000ff1c00720c */ /* 0x000fe20003f82070 */
[----:B------:R-:W0:Y:S01]  /*0730*/  LDC.64 R16, c[0x0][0x418] ;  /* 0x00010600ff107b82 */ /* 0x000e220000000a00 */
[----:B------:R-:W-:Y:S02]  /*0740*/  ISETP.GT.U32.AND P2, PT, R23, 0x3f, PT ;  /* 0x0000003f1700780c */ /* 0x000fe40003f44070 */
[----:B------:R-:W-:-:S02]  /*0750*/  CS2R R26, SRZ ;  /* 0x00000000001a7805 */ /* 0x000fc4000001ff00 */
[----:B------:R-:W-:Y:S02]  /*0760*/  CS2R R24, SRZ ;  /* 0x0000000000187805 */ /* 0x000fe4000001ff00 */
[----:B------:R-:W-:Y:S02]  /*0770*/  ISETP.EQ.OR.EX P2, PT, R29, RZ, P2, P4 ;  /* 0x000000ff1d00720c */ /* 0x000fe40001742740 */
[----:B------:R-:W-:Y:S01]  /*0780*/  CS2R R30, SRZ ;  /* 0x00000000001e7805 */ /* 0x000fe2000001ff00 */
[----:B------:R-:W3:Y:S01]  /*0790*/  LDC R38, c[0x0][0x3f4] ;  /* 0x0000fd00ff267b82 */ /* 0x000ee20000000800 */
[----:B-1----:R-:W-:Y:S02]  /*07a0*/  ISETP.NE.U32.AND P1, PT, RZ, UR4, PT ;  /* 0x00000004ff007c0c */ /* 0x002fe4000bf25070 */
[----:B--2---:R-:W-:Y:S02]  /*07b0*/  ISETP.NE.U32.AND P3, PT, RZ, UR6, PT ;  /* 0x00000006ff007c0c */ /* 0x004fe4000bf65070 */
[----:B------:R-:W-:-:S02]  /*07c0*/  CS2R R28, SRZ ;  /* 0x00000000001c7805 */ /* 0x000fc4000001ff00 */
[----:B------:R-:W-:-:S03]  /*07d0*/  ISETP.NE.AND.EX P1, PT, RZ, UR5, PT, P1 ;  /* 0x00000005ff007c0c */ /* 0x000fc6000bf25310 */
[----:B------:R-:W1:Y:S01]  /*07e0*/  @!P2 LDC.64 R14, c[0x0][0x450] ;  /* 0x00011400ff0eab82 */ /* 0x000e620000000a00 */
[----:B------:R-:W-:Y:S01]  /*07f0*/  ISETP.NE.AND.EX P3, PT, RZ, UR7, PT, P3 ;  /* 0x00000007ff007c0c */ /* 0x000fe2000bf65330 */
[----:B------:R-:W2:Y:S01]  /*0800*/  LDCU.U8 UR4, c[0x0][0x404] ;  /* 0x00008080ff0477ac */ /* 0x000ea20008000000 */
[C---:B------:R-:W-:Y:S02]  /*0810*/  ISETP.GT.U32.OR P1, PT, R23.reuse, 0x2f, !P1 ;  /* 0x0000002f1700780c */ /* 0x040fe40004f24470 */
[----:B------:R-:W-:Y:S02]  /*0820*/  ISETP.GT.U32.OR P3, PT, R23, 0x2f, !P3 ;  /* 0x0000002f1700780c */ /* 0x000fe40005f64470 */
[----:B0-----:R-:W-:Y:S01]  /*0830*/  ISETP.NE.U32.AND P4, PT, R16, RZ, PT ;  /* 0x000000ff1000720c */ /* 0x001fe20003f85070 */
[----:B-----5:R-:W-:-:S03]  /*0840*/  @!P2 IMAD R16, R19, R36, RZ ;  /* 0x000000241310a224 */ /* 0x020fc600078e02ff */
[----:B------:R-:W-:Y:S01]  /*0850*/  ISETP.NE.AND.EX P4, PT, R17, RZ, PT, P4 ;  /* 0x000000ff1100720c */ /* 0x000fe20003f85340 */
[----:B------:R-:W-:-:S04]  /*0860*/  IMAD R17, R86, 0xc0, R33 ;  /* 0x000000c056117824 */ /* 0x000fc800078e0221 */
[----:B------:R-:W0:Y:S08]  /*0870*/  @!P1 LDC.64 R12, c[0x0][0x390] ;  /* 0x0000e400ff0c9b82 */ /* 0x000e300000000a00 */
[----:B------:R-:W2:Y:S01]  /*0880*/  @!P3 LDC.64 R20, c[0x0][0x3a0] ;  /* 0x0000e800ff14bb82 */ /* 0x000ea20000000a00 */
[----:B---3--:R-:W-:-:S07]  /*0890*/  IABS R37, R38 ;  /* 0x0000002600257213 */ /* 0x008fce0000000000 */
[----:B------:R-:W3:Y:S01]  /*08a0*/  @P4 LDC.64 R34, c[0x0][0x418] ;  /* 0x00010600ff224b82 */ /* 0x000ee20000000a00 */
[----:B0-----:R-:W-:-:S04]  /*08b0*/  @!P1 IMAD.WIDE.U32 R2, R17, 0x4, R12 ;  /* 0x0000000411029825 */ /* 0x001fc800078e000c */
[----:B------:R-:W-:Y:S01]  /*08c0*/  @!P2 IMAD R13, R16, 0xc0, R17 ;  /* 0x000000c0100da824 */ /* 0x000fe200078e0211 */
[----:B------:R-:W4:Y:S01]  /*08d0*/  @!P1 LDG.E.128 R24, desc[UR36][R2.64] ;  /* 0x0000002402189981 */ /* 0x000f22000c1e1d00 */
[----:B--2---:R-:W-:-:S04]  /*08e0*/  @!P3 IMAD.WIDE.U32 R20, R17, 0x4, R20 ;  /* 0x000000041114b825 */ /* 0x004fc800078e0014 */
[----:B-1----:R-:W-:Y:S01]  /*08f0*/  @!P2 IMAD.WIDE R12, R13, 0x4, R14 ;  /* 0x000000040d0ca825 */ /* 0x002fe200078e020e */
[----:B------:R0:W2:Y:S05]  /*0900*/  @!P3 LDG.E.128 R28, desc[UR36][R20.64] ;  /* 0x00000024141cb981 */ /* 0x0000aa000c1e1d00 */
[----:B------:R-:W2:Y:S01]  /*0910*/  @!P2 LDG.E.128 R12, desc[UR36][R12.64] ;  /* 0x000000240c0ca981 */ /* 0x000ea2000c1e1d00 */
[----:B------:R-:W1:Y:S01]  /*0920*/  I2F.RP R16, R37 ;  /* 0x0000002500107306 */ /* 0x000e620000209400 */
[----:B------:R-:W4:Y:S08]  /*0930*/  @!P0 LDC R17, c[0x0][0x40c] ;  /* 0x00010300ff118b82 */ /* 0x000f300000000800 */
[----:B0-----:R-:W4:Y:S01]  /*0940*/  @P0 LDC R21, c[0x0][0x430] ;  /* 0x00010c00ff150b82 */ /* 0x001f220000000800 */
[----:B-1----:R-:W0:Y:S02]  /*0950*/  MUFU.RCP R16, R16 ;  /* 0x0000001000107308 */ /* 0x002e240000001000 */
[----:B0-----:R-:W-:-:S06]  /*0960*/  VIADD R2, R16, 0xffffffe ;  /* 0x0ffffffe10027836 */ /* 0x001fcc0000000000 */
[----:B------:R0:W1:Y:S02]  /*0970*/  F2I.FTZ.U32.TRUNC.NTZ R3, R2 ;  /* 0x0000000200037305 */ /* 0x000064000021f000 */
[----:B0-----:R-:W-:Y:S02]  /*0980*/  IMAD.MOV.U32 R2, RZ, RZ, RZ ;  /* 0x000000ffff027224 */ /* 0x001fe400078e00ff */
[----:B-1----:R-:W-:Y:S01]  /*0990*/  IMAD.MOV R20, RZ, RZ, -R3 ;  /* 0x000000ffff147224 */ /* 0x002fe200078e0a03 */
[----:B------:R-:W-:Y:S01]  /*09a0*/  ISETP.NE.AND P1, PT, R38, RZ, PT ;  /* 0x000000ff2600720c */ /* 0x000fe20003f25270 */
[----:B------:R-:W-:Y:S02]  /*09b0*/  IMAD.MOV.U32 R18, RZ, RZ, RZ ;  /* 0x000000ffff127224 */ /* 0x000fe400078e00ff */
[C---:B---3--:R-:W-:Y:S01]  /*09c0*/  @P4 IMAD.WIDE.U32 R34, R89.reuse, 0x4, R34 ;  /* 0x0000000459224825 */ /* 0x048fe200078e0022 */
[----:B------:R-:W-:Y:S03]  /*09d0*/  BSSY.RECONVERGENT B6, `(.L_x_4941) ;  /* 0x00000e6000067945 */ /* 0x000fe60003800200 */
[----:B------:R-:W-:Y:S01]  /*09e0*/  IMAD R89, R89, R38, RZ ;  /* 0x0000002659597224 */ /* 0x000fe200078e02ff */
[----:B------:R0:W5:Y:S04]  /*09f0*/  @P4 LDG.E R18, desc[UR36][R34.64] ;  /* 0x0000002422124981 */ /* 0x000168000c1e1900 */
[----:B------:R-:W-:Y:S01]  /*0a00*/  SHF.R.S32.HI R88, RZ, 0x1f, R89 ;  /* 0x0000001fff587819 */ /* 0x000fe20000011459 */
[----:B0-----:R-:W-:Y:S01]  /*0a10*/  IMAD R35, R39, R36, RZ ;  /* 0x0000002427237224 */ /* 0x001fe200078e02ff */
[----:B----4-:R-:W-:Y:S01]  /*0a20*/  @P0 IADD3 R17, PT, PT, R0, R21, RZ ;  /* 0x0000001500110210 */ /* 0x010fe20007ffe0ff */
[----:B------:R-:W-:-:S02]  /*0a30*/  IMAD R21, R20, R37, RZ ;  /* 0x0000002514157224 */ /* 0x000fc400078e02ff */
[----:B------:R-:W0:Y:S01]  /*0a40*/  LDC R20, c[0x0][0x400] ;  /* 0x00010000ff147b82 */ /* 0x000e220000000800 */
[----:B------:R-:W-:Y:S01]  /*0a50*/  IABS R16, R17 ;  /* 0x0000001100107213 */ /* 0x000fe20000000000 */
[----:B------:R-:W-:-:S06]  /*0a60*/  IMAD.HI.U32 R3, R3, R21, R2 ;  /* 0x0000001503037227 */ /* 0x000fcc00078e0002 */
[----:B------:R-:W-:-:S04]  /*0a70*/  IMAD.HI.U32 R3, R3, R16, RZ ;  /* 0x0000001003037227 */ /* 0x000fc800078e00ff */
[----:B------:R-:W-:-:S04]  /*0a80*/  IMAD.MOV R3, RZ, RZ, -R3 ;  /* 0x000000ffff037224 */ /* 0x000fc800078e0a03 */
[----:B------:R-:W-:-:S05]  /*0a90*/  IMAD R16, R37, R3, R16 ;  /* 0x0000000325107224 */ /* 0x000fca00078e0210 */
[----:B------:R-:W-:-:S13]  /*0aa0*/  ISETP.GT.U32.AND P0, PT, R37, R16, PT ;  /* 0x000000102500720c */ /* 0x000fda0003f04070 */
[----:B------:R-:W-:-:S05]  /*0ab0*/  @!P0 IMAD.IADD R16, R16, 0x1, -R37 ;  /* 0x0000000110108824 */ /* 0x000fca00078e0a25 */
[----:B------:R-:W-:Y:S02]  /*0ac0*/  ISETP.GT.U32.AND P0, PT, R37, R16, PT ;  /* 0x000000102500720c */ /* 0x000fe40003f04070 */
[----:B------:R-:W-:-:S11]  /*0ad0*/  ISETP.GE.AND P3, PT, R17, RZ, PT ;  /* 0x000000ff1100720c */ /* 0x000fd60003f66270 */
[----:B------:R-:W-:Y:S01]  /*0ae0*/  @!P0 IMAD.IADD R16, R16, 0x1, -R37 ;  /* 0x0000000110108824 */ /* 0x000fe200078e0a25 */
[----:B------:R-:W-:-:S04]  /*0af0*/  ISETP.NE.AND P0, PT, RZ, UR4, PT ;  /* 0x00000004ff007c0c */ /* 0x000fc8000bf05270 */
[----:B0-----:R-:W-:Y:S02]  /*0b00*/  ISETP.LT.OR P0, PT, R20, 0x1, P0 ;  /* 0x000000011400780c */ /* 0x001fe40000701670 */
[----:B------:R-:W-:Y:S01]  /*0b10*/  IADD3 R2, PT, PT, R17, 0x1, -R38 ;  /* 0x0000000111027810 */ /* 0x000fe20007ffe826 */
[----:B------:R-:W-:Y:S01]  /*0b20*/  @!P3 IMAD.MOV R16, RZ, RZ, -R16 ;  /* 0x000000ffff10b224 */ /* 0x000fe200078e0a10 */
[----:B------:R-:W-:Y:S01]  /*0b30*/  @!P1 LOP3.LUT R16, RZ, R38, RZ, 0x33, !PT ;  /* 0x00000026ff109212 */ /* 0x000fe200078e33ff */
[----:B------:R-:W-:Y:S01]  /*0b40*/  FADD.FTZ R24, R24, R8 ;  /* 0x0000000818187221 */ /* 0x000fe20000010000 */
[----:B------:R-:W-:Y:S01]  /*0b50*/  FADD.FTZ R25, R25, R9 ;  /* 0x0000000919197221 */ /* 0x000fe20000010000 */
[----:B------:R-:W-:Y:S01]  /*0b60*/  FADD.FTZ R26, R26, R10 ;  /* 0x0000000a1a1a7221 */ /* 0x000fe20000010000 */
[----:B------:R-:W-:Y:S01]  /*0b70*/  FADD.FTZ R27, R27, R11 ;  /* 0x0000000b1b1b7221 */ /* 0x000fe20000010000 */
[----:B------:R-:W-:Y:S01]  /*0b80*/  VIMNMX R2, PT, PT, RZ, R2, !PT ;  /* 0x00000002ff027248 */ /* 0x000fe20007fe0100 */
[----:B--2---:R-:W-:Y:S01]  /*0b90*/  FADD.FTZ R28, R28, R4 ;  /* 0x000000041c1c7221 */ /* 0x004fe20000010000 */
        /* <DEDUP_REMOVED lines=8> */
[----:B------:R-:W-:-:S13]  /*0c20*/  ISETP.GE.AND P0, PT, R33, R20, PT ;  /* 0x000000142100720c */ /* 0x000fda0003f06270 */
[----:B------:R-:W-:Y:S05]  /*0c30*/  @P0 BRA `(.L_x_4943) ;  /* 0x0000000800fc0947 */ /* 0x000fea0003800000 */
[----:B------:R-:W-:Y:S01]  /*0c40*/  I2FP.F32.U32 R3, R20 ;  /* 0x0000001400037245 */ /* 0x000fe20000201000 */
[----:B------:R-:W0:Y:S01]  /*0c50*/  LDCU UR4, c[0x0][0x40c] ;  /* 0x00008180ff0477ac */ /* 0x000e220008000800 */
[----:B------:R-:W-:-:S04]  /*0c60*/  IADD3 R0, PT, PT, R33, 0x2, RZ ;  /* 0x0000000221007810 */ /* 0x000fc80007ffe0ff */
[----:B------:R-:W1:Y:S01]  /*0c70*/  MUFU.RCP R3, R3 ;  /* 0x0000000300037308 */ /* 0x000e620000001000 */
[----:B------:R-:W-:-:S05]  /*0c80*/  I2FP.F32.U32 R0, R0 ;  /* 0x0000000000007245 */ /* 0x000fca0000201000 */
[----:B-1----:R-:W-:Y:S01]  /*0c90*/  FMUL.FTZ R4, R0, R3 ;  /* 0x0000000300047220 */ /* 0x002fe20000410000 */
[----:B------:R-:W-:-:S03]  /*0ca0*/  I2FP.F32.U32 R0, R33 ;  /* 0x0000002100007245 */ /* 0x000fc60000201000 */
[----:B------:R-:W-:Y:S02]  /*0cb0*/  FMUL.FTZ R5, R4, 13.28771209716796875 ;  /* 0x41549a7804057820 */ /* 0x000fe40000410000 */
[----:B------:R-:W-:-:S04]  /*0cc0*/  FMUL.FTZ R0, R0, R3 ;  /* 0x0000000300007220 */ /* 0x000fc80000410000 */
[----:B------:R-:W1:Y:S01]  /*0cd0*/  MUFU.EX2 R5, -R5 ;  /* 0x8000000500057308 */ /* 0x000e620000000800 */
[----:B------:R-:W-:Y:S01]  /*0ce0*/  FMUL.FTZ R4, R0, 13.28771209716796875 ;  /* 0x41549a7800047820 */ /* 0x000fe20000410000 */
[----:B0----5:R-:W-:-:S04]  /*0cf0*/  IADD3 R0, PT, PT, -R18, UR4, RZ ;  /* 0x0000000412007c10 */ /* 0x021fc8000fffe1ff */
[----:B------:R-:W-:Y:S02]  /*0d00*/  I2FP.F32.S32 R0, R0 ;  /* 0x0000000000007245 */ /* 0x000fe40000201400 */
[----:B------:R-:W0:Y:S03]  /*0d10*/  MUFU.EX2 R7, -R4 ;  /* 0x8000000400077308 */ /* 0x000e260000000800 */
[----:B-1----:R-:W-:-:S04]  /*0d20*/  FMUL.FTZ R3, R0, R5 ;  /* 0x0000000500037220 */ /* 0x002fc80000410000 */
[----:B------:R-:W-:Y:S01]  /*0d30*/  FMUL.RZ R13, R3, 0.15915493667125701904 ;  /* 0x3e22f983030d7820 */ /* 0x000fe2000040c000 */
[----:B0-----:R-:W-:-:S03]  /*0d40*/  FMUL.FTZ R0, R0, R7 ;  /* 0x0000000700007220 */ /* 0x001fc60000410000 */
        /* <DEDUP_REMOVED lines=24> */
.L_x_4942:
        /* <DEDUP_REMOVED lines=13> */
[----:B0-----:R-:W-:Y:S02]  /*0fa0*/  HFMA2 R4, -RZ, RZ, 0, 0 ;  /* 0x00000000ff047431 */ /* 0x001fe400000001ff */
        /* <DEDUP_REMOVED lines=39> */
[----:B--2--5:R-:W-:Y:S05]  /*1220*/  CALL.ABS.NOINC R14 ;  /* 0x000000000e007343 */ /* 0x024fea0003c00000 */
.L_x_4944:
[----:B------:R-:W0:Y:S01]  /*1230*/  S2R R3, SR_CgaCtaId ;  /* 0x0000000000037919 */ /* 0x000e220000008800 */
[----:B------:R-:W1:Y:S01]  /*1240*/  LDC R9, c[0x0][0x400] ;  /* 0x00010000ff097b82 */ /* 0x000e620000000800 */
[----:B------:R-:W-:Y:S01]  /*1250*/  MOV R0, 0x400 ;  /* 0x0000040000007802 */ /* 0x000fe20000000f00 */
[----:B------:R-:W-:Y:S05]  /*1260*/  WARPSYNC.ALL ;  /* 0x0000000000007948 */ /* 0x000fea0003800000 */
[----:B------:R-:W-:Y:S01]  /*1270*/  ISETP.NE.AND P6, PT, R38, RZ, PT ;  /* 0x000000ff2600720c */ /* 0x000fe20003fc5270 */
[----:B------:R-:W-:-:S12]  /*1280*/  VIADD R0, R0, 0x410 ;  /* 0x0000041000007836 */ /* 0x000fd80000000000 */
[----:B------:R-:W-:Y:S01]  /*1290*/  @!P6 IMAD R4, R34, R37, R36 ;  /* 0x000000252204e224 */ /* 0x000fe200078e0224 */
[----:B0-----:R-:W-:-:S04]  /*12a0*/  LEA R0, R3, R0, 0x18 ;  /* 0x0000000003007211 */ /* 0x001fc800078ec0ff */
[----:B-1----:R-:W-:Y:S01]  /*12b0*/  LEA R3, R9, R0, 0x2 ;  /* 0x0000000009037211 */ /* 0x002fe200078e10ff */
[----:B------:R-:W-:-:S04]  /*12c0*/  @!P6 IMAD R5, R4, 0x4, R0 ;  /* 0x000000040405e824 */ /* 0x000fc800078e0200 */
        /* <DEDUP_REMOVED lines=14> */
[----:B------:R-:W-:Y:S02]  /*13b0*/  IMAD R39, R4, 0x4, R3 ;  /* 0x0000000404277824 */ /* 0x000fe400078e0203 */
[----:B------:R-:W-:Y:S01]  /*13c0*/  IMAD.SHL.U32 R5, R5, 0x2, RZ ;  /* 0x0000000205057824 */ /* 0x000fe200078e00ff */
[C---:B------:R-:W-:Y:S01]  /*13d0*/  LEA R20, R34.reuse, R21, 0x2 ;  /* 0x0000001522147211 */ /* 0x040fe200078e10ff */
[----:B------:R-:W-:Y:S01]  /*13e0*/  IMAD R38, R34, 0x4, R39 ;  /* 0x0000000422267824 */ /* 0x000fe200078e0227 */
[----:B------:R0:W1:Y:S02]  /*13f0*/  LDS R24, [R21] ;  /* 0x0000000015187984 */ /* 0x0000640000000800 */
[----:B------:R-:W-:-:S02]  /*1400*/  LOP3.LUT R7, R5, 0xfffffffc, RZ, 0xc0, !PT ;  /* 0xfffffffc05077812 */ /* 0x000fc400078ec0ff */
[----:B------:R0:W2:Y:S02]  /*1410*/  LDS R26, [R21+0x4] ;  /* 0x00000400151a7984 */ /* 0x0000a40000000800 */
[----:B------:R-:W-:Y:S02]  /*1420*/  ISETP.GE.AND P0, PT, R7, R9, PT ;  /* 0x000000090700720c */ /* 0x000fe40003f06270 */
        /* <DEDUP_REMOVED lines=9> */
[----:B------:R-:W1:Y:S04]  /*14c0*/  LDCU UR4, c[0x0][0x40c] ;  /* 0x00008180ff0477ac */ /* 0x000e680008000800 */
[----:B------:R-:W2:Y:S01]  /*14d0*/  MUFU.RCP R5, R5 ;  /* 0x0000000500057308 */ /* 0x000ea20000001000 */
[----:B------:R-:W-:-:S05]  /*14e0*/  I2FP.F32.S32 R4, R4 ;  /* 0x0000000400047245 */ /* 0x000fca0000201400 */
[----:B--2---:R-:W-:Y:S01]  /*14f0*/  FMUL.FTZ R6, R4, R5 ;  /* 0x0000000504067220 */ /* 0x004fe20000410000 */
[----:B------:R-:W-:Y:S02]  /*1500*/  I2FP.F32.S32 R4, R7 ;  /* 0x0000000700047245 */ /* 0x000fe40000201400 */
[----:B-1---5:R-:W-:Y:S01]  /*1510*/  IADD3 R7, PT, PT, -R18, UR4, RZ ;  /* 0x0000000412077c10 */ /* 0x022fe2000fffe1ff */
[----:B------:R-:W-:Y:S02]  /*1520*/  FMUL.FTZ R6, R6, 13.28771209716796875 ;  /* 0x41549a7806067820 */ /* 0x000fe40000410000 */
[----:B------:R-:W-:Y:S01]  /*1530*/  FMUL.FTZ R4, R4, R5 ;  /* 0x0000000504047220 */ /* 0x000fe20000410000 */
[----:B------:R-:W-:-:S03]  /*1540*/  I2FP.F32.S32 R7, R7 ;  /* 0x0000000700077245 */ /* 0x000fc60000201400 */
[----:B------:R-:W-:Y:S01]  /*1550*/  FMUL.FTZ R4, R4, 13.28771209716796875 ;  /* 0x41549a7804047820 */ /* 0x000fe20000410000 */
[----:B------:R-:W1:Y:S08]  /*1560*/  MUFU.EX2 R6, -R6 ;  /* 0x8000000600067308 */ /* 0x000e700000000800 */
[----:B------:R-:W2:Y:S01]  /*1570*/  MUFU.EX2 R4, -R4 ;  /* 0x8000000400047308 */ /* 0x000ea20000000800 */
[----:B-1----:R-:W-:-:S04]  /*1580*/  FMUL.FTZ R5, R7, R6 ;  /* 0x0000000607057220 */ /* 0x002fc80000410000 */
[----:B------:R-:W-:Y:S01]  /*1590*/  FMUL.RZ R15, R5, 0.15915493667125701904 ;  /* 0x3e22f983050f7820 */ /* 0x000fe2000040c000 */
[----:B--2---:R-:W-:-:S03]  /*15a0*/  FMUL.FTZ R5, R7, R4 ;  /* 0x0000000407057220 */ /* 0x004fc60000410000 */
[----:B------:R-:W0:Y:S01]  /*15b0*/  MUFU.SIN R9, R15 ;  /* 0x0000000f00097308 */ /* 0x000e220000000400 */
[----:B------:R-:W-:-:S07]  /*15c0*/  FMUL.RZ R13, R5, 0.15915493667125701904 ;  /* 0x3e22f983050d7820 */ /* 0x000fce000040c000 */
[----:B------:R-:W1:Y:S08]  /*15d0*/  MUFU.COS R8, R15 ;  /* 0x0000000f00087308 */ /* 0x000e700000000000 */
[----:B------:R-:W2:Y:S01]  /*15e0*/  MUFU.SIN R6, R13 ;  /* 0x0000000d00067308 */ /* 0x000ea20000000400 */
[-C--:B0-----:R-:W-:Y:S01]  /*15f0*/  FMUL.FTZ R7, R27, R9.reuse ;  /* 0x000000091b077220 */ /* 0x081fe20000410000 */
[-C--:B------:R-:W-:Y:S01]  /*1600*/  FMUL.FTZ R11, R31, R9.reuse ;  /* 0x000000091f0b7220 */ /* 0x080fe20000410000 */
[-C--:B------:R-:W-:Y:S01]  /*1610*/  FMUL.FTZ R12, R26, R9.reuse ;  /* 0x000000091a0c7220 */ /* 0x080fe20000410000 */
[----:B----4-:R-:W-:-:S04]  /*1620*/  FMUL.FTZ R14, R30, R9 ;  /* 0x000000091e0e7220 */ /* 0x010fc80000410000 */
        /* <DEDUP_REMOVED lines=9> */
[----:B---3--:R-:W-:Y:S01]  /*16c0*/  FMUL.FTZ R6, R28, R6 ;  /* 0x000000061c067220 */ /* 0x008fe20000410000 */
[-C--:B0-----:R-:W-:Y:S01]  /*16d0*/  FFMA.FTZ R7, R24, R5.reuse, -R7 ;  /* 0x0000000518077223 */ /* 0x081fe20000010807 */
[-C--:B------:R-:W-:Y:S01]  /*16e0*/  FFMA.FTZ R28, R28, R5.reuse, -R9 ;  /* 0x000000051c1c7223 */ /* 0x080fe20000010809 */
[-C--:B------:R-:W-:Y:S01]  /*16f0*/  FFMA.FTZ R25, R25, R5.reuse, R4 ;  /* 0x0000000519197223 */ /* 0x080fe20000010004 */
[----:B------:R-:W-:Y:S01]  /*1700*/  FFMA.FTZ R29, R29, R5, R6 ;  /* 0x000000051d1d7223 */ /* 0x000fe20000010006 */
[----:B------:R-:W-:-:S07]  /*1710*/  IMAD.MOV.U32 R24, RZ, RZ, R7 ;  /* 0x000000ffff187224 */ /* 0x000fce00078e0007 */
.L_x_4948:
[----:B------:R-:W-:Y:S05]  /*1720*/  BSYNC.RECONVERGENT B1 ;  /* 0x0000000000017941 */ /* 0x000fea0003800200 */
.L_x_4947:
        /* <DEDUP_REMOVED lines=8> */
.L_x_4946:
[----:B------:R-:W-:Y:S05]  /*17b0*/  BSYNC.RECONVERGENT B0 ;  /* 0x0000000000007941 */ /* 0x000fea0003800200 */
.L_x_4945:
[----:B------:R-:W-:Y:S01]  /*17c0*/  BAR.SYNC.DEFER_BLOCKING 0x0 ;  /* 0x0000000000007b1d */ /* 0x000fe20000010000 */
[----:B------:R-:W-:-:S04]  /*17d0*/  @!P6 IMAD R34, R34, R37, R36 ;  /* 0x000000252222e224 */ /* 0x000fc800078e0224 */
[C---:B------:R-:W-:Y:S01]  /*17e0*/  @!P6 IMAD R0, R34.reuse, 0x4, R0 ;  /* 0x000000042200e824 */ /* 0x040fe200078e0200 */
[----:B------:R-:W-:-:S04]  /*17f0*/  @!P6 LEA R3, R34, R3, 0x2 ;  /* 0x000000032203e211 */ /* 0x000fc800078e10ff */
[----:B---3--:R0:W1:Y:S04]  /*1800*/  @!P6 LDS.128 R24, [R0] ;  /* 0x000000000018e984 */ /* 0x0080680000000c00 */
[----:B------:R0:W2:Y:S01]  /*1810*/  @!P6 LDS.128 R28, [R3] ;  /* 0x00000000031ce984 */ /* 0x0000a20000000c00 */
[----:B------:R-:W-:Y:S06]  /*1820*/  BAR.SYNC.DEFER_BLOCKING 0x0 ;  /* 0x0000000000007b1d */ /* 0x000fec0000010000 */
.L_x_4943:
[----:B------:R-:W-:Y:S05]  /*1830*/  BSYNC.RECONVERGENT B6 ;  /* 0x0000000000067941 */ /* 0x000fea0003800200 */
.L_x_4941:
        /* <DEDUP_REMOVED lines=11> */
[----:B---3--:R-:W-:-:S02]  /*18f0*/  @!P0 IMAD R3, R32, R7, RZ ;  /* 0x0000000720038224 */ /* 0x008fc400078e02ff */
[----:B------:R-:W-:-:S04]  /*1900*/  @!P0 IMAD R0, R23, R7, R16 ;  /* 0x0000000717008224 */ /* 0x000fc800078e0210 */
        /* <DEDUP_REMOVED lines=10> */
.L_x_4950:
[----:B------:R-:W-:Y:S05]  /*19b0*/  BSYNC.RECONVERGENT B0 ;  /* 0x0000000000007941 */ /* 0x000fea0003800200 */
.L_x_4949:
[----:B0-----:R-:W0:Y:S01]  /*19c0*/  SHFL.BFLY PT, R3, R0, 0x10, 0x1f ;  /* 0x0e001f0000037f89 */ /* 0x001e2200000e0000 */
[----:B------:R-:W3:Y:S01]  /*19d0*/  S2UR UR14, SR_CgaCtaId ;  /* 0x00000000000e79c3 */ /* 0x000ee20000008800 */
[----:B------:R-:W-:Y:S01]  /*19e0*/  UMOV UR15, 0x400 ;  /* 0x00000400000f7882 */ /* 0x000fe20000000000 */
[----:B------:R-:W-:Y:S01]  /*19f0*/  BSSY.RECONVERGENT B0, `(.L_x_4951) ;  /* 0x000002c000007945 */ /* 0x000fe20003800200 */
[----:B0-----:R-:W-:Y:S01]  /*1a00*/  FADD.FTZ R4, R3, R0 ;  /* 0x0000000003047221 */ /* 0x001fe20000010000 */
[----:B------:R-:W-:Y:S01]  /*1a10*/  SHF.R.U32.HI R0, RZ, 0x3, R23 ;  /* 0x00000003ff007819 */ /* 0x000fe20000011617 */
[----:B---3--:R-:W-:-:S03]  /*1a20*/  ULEA UR4, UR14, UR15, 0x18 ;  /* 0x0000000f0e047291 */ /* 0x008fc6000f8ec0ff */
[----:B------:R-:W0:Y:S02]  /*1a30*/  SHFL.BFLY PT, R3, R4, 0x8, 0x1f ;  /* 0x0d001f0004037f89 */ /* 0x000e2400000e0000 */
[----:B0-----:R-:W-:Y:S01]  /*1a40*/  FADD.FTZ R5, R4, R3 ;  /* 0x0000000304057221 */ /* 0x001fe20000010000 */
[----:B------:R-:W-:-:S04]  /*1a50*/  LOP3.LUT R4, R0, 0x7c, RZ, 0xc0, !PT ;  /* 0x0000007c00047812 */ /* 0x000fc800078ec0ff */
        /* <DEDUP_REMOVED lines=8> */
[----:B0-----:R-:W-:Y:S01]  /*1ae0*/  FADD.FTZ R5, R7, R8 ;  /* 0x0000000807057221 */ /* 0x001fe20000010000 */
[----:B------:R-:W-:-:S04]  /*1af0*/  IMAD.IADD R7, R17, 0x1, -R2 ;  /* 0x0000000111077824 */ /* 0x000fc800078e0a02 */
[----:B------:R-:W-:Y:S01]  /*1b00*/  @!P0 STS [R4+UR4+0x8], R5 ;  /* 0x0000080504008988 */ /* 0x000fe20008000804 */
[----:B------:R-:W-:Y:S01]  /*1b10*/  BAR.SYNC.DEFER_BLOCKING 0x0 ;  /* 0x0000000000007b1d */ /* 0x000fe20000010000 */
[----:B------:R-:W-:Y:S01]  /*1b20*/  ISETP.NE.AND P0, PT, R23, RZ, PT ;  /* 0x000000ff1700720c */ /* 0x000fe20003f05270 */
[----:B------:R-:W-:-:S04]  /*1b30*/  UIADD3 UR4, UPT, UPT, UR15, 0x410, URZ ;  /* 0x000004100f047890 */ /* 0x000fc8000fffe0ff */
[----:B------:R-:W-:-:S06]  /*1b40*/  ULEA UR4, UR14, UR4, 0x18 ;  /* 0x000000040e047291 */ /* 0x000fcc000f8ec0ff */
[----:B------:R-:W-:Y:S01]  /*1b50*/  LEA R87, R7, UR4, 0x2 ;  /* 0x0000000407577c11 */ /* 0x000fe2000f8e10ff */
[----:B------:R-:W0:Y:S04]  /*1b60*/  @!P1 LDS R5, [R3+0x8] ;  /* 0x0000080003059984 */ /* 0x000e280000000800 */
[----:B0-----:R-:W0:Y:S02]  /*1b70*/  SHFL.BFLY PT, R0, R5, 0x1, 0x1f ;  /* 0x0c201f0005007f89 */ /* 0x001e2400000e0000 */
[----:B0-----:R-:W-:Y:S01]  /*1b80*/  FADD.FTZ R6, R0, R5 ;  /* 0x0000000500067221 */ /* 0x001fe20000010000 */
[----:B------:R-:W-:-:S05]  /*1b90*/  IMAD.MOV.U32 R0, RZ, RZ, -0x800001 ;  /* 0xff7fffffff007424 */ /* 0x000fca00078e00ff */
        /* <DEDUP_REMOVED lines=9> */
[----:B------:R-:W3:Y:S01]  /*1c30*/  LDC.64 R4, c[0x0][0x438] ;  /* 0x00010e00ff047b82 */ /* 0x000ee20000000a00 */
[----:B-----5:R-:W-:-:S04]  /*1c40*/  IMAD.IADD R3, R17, 0x1, -R18 ;  /* 0x0000000111037824 */ /* 0x020fc800078e0a12 */
[----:B0-----:R-:W-:-:S04]  /*1c50*/  IMAD R6, R86, UR5, R3 ;  /* 0x0000000556067c24 */ /* 0x001fc8000f8e0203 */
[----:B------:R-:W-:-:S04]  /*1c60*/  IMAD R3, R6, UR5, R3 ;  /* 0x0000000506037c24 */ /* 0x000fc8000f8e0203 */
[----:B---3--:R-:W-:-:S06]  /*1c70*/  IMAD.WIDE R4, R3, 0x4, R4 ;  /* 0x0000000403047825 */ /* 0x008fcc00078e0204 */
[----:B------:R-:W3:Y:S02]  /*1c80*/  LDG.E R5, desc[UR36][R4.64] ;  /* 0x0000002404057981 */ /* 0x000ee4000c1e1900 */
[----:B---3--:R-:W-:-:S07]  /*1c90*/  FADD.FTZ R0, R0, R5 ;  /* 0x0000000500007221 */ /* 0x008fce0000010000 */
.L_x_4953:
[----:B------:R3:W-:Y:S02]  /*1ca0*/  STS [R87], R0 ;  /* 0x0000000057007388 */ /* 0x0007e40000000800 */
.L_x_4952:
[----:B------:R-:W-:Y:S05]  /*1cb0*/  BSYNC.RECONVERGENT B0 ;  /* 0x0000000000007941 */ /* 0x000fea0003800200 */
.L_x_4951:
[----:B------:R-:W-:Y:S01]  /*1cc0*/  IADD3 R3, PT, PT, R7, 0x7, RZ ;  /* 0x0000000707037810 */ /* 0x000fe20007ffe0ff */
[----:B------:R-:W4:Y:S01]  /*1cd0*/  LDCU UR5, c[0x0][0x3f0] ;  /* 0x00007e00ff0577ac */ /* 0x000f220008000800 */
[----:B------:R-:W-:Y:S02]  /*1ce0*/  BSSY B0, `(.L_x_4954) ;  /* 0x000079b000007945 */ /* 0x000fe40003800000 */
[----:B------:R-:W-:Y:S01]  /*1cf0*/  SHF.R.S32.HI R4, RZ, 0x1f, R3 ;  /* 0x0000001fff047819 */ /* 0x000fe20000011403 */
[----:B------:R-:W0:Y:S03]  /*1d00*/  LDCU UR16, c[0x0][0x3f8] ;  /* 0x00007f00ff1077ac */ /* 0x000e260008000800 */
[----:B------:R-:W-:Y:S01]  /*1d10*/  LEA.HI R4, R4, R3, RZ, 0x3 ;  /* 0x0000000304047211 */ /* 0x000fe200078f18ff */
[----:B------:R-:W0:Y:S01]  /*1d20*/  LDCU UR17, c[0x0][0x410] ;  /* 0x00008200ff1177ac */ /* 0x000e220008000800 */
[----:B------:R-:W-:-:S02]  /*1d30*/  SHF.R.U32.HI R3, RZ, 0x2, R23 ;  /* 0x00000002ff037819 */ /* 0x000fc40000011617 */
[----:B------:R-:W-:Y:S01]  /*1d40*/  LOP3.LUT R5, R4, 0xfffffff8, RZ, 0xc0, !PT ;  /* 0xfffffff804057812 */ /* 0x000fe200078ec0ff */
[----:B------:R-:W0:Y:S01]  /*1d50*/  LDCU.64 UR6, c[0x0][0x3c8] ;  /* 0x00007900ff0677ac */ /* 0x000e220008000a00 */
[----:B------:R-:W-:Y:S02]  /*1d60*/  BAR.SYNC.DEFER_BLOCKING 0x0 ;  /* 0x0000000000007b1d */ /* 0x000fe40000010000 */
[----:B------:R-:W-:Y:S01]  /*1d70*/  ISETP.GE.AND P0, PT, R3, R5, PT ;  /* 0x000000050300720c */ /* 0x000fe20003f06270 */
[----:B----4-:R-:W-:-:S03]  /*1d80*/  IMAD R35, R35, UR5, R86 ;  /* 0x0000000523237c24 */ /* 0x010fc6000f8e0256 */
[----:B------:R-:W4:Y:S01]  /*1d90*/  LDCU.64 UR8, c[0x0][0x3b8] ;  /* 0x00007700ff0877ac */ /* 0x000f220008000a00 */
[----:B------:R-:W-:Y:S01]  /*1da0*/  IMAD R85, R35, 0xc0, RZ ;  /* 0x000000c023557824 */ /* 0x000fe200078e02ff */
[----:B------:R-:W0:Y:S01]  /*1db0*/  LDCU.64 UR10, c[0x0][0x438] ;  /* 0x00008700ff0a77ac */ /* 0x000e220008000a00 */
[----:B------:R-:W0:Y:S06]  /*1dc0*/  LDCU.64 UR12, c[0x0][0x448] ;  /* 0x00008900ff0c77ac */ /* 0x000e2c0008000a00 */
[----:B------:R-:W-:Y:S05]  /*1dd0*/  @P0 BRA `(.L_x_4955) ;  /* 0x00000078002c0947 */ /* 0x000fea0003800000 */
[----:B0-----:R-:W0:Y:S01]  /*1de0*/  LDC R6, c[0x0][0x3f4] ;  /* 0x0000fd00ff067b82 */ /* 0x001e220000000800 */
[----:B------:R-:W-:Y:S01]  /*1df0*/  UIADD3 UR5, UPT, UPT, UR15, 0x10, URZ ;  /* 0x000000100f057890 */ /* 0x000fe2000fffe0ff */
[----:B------:R-:W-:Y:S01]  /*1e00*/  LOP3.LUT R4, R33, 0xc, RZ, 0xc0, !PT ;  /* 0x0000000c21047812 */ /* 0x000fe200078ec0ff */
[----:B------:R-:W1:Y:S01]  /*1e10*/  LDCU.64 UR18, c[0x0][0x420] ;  /* 0x00008400ff1277ac */ /* 0x000e620008000a00 */
[C---:B------:R-:W-:Y:S02]  /*1e20*/  IMAD.IADD R10, R2.reuse, 0x1, R3 ;  /* 0x00000001020a7824 */ /* 0x040fe400078e0203 */
[----:B------:R-:W-:Y:S01]  /*1e30*/  IMAD.IADD R5, R2, 0x1, R5 ;  /* 0x0000000102057824 */ /* 0x000fe200078e0205 */
[----:B------:R-:W-:-:S09]  /*1e40*/  ULEA UR5, UR14, UR5, 0x18 ;  /* 0x000000050e057291 */ /* 0x000fd2000f8ec0ff */
[----:B------:R-:W2:Y:S04]  /*1e50*/  LDS R84, [R4+UR5] ;  /* 0x0000000504547984 */ /* 0x000ea80008000800 */
[----:B------:R-:W2:Y:S01]  /*1e60*/  LDS R83, [R4+UR5+0x10] ;  /* 0x0000100504537984 */ /* 0x000ea20008000800 */
[----:B-1----:R-:W-:Y:S02]  /*1e70*/  ISETP.NE.U32.AND P0, PT, RZ, UR18, PT ;  /* 0x00000012ff007c0c */ /* 0x002fe4000bf05070 */
[----:B------:R-:W-:Y:S01]  /*1e80*/  IADD3 R8, P1, P2, R89, UR18, R10 ;  /* 0x0000001259087c10 */ /* 0x000fe2000fa3e00a */
[----:B------:R-:W1:Y:S01]  /*1e90*/  LDS R82, [R4+UR5+0x20] ;  /* 0x0000200504527984 */ /* 0x000e620008000800 */
[----:B0-----:R-:W-:Y:S02]  /*1ea0*/  IABS R56, R6 ;  /* 0x0000000600387213 */ /* 0x001fe40000000000 */
[----:B------:R-:W-:Y:S01]  /*1eb0*/  ISETP.NE.AND.EX P0, PT, RZ, UR19, PT, P0 ;  /* 0x00000013ff007c0c */ /* 0x000fe2000bf05300 */
[----:B------:R-:W0:Y:S01]  /*1ec0*/  LDS R81, [R4+UR5+0x30] ;  /* 0x0000300504517984 */ /* 0x000e220008000800 */
[----:B------:R-:W3:Y:S03]  /*1ed0*/  I2F.RP R6, R56 ;  /* 0x0000003800067306 */ /* 0x000ee60000209400 */
[----:B------:R-:W0:Y:S04]  /*1ee0*/  LDS R80, [R4+UR5+0x40] ;  /* 0x0000400504507984 */ /* 0x000e280008000800 */
[----:B------:R-:W0:Y:S04]  /*1ef0*/  LDS R79, [R4+UR5+0x50] ;  /* 0x00005005044f7984 */ /* 0x000e280008000800 */
[----:B------:R-:W0:Y:S01]  /*1f00*/  LDS R78, [R4+UR5+0x60] ;  /* 0x00006005044e7984 */ /* 0x000e220008000800 */
[----:B---3--:R-:W3:Y:S03]  /*1f10*/  MUFU.RCP R6, R6 ;  /* 0x0000000600067308 */ /* 0x008ee60000001000 */
[----:B------:R-:W0:Y:S04]  /*1f20*/  LDS R77, [R4+UR5+0x70] ;  /* 0x00007005044d7984 */ /* 0x000e280008000800 */
[----:B------:R-:W0:Y:S04]  /*1f30*/  LDS R76, [R4+UR5+0x80] ;  /* 0x00008005044c7984 */ /* 0x000e280008000800 */
[----:B------:R-:W0:Y:S04]  /*1f40*/  LDS R75, [R4+UR5+0x90] ;  /* 0x00009005044b7984 */ /* 0x000e280008000800 */
[----:B------:R-:W0:Y:S01]  /*1f50*/  LDS R74, [R4+UR5+0xa0] ;  /* 0x0000a005044a7984 */ /* 0x000e220008000800 */
[----:B---3--:R-:W-:-:S03]  /*1f60*/  VIADD R6, R6, 0xffffffe ;  /* 0x0ffffffe06067836 */ /* 0x008fc60000000000 */
[----:B------:R-:W3:Y:S01]  /*1f70*/  LDS R73, [R4+UR5+0xb0] ;  /* 0x0000b00504497984 */ /* 0x000ee20008000800 */
[----:B------:R4:W2:Y:S03]  /*1f80*/  F2I.FTZ.U32.TRUNC.NTZ R7, R6 ;  /* 0x0000000600077305 */ /* 0x0008a6000021f000 */
[----:B------:R-:W0:Y:S04]  /*1f90*/  LDS R72, [R4+UR5+0xc0] ;  /* 0x0000c00504487984 */ /* 0x000e280008000800 */
[----:B------:R-:W0:Y:S04]  /*1fa0*/  LDS R71, [R4+UR5+0xd0] ;  /* 0x0000d00504477984 */ /* 0x000e280008000800 */
[----:B------:R-:W0:Y:S01]  /*1fb0*/  LDS R70, [R4+UR5+0xe0] ;  /* 0x0000e00504467984 */ /* 0x000e220008000800 */
[----:B----4-:R-:W-:-:S03]  /*1fc0*/  IMAD.MOV.U32 R6, RZ, RZ, RZ ;  /* 0x000000ffff067224 */ /* 0x010fc600078e00ff */
[----:B------:R-:W4:Y:S01]  /*1fd0*/  LDS R69, [R4+UR5+0xf0] ;  /* 0x0000f00504457984 */ /* 0x000f220008000800 */
[----:B--2---:R-:W-:-:S03]  /*1fe0*/  IMAD.MOV R11, RZ, RZ, -R7 ;  /* 0x000000ffff0b7224 */ /* 0x004fc600078e0a07 */
[----:B------:R-:W2:Y:S01]  /*1ff0*/  LDS R68, [R4+UR5+0x100] ;  /* 0x0001000504447984 */ /* 0x000ea20008000800 */
[----:B------:R-:W-:-:S03]  /*2000*/  IMAD R11, R11, R56, RZ ;  /* 0x000000380b0b7224 */ /* 0x000fc600078e02ff */
[----:B------:R-:W0:Y:S01]  /*2010*/  LDS R67, [R4+UR5+0x110] ;  /* 0x0001100504437984 */ /* 0x000e220008000800 */
[----:B------:R-:W-:Y:S01]  /*2020*/  IMAD.HI.U32 R6, R7, R11, R6 ;  /* 0x0000000b07067227 */ /* 0x000fe200078e0006 */
[----:B------:R-:W-:Y:S02]  /*2030*/  IADD3.X R7, PT, PT, R88, UR19, RZ, P1, P2 ;  /* 0x0000001358077c10 */ /* 0x000fe40008fe44ff */
        /* <DEDUP_REMOVED lines=46> */
[----:B------:R-:W3:Y:S01]  /*2320*/  LDCU UR5, c[0x0][0x440] ;  /* 0x00008800ff0577ac */ /* 0x000ee20008000800 */
[----:B-1----:R-:W-:Y:S01]  /*2330*/  LEA R4, R3, UR4, 0x2 ;  /* 0x0000000403047c11 */ /* 0x002fe2000f8e10ff */
[----:B---3--:R-:W-:-:S04]  /*2340*/  IMAD R11, R86, UR5, R17 ;  /* 0x00000005560b7c24 */ /* 0x008fc8000f8e0211 */
[----:B--2-4-:R-:W-:-:S07]  /*2350*/  IMAD R3, R11, UR5, R10 ;  /* 0x000000050b037c24 */ /* 0x014fce000f8e020a */
.L_x_5087:
[----:B------:R-:W1:Y:S01]  /*2360*/  LDC R150, c[0x0][0x3f4] ;  /* 0x0000fd00ff967b82 */ /* 0x000e620000000800 */
[----:B------:R-:W-:Y:S01]  /*2370*/  IABS R151, R10 ;  /* 0x0000000a00977213 */ /* 0x000fe20000000000 */
[----:B0-----:R-:W-:Y:S01]  /*2380*/  @P0 IMAD.MOV.U32 R13, RZ, RZ, R7 ;  /* 0x000000ffff0d0224 */ /* 0x001fe200078e0007 */
[----:B------:R-:W-:-:S03]  /*2390*/  @P0 MOV R12, R8 ;  /* 0x00000008000c0202 */ /* 0x000fc60000000f00 */
[----:B------:R-:W-:Y:S01]  /*23a0*/  IMAD.HI.U32 R14, R6, R151, RZ ;  /* 0x00000097060e7227 */ /* 0x000fe200078e00ff */
[C---:B------:R-:W-:Y:S01]  /*23b0*/  ISETP.GE.AND P2, PT, R10.reuse, RZ, PT ;  /* 0x000000ff0a00720c */ /* 0x040fe20003f46270 */
[----:B-----5:R2:W5:Y:S01]  /*23c0*/  @P0 LDG.E.U8 R11, desc[UR36][R12.64] ;  /* 0x000000240c0b0981 */ /* 0x020562000c1e1100 */
[----:B------:R-:W-:Y:S01]  /*23d0*/  ISETP.GE.AND P5, PT, R10, R17, PT ;  /* 0x000000110a00720c */ /* 0x000fe20003fa6270 */
[----:B------:R-:W-:Y:S01]  /*23e0*/  IMAD.MOV R14, RZ, RZ, -R14 ;  /* 0x000000ffff0e7224 */ /* 0x000fe200078e0a0e */
[----:B------:R-:W-:Y:S02]  /*23f0*/  BSSY.RECONVERGENT B1, `(.L_x_4956) ;  /* 0x000002d000017945 */ /* 0x000fe40003800200 */
[----:B------:R-:W-:Y:S02]  /*2400*/  FSEL R148, R148, RZ, P5 ;  /* 0x000000ff94947208 */ /* 0x000fe40002800000 */
[----:B------:R-:W-:Y:S02]  /*2410*/  FSEL R149, R149, RZ, P5 ;  /* 0x000000ff95957208 */ /* 0x000fe40002800000 */
[----:B------:R-:W-:-:S02]  /*2420*/  FSEL R147, R147, RZ, P5 ;  /* 0x000000ff93937208 */ /* 0x000fc40002800000 */
[----:B-1----:R-:W-:Y:S02]  /*2430*/  IABS R152, R150 ;  /* 0x0000009600987213 */ /* 0x002fe40000000000 */
[----:B------:R-:W-:-:S03]  /*2440*/  ISETP.NE.AND P3, PT, R150, RZ, PT ;  /* 0x000000ff9600720c */ /* 0x000fc60003f65270 */
[----:B------:R-:W-:-:S05]  /*2450*/  IMAD R151, R152, R14, R151 ;  /* 0x0000000e98977224 */ /* 0x000fca00078e0297 */
[----:B------:R-:W-:-:S13]  /*2460*/  ISETP.GT.U32.AND P1, PT, R56, R151, PT ;  /* 0x000000973800720c */ /* 0x000fda0003f24070 */
[----:B------:R-:W-:-:S05]  /*2470*/  @!P1 IMAD.IADD R151, R151, 0x1, -R152 ;  /* 0x0000000197979824 */ /* 0x000fca00078e0a98 */
[----:B------:R-:W-:-:S13]  /*2480*/  ISETP.GT.U32.AND P1, PT, R56, R151, PT ;  /* 0x000000973800720c */ /* 0x000fda0003f24070 */
[----:B------:R-:W-:Y:S01]  /*2490*/  @!P1 IMAD.IADD R151, R151, 0x1, -R152 ;  /* 0x0000000197979824 */ /* 0x000fe200078e0a98 */
[----:B------:R-:W-:Y:S01]  /*24a0*/  ISETP.GE.AND P1, PT, R10, R17, PT ;  /* 0x000000110a00720c */ /* 0x000fe20003f26270 */
[----:B------:R-:W-:Y:S02]  /*24b0*/  IMAD R152, R150, 0xc0, RZ ;  /* 0x000000c096987824 */ /* 0x000fe400078e02ff */
[----:B------:R-:W-:Y:S01]  /*24c0*/  @!P2 IMAD.MOV R151, RZ, RZ, -R151 ;  /* 0x000000ffff97a224 */ /* 0x000fe200078e0a97 */
[----:B------:R-:W-:-:S04]  /*24d0*/  @!P3 LOP3.LUT R151, RZ, R150, RZ, 0x33, !PT ;  /* 0x00000096ff97b212 */ /* 0x000fc800078e33ff */
[C---:B------:R-:W-:Y:S01]  /*24e0*/  IADD3 R153, PT, PT, R151.reuse, R150, RZ ;  /* 0x0000009697997210 */ /* 0x040fe20007ffe0ff */
[----:B------:R-:W-:-:S04]  /*24f0*/  IMAD.SHL.U32 R155, R151, 0x4, RZ ;  /* 0x00000004979b7824 */ /* 0x000fc800078e00ff */
[C---:B------:R-:W-:Y:S01]  /*2500*/  IMAD R157, R150.reuse, 0x2, R153 ;  /* 0x00000002969d7824 */ /* 0x040fe200078e0299 */
[-C--:B------:R-:W-:Y:S01]  /*2510*/  ISETP.GE.OR P6, PT, R155, R152.reuse, P1 ;  /* 0x000000989b00720c */ /* 0x080fe20000fc6670 */
[----:B--2---:R-:W-:Y:S02]  /*2520*/  IMAD.SHL.U32 R13, R153, 0x4, RZ ;  /* 0x00000004990d7824 */ /* 0x004fe400078e00ff */
[----:B------:R-:W-:Y:S02]  /*2530*/  IMAD.SHL.U32 R157, R157, 0x4, RZ ;  /* 0x000000049d9d7824 */ /* 0x000fe400078e00ff */
[----:B------:R-:W-:Y:S01]  /*2540*/  IMAD R159, R150, 0x8, R155 ;  /* 0x00000008969f7824 */ /* 0x000fe200078e029b */
[-C--:B------:R-:W-:Y:S02]  /*2550*/  ISETP.GE.OR P2, PT, R13, R152.reuse, P1 ;  /* 0x000000980d00720c */ /* 0x080fe40000f46670 */
[-C--:B------:R-:W-:Y:S02]  /*2560*/  ISETP.GE.OR P4, PT, R157, R152.reuse, P1 ;  /* 0x000000989d00720c */ /* 0x080fe40000f86670 */
[----:B------:R-:W-:-:S03]  /*2570*/  ISETP.GE.OR P3, PT, R159, R152, P1 ;  /* 0x000000989f00720c */ /* 0x000fc60000f66670 */
[----:B------:R-:W-:Y:S10]  /*2580*/  @P6 BRA `(.L_x_4957) ;  /* 0x00000000004c6947 */ /* 0x000ff40003800000 */
        /* <DEDUP_REMOVED lines=9> */
[----:B-1----:R-:W-:-:S05]  /*2620*/  LOP3.LUT R147, R147, 0x3, RZ, 0xc0, !PT ;  /* 0x0000000393937812 */ /* 0x002fca00078ec0ff */
[----:B------:R-:W-:Y:S02]  /*2630*/  IMAD R147, R85, R150, R147 ;  /* 0x0000009655937224 */ /* 0x000fe400078e0293 */
[----:B--2---:R-:W-:-:S03]  /*2640*/  IMAD R12, R14, R13, RZ ;  /* 0x0000000d0e0c7224 */ /* 0x004fc600078e02ff */
[----:B------:R-:W-:Y:S01]  /*2650*/  SHF.R.S32.HI R13, RZ, 0x1f, R147 ;  /* 0x0000001fff0d7819 */ /* 0x000fe20000011493 */
[----:B------:R-:W-:-:S05]  /*2660*/  IMAD R12, R12, 0xc0, R155 ;  /* 0x000000c00c0c7824 */ /* 0x000fca00078e029b */
[----:B------:R-:W-:-:S04]  /*2670*/  IADD3 R147, P6, PT, R12, R147, RZ ;  /* 0x000000930c937210 */ /* 0x000fc80007fde0ff */
[----:B------:R-:W-:Y:S02]  /*2680*/  LEA.HI.X.SX32 R156, R12, R13, 0x1, P6 ;  /* 0x0000000d0c9c7211 */ /* 0x000fe400030f0eff */
[----:B------:R-:W-:-:S04]  /*2690*/  LEA R12, P6, R147, UR8, 0x2 ;  /* 0x00000008930c7c11 */ /* 0x000fc8000f8c10ff */
[----:B------:R-:W-:-:S05]  /*26a0*/  LEA.HI.X R13, R147, UR9, R156, 0x2, P6 ;  /* 0x00000009930d7c11 */ /* 0x000fca000b0f149c */
[----:B------:R1:W5:Y:S04]  /*26b0*/  LDG.E R147, desc[UR36][R12.64] ;  /* 0x000000240c937981 */ /* 0x000368000c1e1900 */
.L_x_4957:
[----:B------:R-:W-:Y:S05]  /*26c0*/  BSYNC.RECONVERGENT B1 ;  /* 0x0000000000017941 */ /* 0x000fea0003800200 */
.L_x_4956:
        /* <DEDUP_REMOVED lines=22> */
.L_x_4959:
[----:B------:R-:W-:Y:S05]  /*2830*/  BSYNC.RECONVERGENT B1 ;  /* 0x0000000000017941 */ /* 0x000fea0003800200 */
.L_x_4958:
[----:B------:R-:W-:Y:S04]  /*2840*/  BSSY.RECONVERGENT B1, `(.L_x_4960) ;  /* 0x0000015000017945 */ /* 0x000fe80003800200 */
[----:B------:R-:W-:Y:S05]  /*2850*/  @P3 BRA `(.L_x_4961) ;  /* 0x00000000004c3947 */ /* 0x000fea0003800000 */
[----:B------:R-:W1:Y:S02]  /*2860*/  S2UR UR5, SR_CTAID.Y ;  /* 0x00000000000579c3 */ /* 0x000e640000002600 */
[----:B-12---:R-:W-:-:S05]  /*2870*/  IMAD R12, R150, UR5, RZ ;  /* 0x00000005960c7c24 */ /* 0x006fca000f8e02ff */
        /* <DEDUP_REMOVED lines=17> */
.L_x_4961:
[----:B------:R-:W-:Y:S05]  /*2990*/  BSYNC.RECONVERGENT B1 ;  /* 0x0000000000017941 */ /* 0x000fea0003800200 */
.L_x_4960:
[----:B------:R-:W-:Y:S01]  /*29a0*/  BSSY.RECONVERGENT B1, `(.L_x_4962) ;  /* 0x0000016000017945 */ /* 0x000fe20003800200 */
[----:B------:R-:W-:-:S03]  /*29b0*/  FSEL R154, R154, RZ, P5 ;  /* 0x000000ff9a9a7208 */ /* 0x000fc60002800000 */
[----:B------:R-:W-:Y:S05]  /*29c0*/  @P4 BRA `(.L_x_4963) ;  /* 0x00000000004c4947 */ /* 0x000fea0003800000 */
[----:B------:R-:W1:Y:S02]  /*29d0*/  S2UR UR5, SR_CTAID.Y ;  /* 0x00000000000579c3 */ /* 0x000e640000002600 */
[----:B-12---:R-:W-:-:S05]  /*29e0*/  IMAD R12, R150, UR5, RZ ;  /* 0x00000005960c7c24 */ /* 0x006fca000f8e02ff */
[----:B------:R-:W-:-:S04]  /*29f0*/  IADD3 R13, P2, PT, R12, R151, RZ ;  /* 0x000000970c0d7210 */ /* 0x000fc80007f5e0ff */
[----:B---3--:R-:W-:Y:S02]  /*2a00*/  LEA.HI.X.SX32 R14, R12, RZ, 0x1, P2 ;  /* 0x000000ff0c0e7211 */ /* 0x008fe400010f0eff */
        /* <DEDUP_REMOVED lines=15> */
.L_x_4963:
[----:B------:R-:W-:Y:S05]  /*2b00*/  BSYNC.RECONVERGENT B1 ;  /* 0x0000000000017941 */ /* 0x000fea0003800200 */
.L_x_4962:
[C---:B---34-:R-:W-:Y:S01]  /*2b10*/  LEA R15, R150.reuse, R155, 0x4 ;  /* 0x0000009b960f7211 */ /* 0x058fe200078e20ff */
[C-C-:B------:R-:W-:Y:S01]  /*2b20*/  IMAD R157, R150.reuse, 0x4, R153.reuse ;  /* 0x00000004969d7824 */ /* 0x140fe200078e0299 */
[----:B------:R-:W-:Y:S01]  /*2b30*/  BSSY.RECONVERGENT B1, `(.L_x_4964) ;  /* 0x000001d000017945 */ /* 0x000fe20003800200 */
[----:B------:R-:W-:Y:S01]  /*2b40*/  IMAD R153, R150, 0x4, R153 ;  /* 0x0000000496997824 */ /* 0x000fe200078e0299 */
[----:B------:R-:W-:Y:S01]  /*2b50*/  ISETP.GE.OR P4, PT, R15, R152, P1 ;  /* 0x000000980f00720c */ /* 0x000fe20000f86670 */
[----:B-12---:R-:W-:Y:S01]  /*2b60*/  IMAD.SHL.U32 R13, R157, 0x4, RZ ;  /* 0x000000049d0d7824 */ /* 0x006fe200078e00ff */
[----:B------:R-:W-:Y:S01]  /*2b70*/  FSEL R89, R89, RZ, P5 ;  /* 0x000000ff59597208 */ /* 0x000fe20002800000 */
[----:B------:R-:W-:-:S03]  /*2b80*/  IMAD.IADD R156, R153, 0x1, R150 ;  /* 0x00000001999c7824 */ /* 0x000fc600078e0296 */
[----:B------:R-:W-:Y:S01]  /*2b90*/  ISETP.GE.OR P2, PT, R13, R152, P1 ;  /* 0x000000980d00720c */ /* 0x000fe20000f46670 */
[----:B------:R-:W-:-:S05]  /*2ba0*/  IMAD.SHL.U32 R13, R156, 0x4, RZ ;  /* 0x000000049c0d7824 */ /* 0x000fca00078e00ff */
[----:B------:R-:W-:Y:S01]  /*2bb0*/  ISETP.GE.OR P3, PT, R13, R152, P1 ;  /* 0x000000980d00720c */ /* 0x000fe20000f66670 */
[----:B------:R-:W-:-:S12]  /*2bc0*/  @P4 BRA `(.L_x_4965) ;  /* 0x00000000004c4947 */ /* 0x000fd80003800000 */
        /* <DEDUP_REMOVED lines=19> */
.L_x_4965:
[----:B------:R-:W-:Y:S05]  /*2d00*/  BSYNC.RECONVERGENT B1 ;  /* 0x0000000000017941 */ /* 0x000fea0003800200 */
.L_x_4964:
[----:B------:R-:W-:Y:S01]  /*2d10*/  BSSY.RECONVERGENT B1, `(.L_x_4966) ;  /* 0x0000017000017945 */ /* 0x000fe20003800200 */
[----:B------:R-:W-:-:S03]  /*2d20*/  FSEL R86, R86, RZ, P5 ;  /* 0x000000ff56567208 */ /* 0x000fc60002800000 */
[----:B------:R-:W-:Y:S05]  /*2d30*/  @P2 BRA `(.L_x_4967) ;  /* 0x0000000000502947 */ /* 0x000fea0003800000 */
[----:B------:R-:W2:Y:S02]  /*2d40*/  S2UR UR5, SR_CTAID.Y ;  /* 0x00000000000579c3 */ /* 0x000ea40000002600 */
[----:B--2---:R-:W-:-:S05]  /*2d50*/  IMAD R12, R150, UR5, RZ ;  /* 0x00000005960c7c24 */ /* 0x004fca000f8e02ff */
[----:B------:R-:W-:-:S04]  /*2d60*/  IADD3 R13, P2, PT, R12, R151, RZ ;  /* 0x000000970c0d7210 */ /* 0x000fc80007f5e0ff */
[----:B-1----:R-:W-:Y:S02]  /*2d70*/  LEA.HI.X.SX32 R14, R12, RZ, 0x1, P2 ;  /* 0x000000ff0c0e7211 */ /* 0x002fe400010f0eff */
        /* <DEDUP_REMOVED lines=16> */
.L_x_4967:
[----:B------:R-:W-:Y:S05]  /*2e80*/  BSYNC.RECONVERGENT B1 ;  /* 0x0000000000017941 */ /* 0x000fea0003800200 */
.L_x_4966:
        /* <DEDUP_REMOVED lines=23> */
.L_x_4969:
[----:B------:R-:W-:Y:S05]  /*3000*/  BSYNC.RECONVERGENT B1 ;  /* 0x0000000000017941 */ /* 0x000fea0003800200 */
.L_x_4968:
[C-C-:B-1----:R-:W-:Y:S01]  /*3010*/  IMAD R14, R150.reuse, 0x2, R153.reuse ;  /* 0x00000002960e7824 */ /* 0x142fe200078e0299 */
[----:B------:R-:W-:Y:S01]  /*3020*/  BSSY.RECONVERGENT B1, `(.L_x_4970) ;  /* 0x0000022000017945 */ /* 0x000fe20003800200 */
[----:B------:R-:W-:Y:S01]  /*3030*/  IMAD R157, R150, 0x2, R153 ;  /* 0x00000002969d7824 */ /* 0x000fe200078e0299 */
[----:B------:R-:W-:Y:S01]  /*3040*/  FSEL R88, R88, RZ, P5 ;  /* 0x000000ff58587208 */ /* 0x000fe20002800000 */
[----:B------:R-:W-:Y:S01]  /*3050*/  IMAD R15, R150, 0x20, R155 ;  /* 0x00000020960f7824 */ /* 0x000fe200078e029b */
[----:B--23--:R-:W-:Y:S01]  /*3060*/  SHF.L.U32 R13, R14, 0x2, RZ ;  /* 0x000000020e0d7819 */ /* 0x00cfe200000006ff */
[----:B------:R-:W-:-:S03]  /*3070*/  IMAD R157, R150, 0x2, R157 ;  /* 0x00000002969d7824 */ /* 0x000fc600078e029d */
[-C--:B------:R-:W-:Y:S01]  /*3080*/  ISETP.GE.OR P6, PT, R13, R152.reuse, P1 ;  /* 0x000000980d00720c */ /* 0x080fe20000fc6670 */
[----:B------:R-:W-:Y:S01]  /*3090*/  IMAD.SHL.U32 R13, R157, 0x4, RZ ;  /* 0x000000049d0d7824 */ /* 0x000fe200078e00ff */
[----:B------:R-:W-:Y:S01]  /*30a0*/  ISETP.GE.OR P4, PT, R15, R152, P1 ;  /* 0x000000980f00720c */ /* 0x000fe20000f86670 */
        /* <DEDUP_REMOVED lines=14> */
[----:B-1----:R-:W-:Y:S01]  /*3190*/  LOP3.LUT R88, R88, 0x3, RZ, 0xc0, !PT ;  /* 0x0000000358587812 */ /* 0x002fe200078ec0ff */
        /* <DEDUP_REMOVED lines=10> */
.L_x_4971:
[----:B------:R-:W-:Y:S05]  /*3240*/  BSYNC.RECONVERGENT B1 ;  /* 0x0000000000017941 */ /* 0x000fea0003800200 */
.L_x_4970:
[----:B------:R-:W-:Y:S01]  /*3250*/  BSSY.RECONVERGENT B1, `(.L_x_4972) ;  /* 0x0000016000017945 */ /* 0x000fe20003800200 */
[----:B------:R-:W-:-:S03]  /*3260*/  FSEL R93, R93, RZ, P5 ;  /* 0x000000ff5d5d7208 */ /* 0x000fc60002800000 */
        /* <DEDUP_REMOVED lines=20> */
.L_x_4973:
[----:B------:R-:W-:Y:S05]  /*33b0*/  BSYNC.RECONVERGENT B1 ;  /* 0x0000000000017941 */ /* 0x000fea0003800200 */
.L_x_4972:
[----:B------:R-:W-:Y:S01]  /*33c0*/  BSSY.RECONVERGENT B1, `(.L_x_4974) ;  /* 0x0000017000017945 */ /* 0x000fe20003800200 */
[----:B------:R-:W-:-:S03]  /*33d0*/  FSEL R90, R90, RZ, P5 ;  /* 0x000000ff5a5a7208 */ /* 0x000fc60002800000 */
[----:B------:R-:W-:Y:S05]  /*33e0*/  @P2 BRA `(.L_x_4975) ;  /* 0x0000000000502947 */ /* 0x000fea0003800000 */
[----:B------:R-:W1:Y:S02]  /*33f0*/  S2UR UR5, SR_CTAID.Y ;  /* 0x00000000000579c3 */ /* 0x000e640000002600 */
[----:B-1----:R-:W-:-:S05]  /*3400*/  IMAD R12, R150, UR5, RZ ;  /* 0x00000005960c7c24 */ /* 0x002fca000f8e02ff */
[----:B------:R-:W-:-:S04]  /*3410*/  IADD3 R13, P2, PT, R12, R151, RZ ;  /* 0x000000970c0d7210 */ /* 0x000fc80007f5e0ff */
[----:B--2---:R-:W-:Y:S02]  /*3420*/  LEA.HI.X.SX32 R14, R12, RZ, 0x1, P2 ;  /* 0x000000ff0c0e7211 */ /* 0x004fe400010f0eff */
        /* <DEDUP_REMOVED lines=16> */
.L_x_4975:
[----:B------:R-:W-:Y:S05]  /*3530*/  BSYNC.RECONVERGENT B1 ;  /* 0x0000000000017941 */ /* 0x000fea0003800200 */
.L_x_4974:
[----:B------:R-:W-:Y:S01]  /*3540*/  BSSY.RECONVERGENT B1, `(.L_x_4976) ;  /* 0x0000018000017945 */ /* 0x000fe20003800200 */
[----:B------:R-:W-:Y:S01]  /*3550*/  IMAD R157, R150, 0x2, R157 ;  /* 0x00000002969d7824 */ /* 0x000fe200078e029d */
[----:B------:R-:W-:Y:S02]  /*3560*/  FSEL R95, R95, RZ, P5 ;  /* 0x000000ff5f5f7208 */ /* 0x000fe40002800000 */
[----:B------:R-:W-:Y:S05]  /*3570*/  @P3 BRA `(.L_x_4977) ;  /* 0x0000000000503947 */ /* 0x000fea0003800000 */
[----:B------:R-:W1:Y:S02]  /*3580*/  S2UR UR5, SR_CTAID.Y ;  /* 0x00000000000579c3 */ /* 0x000e640000002600 */
[----:B-1-3--:R-:W-:-:S05]  /*3590*/  IMAD R12, R150, UR5, RZ ;  /* 0x00000005960c7c24 */ /* 0x00afca000f8e02ff */
        /* <DEDUP_REMOVED lines=18> */
.L_x_4977:
[----:B------:R-:W-:Y:S05]  /*36c0*/  BSYNC.RECONVERGENT B1 ;  /* 0x0000000000017941 */ /* 0x000fea0003800200 */
.L_x_4976:
[C---:B-1-34-:R-:W-:Y:S01]  /*36d0*/  IMAD.SHL.U32 R13, R157.reuse, 0x4, RZ ;  /* 0x000000049d0d7824 */ /* 0x05afe200078e00ff */
[----:B------:R-:W-:Y:S01]  /*36e0*/  BSSY.RECONVERGENT B1, `(.L_x_4978) ;  /* 0x0000021000017945 */ /* 0x000fe20003800200 */
[----:B------:R-:W-:Y:S01]  /*36f0*/  IMAD.IADD R159, R157, 0x1, R150 ;  /* 0x000000019d9f7824 */ /* 0x000fe200078e0296 */
[----:B------:R-:W-:Y:S02]  /*3700*/  FSEL R92, R92, RZ, P5 ;  /* 0x000000ff5c5c7208 */ /* 0x000fe40002800000 */
[----:B------:R-:W-:Y:S01]  /*3710*/  ISETP.GE.OR P6, PT, R13, R152, P1 ;  /* 0x000000980d00720c */ /* 0x000fe20000fc6670 */
[C---:B------:R-:W-:Y:S01]  /*3720*/  IMAD.SHL.U32 R13, R159.reuse, 0x4, RZ ;  /* 0x000000049f0d7824 */ /* 0x040fe200078e00ff */
[----:B------:R-:W-:-:S04]  /*3730*/  IADD3 R153, PT, PT, R159, R150, RZ ;  /* 0x000000969f997210 */ /* 0x000fc80007ffe0ff */
[----:B------:R-:W-:Y:S01]  /*3740*/  ISETP.GE.OR P2, PT, R13, R152, P1 ;  /* 0x000000980d00720c */ /* 0x000fe20000f46670 */
[C---:B------:R-:W-:Y:S02]  /*3750*/  IMAD.SHL.U32 R13, R153.reuse, 0x4, RZ ;  /* 0x00000004990d7824 */ /* 0x040fe400078e00ff */
[----:B--2---:R-:W-:-:S03]  /*3760*/  IMAD.IADD R15, R153, 0x1, R150 ;  /* 0x00000001990f7824 */ /* 0x004fc600078e0296 */
        /* <DEDUP_REMOVED lines=24> */
.L_x_4979:
[----:B------:R-:W-:Y:S05]  /*38f0*/  BSYNC.RECONVERGENT B1 ;  /* 0x0000000000017941 */ /* 0x000fea0003800200 */
.L_x_4978:
        /* <DEDUP_REMOVED lines=23> */
.L_x_4981:
[----:B------:R-:W-:Y:S05]  /*3a70*/  BSYNC.RECONVERGENT B1 ;  /* 0x0000000000017941 */ /* 0x000fea0003800200 */
.L_x_4980:
[----:B------:R-:W-:Y:S01]  /*3a80*/  BSSY.RECONVERGENT B1, `(.L_x_4982) ;  /* 0x0000017000017945 */ /* 0x000fe20003800200 */
[----:B------:R-:W-:-:S03]  /*3a90*/  FSEL R94, R94, RZ, P5 ;  /* 0x000000ff5e5e7208 */ /* 0x000fc60002800000 */
        /* <DEDUP_REMOVED lines=21> */
.L_x_4983:
[----:B------:R-:W-:Y:S05]  /*3bf0*/  BSYNC.RECONVERGENT B1 ;  /* 0x0000000000017941 */ /* 0x000fea0003800200 */
.L_x_4982:
[----:B------:R-:W-:Y:S01]  /*3c00*/  BSSY.RECONVERGENT B1, `(.L_x_4984) ;  /* 0x0000018000017945 */ /* 0x000fe20003800200 */
[----:B------:R-:W-:Y:S01]  /*3c10*/  FSEL R99, R99, RZ, P5 ;  /* 0x000000ff63637208 */ /* 0x000fe20002800000 */
[----:B------:R-:W-:Y:S02]  /*3c20*/  IMAD.IADD R159, R15, 0x1, R150 ;  /* 0x000000010f9f7824 */ /* 0x000fe400078e0296 */
[----:B------:R-:W-:Y:S05]  /*3c30*/  @P4 BRA `(.L_x_4985) ;  /* 0x0000000000504947 */ /* 0x000fea0003800000 */
[----:B------:R-:W1:Y:S02]  /*3c40*/  S2UR UR5, SR_CTAID.Y ;  /* 0x00000000000579c3 */ /* 0x000e640000002600 */
[----:B-123--:R-:W-:-:S05]  /*3c50*/  IMAD R12, R150, UR5, RZ ;  /* 0x00000005960c7c24 */ /* 0x00efca000f8e02ff */
        /* <DEDUP_REMOVED lines=18> */
.L_x_4985:
[----:B------:R-:W-:Y:S05]  /*3d80*/  BSYNC.RECONVERGENT B1 ;  /* 0x0000000000017941 */ /* 0x000fea0003800200 */
.L_x_4984:
[----:B-1234-:R-:W-:Y:S01]  /*3d90*/  IMAD.SHL.U32 R13, R159, 0x4, RZ ;  /* 0x000000049f0d7824 */ /* 0x01efe200078e00ff */
[----:B------:R-:W-:Y:S01]  /*3da0*/  BSSY.RECONVERGENT B1, `(.L_x_4986) ;  /* 0x0000020000017945 */ /* 0x000fe20003800200 */
[----:B------:R-:W-:Y:S01]  /*3db0*/  IMAD R157, R150, 0x2, R159 ;  /* 0x00000002969d7824 */ /* 0x000fe200078e029f */
[----:B------:R-:W-:Y:S01]  /*3dc0*/  FSEL R96, R96, RZ, P5 ;  /* 0x000000ff60607208 */ /* 0x000fe20002800000 */
[----:B------:R-:W-:Y:S01]  /*3dd0*/  IMAD R15, R150, 0x40, R155 ;  /* 0x00000040960f7824 */ /* 0x000fe200078e029b */
[----:B------:R-:W-:Y:S01]  /*3de0*/  ISETP.GE.OR P6, PT, R13, R152, P1 ;  /* 0x000000980d00720c */ /* 0x000fe20000fc6670 */
[C---:B------:R-:W-:Y:S01]  /*3df0*/  IMAD.SHL.U32 R13, R157.reuse, 0x4, RZ ;  /* 0x000000049d0d7824 */ /* 0x040fe200078e00ff */
[----:B------:R-:W-:Y:S02]  /*3e00*/  IADD3 R153, PT, PT, R157, R150, RZ ;  /* 0x000000969d997210 */ /* 0x000fe40007ffe0ff */
[-C--:B------:R-:W-:Y:S02]  /*3e10*/  ISETP.GE.OR P4, PT, R15, R152.reuse, P1 ;  /* 0x000000980f00720c */ /* 0x080fe40000f86670 */
        /* <DEDUP_REMOVED lines=24> */
.L_x_4987:
[----:B------:R-:W-:Y:S05]  /*3fa0*/  BSYNC.RECONVERGENT B1 ;  /* 0x0000000000017941 */ /* 0x000fea0003800200 */
.L_x_4986:
        /* <DEDUP_REMOVED lines=22> */
.L_x_4989:
[----:B------:R-:W-:Y:S05]  /*4110*/  BSYNC.RECONVERGENT B1 ;  /* 0x0000000000017941 */ /* 0x000fea0003800200 */
.L_x_4988:
        /* <DEDUP_REMOVED lines=23> */
.L_x_4991:
[----:B------:R-:W-:Y:S05]  /*4290*/  BSYNC.RECONVERGENT B1 ;  /* 0x0000000000017941 */ /* 0x000fea0003800200 */
.L_x_4990:
[----:B------:R-:W-:Y:S01]  /*42a0*/  BSSY.RECONVERGENT B1, `(.L_x_4992) ;  /* 0x0000018000017945 */ /* 0x000fe20003800200 */
[----:B------:R-:W-:Y:S02]  /*42b0*/  FSEL R103, R103, RZ, P5 ;  /* 0x000000ff67677208 */ /* 0x000fe40002800000 */
[----:B------:R-:W-:Y:S01]  /*42c0*/  IADD3 R157, PT, PT, R153, R150, RZ ;  /* 0x00000096999d7210 */ /* 0x000fe20007ffe0ff */
[----:B------:R-:W-:Y:S06]  /*42d0*/  @P3 BRA `(.L_x_4993) ;  /* 0x0000000000503947 */ /* 0x000fec0003800000 */
        /* <DEDUP_REMOVED lines=20> */
.L_x_4993:
[----:B------:R-:W-:Y:S05]  /*4420*/  BSYNC.RECONVERGENT B1 ;  /* 0x0000000000017941 */ /* 0x000fea0003800200 */
.L_x_4992:
        /* <DEDUP_REMOVED lines=34> */
.L_x_4995:
[----:B------:R-:W-:Y:S05]  /*4650*/  BSYNC.RECONVERGENT B1 ;  /* 0x0000000000017941 */ /* 0x000fea0003800200 */
.L_x_4994:
        /* <DEDUP_REMOVED lines=23> */
.L_x_4997:
[----:B------:R-:W-:Y:S05]  /*47d0*/  BSYNC.RECONVERGENT B1 ;  /* 0x0000000000017941 */ /* 0x000fea0003800200 */
.L_x_4996:
        /* <DEDUP_REMOVED lines=23> */
.L_x_4999:
[----:B------:R-:W-:Y:S05]  /*4950*/  BSYNC.RECONVERGENT B1 ;  /* 0x0000000000017941 */ /* 0x000fea0003800200 */
.L_x_4998:
        /* <DEDUP_REMOVED lines=24> */
.L_x_5001:
[----:B------:R-:W-:Y:S05]  /*4ae0*/  BSYNC.RECONVERGENT B1 ;  /* 0x0000000000017941 */ /* 0x000fea0003800200 */
.L_x_5000:
[C---:B-1234-:R-:W-:Y:S01]  /*4af0*/  IMAD.SHL.U32 R13, R157.reuse, 0x4, RZ ;  /* 0x000000049d0d7824 */ /* 0x05efe200078e00ff */
[----:B------:R-:W-:Y:S01]  /*4b00*/  IADD3 R159, PT, PT, R157, R150, RZ ;  /* 0x000000969d9f7210 */ /* 0x000fe20007ffe0ff */
[----:B------:R-:W-:Y:S01]  /*4b10*/  BSSY.RECONVERGENT B1, `(.L_x_5002) ;  /* 0x0000020000017945 */ /* 0x000fe20003800200 */
[----:B------:R-:W-:Y:S02]  /*4b20*/  FSEL R104, R104, RZ, P5 ;  /* 0x000000ff68687208 */ /* 0x000fe40002800000 */
[----:B------:R-:W-:Y:S01]  /*4b30*/  ISETP.GE.OR P6, PT, R13, R152, P1 ;  /* 0x000000980d00720c */ /* 0x000fe20000fc6670 */
[C---:B------:R-:W-:Y:S02]  /*4b40*/  IMAD.SHL.U32 R13, R159.reuse, 0x4, RZ ;  /* 0x000000049f0d7824 */ /* 0x040fe400078e00ff */
[----:B------:R-:W-:-:S03]  /*4b50*/  IMAD.IADD R153, R159, 0x1, R150 ;  /* 0x000000019f997824 */ /* 0x000fc600078e0296 */
[----:B------:R-:W-:Y:S01]  /*4b60*/  ISETP.GE.OR P2, PT, R13, R152, P1 ;  /* 0x000000980d00720c */ /* 0x000fe20000f46670 */
[C---:B------:R-:W-:Y:S02]  /*4b70*/  IMAD.SHL.U32 R13, R153.reuse, 0x4, RZ ;  /* 0x00000004990d7824 */ /* 0x040fe400078e00ff */
[----:B------:R-:W-:-:S03]  /*4b80*/  IMAD.IADD R15, R153, 0x1, R150 ;  /* 0x00000001990f7824 */ /* 0x000fc600078e0296 */
[----:B------:R-:W-:Y:S02]  /*4b90*/  ISETP.GE.OR P3, PT, R13, R152, P1 ;  /* 0x000000980d00720c */ /* 0x000fe40000f66670 */
[----:B------:R-:W-:-:S04]  /*4ba0*/  SHF.L.U32 R13, R15, 0x2, RZ ;  /* 0x000000020f0d7819 */ /* 0x000fc800000006ff */
        /* <DEDUP_REMOVED lines=22> */
.L_x_5003:
[----:B------:R-:W-:Y:S05]  /*4d10*/  BSYNC.RECONVERGENT B1 ;  /* 0x0000000000017941 */ /* 0x000fea0003800200 */
.L_x_5002:
        /* <DEDUP_REMOVED lines=23> */
.L_x_5005:
[----:B------:R-:W-:Y:S05]  /*4e90*/  BSYNC.RECONVERGENT B1 ;  /* 0x0000000000017941 */ /* 0x000fea0003800200 */
.L_x_5004:
        /* <DEDUP_REMOVED lines=23> */
.L_x_5007:
[----:B------:R-:W-:Y:S05]  /*5010*/  BSYNC.RECONVERGENT B1 ;  /* 0x0000000000017941 */ /* 0x000fea0003800200 */
.L_x_5006:
        /* <DEDUP_REMOVED lines=24> */
.L_x_5009:
[----:B------:R-:W-:Y:S05]  /*51a0*/  BSYNC.RECONVERGENT B1 ;  /* 0x0000000000017941 */ /* 0x000fea0003800200 */
.L_x_5008:
[C---:B-1234-:R-:W-:Y:S01]  /*51b0*/  IMAD.SHL.U32 R13, R157.reuse, 0x4, RZ ;  /* 0x000000049d0d7824 */ /* 0x05efe200078e00ff */
[----:B------:R-:W-:Y:S01]  /*51c0*/  BSSY.RECONVERGENT B1, `(.L_x_5010) ;  /* 0x0000021000017945 */ /* 0x000fe20003800200 */
[--C-:B------:R-:W-:Y:S01]  /*51d0*/  IMAD.IADD R159, R157, 0x1, R150.reuse ;  /* 0x000000019d9f7824 */ /* 0x100fe200078e0296 */
[----:B------:R-:W-:Y:S02]  /*51e0*/  FSEL R108, R108, RZ, P5 ;  /* 0x000000ff6c6c7208 */ /* 0x000fe40002800000 */
[----:B------:R-:W-:Y:S01]  /*51f0*/  ISETP.GE.OR P6, PT, R13, R152, P1 ;  /* 0x000000980d00720c */ /* 0x000fe20000fc6670 */
[C---:B------:R-:W-:Y:S02]  /*5200*/  IMAD.SHL.U32 R13, R159.reuse, 0x4, RZ ;  /* 0x000000049f0d7824 */ /* 0x040fe400078e00ff */
[----:B------:R-:W-:-:S03]  /*5210*/  IMAD.IADD R153, R159, 0x1, R150 ;  /* 0x000000019f997824 */ /* 0x000fc600078e0296 */
[----:B------:R-:W-:Y:S01]  /*5220*/  ISETP.GE.OR P2, PT, R13, R152, P1 ;  /* 0x000000980d00720c */ /* 0x000fe20000f46670 */
[C---:B------:R-:W-:Y:S01]  /*5230*/  IMAD.IADD R15, R153.reuse, 0x1, R150 ;  /* 0x00000001990f7824 */ /* 0x040fe200078e0296 */
[----:B------:R-:W-:-:S04]  /*5240*/  SHF.L.U32 R13, R153, 0x2, RZ ;  /* 0x00000002990d7819 */ /* 0x000fc800000006ff */
        /* <DEDUP_REMOVED lines=24> */
.L_x_5011:
[----:B------:R-:W-:Y:S05]  /*53d0*/  BSYNC.RECONVERGENT B1 ;  /* 0x0000000000017941 */ /* 0x000fea0003800200 */
.L_x_5010:
        /* <DEDUP_REMOVED lines=14> */
[----:B------:R-:W-:Y:S02]  /*54c0*/  IMAD R157, R85, R150, R110 ;  /* 0x00000096559d7224 */ /* 0x000fe400078e026e */
        /* <DEDUP_REMOVED lines=8> */
.L_x_5013:
[----:B------:R-:W-:Y:S05]  /*5550*/  BSYNC.RECONVERGENT B1 ;  /* 0x0000000000017941 */ /* 0x000fea0003800200 */
.L_x_5012:
        /* <DEDUP_REMOVED lines=23> */
.L_x_5015:
[----:B------:R-:W-:Y:S05]  /*56d0*/  BSYNC.RECONVERGENT B1 ;  /* 0x0000000000017941 */ /* 0x000fea0003800200 */
.L_x_5014:
        /* <DEDUP_REMOVED lines=24> */
.L_x_5017:
[----:B------:R-:W-:Y:S05]  /*5860*/  BSYNC.RECONVERGENT B1 ;  /* 0x0000000000017941 */ /* 0x000fea0003800200 */
.L_x_5016:
[----:B-1234-:R-:W-:Y:S01]  /*5870*/  IMAD.SHL.U32 R13, R159, 0x4, RZ ;  /* 0x000000049f0d7824 */ /* 0x01efe200078e00ff */
[----:B------:R-:W-:Y:S01]  /*5880*/  BSSY.RECONVERGENT B1, `(.L_x_5018) ;  /* 0x0000020000017945 */ /* 0x000fe20003800200 */
[C---:B------:R-:W-:Y:S01]  /*5890*/  IMAD R157, R150.reuse, 0x2, R159 ;  /* 0x00000002969d7824 */ /* 0x040fe200078e029f */
[----:B------:R-:W-:Y:S01]  /*58a0*/  FSEL R115, R115, RZ, P5 ;  /* 0x000000ff73737208 */ /* 0x000fe20002800000 */
[----:B------:R-:W-:Y:S01]  /*58b0*/  IMAD R155, R150, 0x80, R155 ;  /* 0x00000080969b7824 */ /* 0x000fe200078e029b */
[-C--:B------:R-:W-:Y:S01]  /*58c0*/  ISETP.GE.OR P6, PT, R13, R152.reuse, P1 ;  /* 0x000000980d00720c */ /* 0x080fe20000fc6670 */
[C---:B------:R-:W-:Y:S01]  /*58d0*/  IMAD.IADD R153, R157.reuse, 0x1, R150 ;  /* 0x000000019d997824 */ /* 0x040fe200078e0296 */
[----:B------:R-:W-:Y:S02]  /*58e0*/  SHF.L.U32 R13, R157, 0x2, RZ ;  /* 0x000000029d0d7819 */ /* 0x000fe400000006ff */
        /* <DEDUP_REMOVED lines=25> */
.L_x_5019:
[----:B------:R-:W-:Y:S05]  /*5a80*/  BSYNC.RECONVERGENT B1 ;  /* 0x0000000000017941 */ /* 0x000fea0003800200 */
.L_x_5018:
        /* <DEDUP_REMOVED lines=22> */
.L_x_5021:
[----:B------:R-:W-:Y:S05]  /*5bf0*/  BSYNC.RECONVERGENT B1 ;  /* 0x0000000000017941 */ /* 0x000fea0003800200 */
.L_x_5020:
        /* <DEDUP_REMOVED lines=23> */
.L_x_5023:
[----:B------:R-:W-:Y:S05]  /*5d70*/  BSYNC.RECONVERGENT B1 ;  /* 0x0000000000017941 */ /* 0x000fea0003800200 */
.L_x_5022:
[----:B------:R-:W-:Y:S01]  /*5d80*/  BSSY.RECONVERGENT B1, `(.L_x_5024) ;  /* 0x0000018000017945 */ /* 0x000fe20003800200 */
[----:B------:R-:W-:Y:S01]  /*5d90*/  FSEL R116, R116, RZ, P5 ;  /* 0x000000ff74747208 */ /* 0x000fe20002800000 */
[----:B------:R-:W-:Y:S02]  /*5da0*/  IMAD.IADD R155, R153, 0x1, R150 ;  /* 0x00000001999b7824 */ /* 0x000fe400078e0296 */
        /* <DEDUP_REMOVED lines=21> */
.L_x_5025:
[----:B------:R-:W-:Y:S05]  /*5f00*/  BSYNC.RECONVERGENT B1 ;  /* 0x0000000000017941 */ /* 0x000fea0003800200 */
.L_x_5024:
[C---:B-1-34-:R-:W-:Y:S01]  /*5f10*/  IMAD.SHL.U32 R13, R155.reuse, 0x4, RZ ;  /* 0x000000049b0d7824 */ /* 0x05afe200078e00ff */
[----:B------:R-:W-:Y:S01]  /*5f20*/  BSSY.RECONVERGENT B1, `(.L_x_5026) ;  /* 0x0000021000017945 */ /* 0x000fe20003800200 */
[--C-:B------:R-:W-:Y:S01]  /*5f30*/  IMAD.IADD R157, R155, 0x1, R150.reuse ;  /* 0x000000019b9d7824 */ /* 0x100fe200078e0296 */
[----:B------:R-:W-:Y:S02]  /*5f40*/  FSEL R119, R119, RZ, P5 ;  /* 0x000000ff77777208 */ /* 0x000fe40002800000 */
[----:B------:R-:W-:Y:S01]  /*5f50*/  ISETP.GE.OR P6, PT, R13, R152, P1 ;  /* 0x000000980d00720c */ /* 0x000fe20000fc6670 */
[C---:B------:R-:W-:Y:S01]  /*5f60*/  IMAD.IADD R153, R157.reuse, 0x1, R150 ;  /* 0x000000019d997824 */ /* 0x040fe200078e0296 */
[----:B------:R-:W-:-:S03]  /*5f70*/  SHF.L.U32 R13, R157, 0x2, RZ ;  /* 0x000000029d0d7819 */ /* 0x000fc600000006ff */
[----:B--2---:R-:W-:Y:S01]  /*5f80*/  IMAD.IADD R15, R153, 0x1, R150 ;  /* 0x00000001990f7824 */ /* 0x004fe200078e0296 */
[----:B------:R-:W-:Y:S01]  /*5f90*/  ISETP.GE.OR P2, PT, R13, R152, P1 ;  /* 0x000000980d00720c */ /* 0x000fe20000f46670 */
[----:B------:R-:W-:-:S05]  /*5fa0*/  IMAD.SHL.U32 R13, R153, 0x4, RZ ;  /* 0x00000004990d7824 */ /* 0x000fca00078e00ff */
        /* <DEDUP_REMOVED lines=24> */
.L_x_5027:
[----:B------:R-:W-:Y:S05]  /*6130*/  BSYNC.RECONVERGENT B1 ;  /* 0x0000000000017941 */ /* 0x000fea0003800200 */
.L_x_5026:
        /* <DEDUP_REMOVED lines=23> */
.L_x_5029:
[----:B------:R-:W-:Y:S05]  /*62b0*/  BSYNC.RECONVERGENT B1 ;  /* 0x0000000000017941 */ /* 0x000fea0003800200 */
.L_x_5028:
        /* <DEDUP_REMOVED lines=23> */
.L_x_5031:
[----:B------:R-:W-:Y:S05]  /*6430*/  BSYNC.RECONVERGENT B1 ;  /* 0x0000000000017941 */ /* 0x000fea0003800200 */
.L_x_5030:
        /* <DEDUP_REMOVED lines=24> */
.L_x_5033:
[----:B------:R-:W-:Y:S05]  /*65c0*/  BSYNC.RECONVERGENT B1 ;  /* 0x0000000000017941 */ /* 0x000fea0003800200 */
.L_x_5032:
[C---:B-1234-:R-:W-:Y:S01]  /*65d0*/  SHF.L.U32 R13, R155.reuse, 0x2, RZ ;  /* 0x000000029b0d7819 */ /* 0x05efe200000006ff */
[--C-:B------:R-:W-:Y:S01]  /*65e0*/  IMAD.IADD R157, R155, 0x1, R150.reuse ;  /* 0x000000019b9d7824 */ /* 0x100fe200078e0296 */
[----:B------:R-:W-:Y:S01]  /*65f0*/  BSSY.RECONVERGENT B1, `(.L_x_5034) ;  /* 0x0000020000017945 */ /* 0x000fe20003800200 */
[----:B------:R-:W-:Y:S02]  /*6600*/  FSEL R123, R123, RZ, P5 ;  /* 0x000000ff7b7b7208 */ /* 0x000fe40002800000 */
[----:B------:R-:W-:Y:S01]  /*6610*/  ISETP.GE.OR P6, PT, R13, R152, P1 ;  /* 0x000000980d00720c */ /* 0x000fe20000fc6670 */
[C---:B------:R-:W-:Y:S02]  /*6620*/  IMAD.SHL.U32 R13, R157.reuse, 0x4, RZ ;  /* 0x000000049d0d7824 */ /* 0x040fe400078e00ff */
[----:B------:R-:W-:-:S03]  /*6630*/  IMAD.IADD R153, R157, 0x1, R150 ;  /* 0x000000019d997824 */ /* 0x000fc600078e0296 */
[----:B------:R-:W-:Y:S01]  /*6640*/  ISETP.GE.OR P2, PT, R13, R152, P1 ;  /* 0x000000980d00720c */ /* 0x000fe20000f46670 */
[C---:B------:R-:W-:Y:S01]  /*6650*/  IMAD.SHL.U32 R13, R153.reuse, 0x4, RZ ;  /* 0x00000004990d7824 */ /* 0x040fe200078e00ff */
[----:B------:R-:W-:-:S04]  /*6660*/  IADD3 R15, PT, PT, R153, R150, RZ ;  /* 0x00000096990f7210 */ /* 0x000fc80007ffe0ff */
        /* <DEDUP_REMOVED lines=24> */
.L_x_5035:
[----:B------:R-:W-:Y:S05]  /*67f0*/  BSYNC.RECONVERGENT B1 ;  /* 0x0000000000017941 */ /* 0x000fea0003800200 */
.L_x_5034:
        /* <DEDUP_REMOVED lines=23> */
.L_x_5037:
[----:B------:R-:W-:Y:S05]  /*6970*/  BSYNC.RECONVERGENT B1 ;  /* 0x0000000000017941 */ /* 0x000fea0003800200 */
.L_x_5036:
        /* <DEDUP_REMOVED lines=23> */
.L_x_5039:
[----:B------:R-:W-:Y:S05]  /*6af0*/  BSYNC.RECONVERGENT B1 ;  /* 0x0000000000017941 */ /* 0x000fea0003800200 */
.L_x_5038:
[----:B------:R-:W-:Y:S01]  /*6b00*/  BSSY.RECONVERGENT B1, `(.L_x_5040) ;  /* 0x0000018000017945 */ /* 0x000fe20003800200 */
[----:B------:R-:W-:Y:S02]  /*6b10*/  FSEL R124, R124, RZ, P5 ;  /* 0x000000ff7c7c7208 */ /* 0x000fe40002800000 */
[----:B------:R-:W-:Y:S01]  /*6b20*/  IADD3 R155, PT, PT, R15, R150, RZ ;  /* 0x000000960f9b7210 */ /* 0x000fe20007ffe0ff */
[----:B------:R-:W-:Y:S06]  /*6b30*/  @P4 BRA `(.L_x_5041) ;  /* 0x0000000000504947 */ /* 0x000fec0003800000 */
        /* <DEDUP_REMOVED lines=20> */
.L_x_5041:
[----:B------:R-:W-:Y:S05]  /*6c80*/  BSYNC.RECONVERGENT B1 ;  /* 0x0000000000017941 */ /* 0x000fea0003800200 */
.L_x_5040:
[C---:B-1234-:R-:W-:Y:S01]  /*6c90*/  IMAD.SHL.U32 R13, R155.reuse, 0x4, RZ ;  /* 0x000000049b0d7824 */ /* 0x05efe200078e00ff */
        /* <DEDUP_REMOVED lines=33> */
.L_x_5043:
[----:B------:R-:W-:Y:S05]  /*6eb0*/  BSYNC.RECONVERGENT B1 ;  /* 0x0000000000017941 */ /* 0x000fea0003800200 */
.L_x_5042:
        /* <DEDUP_REMOVED lines=23> */
.L_x_5045:
[----:B------:R-:W-:Y:S05]  /*7030*/  BSYNC.RECONVERGENT B1 ;  /* 0x0000000000017941 */ /* 0x000fea0003800200 */
.L_x_5044:
        /* <DEDUP_REMOVED lines=23> */
.L_x_5047:
[----:B------:R-:W-:Y:S05]  /*71b0*/  BSYNC.RECONVERGENT B1 ;  /* 0x0000000000017941 */ /* 0x000fea0003800200 */
.L_x_5046:
        /* <DEDUP_REMOVED lines=24> */
.L_x_5049:
[----:B------:R-:W-:Y:S05]  /*7340*/  BSYNC.RECONVERGENT B1 ;  /* 0x0000000000017941 */ /* 0x000fea0003800200 */
.L_x_5048:
        /* <DEDUP_REMOVED lines=34> */
.L_x_5051:
[----:B------:R-:W-:Y:S05]  /*7570*/  BSYNC.RECONVERGENT B1 ;  /* 0x0000000000017941 */ /* 0x000fea0003800200 */
.L_x_5050:
        /* <DEDUP_REMOVED lines=23> */
.L_x_5053:
[----:B------:R-:W-:Y:S05]  /*76f0*/  BSYNC.RECONVERGENT B1 ;  /* 0x0000000000017941 */ /* 0x000fea0003800200 */
.L_x_5052:
        /* <DEDUP_REMOVED lines=23> */
.L_x_5055:
[----:B------:R-:W-:Y:S05]  /*7870*/  BSYNC.RECONVERGENT B1 ;  /* 0x0000000000017941 */ /* 0x000fea0003800200 */
.L_x_5054:
        /* <DEDUP_REMOVED lines=24> */
.L_x_5057:
[----:B------:R-:W-:Y:S05]  /*7a00*/  BSYNC.RECONVERGENT B1 ;  /* 0x0000000000017941 */ /* 0x000fea0003800200 */
.L_x_5056:
        /* <DEDUP_REMOVED lines=34> */
.L_x_5059:
[----:B------:R-:W-:Y:S05]  /*7c30*/  BSYNC.RECONVERGENT B1 ;  /* 0x0000000000017941 */ /* 0x000fea0003800200 */
.L_x_5058:
        /* <DEDUP_REMOVED lines=23> */
.L_x_5061:
[----:B------:R-:W-:Y:S05]  /*7db0*/  BSYNC.RECONVERGENT B1 ;  /* 0x0000000000017941 */ /* 0x000fea0003800200 */
.L_x_5060:
        /* <DEDUP_REMOVED lines=23> */
.L_x_5063:
[----:B------:R-:W-:Y:S05]  /*7f30*/  BSYNC.RECONVERGENT B1 ;  /* 0x0000000000017941 */ /* 0x000fea0003800200 */
.L_x_5062:
        /* <DEDUP_REMOVED lines=24> */
.L_x_5065:
[----:B------:R-:W-:Y:S05]  /*80c0*/  BSYNC.RECONVERGENT B1 ;  /* 0x0000000000017941 */ /* 0x000fea0003800200 */
.L_x_5064:
[C---:B-1234-:R-:W-:Y:S01]  /*80d0*/  IMAD.SHL.U32 R13, R155.reuse, 0x4, RZ ;  /* 0x000000049b0d7824 */ /* 0x05efe200078e00ff */
[----:B------:R-:W-:Y:S01]  /*80e0*/  BSSY.RECONVERGENT B1, `(.L_x_5066) ;  /* 0x0000021000017945 */ /* 0x000fe20003800200 */
[--C-:B------:R-:W-:Y:S01]  /*80f0*/  IMAD.IADD R157, R155, 0x1, R150.reuse ;  /* 0x000000019b9d7824 */ /* 0x100fe200078e0296 */
[----:B------:R-:W-:Y:S02]  /*8100*/  FSEL R139, R139, RZ, P5 ;  /* 0x000000ff8b8b7208 */ /* 0x000fe40002800000 */
[----:B------:R-:W-:Y:S01]  /*8110*/  ISETP.GE.OR P6, PT, R13, R152, P1 ;  /* 0x000000980d00720c */ /* 0x000fe20000fc6670 */
[C---:B------:R-:W-:Y:S01]  /*8120*/  IMAD.IADD R153, R157.reuse, 0x1, R150 ;  /* 0x000000019d997824 */ /* 0x040fe200078e0296 */
[----:B------:R-:W-:-:S03]  /*8130*/  SHF.L.U32 R13, R157, 0x2, RZ ;  /* 0x000000029d0d7819 */ /* 0x000fc600000006ff */
[----:B------:R-:W-:Y:S01]  /*8140*/  IMAD.IADD R15, R153, 0x1, R150 ;  /* 0x00000001990f7824 */ /* 0x000fe200078e0296 */
        /* <DEDUP_REMOVED lines=26> */
.L_x_5067:
[----:B------:R-:W-:Y:S05]  /*82f0*/  BSYNC.RECONVERGENT B1 ;  /* 0x0000000000017941 */ /* 0x000fea0003800200 */
.L_x_5066:
        /* <DEDUP_REMOVED lines=23> */
.L_x_5069:
[----:B------:R-:W-:Y:S05]  /*8470*/  BSYNC.RECONVERGENT B1 ;  /* 0x0000000000017941 */ /* 0x000fea0003800200 */
.L_x_5068:
        /* <DEDUP_REMOVED lines=23> */
.L_x_5071:
[----:B------:R-:W-:Y:S05]  /*85f0*/  BSYNC.RECONVERGENT B1 ;  /* 0x0000000000017941 */ /* 0x000fea0003800200 */
.L_x_5070:
        /* <DEDUP_REMOVED lines=24> */
.L_x_5073:
[----:B------:R-:W-:Y:S05]  /*8780*/  BSYNC.RECONVERGENT B1 ;  /* 0x0000000000017941 */ /* 0x000fea0003800200 */
.L_x_5072:
[C---:B-1234-:R-:W-:Y:S01]  /*8790*/  SHF.L.U32 R13, R157.reuse, 0x2, RZ ;  /* 0x000000029d0d7819 */ /* 0x05efe200000006ff */
[--C-:B------:R-:W-:Y:S01]  /*87a0*/  IMAD.IADD R159, R157, 0x1, R150.reuse ;  /* 0x000000019d9f7824 */ /* 0x100fe200078e0296 */
[----:B------:R-:W-:Y:S01]  /*87b0*/  BSSY.RECONVERGENT B1, `(.L_x_5074) ;  /* 0x0000023000017945 */ /* 0x000fe20003800200 */
[----:B------:R-:W-:Y:S02]  /*87c0*/  FSEL R143, R143, RZ, P5 ;  /* 0x000000ff8f8f7208 */ /* 0x000fe40002800000 */
[----:B------:R-:W-:Y:S01]  /*87d0*/  ISETP.GE.OR P6, PT, R13, R152, P1 ;  /* 0x000000980d00720c */ /* 0x000fe20000fc6670 */
[C---:B------:R-:W-:Y:S02]  /*87e0*/  IMAD.IADD R155, R159.reuse, 0x1, R150 ;  /* 0x000000019f9b7824 */ /* 0x040fe400078e0296 */
[----:B------:R-:W-:-:S03]  /*87f0*/  IMAD.SHL.U32 R13, R159, 0x4, RZ ;  /* 0x000000049f0d7824 */ /* 0x000fc600078e00ff */
[----:B------:R-:W-:Y:S02]  /*8800*/  IADD3 R153, PT, PT, R155, R150, RZ ;  /* 0x000000969b997210 */ /* 0x000fe40007ffe0ff */
[----:B------:R-:W-:Y:S01]  /*8810*/  ISETP.GE.OR P4, PT, R13, R152, P1 ;  /* 0x000000980d00720c */ /* 0x000fe20000f86670 */
[----:B------:R-:W-:Y:S02]  /*8820*/  IMAD.SHL.U32 R13, R155, 0x4, RZ ;  /* 0x000000049b0d7824 */ /* 0x000fe400078e00ff */
[----:B------:R-:W-:-:S03]  /*8830*/  IMAD.IADD R15, R153, 0x1, R150 ;  /* 0x00000001990f7824 */ /* 0x000fc600078e0296 */
[----:B------:R-:W-:Y:S01]  /*8840*/  ISETP.GE.OR P3, PT, R13, R152, P1 ;  /* 0x000000980d00720c */ /* 0x000fe20000f66670 */
[----:B------:R-:W-:Y:S02]  /*8850*/  IMAD.SHL.U32 R13, R153, 0x4, RZ ;  /* 0x00000004990d7824 */ /* 0x000fe400078e00ff */
[----:B------:R-:W-:-:S03]  /*8860*/  IMAD.SHL.U32 R15, R15, 0x4, RZ ;  /* 0x000000040f0f7824 */ /* 0x000fc600078e00ff */
[-C--:B------:R-:W-:Y:S02]  /*8870*/  ISETP.GE.OR P2, PT, R13, R152.reuse, P1 ;  /* 0x000000980d00720c */ /* 0x080fe40000f46670 */
        /* <DEDUP_REMOVED lines=22> */
.L_x_5075:
[----:B------:R-:W-:Y:S05]  /*89e0*/  BSYNC.RECONVERGENT B1 ;  /* 0x0000000000017941 */ /* 0x000fea0003800200 */
.L_x_5074:
        /* <DEDUP_REMOVED lines=23> */
.L_x_5077:
[----:B------:R-:W-:Y:S05]  /*8b60*/  BSYNC.RECONVERGENT B1 ;  /* 0x0000000000017941 */ /* 0x000fea0003800200 */
.L_x_5076:
        /* <DEDUP_REMOVED lines=23> */
.L_x_5079:
[----:B------:R-:W-:Y:S05]  /*8ce0*/  BSYNC.RECONVERGENT B1 ;  /* 0x0000000000017941 */ /* 0x000fea0003800200 */
.L_x_5078:
[----:B------:R-:W-:Y:S01]  /*8cf0*/  BSSY.RECONVERGENT B1, `(.L_x_5080) ;  /* 0x0000017000017945 */ /* 0x000fe20003800200 */
[----:B------:R-:W-:-:S03]  /*8d00*/  FSEL R145, R145, RZ, P5 ;  /* 0x000000ff91917208 */ /* 0x000fc60002800000 */
        /* <DEDUP_REMOVED lines=21> */
.L_x_5081:
[----:B------:R-:W-:Y:S05]  /*8e60*/  BSYNC.RECONVERGENT B1 ;  /* 0x0000000000017941 */ /* 0x000fea0003800200 */
.L_x_5080:
[----:B------:R-:W-:Y:S01]  /*8e70*/  BSSY.RECONVERGENT B1, `(.L_x_5082) ;  /* 0x0000016000017945 */ /* 0x000fe20003800200 */
[----:B------:R-:W-:-:S03]  /*8e80*/  FSEL R146, R146, RZ, P5 ;  /* 0x000000ff92927208 */ /* 0x000fc60002800000 */
[----:B------:R-:W-:Y:S05]  /*8e90*/  @P1 BRA `(.L_x_5083) ;  /* 0x00000000004c1947 */ /* 0x000fea0003800000 */
[----:B------:R-:W1:Y:S02]  /*8ea0*/  S2UR UR5, SR_CTAID.Y ;  /* 0x00000000000579c3 */ /* 0x000e640000002600 */
[----:B-1234-:R-:W-:-:S05]  /*8eb0*/  IMAD R12, R150, UR5, RZ ;  /* 0x00000005960c7c24 */ /* 0x01efca000f8e02ff */
        /* <DEDUP_REMOVED lines=17> */
.L_x_5083:
[----:B------:R-:W-:Y:S05]  /*8fd0*/  BSYNC.RECONVERGENT B1 ;  /* 0x0000000000017941 */ /* 0x000fea0003800200 */
.L_x_5082:
[----:B-12345:R-:W-:Y:S01]  /*8fe0*/  FMUL.FTZ R13, R83, R148 ;  /* 0x00000094530d7220 */ /* 0x03efe20000410000 */
[----:B------:R-:W1:Y:S01]  /*8ff0*/  S2R R14, SR_TID.X ;  /* 0x00000000000e7919 */ /* 0x000e620000002100 */
[----:B------:R-:W-:Y:S01]  /*9000*/  UMOV UR5, 0xffffffff ;  /* 0xffffffff00057882 */ /* 0x000fe20000000000 */
[----:B------:R-:W-:Y:S01]  /*9010*/  ISETP.NE.AND P2, PT, R11, RZ, P0 ;  /* 0x000000ff0b00720c */ /* 0x000fe20000745270 */
[----:B------:R-:W-:-:S04]  /*9020*/  FFMA.FTZ R13, R84, R147, R13 ;  /* 0x00000093540d7223 */ /* 0x000fc8000001000d */
[----:B------:R-:W-:-:S04]  /*9030*/  FFMA.FTZ R12, R82, R149, R13 ;  /* 0x00000095520c7223 */ /* 0x000fc8000001000d */
[----:B0-----:R-:W-:-:S04]  /*9040*/  FFMA.FTZ R13, R81, R154, R12 ;  /* 0x0000009a510d7223 */ /* 0x001fc8000001000c */
        /* <DEDUP_REMOVED lines=65> */
.L_x_5157:
        /* <DEDUP_REMOVED lines=16> */
[----:B------:R-:W3:Y:S05]  /*9560*/  @P1 LDG.E R14, desc[UR36][R14.64] ;  /* 0x000000240e0e1981 */ /* 0x000eea000c1e1900 */
[----:B------:R-:W4:Y:S01]  /*9570*/  @P3 LDG.E R12, desc[UR36][R12.64] ;  /* 0x000000240c0c3981 */ /* 0x000f22000c1e1900 */
[----:B--2---:R-:W-:-:S05]  /*9580*/  @P1 IMAD.IADD R151, R150, 0x1, R151 ;  /* 0x0000000196971824 */ /* 0x004fca00078e0297 */
[----:B------:R-:W-:-:S04]  /*9590*/  @P1 ISETP.GE.AND P4, PT, R10, R151, PT ;  /* 0x000000970a00120c */ /* 0x000fc80003f86270 */
[----:B------:R-:W-:-:S04]  /*95a0*/  @P1 SEL R150, R18, RZ, !P4 ;  /* 0x000000ff12961207 */ /* 0x000fc80006000000 */
[----:B------:R-:W-:-:S04]  /*95b0*/  @P1 IADD3 R150, PT, PT, R10, R150, -R17 ;  /* 0x000000960a961210 */ /* 0x000fc80007ffe811 */
[----:B------:R-:W-:Y:S01]  /*95c0*/  @P1 I2FP.F32.S32 R150, R150 ;  /* 0x0000009600961245 */ /* 0x000fe20000201400 */
[----:B----4-:R-:W-:-:S04]  /*95d0*/  @P3 FADD.FTZ R11, R11, R12 ;  /* 0x0000000c0b0b3221 */ /* 0x010fc80000010000 */
[----:B---3--:R-:W-:-:S05]  /*95e0*/  @P1 FFMA.FTZ R11, R150, R14, R11 ;  /* 0x0000000e960b1223 */ /* 0x008fca000001000b */
[----:B------:R1:W-:Y:S01]  /*95f0*/  STS [R4], R11 ;  /* 0x0000000b04007388 */ /* 0x0003e20000000800 */
[----:B------:R-:W-:-:S07]  /*9600*/  @!P2 FMNMX.FTZ R0, R0, R11, !PT ;  /* 0x0000000b0000a209 */ /* 0x000fce0007810000 */
.L_x_5086:
[----:B------:R-:W-:Y:S05]  /*9610*/  BSYNC.RECONVERGENT B1 ;  /* 0x0000000000017941 */ /* 0x000fea0003800200 */
.L_x_5085:
[----:B------:R-:W-:Y:S01]  /*9620*/  VIADD R10, R10, 0x10 ;  /* 0x000000100a0a7836 */ /* 0x000fe20000000000 */
[----:B------:R-:W-:Y:S01]  /*9630*/  IADD3 R8, P2, PT, R8, 0x10, RZ ;  /* 0x0000001008087810 */ /* 0x000fe20007f5e0ff */
[----:B------:R-:W-:Y:S01]  /*9640*/  VIADD R3, R3, 0x10 ;  /* 0x0000001003037836 */ /* 0x000fe20000000000 */
[----:B-1----:R-:W-:Y:S02]  /*9650*/  IADD3 R4, PT, PT, R4, 0x40, RZ ;  /* 0x0000004004047810 */ /* 0x002fe40007ffe0ff */
[----:B------:R-:W-:Y:S01]  /*9660*/  ISETP.GE.AND P1, PT, R10, R5, PT ;  /* 0x000000050a00720c */ /* 0x000fe20003f26270 */
[----:B------:R-:W-:-:S12]  /*9670*/  IMAD.X R7, RZ, RZ, R7, P2 ;  /* 0x000000ffff077224 */ /* 0x000fd800010e0607 */
[----:B------:R-:W-:Y:S05]  /*9680*/  @!P1 BRA `(.L_x_5087) ;  /* 0xffffff8c00349947 */ /* 0x000fea000383ffff */
.L_x_4955:
[----:B0---4-:R-:W-:Y:S05]  /*9690*/  BSYNC B0 ;  /* 0x0000000000007941 */ /* 0x011fea0003800000 */
.L_x_4954:
[----:B------:R-:W0:Y:S01]  /*96a0*/  S2R R21, SR_TID.X ;  /* 0x0000000000157919 */ /* 0x000e220000002100 */
[----:B------:R-:W-:Y:S01]  /*96b0*/  UMOV UR5, 0xffffffff ;  /* 0xffffffff00057882 */ /* 0x000fe20000000000 */
[----:B0-----:R-:W-:Y:S02]  /*96c0*/  LOP3.LUT P0, R5, R21, 0x1f, RZ, 0xc0, !PT ;  /* 0x0000001f15057812 */ /* 0x001fe4000780c0ff */
[----:B------:R-:W-:Y:S11]  /*96d0*/  BRA.DIV UR5, `(.L_x_5088) ;  /* 0x0000005605e47947 */ /* 0x000ff6000b800000 */
[----:B------:R-:W0:Y:S02]  /*96e0*/  SHFL.BFLY PT, R14, R0, 0x10, 0x1f ;  /* 0x0e001f00000e7f89 */ /* 0x000e2400000e0000 */
[----:B0-----:R-:W-:-:S05]  /*96f0*/  FMNMX.FTZ R13, R14, R0, !PT ;  /* 0x000000000e0d7209 */ /* 0x001fca0007810000 */
[----:B------:R-:W0:Y:S02]  /*9700*/  SHFL.BFLY PT, R14, R13, 0x8, 0x1f ;  /* 0x0d001f000d0e7f89 */ /* 0x000e2400000e0000 */
[----:B0-----:R-:W-:-:S05]  /*9710*/  FMNMX.FTZ R3, R13, R14, !PT ;  /* 0x0000000e0d037209 */ /* 0x001fca0007810000 */
[----:B------:R0:W4:Y:S02]  /*9720*/  SHFL.BFLY PT, R14, R3, 0x4, 0x1f ;  /* 0x0c801f00030e7f89 */ /* 0x00012400000e0000 */
.L_x_5162:
[----:B-----5:R-:W3:Y:S01]  /*9730*/  S2R R18, SR_CgaCtaId ;  /* 0x0000000000127919 */ /* 0x020ee20000008800 */
[----:B------:R-:W-:Y:S01]  /*9740*/  MOV R15, 0x400 ;  /* 0x00000400000f7802 */ /* 0x000fe20000000f00 */
[----:B------:R-:W-:Y:S05]  /*9750*/  WARPSYNC.ALL ;  /* 0x0000000000007948 */ /* 0x000fea0003800000 */
[----:B----4-:R-:W-:Y:S02]  /*9760*/  FMNMX.FTZ R14, R3, R14, !PT ;  /* 0x0000000e030e7209 */ /* 0x010fe40007810000 */
[----:B---3--:R-:W-:-:S04]  /*9770*/  LEA R0, R18, R15, 0x18 ;  /* 0x0000000f12007211 */ /* 0x008fc800078ec0ff */
[----:B0-----:R-:W-:Y:S01]  /*9780*/  @!P0 LEA.HI R3, R21, R0, RZ, 0x1d ;  /* 0x0000000015038211 */ /* 0x001fe200078fe8ff */
[----:B------:R-:W-:-:S04]  /*9790*/  IMAD R6, R5, 0x4, R0 ;  /* 0x0000000405067824 */ /* 0x000fc800078e0200 */
[----:B------:R0:W-:Y:S01]  /*97a0*/  @!P0 STS [R3], R14 ;  /* 0x0000000e03008388 */ /* 0x0001e20000000800 */
[----:B------:R-:W-:Y:S01]  /*97b0*/  ISETP.GT.U32.AND P0, PT, R5, 0x1, PT ;  /* 0x000000010500780c */ /* 0x000fe20003f04070 */
[----:B------:R-:W-:Y:S01]  /*97c0*/  BAR.SYNC.DEFER_BLOCKING 0x0 ;  /* 0x0000000000007b1d */ /* 0x000fe20000010000 */
[----:B------:R-:W-:Y:S02]  /*97d0*/  IMAD.MOV.U32 R9, RZ, RZ, -0x800001 ;  /* 0xff7fffffff097424 */ /* 0x000fe400078e00ff */
[----:B0-----:R-:W-:Y:S02]  /*97e0*/  IMAD.SHL.U32 R3, R21, 0x4, RZ ;  /* 0x0000000415037824 */ /* 0x001fe400078e00ff */
[----:B------:R-:W-:-:S03]  /*97f0*/  VIADD R7, R17, 0x1 ;  /* 0x0000000111077836 */ /* 0x000fc60000000000 */
[----:B------:R-:W0:Y:S01]  /*9800*/  S2UR UR5, SR_CTAID.Y ;  /* 0x00000000000579c3 */ /* 0x000e220000002600 */
[----:B------:R-:W0:Y:S01]  /*9810*/  LDCU UR4, c[0x0][0x3f4] ;  /* 0x00007e80ff0477ac */ /* 0x000e220008000800 */
[----:B------:R-:W-:Y:S02]  /*9820*/  BSSY.RECONVERGENT B0, `(.L_x_5089) ;  /* 0x000016c000007945 */ /* 0x000fe40003800200 */
[----:B------:R-:W3:Y:S01]  /*9830*/  @!P0 LDS R9, [R6] ;  /* 0x0000000006098984 */ /* 0x000ee20000000800 */
[----:B0-----:R-:W-:-:S04]  /*9840*/  UIMAD UR4, UR5, UR4, URZ ;  /* 0x00000004050472a4 */ /* 0x001fc8000f8e02ff */
[----:B------:R-:W-:Y:S01]  /*9850*/  USHF.R.S32.HI UR10, URZ, 0x1f, UR4 ;  /* 0x0000001fff0a7899 */ /* 0x000fe20008011404 */
[----:B---3--:R-:W0:Y:S02]  /*9860*/  SHFL.BFLY PT, R4, R9, 0x1, 0x1f ;  /* 0x0c201f0009047f89 */ /* 0x008e2400000e0000 */
[----:B0-----:R-:W-:Y:S01]  /*9870*/  FMNMX.FTZ R8, R4, R9, !PT ;  /* 0x0000000904087209 */ /* 0x001fe20007810000 */
[----:B------:R-:W-:Y:S01]  /*9880*/  IMAD.MOV.U32 R9, RZ, RZ, RZ ;  /* 0x000000ffff097224 */ /* 0x000fe200078e00ff */
[----:B------:R-:W-:-:S04]  /*9890*/  IADD3 R4, PT, PT, R2, R21, RZ ;  /* 0x0000001502047210 */ /* 0x000fc80007ffe0ff */
[----:B------:R-:W-:Y:S01]  /*98a0*/  ISETP.GT.AND P0, PT, R4, R17, PT ;  /* 0x000000110400720c */ /* 0x000fe20003f04270 */
[----:B------:R-:W0:-:S12]  /*98b0*/  SHFL.IDX PT, R8, R8, RZ, 0x1f ;  /* 0x00001fff08087589 */ /* 0x000e1800000e0000 */
[----:B------:R-:W-:Y:S05]  /*98c0*/  @P0 BRA `(.L_x_5090) ;  /* 0x0000001400840947 */ /* 0x000fea0003800000 */
[----:B------:R-:W3:Y:S02]  /*98d0*/  LDC.64 R10, c[0x0][0x420] ;  /* 0x00010800ff0a7b82 */ /* 0x000ee40000000a00 */
[----:B---3--:R-:W-:-:S04]  /*98e0*/  ISETP.NE.U32.AND P0, PT, R10, RZ, PT ;  /* 0x000000ff0a00720c */ /* 0x008fc80003f05070 */
        /* <DEDUP_REMOVED lines=15> */
[----:B------:R-:W-:Y:S02]  /*99e0*/  LEA R12, R18, R13, 0x18 ;  /* 0x0000000d120c7211 */ /* 0x000fe400078ec0ff */
[----:B------:R-:W-:Y:S01]  /*99f0*/  LOP3.LUT R11, R9, 0x3, RZ, 0xc0, !PT ;  /* 0x00000003090b7812 */ /* 0x000fe200078ec0ff */
[----:B------:R-:W-:Y:S02]  /*9a00*/  IMAD.MOV.U32 R9, RZ, RZ, RZ ;  /* 0x000000ffff097224 */ /* 0x000fe400078e00ff */
[----:B------:R-:W-:Y:S01]  /*9a10*/  IMAD.IADD R12, R3, 0x1, R12 ;  /* 0x00000001030c7824 */ /* 0x000fe200078e020c */
[----:B------:R-:W-:-:S07]  /*9a20*/  IADD3 R11, PT, PT, -R11, RZ, RZ ;  /* 0x000000ff0b0b7210 */ /* 0x000fce0007ffe1ff */
.L_x_5094:
[----:B------:R-:W0:Y:S01]  /*9a30*/  LDS R13, [R12] ;  /* 0x000000000c0d7984 */ /* 0x000e220000000800 */
[----:B------:R-:W-:Y:S02]  /*9a40*/  VIADD R11, R11, 0x1 ;  /* 0x000000010b0b7836 */ /* 0x000fe40000000000 */
        /* <DEDUP_REMOVED lines=9> */
.L_x_5093:
[----:B------:R-:W-:Y:S05]  /*9ae0*/  BSYNC.RECONVERGENT B1 ;  /* 0x0000000000017941 */ /* 0x000fea0003800200 */
.L_x_5092:
[----:B------:R-:W-:Y:S05]  /*9af0*/  @!P1 BRA `(.L_x_5090) ;  /* 0x0000001000f89947 */ /* 0x000fea0003800000 */
[----:B------:R-:W-:Y:S01]  /*9b00*/  VIADD R15, R15, 0x410 ;  /* 0x000004100f0f7836 */ /* 0x000fe20000000000 */
[----:B------:R-:W-:-:S04]  /*9b10*/  SHF.L.U32 R11, R2, 0x2, RZ ;  /* 0x00000002020b7819 */ /* 0x000fc800000006ff */
[----:B------:R-:W-:Y:S01]  /*9b20*/  LEA R18, R18, R15, 0x18 ;  /* 0x0000000f12127211 */ /* 0x000fe200078ec0ff */
[C---:B------:R-:W-:Y:S02]  /*9b30*/  IMAD R11, R10.reuse, 0x4, -R11 ;  /* 0x000000040a0b7824 */ /* 0x040fe400078e0a0b */
[----:B------:R-:W-:Y:S02]  /*9b40*/  VIADD R10, R10, 0x100 ;  /* 0x000001000a0a7836 */ /* 0x000fe40000000000 */
[----:B------:R-:W-:-:S03]  /*9b50*/  IMAD.IADD R11, R18, 0x1, R11 ;  /* 0x00000001120b7824 */ /* 0x000fc600078e020b */
[----:B------:R-:W-:Y:S02]  /*9b60*/  ISETP.GT.AND P0, PT, R10, R17, PT ;  /* 0x000000110a00720c */ /* 0x000fe40003f04270 */
[----:B------:R-:W0:Y:S04]  /*9b70*/  LDS R13, [R11] ;  /* 0x000000000b0d7984 */ /* 0x000e280000000800 */
[----:B------:R-:W3:Y:S04]  /*9b80*/  LDS R15, [R11+0x100] ;  /* 0x000100000b0f7984 */ /* 0x000ee80000000800 */
[----:B------:R-:W4:Y:S04]  /*9b90*/  LDS R23, [R11+0x200] ;  /* 0x000200000b177984 */ /* 0x000f280000000800 */
[----:B-1----:R-:W1:Y:S01]  /*9ba0*/  LDS R25, [R11+0x300] ;  /* 0x000300000b197984 */ /* 0x002e620000000800 */
[C---:B0-----:R-:W-:Y:S01]  /*9bb0*/  FADD.FTZ R13, -R8.reuse, R13 ;  /* 0x0000000d080d7221 */ /* 0x041fe20000010100 */
[----:B---3--:R-:W-:-:S03]  /*9bc0*/  FADD.FTZ R15, -R8, R15 ;  /* 0x0000000f080f7221 */ /* 0x008fc60000010100 */
[----:B------:R-:W-:Y:S01]  /*9bd0*/  FMUL.FTZ R13, R13, 1.4426950216293334961 ;  /* 0x3fb8aa3b0d0d7820 */ /* 0x000fe20000410000 */
[C---:B----4-:R-:W-:Y:S01]  /*9be0*/  FADD.FTZ R23, -R8.reuse, R23 ;  /* 0x0000001708177221 */ /* 0x050fe20000010100 */
[----:B------:R-:W-:Y:S02]  /*9bf0*/  FMUL.FTZ R15, R15, 1.4426950216293334961 ;  /* 0x3fb8aa3b0f0f7820 */ /* 0x000fe40000410000 */
[----:B------:R-:W0:Y:S01]  /*9c00*/  MUFU.EX2 R12, R13 ;  /* 0x0000000d000c7308 */ /* 0x000e220000000800 */
[----:B-1----:R-:W-:Y:S01]  /*9c10*/  FADD.FTZ R25, -R8, R25 ;  /* 0x0000001908197221 */ /* 0x002fe20000010100 */
[----:B------:R-:W-:-:S03]  /*9c20*/  FMUL.FTZ R23, R23, 1.4426950216293334961 ;  /* 0x3fb8aa3b17177820 */ /* 0x000fc60000410000 */
[----:B------:R-:W-:-:S03]  /*9c30*/  FMUL.FTZ R25, R25, 1.4426950216293334961 ;  /* 0x3fb8aa3b19197820 */ /* 0x000fc60000410000 */
[----:B------:R-:W1:Y:S08]  /*9c40*/  MUFU.EX2 R14, R15 ;  /* 0x0000000f000e7308 */ /* 0x000e700000000800 */
[----:B------:R-:W3:Y:S01]  /*9c50*/  MUFU.EX2 R18, R23 ;  /* 0x0000001700127308 */ /* 0x000ee20000000800 */
[----:B0-----:R4:W-:Y:S01]  /*9c60*/  STS [R11], R12 ;  /* 0x0000000c0b007388 */ /* 0x0019e20000000800 */
[----:B------:R-:W-:-:S06]  /*9c70*/  FADD.FTZ R9, R9, R12 ;  /* 0x0000000c09097221 */ /* 0x000fcc0000010000 */
[----:B------:R-:W0:Y:S01]  /*9c80*/  MUFU.EX2 R20, R25 ;  /* 0x0000001900147308 */ /* 0x000e220000000800 */
[----:B-1----:R4:W-:Y:S01]  /*9c90*/  STS [R11+0x100], R14 ;  /* 0x0001000e0b007388 */ /* 0x0029e20000000800 */
[----:B------:R-:W-:-:S03]  /*9ca0*/  FADD.FTZ R9, R9, R14 ;  /* 0x0000000e09097221 */ /* 0x000fc60000010000 */
[----:B---3--:R4:W-:Y:S01]  /*9cb0*/  STS [R11+0x200], R18 ;  /* 0x000200120b007388 */ /* 0x0089e20000000800 */
[----:B------:R-:W-:-:S03]  /*9cc0*/  FADD.FTZ R9, R9, R18 ;  /* 0x0000001209097221 */ /* 0x000fc60000010000 */
[----:B0-----:R4:W-:Y:S01]  /*9cd0*/  STS [R11+0x300], R20 ;  /* 0x000300140b007388 */ /* 0x0019e20000000800 */
[----:B------:R-:W-:Y:S01]  /*9ce0*/  FADD.FTZ R9, R9, R20 ;  /* 0x0000001409097221 */ /* 0x000fe20000010000 */
[----:B------:R-:W-:Y:S06]  /*9cf0*/  @P0 BRA `(.L_x_5090) ;  /* 0x0000001000780947 */ /* 0x000fec0003800000 */
[----:B----4-:R-:W-:Y:S01]  /*9d00*/  IMAD.IADD R12, R17, 0x1, -R10 ;  /* 0x00000001110c7824 */ /* 0x010fe200078e0a0a */
[----:B------:R-:W-:Y:S01]  /*9d10*/  BSSY.RECONVERGENT B1, `(.L_x_5095) ;  /* 0x000006b000017945 */ /* 0x000fe20003800200 */
[----:B------:R-:W-:Y:S02]  /*9d20*/  IADD3 R11, PT, PT, R11, 0x600, RZ ;  /* 0x000006000b0b7810 */ /* 0x000fe40007ffe0ff */
[----:B------:R-:W-:Y:S02]  /*9d30*/  PLOP3.LUT P0, PT, PT, PT, PT, 0x80, 0x8 ;  /* 0x000000000008781c */ /* 0x000fe40003f0f070 */
[----:B------:R-:W-:-:S13]  /*9d40*/  ISETP.GT.AND P1, PT, R12, 0x2ff, PT ;  /* 0x000002ff0c00780c */ /* 0x000fda0003f24270 */
[----:B------:R-:W-:Y:S05]  /*9d50*/  @!P1 BRA `(.L_x_5096) ;  /* 0x0000000400989947 */ /* 0x000fea0003800000 */
[----:B------:R-:W-:Y:S01]  /*9d60*/  PLOP3.LUT P0, PT, PT, PT, PT, 0x8, 0x80 ;  /* 0x000000000080781c */ /* 0x000fe20003f0e170 */
[----:B------:R-:W-:-:S12]  /*9d70*/  VIADD R41, R17, 0xfffffd01 ;  /* 0xfffffd0111297836 */ /* 0x000fd80000000000 */
.L_x_5097:
[----:B------:R-:W0:Y:S01]  /*9d80*/  LDS R13, [R11+-0x200] ;  /* 0xfffe00000b0d7984 */ /* 0x000e220000000800 */
[----:B------:R-:W-:-:S03]  /*9d90*/  VIADD R10, R10, 0x400 ;  /* 0x000004000a0a7836 */ /* 0x000fc60000000000 */
[----:B------:R-:W1:Y:S02]  /*9da0*/  LDS R15, [R11+-0x100] ;  /* 0xffff00000b0f7984 */ /* 0x000e640000000800 */
[----:B------:R-:W-:Y:S02]  /*9db0*/  ISETP.GE.AND P1, PT, R10, R41, PT ;  /* 0x000000290a00720c */ /* 0x000fe40003f26270 */
[----:B------:R-:W3:Y:S04]  /*9dc0*/  LDS R23, [R11] ;  /* 0x000000000b177984 */ /* 0x000ee80000000800 */
[----:B------:R-:W4:Y:S04]  /*9dd0*/  LDS R25, [R11+0x100] ;  /* 0x000100000b197984 */ /* 0x000f280000000800 */
[----:B------:R-:W5:Y:S04]  /*9de0*/  LDS R27, [R11+0x200] ;  /* 0x000200000b1b7984 */ /* 0x000f680000000800 */
[----:B--2---:R-:W2:Y:S04]  /*9df0*/  LDS R29, [R11+0x300] ;  /* 0x000300000b1d7984 */ /* 0x004ea80000000800 */
[----:B------:R-:W2:Y:S04]  /*9e00*/  LDS R31, [R11+0x400] ;  /* 0x000400000b1f7984 */ /* 0x000ea80000000800 */
[----:B------:R-:W2:Y:S04]  /*9e10*/  LDS R33, [R11+0x500] ;  /* 0x000500000b217984 */ /* 0x000ea80000000800 */
[----:B------:R-:W2:Y:S04]  /*9e20*/  LDS R35, [R11+0x600] ;  /* 0x000600000b237984 */ /* 0x000ea80000000800 */
[----:B------:R-:W2:Y:S01]  /*9e30*/  LDS R37, [R11+0x700] ;  /* 0x000700000b257984 */ /* 0x000ea20000000800 */
[----:B0-----:R-:W-:-:S03]  /*9e40*/  FADD.FTZ R13, -R8, R13 ;  /* 0x0000000d080d7221 */ /* 0x001fc60000010100 */
[----:B------:R-:W0:Y:S01]  /*9e50*/  LDS R39, [R11+0x800] ;  /* 0x000800000b277984 */ /* 0x000e220000000800 */
[----:B------:R-:W-:Y:S01]  /*9e60*/  FMUL.FTZ R13, R13, 1.4426950216293334961 ;  /* 0x3fb8aa3b0d0d7820 */ /* 0x000fe20000410000 */
[C---:B-1----:R-:W-:Y:S01]  /*9e70*/  FADD.FTZ R15, -R8.reuse, R15 ;  /* 0x0000000f080f7221 */ /* 0x042fe20000010100 */
[----:B---3--:R-:W-:-:S03]  /*9e80*/  FADD.FTZ R23, -R8, R23 ;  /* 0x0000001708177221 */ /* 0x008fc60000010100 */
[----:B------:R-:W-:Y:S01]  /*9e90*/  FMUL.FTZ R15, R15, 1.4426950216293334961 ;  /* 0x3fb8aa3b0f0f7820 */ /* 0x000fe20000410000 */
[----:B------:R1:W3:Y:S01]  /*9ea0*/  MUFU.EX2 R12, R13 ;  /* 0x0000000d000c7308 */ /* 0x0002e20000000800 */
[----:B------:R-:W-:Y:S01]  /*9eb0*/  FMUL.FTZ R23, R23, 1.4426950216293334961 ;  /* 0x3fb8aa3b17177820 */ /* 0x000fe20000410000 */
[C---:B----4-:R-:W-:Y:S01]  /*9ec0*/  FADD.FTZ R25, -R8.reuse, R25 ;  /* 0x0000001908197221 */ /* 0x050fe20000010100 */
[----:B-----5:R-:W-:-:S03]  /*9ed0*/  FADD.FTZ R27, -R8, R27 ;  /* 0x0000001b081b7221 */ /* 0x020fc60000010100 */
[----:B------:R-:W-:Y:S02]  /*9ee0*/  FMUL.FTZ R25, R25, 1.4426950216293334961 ;  /* 0x3fb8aa3b19197820 */ /* 0x000fe40000410000 */
[----:B------:R4:W5:Y:S01]  /*9ef0*/  MUFU.EX2 R14, R15 ;  /* 0x0000000f000e7308 */ /* 0x0009620000000800 */
[----:B-1----:R-:W1:Y:S01]  /*9f00*/  LDS R13, [R11+0x900] ;  /* 0x000900000b0d7984 */ /* 0x002e620000000800 */
[----:B------:R-:W-:Y:S01]  /*9f10*/  FMUL.FTZ R27, R27, 1.4426950216293334961 ;  /* 0x3fb8aa3b1b1b7820 */ /* 0x000fe20000410000 */
[C---:B--2---:R-:W-:Y:S01]  /*9f20*/  FADD.FTZ R29, -R8.reuse, R29 ;  /* 0x0000001d081d7221 */ /* 0x044fe20000010100 */
[----:B------:R-:W-:-:S03]  /*9f30*/  FADD.FTZ R31, -R8, R31 ;  /* 0x0000001f081f7221 */ /* 0x000fc60000010100 */
[----:B------:R-:W-:Y:S01]  /*9f40*/  FMUL.FTZ R29, R29, 1.4426950216293334961 ;  /* 0x3fb8aa3b1d1d7820 */ /* 0x000fe20000410000 */
[----:B------:R2:W0:Y:S01]  /*9f50*/  MUFU.EX2 R18, R23 ;  /* 0x0000001700127308 */ /* 0x0004220000000800 */
[----:B----4-:R-:W4:Y:S01]  /*9f60*/  LDS R15, [R11+0xa00] ;  /* 0x000a00000b0f7984 */ /* 0x010f220000000800 */
[----:B---3--:R-:W-:Y:S01]  /*9f70*/  FADD.FTZ R9, R12, R9 ;  /* 0x000000090c097221 */ /* 0x008fe20000010000 */
[----:B------:R-:W-:Y:S01]  /*9f80*/  FMUL.FTZ R31, R31, 1.4426950216293334961 ;  /* 0x3fb8aa3b1f1f7820 */ /* 0x000fe20000410000 */
[C---:B------:R-:W-:Y:S01]  /*9f90*/  FADD.FTZ R33, -R8.reuse, R33 ;  /* 0x0000002108217221 */ /* 0x040fe20000010100 */
[----:B------:R-:W-:Y:S01]  /*9fa0*/  STS [R11+-0x200], R12 ;  /* 0xfffe000c0b007388 */ /* 0x000fe20000000800 */
[C---:B------:R-:W-:Y:S02]  /*9fb0*/  FADD.FTZ R35, -R8.reuse, R35 ;  /* 0x0000002308237221 */ /* 0x040fe40000010100 */
[----:B------:R3:W3:Y:S01]  /*9fc0*/  MUFU.EX2 R20, R25 ;  /* 0x0000001900147308 */ /* 0x0006e20000000800 */
[----:B--2---:R-:W2:Y:S01]  /*9fd0*/  LDS R23, [R11+0xb00] ;  /* 0x000b00000b177984 */ /* 0x004ea20000000800 */
        /* <DEDUP_REMOVED lines=8> */
[----:B---3--:R-:W3:Y:S01]  /*a060*/  LDS R25, [R11+0xc00] ;  /* 0x000c00000b197984 */ /* 0x008ee20000000800 */
[----:B------:R-:W-:Y:S01]  /*a070*/  FMUL.FTZ R37, R37, 1.4426950216293334961 ;  /* 0x3fb8aa3b25257820 */ /* 0x000fe20000410000 */
[----:B------:R-:W-:-:S02]  /*a080*/  FMUL.FTZ R39, R39, 1.4426950216293334961 ;  /* 0x3fb8aa3b27277820 */ /* 0x000fc40000410000 */
[----:B------:R-:W-:Y:S02]  /*a090*/  STS [R11], R18 ;  /* 0x000000120b007388 */ /* 0x000fe40000000800 */
[----:B------:R-:W4:Y:S01]  /*a0a0*/  MUFU.EX2 R26, R29 ;  /* 0x0000001d001a7308 */ /* 0x000f220000000800 */
[----:B------:R-:W-:Y:S01]  /*a0b0*/  FADD.FTZ R9, R9, R20 ;  /* 0x0000001409097221 */ /* 0x000fe20000010000 */
[----:B0-----:R-:W0:Y:S04]  /*a0c0*/  LDS R27, [R11+0xd00] ;  /* 0x000d00000b1b7984 */ /* 0x001e280000000800 */
[----:B------:R-:W-:Y:S02]  /*a0d0*/  STS [R11+0x100], R20 ;  /* 0x000100140b007388 */ /* 0x000fe40000000800 */
[----:B------:R-:W2:Y:S01]  /*a0e0*/  MUFU.EX2 R28, R31 ;  /* 0x0000001f001c7308 */ /* 0x000ea20000000800 */
        /* <DEDUP_REMOVED lines=10> */
[----:B--2---:R-:W-:Y:S01]  /*a190*/  FADD.FTZ R9, R9, R28 ;  /* 0x0000001c09097221 */ /* 0x004fe20000010000 */
[----:B------:R-:W-:Y:S01]  /*a1a0*/  FADD.FTZ R23, -R8, R23 ;  /* 0x0000001708177221 */ /* 0x000fe20000010100 */
[----:B------:R-:W-:Y:S03]  /*a1b0*/  STS [R11+0x400], R28 ;  /* 0x0004001c0b007388 */ /* 0x000fe60000000800 */
[----:B------:R-:W-:-:S02]  /*a1c0*/  FMUL.FTZ R23, R23, 1.4426950216293334961 ;  /* 0x3fb8aa3b17177820 */ /* 0x000fc40000410000 */
[----:B------:R-:W2:Y:S01]  /*a1d0*/  MUFU.EX2 R34, R37 ;  /* 0x0000002500227308 */ /* 0x000ea20000000800 */
[----:B-1----:R-:W-:Y:S01]  /*a1e0*/  FADD.FTZ R9, R9, R30 ;  /* 0x0000001e09097221 */ /* 0x002fe20000010000 */
[C---:B---3--:R-:W-:Y:S01]  /*a1f0*/  FADD.FTZ R25, -R8.reuse, R25 ;  /* 0x0000001908197221 */ /* 0x048fe20000010100 */
        /* <DEDUP_REMOVED lines=28> */
.L_x_5096:
[----:B------:R-:W-:Y:S05]  /*a3c0*/  BSYNC.RECONVERGENT B1 ;  /* 0x0000000000017941 */ /* 0x000fea0003800200 */
.L_x_5095:
        /* <DEDUP_REMOVED lines=8> */
[----:B------:R-:W3:Y:S04]  /*a450*/  LDS R23, [R11] ;  /* 0x000000000b177984 */ /* 0x000ee80000000800 */
[----:B------:R-:W4:Y:S04]  /*a460*/  LDS R25, [R11+0x100] ;  /* 0x000100000b197984 */ /* 0x000f280000000800 */
[----:B------:R-:W5:Y:S04]  /*a470*/  LDS R27, [R11+0x200] ;  /* 0x000200000b1b7984 */ /* 0x000f680000000800 */
[----:B--2---:R-:W2:Y:S04]  /*a480*/  LDS R29, [R11+0x300] ;  /* 0x000300000b1d7984 */ /* 0x004ea80000000800 */
[----:B------:R-:W2:Y:S04]  /*a490*/  LDS R31, [R11+0x400] ;  /* 0x000400000b1f7984 */ /* 0x000ea80000000800 */
[----:B------:R-:W2:Y:S01]  /*a4a0*/  LDS R33, [R11+0x500] ;  /* 0x000500000b217984 */ /* 0x000ea20000000800 */
[----:B0-----:R-:W-:-:S04]  /*a4b0*/  FADD.FTZ R13, -R8, R13 ;  /* 0x0000000d080d7221 */ /* 0x001fc80000010100 */
[----:B------:R-:W-:Y:S01]  /*a4c0*/  FMUL.FTZ R13, R13, 1.4426950216293334961 ;  /* 0x3fb8aa3b0d0d7820 */ /* 0x000fe20000410000 */
[----:B-1----:R-:W-:-:S03]  /*a4d0*/  FADD.FTZ R15, -R8, R15 ;  /* 0x0000000f080f7221 */ /* 0x002fc60000010100 */
        /* <DEDUP_REMOVED lines=8> */
[----:B--2---:R-:W-:-:S03]  /*a560*/  FADD.FTZ R29, -R8, R29 ;  /* 0x0000001d081d7221 */ /* 0x004fc60000010100 */
        /* <DEDUP_REMOVED lines=29> */
.L_x_5099:
[----:B------:R-:W-:Y:S05]  /*a740*/  BSYNC.RECONVERGENT B1 ;  /* 0x0000000000017941 */ /* 0x000fea0003800200 */
.L_x_5098:
[----:B------:R-:W-:-:S13]  /*a750*/  ISETP.GT.AND P1, PT, R10, R17, PT ;  /* 0x000000110a00720c */ /* 0x000fda0003f24270 */
[----:B------:R-:W-:Y:S05]  /*a760*/  @!P0 BRA P1, `(.L_x_5090) ;  /* 0x0000000400dc8947 */ /* 0x000fea0000800000 */
[----:B------:R-:W0:Y:S04]  /*a770*/  LDS R13, [R11+-0x200] ;  /* 0xfffe00000b0d7984 */ /* 0x000e280000000800 */
[----:B------:R-:W1:Y:S04]  /*a780*/  LDS R15, [R11+-0x100] ;  /* 0xffff00000b0f7984 */ /* 0x000e680000000800 */
[----:B------:R-:W3:Y:S04]  /*a790*/  LDS R23, [R11] ;  /* 0x000000000b177984 */ /* 0x000ee80000000800 */
[----:B------:R-:W4:Y:S01]  /*a7a0*/  LDS R25, [R11+0x100] ;  /* 0x000100000b197984 */ /* 0x000f220000000800 */
[C---:B0-----:R-:W-:Y:S01]  /*a7b0*/  FADD.FTZ R13, -R8.reuse, R13 ;  /* 0x0000000d080d7221 */ /* 0x041fe20000010100 */
[----:B-1----:R-:W-:-:S03]  /*a7c0*/  FADD.FTZ R15, -R8, R15 ;  /* 0x0000000f080f7221 */ /* 0x002fc60000010100 */
[----:B------:R-:W-:Y:S01]  /*a7d0*/  FMUL.FTZ R13, R13, 1.4426950216293334961 ;  /* 0x3fb8aa3b0d0d7820 */ /* 0x000fe20000410000 */
[C---:B---3--:R-:W-:Y:S01]  /*a7e0*/  FADD.FTZ R23, -R8.reuse, R23 ;  /* 0x0000001708177221 */ /* 0x048fe20000010100 */
[----:B------:R-:W-:Y:S02]  /*a7f0*/  FMUL.FTZ R15, R15, 1.4426950216293334961 ;  /* 0x3fb8aa3b0f0f7820 */ /* 0x000fe40000410000 */
[----:B------:R-:W0:Y:S01]  /*a800*/  MUFU.EX2 R10, R13 ;  /* 0x0000000d000a7308 */ /* 0x000e220000000800 */
[----:B----4-:R-:W-:Y:S01]  /*a810*/  FADD.FTZ R25, -R8, R25 ;  /* 0x0000001908197221 */ /* 0x010fe20000010100 */
[----:B------:R-:W-:-:S03]  /*a820*/  FMUL.FTZ R23, R23, 1.4426950216293334961 ;  /* 0x3fb8aa3b17177820 */ /* 0x000fc60000410000 */
[----:B------:R-:W-:-:S03]  /*a830*/  FMUL.FTZ R25, R25, 1.4426950216293334961 ;  /* 0x3fb8aa3b19197820 */ /* 0x000fc60000410000 */
[----:B------:R-:W1:Y:S08]  /*a840*/  MUFU.EX2 R12, R15 ;  /* 0x0000000f000c7308 */ /* 0x000e700000000800 */
[----:B------:R-:W3:Y:S01]  /*a850*/  MUFU.EX2 R8, R23 ;  /* 0x0000001700087308 */ /* 0x000ee20000000800 */
[----:B0-----:R0:W-:Y:S01]  /*a860*/  STS [R11+-0x200], R10 ;  /* 0xfffe000a0b007388 */ /* 0x0011e20000000800 */
[----:B------:R-:W-:-:S06]  /*a870*/  FADD.FTZ R9, R9, R10 ;  /* 0x0000000a09097221 */ /* 0x000fcc0000010000 */
[----:B------:R-:W4:Y:S01]  /*a880*/  MUFU.EX2 R14, R25 ;  /* 0x00000019000e7308 */ /* 0x000f220000000800 */
[----:B-1----:R0:W-:Y:S01]  /*a890*/  STS [R11+-0x100], R12 ;  /* 0xffff000c0b007388 */ /* 0x0021e20000000800 */
[----:B------:R-:W-:-:S03]  /*a8a0*/  FADD.FTZ R9, R9, R12 ;  /* 0x0000000c09097221 */ /* 0x000fc60000010000 */
[----:B---3--:R0:W-:Y:S01]  /*a8b0*/  STS [R11], R8 ;  /* 0x000000080b007388 */ /* 0x0081e20000000800 */
[----:B------:R-:W-:-:S03]  /*a8c0*/  FADD.FTZ R9, R9, R8 ;  /* 0x0000000809097221 */ /* 0x000fc60000010000 */
[----:B----4-:R0:W-:Y:S01]  /*a8d0*/  STS [R11+0x100], R14 ;  /* 0x0001000e0b007388 */ /* 0x0101e20000000800 */
[----:B------:R-:W-:Y:S01]  /*a8e0*/  FADD.FTZ R9, R9, R14 ;  /* 0x0000000e09097221 */ /* 0x000fe20000010000 */
[----:B------:R-:W-:Y:S06]  /*a8f0*/  BRA `(.L_x_5090) ;  /* 0x0000000400787947 */ /* 0x000fec0003800000 */
.L_x_5091:
        /* <DEDUP_REMOVED lines=8> */
[----:B------:R-:W-:-:S12]  /*a980*/  IMAD.MOV.U32 R9, RZ, RZ, RZ ;  /* 0x000000ffff097224 */ /* 0x000fd800078e00ff */
[----:B------:R-:W-:Y:S05]  /*a990*/  @!P0 BRA `(.L_x_5101) ;  /* 0x00000000006c8947 */ /* 0x000fea0003800000 */
[----:B------:R-:W-:Y:S01]  /*a9a0*/  VIADD R15, R15, 0x410 ;  /* 0x000004100f0f7836 */ /* 0x000fe20000000000 */
[----:B------:R-:W-:Y:S01]  /*a9b0*/  LEA.HI R9, R13, 0x1, RZ, 0x1a ;  /* 0x000000010d097811 */ /* 0x000fe200078fd0ff */
[--C-:B------:R-:W-:Y:S01]  /*a9c0*/  IMAD.MOV.U32 R12, RZ, RZ, R4.reuse ;  /* 0x000000ffff0c7224 */ /* 0x100fe200078e0004 */
[----:B------:R-:W-:Y:S02]  /*a9d0*/  IADD3 R20, P0, P2, R10, UR4, R4 ;  /* 0x000000040a147c10 */ /* 0x000fe4000fa1e004 */
[----:B------:R-:W-:Y:S02]  /*a9e0*/  LEA R18, R18, R15, 0x18 ;  /* 0x0000000f12127211 */ /* 0x000fe400078ec0ff */
[----:B------:R-:W-:Y:S01]  /*a9f0*/  LOP3.LUT R10, R9, 0x3, RZ, 0xc0, !PT ;  /* 0x00000003090a7812 */ /* 0x000fe200078ec0ff */
[----:B------:R-:W-:Y:S01]  /*aa00*/  HFMA2 R9, -RZ, RZ, 0, 0 ;  /* 0x00000000ff097431 */ /* 0x000fe200000001ff */
[----:B------:R-:W-:Y:S01]  /*aa10*/  IADD3.X R11, PT, PT, R11, UR10, RZ, P0, P2 ;  /* 0x0000000a0b0b7c10 */ /* 0x000fe200087e44ff */
[----:B------:R-:W-:-:S02]  /*aa20*/  IMAD.IADD R13, R3, 0x1, R18 ;  /* 0x00000001030d7824 */ /* 0x000fc400078e0212 */
[----:B------:R-:W-:-:S07]  /*aa30*/  IMAD.MOV R14, RZ, RZ, -R10 ;  /* 0x000000ffff0e7224 */ /* 0x000fce00078e0a0a */
.L_x_5102:
[----:B------:R-:W-:-:S06]  /*aa40*/  IMAD.MOV.U32 R10, RZ, RZ, R20 ;  /* 0x000000ffff0a7224 */ /* 0x000fcc00078e0014 */
[----:B------:R3:W4:Y:S01]  /*aa50*/  LDG.E.U8 R10, desc[UR36][R10.64] ;  /* 0x000000240a0a7981 */ /* 0x000722000c1e1100 */
[----:B------:R-:W-:Y:S01]  /*aa60*/  MOV R18, RZ ;  /* 0x000000ff00127202 */ /* 0x000fe20000000f00 */
[----:B------:R-:W-:Y:S01]  /*aa70*/  VIADD R14, R14, 0x1 ;  /* 0x000000010e0e7836 */ /* 0x000fe20000000000 */
[----:B------:R-:W-:Y:S01]  /*aa80*/  IADD3 R20, P2, PT, R20, 0x40, RZ ;  /* 0x0000004014147810 */ /* 0x000fe20007f5e0ff */
[----:B------:R-:W-:-:S04]  /*aa90*/  VIADD R12, R12, 0x40 ;  /* 0x000000400c0c7836 */ /* 0x000fc80000000000 */
[----:B---3--:R-:W-:Y:S01]  /*aaa0*/  IMAD.X R11, RZ, RZ, R11, P2 ;  /* 0x000000ffff0b7224 */ /* 0x008fe200010e060b */
        /* <DEDUP_REMOVED lines=8> */
[----:B0-----:R-:W-:-:S10]  /*ab30*/  VIADD R13, R13, 0x100 ;  /* 0x000001000d0d7836 */ /* 0x001fd40000000000 */
[----:B------:R-:W-:Y:S05]  /*ab40*/  @P0 BRA `(.L_x_5102) ;  /* 0xfffffffc00bc0947 */ /* 0x000fea000383ffff */
.L_x_5101:
[----:B------:R-:W-:Y:S05]  /*ab50*/  BSYNC.RECONVERGENT B1 ;  /* 0x0000000000017941 */ /* 0x000fea0003800200 */
.L_x_5100:
[----:B------:R-:W-:Y:S05]  /*ab60*/  @!P1 BRA `(.L_x_5090) ;  /* 0x0000000000dc9947 */ /* 0x000fea0003800000 */
[----:B------:R-:W3:Y:S01]  /*ab70*/  S2R R14, SR_CgaCtaId ;  /* 0x00000000000e7919 */ /* 0x000ee20000008800 */
[----:B-1----:R-:W1:Y:S01]  /*ab80*/  LDC.64 R24, c[0x0][0x420] ;  /* 0x00010800ff187b82 */ /* 0x002e620000000a00 */
[----:B------:R-:W-:Y:S02]  /*ab90*/  MOV R10, 0x400 ;  /* 0x00000400000a7802 */ /* 0x000fe40000000f00 */
[----:B------:R-:W-:-:S03]  /*aba0*/  SHF.L.U32 R11, R2, 0x2, RZ ;  /* 0x00000002020b7819 */ /* 0x000fc600000006ff */
[----:B------:R-:W-:Y:S02]  /*abb0*/  VIADD R13, R10, 0x410 ;  /* 0x000004100a0d7836 */ /* 0x000fe40000000000 */
[----:B------:R-:W-:Y:S01]  /*abc0*/  IMAD R10, R12, 0x4, -R11 ;  /* 0x000000040c0a7824 */ /* 0x000fe200078e0a0b */
[----:B-1----:R-:W-:-:S04]  /*abd0*/  IADD3 R15, P0, P1, R24, UR4, R12 ;  /* 0x00000004180f7c10 */ /* 0x002fc8000f91e00c */
[----:B------:R-:W-:Y:S02]  /*abe0*/  IADD3 R15, P2, PT, R15, 0x80, RZ ;  /* 0x000000800f0f7810 */ /* 0x000fe40007f5e0ff */
[----:B------:R-:W-:Y:S02]  /*abf0*/  IADD3.X R11, PT, PT, R25, UR10, RZ, P0, P1 ;  /* 0x0000000a190b7c10 */ /* 0x000fe400087e24ff */
[----:B---3--:R-:W-:-:S03]  /*ac00*/  LEA R13, R14, R13, 0x18 ;  /* 0x0000000d0e0d7211 */ /* 0x008fc600078ec0ff */
[----:B------:R-:W-:Y:S01]  /*ac10*/  IMAD.X R11, RZ, RZ, R11, P2 ;  /* 0x000000ffff0b7224 */ /* 0x000fe200010e060b */
[----:B------:R-:W-:-:S07]  /*ac20*/  IADD3 R13, PT, PT, R10, 0x200, R13 ;  /* 0x000002000a0d7810 */ /* 0x000fce0007ffe00d */
.L_x_5103:
[----:B------:R-:W-:-:S05]  /*ac30*/  IMAD.MOV.U32 R10, RZ, RZ, R15 ;  /* 0x000000ffff0a7224 */ /* 0x000fca00078e000f */
[----:B------:R-:W3:Y:S04]  /*ac40*/  LDG.E.U8 R15, desc[UR36][R10.64+-0x80] ;  /* 0xffff80240a0f7981 */ /* 0x000ee8000c1e1100 */
[----:B------:R-:W4:Y:S04]  /*ac50*/  LDG.E.U8 R14, desc[UR36][R10.64+-0x40] ;  /* 0xffffc0240a0e7981 */ /* 0x000f28000c1e1100 */
[----:B------:R-:W5:Y:S04]  /*ac60*/  LDG.E.U8 R18, desc[UR36][R10.64] ;  /* 0x000000240a127981 */ /* 0x000f68000c1e1100 */
[----:B------:R-:W2:Y:S01]  /*ac70*/  LDG.E.U8 R20, desc[UR36][R10.64+0x40] ;  /* 0x000040240a147981 */ /* 0x000ea2000c1e1100 */
[----:B------:R-:W-:-:S02]  /*ac80*/  IMAD.MOV.U32 R24, RZ, RZ, RZ ;  /* 0x000000ffff187224 */ /* 0x000fc400078e00ff */
[----:B------:R-:W-:Y:S01]  /*ac90*/  VIADD R12, R12, 0x100 ;  /* 0x000001000c0c7836 */ /* 0x000fe20000000000 */
[----:B---3--:R-:W-:Y:S02]  /*aca0*/  ISETP.NE.AND P0, PT, R15, RZ, PT ;  /* 0x000000ff0f00720c */ /* 0x008fe40003f05270 */
[----:B----4-:R-:W-:Y:S02]  /*acb0*/  ISETP.NE.AND P1, PT, R14, RZ, PT ;  /* 0x000000ff0e00720c */ /* 0x010fe40003f25270 */
[----:B------:R-:W-:Y:S02]  /*acc0*/  MOV R14, RZ ;  /* 0x000000ff000e7202 */ /* 0x000fe40000000f00 */
[----:B-----5:R-:W-:Y:S01]  /*acd0*/  ISETP.NE.AND P2, PT, R18, RZ, PT ;  /* 0x000000ff1200720c */ /* 0x020fe20003f45270 */
[----:B------:R-:W-:Y:S01]  /*ace0*/  IMAD.MOV.U32 R18, RZ, RZ, RZ ;  /* 0x000000ffff127224 */ /* 0x000fe200078e00ff */
[----:B--2---:R-:W-:-:S05]  /*acf0*/  ISETP.NE.AND P3, PT, R20, RZ, PT ;  /* 0x000000ff1400720c */ /* 0x004fca0003f65270 */
[----:B------:R-:W0:Y:S01]  /*ad00*/  @!P0 LDS R15, [R13+-0x200] ;  /* 0xfffe00000d0f8984 */ /* 0x000e220000000800 */
[----:B------:R-:W-:-:S03]  /*ad10*/  IMAD.MOV.U32 R20, RZ, RZ, RZ ;  /* 0x000000ffff147224 */ /* 0x000fc600078e00ff */
        /* <DEDUP_REMOVED lines=28> */
.L_x_5090:
[----:B------:R-:W-:Y:S05]  /*aee0*/  BSYNC.RECONVERGENT B0 ;  /* 0x0000000000007941 */ /* 0x000fea0003800200 */
.L_x_5089:
[----:B0-----:R-:W0:Y:S01]  /*aef0*/  SHFL.BFLY PT, R8, R9, 0x10, 0x1f ;  /* 0x0e001f0009087f89 */ /* 0x001e2200000e0000 */
[C---:B------:R-:W-:Y:S01]  /*af00*/  ISETP.NE.AND P0, PT, R5.reuse, RZ, PT ;  /* 0x000000ff0500720c */ /* 0x040fe20003f05270 */
[----:B------:R-:W3:Y:S01]  /*af10*/  LDCU.U8 UR7, c[0x0][0x48c] ;  /* 0x00009180ff0777ac */ /* 0x000ee20008000000 */
[----:B------:R-:W-:Y:S01]  /*af20*/  ISETP.GT.U32.AND P1, PT, R5, 0x1, PT ;  /* 0x000000010500780c */ /* 0x000fe20003f24070 */
[----:B------:R-:W5:Y:S10]  /*af30*/  LDC R15, c[0x0][0x3f8] ;  /* 0x0000fe00ff0f7b82 */ /* 0x000f740000000800 */
[----:B----4-:R-:W-:-:S04]  /*af40*/  @!P0 SHF.R.U32.HI R14, RZ, 0x3, R21 ;  /* 0x00000003ff0e8819 */ /* 0x010fc80000011615 */
[----:B------:R-:W-:Y:S01]  /*af50*/  @!P0 LOP3.LUT R5, R14, 0x7c, RZ, 0xc0, !PT ;  /* 0x0000007c0e058812 */ /* 0x000fe200078ec0ff */
[----:B---3--:R-:W-:Y:S01]  /*af60*/  UISETP.NE.AND UP0, UPT, UR7, URZ, UPT ;  /* 0x000000ff0700728c */ /* 0x008fe2000bf05270 */
[----:B0-----:R-:W-:-:S03]  /*af70*/  FADD.FTZ R8, R8, R9 ;  /* 0x0000000908087221 */ /* 0x001fc60000010000 */
[----:B------:R-:W-:Y:S02]  /*af80*/  @!P0 IMAD.IADD R9, R5, 0x1, R0 ;  /* 0x0000000105098824 */ /* 0x000fe400078e0200 */
[----:B------:R-:W5:Y:S01]  /*af90*/  S2R R0, SR_CTAID.X ;  /* 0x0000000000007919 */ /* 0x000f620000002500 */
[----:B------:R-:W0:Y:S02]  /*afa0*/  SHFL.BFLY PT, R11, R8, 0x8, 0x1f ;  /* 0x0d001f00080b7f89 */ /* 0x000e2400000e0000 */
[----:B0-----:R-:W-:Y:S01]  /*afb0*/  FADD.FTZ R11, R8, R11 ;  /* 0x0000000b080b7221 */ /* 0x001fe20000010000 */
[----:B-----5:R-:W-:-:S04]  /*afc0*/  IMAD R14, R15, UR5, R0 ;  /* 0x000000050f0e7c24 */ /* 0x020fc8000f8e0200 */
        /* <DEDUP_REMOVED lines=8> */
[----:B------:R-:W-:Y:S02]  /*b050*/  ISETP.GT.AND P0, PT, R4, R17, PT ;  /* 0x000000110400720c */ /* 0x000fe40003f04270 */
[----:B0-----:R-:W-:-:S03]  /*b060*/  CS2R R8, SRZ ;  /* 0x0000000000087805 */ /* 0x001fc6000001ff00 */
[----:B------:R-:W0:Y:S04]  /*b070*/  @!P1 LDS R12, [R6+0x8] ;  /* 0x00000800060c9984 */ /* 0x000e280000000800 */
[----:B0-----:R-:W0:Y:S02]  /*b080*/  SHFL.BFLY PT, R5, R12, 0x1, 0x1f ;  /* 0x0c201f000c057f89 */ /* 0x001e2400000e0000 */
[----:B0-----:R-:W-:-:S06]  /*b090*/  FADD.FTZ R10, R5, R12 ;  /* 0x0000000c050a7221 */ /* 0x001fcc0000010000 */
[----:B------:R-:W0:Y:S02]  /*b0a0*/  SHFL.IDX PT, R10, R10, RZ, 0x1f ;  /* 0x00001fff0a0a7589 */ /* 0x000e2400000e0000 */
[----:B0-----:R-:W-:-:S06]  /*b0b0*/  FADD.FTZ R5, R10, 9.9999999747524270788e-07 ;  /* 0x358637bd0a057421 */ /* 0x001fcc0000010000 */
[----:B------:R-:W0:Y:S01]  /*b0c0*/  MUFU.RCP R5, R5 ;  /* 0x0000000500057308 */ /* 0x000e220000001000 */
[----:B------:R-:W-:Y:S05]  /*b0d0*/  BRA.U !UP0, `(.L_x_5104) ;  /* 0x0000000108187547 */ /* 0x000fea000b800000 */
[----:B------:R-:W3:Y:S08]  /*b0e0*/  LDC R9, c[0x0][0x488] ;  /* 0x00012200ff097b82 */ /* 0x000ef00000000800 */
[----:B------:R-:W3:Y:S08]  /*b0f0*/  LDC R6, c[0x0][0x40c] ;  /* 0x00010300ff067b82 */ /* 0x000ef00000000800 */
[----:B------:R-:W4:Y:S01]  /*b100*/  LDC R11, c[0x0][0x3f4] ;  /* 0x0000fd00ff0b7b82 */ /* 0x000f220000000800 */
[----:B---3--:R-:W-:-:S04]  /*b110*/  IMAD R6, R14, R9, R6 ;  /* 0x000000090e067224 */ /* 0x008fc800078e0206 */
[----:B----4-:R-:W-:-:S05]  /*b120*/  IMAD R8, R6, R11, RZ ;  /* 0x0000000b06087224 */ /* 0x010fca00078e02ff */
[----:B------:R-:W-:-:S07]  /*b130*/  SHF.R.S32.HI R9, RZ, 0x1f, R8 ;  /* 0x0000001fff097819 */ /* 0x000fce0000011408 */
.L_x_5104:
        /* <DEDUP_REMOVED lines=19> */
[----:B------:R-:W-:-:S03]  /*b270*/  IMAD.MOV R8, RZ, RZ, -R6 ;  /* 0x000000ffff087224 */ /* 0x000fc600078e0a06 */
[----:B------:R-:W-:Y:S01]  /*b280*/  IADD3 R4, PT, PT, R4, R7, RZ ;  /* 0x0000000704047210 */ /* 0x000fe20007ffe0ff */
[----:B---3--:R-:W-:-:S06]  /*b290*/  ULEA UR5, UR6, UR5, 0x18 ;  /* 0x0000000506057291 */ /* 0x008fcc000f8ec0ff */
[----:B------:R-:W-:-:S07]  /*b2a0*/  VIADD R6, R3, UR5 ;  /* 0x0000000503067c36 */ /* 0x000fce0008000000 */
.L_x_5110:
[----:B------:R-:W0:Y:S01]  /*b2b0*/  LDS R10, [R6] ;  /* 0x00000000060a7984 */ /* 0x000e220000000800 */
[----:B------:R-:W-:-:S05]  /*b2c0*/  VIADD R8, R8, 0x1 ;  /* 0x0000000108087836 */ /* 0x000fca0000000000 */
[----:B------:R-:W-:Y:S01]  /*b2d0*/  ISETP.NE.AND P0, PT, R8, RZ, PT ;  /* 0x000000ff0800720c */ /* 0x000fe20003f05270 */
[----:B0-----:R-:W-:-:S05]  /*b2e0*/  FMUL.FTZ R7, R10, R5 ;  /* 0x000000050a077220 */ /* 0x001fca0000410000 */
[----:B------:R0:W-:Y:S02]  /*b2f0*/  STS [R6], R7 ;  /* 0x0000000706007388 */ /* 0x0001e40000000800 */
[----:B0-----:R-:W-:-:S05]  /*b300*/  VIADD R6, R6, 0x100 ;  /* 0x0000010006067836 */ /* 0x001fca0000000000 */
[----:B------:R-:W-:Y:S05]  /*b310*/  @P0 BRA `(.L_x_5110) ;  /* 0xfffffffc00e40947 */ /* 0x000fea000383ffff */
.L_x_5109:
[----:B------:R-:W-:Y:S05]  /*b320*/  BSYNC.RECONVERGENT B1 ;  /* 0x0000000000017941 */ /* 0x000fea0003800200 */
.L_x_5108:
[----:B------:R-:W-:Y:S05]  /*b330*/  @!P1 BRA `(.L_x_5106) ;  /* 0x0000001400109947 */ /* 0x000fea0003800000 */
[----:B------:R-:W3:Y:S01]  /*b340*/  S2UR UR6, SR_CgaCtaId ;  /* 0x00000000000679c3 */ /* 0x000ee20000008800 */
[----:B------:R-:W-:Y:S01]  /*b350*/  UMOV UR5, 0x400 ;  /* 0x0000040000057882 */ /* 0x000fe20000000000 */
[----:B------:R-:W-:Y:S01]  /*b360*/  IMAD.SHL.U32 R7, R2, 0x4, RZ ;  /* 0x0000000402077824 */ /* 0x000fe200078e00ff */
[----:B------:R-:W-:-:S04]  /*b370*/  UIADD3 UR5, UPT, UPT, UR5, 0x410, URZ ;  /* 0x0000041005057890 */ /* 0x000fc8000fffe0ff */
[----:B------:R-:W-:Y:S01]  /*b380*/  LEA R6, R4, -R7, 0x2 ;  /* 0x8000000704067211 */ /* 0x000fe200078e10ff */
[----:B---3--:R-:W-:-:S09]  /*b390*/  ULEA UR5, UR6, UR5, 0x18 ;  /* 0x0000000506057291 */ /* 0x008fd2000f8ec0ff */
[----:B------:R-:W0:Y:S04]  /*b3a0*/  LDS R8, [R6+UR5] ;  /* 0x0000000506087984 */ /* 0x000e280008000800 */
[----:B------:R-:W3:Y:S04]  /*b3b0*/  LDS R10, [R6+UR5+0x100] ;  /* 0x00010005060a7984 */ /* 0x000ee80008000800 */
[----:B------:R-:W4:Y:S04]  /*b3c0*/  LDS R12, [R6+UR5+0x200] ;  /* 0x00020005060c7984 */ /* 0x000f280008000800 */
[----:B------:R-:W5:Y:S01]  /*b3d0*/  LDS R18, [R6+UR5+0x300] ;  /* 0x0003000506127984 */ /* 0x000f620008000800 */
[----:B0-----:R-:W-:Y:S01]  /*b3e0*/  FMUL.FTZ R7, R8, R5 ;  /* 0x0000000508077220 */ /* 0x001fe20000410000 */
[----:B------:R-:W-:-:S02]  /*b3f0*/  VIADD R8, R4, 0x100 ;  /* 0x0000010004087836 */ /* 0x000fc40000000000 */
[----:B------:R-:W-:Y:S02]  /*b400*/  VIADD R4, R6, UR5 ;  /* 0x0000000506047c36 */ /* 0x000fe40008000000 */
[----:B---3--:R-:W-:Y:S01]  /*b410*/  FMUL.FTZ R9, R10, R5 ;  /* 0x000000050a097220 */ /* 0x008fe20000410000 */
[----:B------:R3:W-:Y:S01]  /*b420*/  STS [R6+UR5], R7 ;  /* 0x0000000706007988 */ /* 0x0007e20008000805 */
[----:B------:R-:W-:Y:S01]  /*b430*/  ISETP.GT.AND P0, PT, R8, R17, PT ;  /* 0x000000110800720c */ /* 0x000fe20003f04270 */
[-C--:B----4-:R-:W-:Y:S02]  /*b440*/  FMUL.FTZ R11, R12, R5.reuse ;  /* 0x000000050c0b7220 */ /* 0x090fe40000410000 */
[----:B------:R3:W-:Y:S01]  /*b450*/  STS [R6+UR5+0x100], R9 ;  /* 0x0001000906007988 */ /* 0x0007e20008000805 */
[----:B-----5:R-:W-:-:S03]  /*b460*/  FMUL.FTZ R13, R18, R5 ;  /* 0x00000005120d7220 */ /* 0x020fc60000410000 */
[----:B------:R3:W-:Y:S04]  /*b470*/  STS [R6+UR5+0x200], R11 ;  /* 0x0002000b06007988 */ /* 0x0007e80008000805 */
[----:B------:R3:W-:Y:S02]  /*b480*/  STS [R6+UR5+0x300], R13 ;  /* 0x0003000d06007988 */ /* 0x0007e40008000805 */
[----:B------:R-:W-:Y:S05]  /*b490*/  @P0 BRA `(.L_x_5106) ;  /* 0x0000001000b80947 */ /* 0x000fea0003800000 */
[----:B---3--:R-:W-:Y:S01]  /*b4a0*/  IMAD.IADD R6, R17, 0x1, -R8 ;  /* 0x0000000111067824 */ /* 0x008fe200078e0a08 */
[----:B------:R-:W-:Y:S01]  /*b4b0*/  BSSY.RECONVERGENT B1, `(.L_x_5111) ;  /* 0x000003b000017945 */ /* 0x000fe20003800200 */
[----:B------:R-:W-:Y:S01]  /*b4c0*/  VIADD R4, R4, 0x600 ;  /* 0x0000060004047836 */ /* 0x000fe20000000000 */
[----:B------:R-:W-:Y:S02]  /*b4d0*/  PLOP3.LUT P0, PT, PT, PT, PT, 0x80, 0x8 ;  /* 0x000000000008781c */ /* 0x000fe40003f0f070 */
[----:B------:R-:W-:-:S13]  /*b4e0*/  ISETP.GT.AND P1, PT, R6, 0x2ff, PT ;  /* 0x000002ff0600780c */ /* 0x000fda0003f24270 */
[----:B------:R-:W-:Y:S05]  /*b4f0*/  @!P1 BRA `(.L_x_5112) ;  /* 0x0000000000d89947 */ /* 0x000fea0003800000 */
[----:B------:R-:W-:Y:S02]  /*b500*/  PLOP3.LUT P0, PT, PT, PT, PT, 0x8, 0x80 ;  /* 0x000000000080781c */ /* 0x000fe40003f0e170 */
[----:B------:R-:W-:-:S11]  /*b510*/  IADD3 R35, PT, PT, R17, -0x2ff, RZ ;  /* 0xfffffd0111237810 */ /* 0x000fd60007ffe0ff */
.L_x_5113:
[----:B------:R-:W0:Y:S01]  /*b520*/  LDS R6, [R4+-0x200] ;  /* 0xfffe000004067984 */ /* 0x000e220000000800 */
[----:B------:R-:W-:-:S03]  /*b530*/  VIADD R8, R8, 0x400 ;  /* 0x0000040008087836 */ /* 0x000fc60000000000 */
[----:B------:R-:W3:Y:S02]  /*b540*/  LDS R10, [R4+-0x100] ;  /* 0xffff0000040a7984 */ /* 0x000ee40000000800 */
[----:B------:R-:W-:Y:S02]  /*b550*/  ISETP.GE.AND P1, PT, R8, R35, PT ;  /* 0x000000230800720c */ /* 0x000fe40003f26270 */
[----:B------:R-:W4:Y:S04]  /*b560*/  LDS R12, [R4] ;  /* 0x00000000040c7984 */ /* 0x000f280000000800 */
[----:B------:R-:W5:Y:S04]  /*b570*/  LDS R18, [R4+0x100] ;  /* 0x0001000004127984 */ /* 0x000f680000000800 */
[----:B------:R-:W5:Y:S04]  /*b580*/  LDS R20, [R4+0x200] ;  /* 0x0002000004147984 */ /* 0x000f680000000800 */
[----:B-1----:R-:W1:Y:S04]  /*b590*/  LDS R24, [R4+0x300] ;  /* 0x0003000004187984 */ /* 0x002e680000000800 */
[----:B------:R-:W-:Y:S04]  /*b5a0*/  LDS R26, [R4+0x400] ;  /* 0x00040000041a7984 */ /* 0x000fe80000000800 */
[----:B--2---:R-:W2:Y:S04]  /*b5b0*/  LDS R28, [R4+0x500] ;  /* 0x00050000041c7984 */ /* 0x004ea80000000800 */
[----:B------:R-:W2:Y:S04]  /*b5c0*/  LDS R30, [R4+0x600] ;  /* 0x00060000041e7984 */ /* 0x000ea80000000800 */
[----:B------:R-:W2:Y:S04]  /*b5d0*/  LDS R32, [R4+0x700] ;  /* 0x0007000004207984 */ /* 0x000ea80000000800 */
        /* <DEDUP_REMOVED lines=9> */
[----:B------:R-:W-:-:S03]  /*b670*/  FMUL.FTZ R23, R5, R20 ;  /* 0x0000001405177220 */ /* 0x000fc60000410000 */
[----:B------:R-:W5:Y:S01]  /*b680*/  LDS R44, [R4+0xd00] ;  /* 0x000d0000042c7984 */ /* 0x000f620000000800 */
[----:B-1----:R-:W-:-:S03]  /*b690*/  FMUL.FTZ R25, R5, R24 ;  /* 0x0000001805197220 */ /* 0x002fc60000410000 */
[----:B------:R1:W-:Y:S04]  /*b6a0*/  STS [R4+-0x200], R7 ;  /* 0xfffe000704007388 */ /* 0x0003e80000000800 */
[----:B------:R0:W-:Y:S01]  /*b6b0*/  STS [R4+-0x100], R9 ;  /* 0xffff000904007388 */ /* 0x0001e20000000800 */
[----:B--2---:R-:W-:-:S03]  /*b6c0*/  FMUL.FTZ R27, R5, R28 ;  /* 0x0000001c051b7220 */ /* 0x004fc60000410000 */
[----:B------:R3:W-:Y:S01]  /*b6d0*/  STS [R4], R11 ;  /* 0x0000000b04007388 */ /* 0x0007e20000000800 */
[C---:B------:R-:W-:Y:S01]  /*b6e0*/  FMUL.FTZ R29, R5.reuse, R30 ;  /* 0x0000001e051d7220 */ /* 0x040fe20000410000 */
[C---:B-1----:R-:W-:Y:S02]  /*b6f0*/  FMUL.FTZ R7, R5.reuse, R26 ;  /* 0x0000001a05077220 */ /* 0x042fe40000410000 */
[----:B------:R4:W-:Y:S01]  /*b700*/  STS [R4+0x100], R13 ;  /* 0x0001000d04007388 */ /* 0x0009e20000000800 */
[----:B------:R-:W-:-:S03]  /*b710*/  FMUL.FTZ R31, R5, R32 ;  /* 0x00000020051f7220 */ /* 0x000fc60000410000 */
[----:B------:R5:W-:Y:S01]  /*b720*/  STS [R4+0x200], R23 ;  /* 0x0002001704007388 */ /* 0x000be20000000800 */
[----:B------:R-:W-:-:S03]  /*b730*/  FMUL.FTZ R33, R5, R34 ;  /* 0x0000002205217220 */ /* 0x000fc60000410000 */
[----:B------:R1:W-:Y:S01]  /*b740*/  STS [R4+0x300], R25 ;  /* 0x0003001904007388 */ /* 0x0003e20000000800 */
[C---:B0-----:R-:W-:Y:S01]  /*b750*/  FMUL.FTZ R9, R5.reuse, R36 ;  /* 0x0000002405097220 */ /* 0x041fe20000410000 */
[C---:B---3--:R-:W-:Y:S02]  /*b760*/  FMUL.FTZ R11, R5.reuse, R38 ;  /* 0x00000026050b7220 */ /* 0x048fe40000410000 */
[----:B------:R-:W-:Y:S01]  /*b770*/  STS [R4+0x400], R7 ;  /* 0x0004000704007388 */ /* 0x000fe20000000800 */
[----:B----4-:R-:W-:-:S03]  /*b780*/  FMUL.FTZ R13, R5, R40 ;  /* 0x00000028050d7220 */ /* 0x010fc60000410000 */
[----:B------:R-:W-:Y:S01]  /*b790*/  STS [R4+0x500], R27 ;  /* 0x0005001b04007388 */ /* 0x000fe20000000800 */
[----:B-----5:R-:W-:-:S03]  /*b7a0*/  FMUL.FTZ R23, R5, R42 ;  /* 0x0000002a05177220 */ /* 0x020fc60000410000 */
[----:B------:R-:W-:Y:S01]  /*b7b0*/  STS [R4+0x600], R29 ;  /* 0x0006001d04007388 */ /* 0x000fe20000000800 */
[----:B-1----:R-:W-:-:S03]  /*b7c0*/  FMUL.FTZ R25, R5, R44 ;  /* 0x0000002c05197220 */ /* 0x002fc60000410000 */
        /* <DEDUP_REMOVED lines=9> */
.L_x_5112:
[----:B------:R-:W-:Y:S05]  /*b860*/  BSYNC.RECONVERGENT B1 ;  /* 0x0000000000017941 */ /* 0x000fea0003800200 */
.L_x_5111:
[----:B------:R-:W-:Y:S01]  /*b870*/  IMAD.IADD R6, R17, 0x1, -R8 ;  /* 0x0000000111067824 */ /* 0x000fe200078e0a08 */
[----:B------:R-:W-:Y:S04]  /*b880*/  BSSY.RECONVERGENT B1, `(.L_x_5114) ;  /* 0x000001e000017945 */ /* 0x000fe80003800200 */
[----:B------:R-:W-:-:S13]  /*b890*/  ISETP.GT.AND P1, PT, R6, 0xff, PT ;  /* 0x000000ff0600780c */ /* 0x000fda0003f24270 */
[----:B------:R-:W-:Y:S05]  /*b8a0*/  @!P1 BRA `(.L_x_5115) ;  /* 0x00000000006c9947 */ /* 0x000fea0003800000 */
[----:B------:R-:W0:Y:S01]  /*b8b0*/  LDS R6, [R4+-0x200] ;  /* 0xfffe000004067984 */ /* 0x000e220000000800 */
[----:B------:R-:W-:Y:S01]  /*b8c0*/  PLOP3.LUT P0, PT, PT, PT, PT, 0x8, 0x80 ;  /* 0x000000000080781c */ /* 0x000fe20003f0e170 */
[----:B------:R-:W-:Y:S02]  /*b8d0*/  VIADD R8, R8, 0x200 ;  /* 0x0000020008087836 */ /* 0x000fe40000000000 */
[----:B------:R-:W3:Y:S04]  /*b8e0*/  LDS R10, [R4+-0x100] ;  /* 0xffff0000040a7984 */ /* 0x000ee80000000800 */
[----:B------:R-:W4:Y:S04]  /*b8f0*/  LDS R12, [R4] ;  /* 0x00000000040c7984 */ /* 0x000f280000000800 */
[----:B------:R-:W5:Y:S04]  /*b900*/  LDS R18, [R4+0x100] ;  /* 0x0001000004127984 */ /* 0x000f680000000800 */
[----:B------:R-:W5:Y:S04]  /*b910*/  LDS R20, [R4+0x200] ;  /* 0x0002000004147984 */ /* 0x000f680000000800 */
[----:B-1----:R-:W1:Y:S04]  /*b920*/  LDS R24, [R4+0x300] ;  /* 0x0003000004187984 */ /* 0x002e680000000800 */
[----:B------:R-:W1:Y:S04]  /*b930*/  LDS R26, [R4+0x400] ;  /* 0x00040000041a7984 */ /* 0x000e680000000800 */
[----:B--2---:R-:W2:Y:S01]  /*b940*/  LDS R28, [R4+0x500] ;  /* 0x00050000041c7984 */ /* 0x004ea20000000800 */
[C---:B0-----:R-:W-:Y:S01]  /*b950*/  FMUL.FTZ R7, R5.reuse, R6 ;  /* 0x0000000605077220 */ /* 0x041fe20000410000 */
[----:B---3--:R-:W-:-:S04]  /*b960*/  FMUL.FTZ R9, R5, R10 ;  /* 0x0000000a05097220 */ /* 0x008fc80000410000 */
[----:B------:R-:W-:Y:S01]  /*b970*/  STS [R4+-0x200], R7 ;  /* 0xfffe000704007388 */ /* 0x000fe20000000800 */
[----:B----4-:R-:W-:-:S03]  /*b980*/  FMUL.FTZ R11, R5, R12 ;  /* 0x0000000c050b7220 */ /* 0x010fc60000410000 */
[----:B------:R-:W-:Y:S01]  /*b990*/  STS [R4+-0x100], R9 ;  /* 0xffff000904007388 */ /* 0x000fe20000000800 */
[----:B-----5:R-:W-:-:S03]  /*b9a0*/  FMUL.FTZ R13, R5, R18 ;  /* 0x00000012050d7220 */ /* 0x020fc60000410000 */
[----:B------:R-:W-:Y:S01]  /*b9b0*/  STS [R4], R11 ;  /* 0x0000000b04007388 */ /* 0x000fe20000000800 */
[----:B------:R-:W-:-:S03]  /*b9c0*/  FMUL.FTZ R23, R5, R20 ;  /* 0x0000001405177220 */ /* 0x000fc60000410000 */
[----:B------:R-:W-:Y:S01]  /*b9d0*/  STS [R4+0x100], R13 ;  /* 0x0001000d04007388 */ /* 0x000fe20000000800 */
[----:B-1----:R-:W-:-:S03]  /*b9e0*/  FMUL.FTZ R25, R5, R24 ;  /* 0x0000001805197220 */ /* 0x002fc60000410000 */
[----:B------:R-:W-:Y:S01]  /*b9f0*/  STS [R4+0x200], R23 ;  /* 0x0002001704007388 */ /* 0x000fe20000000800 */
[----:B------:R-:W-:-:S03]  /*ba00*/  FMUL.FTZ R27, R5, R26 ;  /* 0x0000001a051b7220 */ /* 0x000fc60000410000 */
[----:B------:R-:W-:Y:S01]  /*ba10*/  STS [R4+0x300], R25 ;  /* 0x0003001904007388 */ /* 0x000fe20000000800 */
[----:B--2---:R-:W-:-:S03]  /*ba20*/  FMUL.FTZ R29, R5, R28 ;  /* 0x0000001c051d7220 */ /* 0x004fc60000410000 */
[----:B------:R-:W-:Y:S04]  /*ba30*/  STS [R4+0x400], R27 ;  /* 0x0004001b04007388 */ /* 0x000fe80000000800 */
[----:B------:R0:W-:Y:S02]  /*ba40*/  STS [R4+0x500], R29 ;  /* 0x0005001d04007388 */ /* 0x0001e40000000800 */
[----:B0-----:R-:W-:-:S07]  /*ba50*/  IADD3 R4, PT, PT, R4, 0x800, RZ ;  /* 0x0000080004047810 */ /* 0x001fce0007ffe0ff */
.L_x_5115:
[----:B------:R-:W-:Y:S05]  /*ba60*/  BSYNC.RECONVERGENT B1 ;  /* 0x0000000000017941 */ /* 0x000fea0003800200 */
.L_x_5114:
[----:B------:R-:W-:-:S13]  /*ba70*/  ISETP.GT.AND P1, PT, R8, R17, PT ;  /* 0x000000110800720c */ /* 0x000fda0003f24270 */
[----:B------:R-:W-:Y:S05]  /*ba80*/  @!P0 BRA P1, `(.L_x_5106) ;  /* 0x0000000c003c8947 */ /* 0x000fea0000800000 */
[----:B------:R-:W0:Y:S04]  /*ba90*/  LDS R6, [R4+-0x200] ;  /* 0xfffe000004067984 */ /* 0x000e280000000800 */
[----:B------:R-:W3:Y:S04]  /*baa0*/  LDS R8, [R4+-0x100] ;  /* 0xffff000004087984 */ /* 0x000ee80000000800 */
[----:B------:R-:W4:Y:S04]  /*bab0*/  LDS R10, [R4] ;  /* 0x00000000040a7984 */ /* 0x000f280000000800 */
[----:B------:R-:W5:Y:S01]  /*bac0*/  LDS R12, [R4+0x100] ;  /* 0x00010000040c7984 */ /* 0x000f620000000800 */
[C---:B0-----:R-:W-:Y:S01]  /*bad0*/  FMUL.FTZ R7, R5.reuse, R6 ;  /* 0x0000000605077220 */ /* 0x041fe20000410000 */
[----:B---3--:R-:W-:-:S04]  /*bae0*/  FMUL.FTZ R9, R5, R8 ;  /* 0x0000000805097220 */ /* 0x008fc80000410000 */
[----:B------:R0:W-:Y:S01]  /*baf0*/  STS [R4+-0x200], R7 ;  /* 0xfffe000704007388 */ /* 0x0001e20000000800 */
[----:B----4-:R-:W-:-:S03]  /*bb00*/  FMUL.FTZ R11, R5, R10 ;  /* 0x0000000a050b7220 */ /* 0x010fc60000410000 */
[----:B------:R0:W-:Y:S01]  /*bb10*/  STS [R4+-0x100], R9 ;  /* 0xffff000904007388 */ /* 0x0001e20000000800 */
[----:B-----5:R-:W-:-:S03]  /*bb20*/  FMUL.FTZ R5, R5, R12 ;  /* 0x0000000c05057220 */ /* 0x020fc60000410000 */
[----:B------:R0:W-:Y:S04]  /*bb30*/  STS [R4], R11 ;  /* 0x0000000b04007388 */ /* 0x0001e80000000800 */
[----:B------:R0:W-:Y:S01]  /*bb40*/  STS [R4+0x100], R5 ;  /* 0x0001000504007388 */ /* 0x0001e20000000800 */
[----:B------:R-:W-:Y:S05]  /*bb50*/  BRA `(.L_x_5106) ;  /* 0x0000000c00087947 */ /* 0x000fea0003800000 */
.L_x_5107:
        /* <DEDUP_REMOVED lines=23> */
[----:B------:R-:W-:-:S07]  /*bcd0*/  IADD3 R10, PT, PT, R3, UR5, RZ ;  /* 0x00000005030a7c10 */ /* 0x000fce000fffe0ff */
.L_x_5118:
[----:B---3--:R-:W0:Y:S01]  /*bce0*/  LDS R6, [R10] ;  /* 0x000000000a067984 */ /* 0x008e220000000800 */
[----:B------:R-:W-:Y:S02]  /*bcf0*/  IMAD.MOV.U32 R7, RZ, RZ, R23 ;  /* 0x000000ffff077224 */ /* 0x000fe400078e0017 */
[----:B------:R-:W-:-:S05]  /*bd00*/  VIADD R11, R11, 0x1 ;  /* 0x000000010b0b7836 */ /* 0x000fca0000000000 */
[----:B------:R-:W-:Y:S01]  /*bd10*/  ISETP.NE.AND P0, PT, R11, RZ, PT ;  /* 0x000000ff0b00720c */ /* 0x000fe20003f05270 */
[----:B0-----:R-:W-:Y:S01]  /*bd20*/  FMUL.FTZ R13, R6, R5 ;  /* 0x00000005060d7220 */ /* 0x001fe20000410000 */
[----:B------:R-:W-:Y:S01]  /*bd30*/  IMAD.MOV.U32 R6, RZ, RZ, R12 ;  /* 0x000000ffff067224 */ /* 0x000fe200078e000c */
[----:B------:R-:W-:-:S03]  /*bd40*/  IADD3 R12, P2, PT, R12, 0x100, RZ ;  /* 0x000001000c0c7810 */ /* 0x000fc60007f5e0ff */
[----:B------:R0:W-:Y:S02]  /*bd50*/  STS [R10], R13 ;  /* 0x0000000d0a007388 */ /* 0x0001e40000000800 */
[----:B------:R-:W-:Y:S02]  /*bd60*/  IMAD.X R23, RZ, RZ, R23, P2 ;  /* 0x000000ffff177224 */ /* 0x000fe400010e0617 */
[----:B------:R3:W-:Y:S01]  /*bd70*/  STG.E desc[UR36][R6.64], R13 ;  /* 0x0000000d06007986 */ /* 0x0007e2000c101924 */
[----:B0-----:R-:W-:Y:S02]  /*bd80*/  IADD3 R10, PT, PT, R10, 0x100, RZ ;  /* 0x000001000a0a7810 */ /* 0x001fe40007ffe0ff */
[----:B------:R-:W-:Y:S05]  /*bd90*/  @P0 BRA `(.L_x_5118) ;  /* 0xfffffffc00d00947 */ /* 0x000fea000383ffff */
.L_x_5117:
[----:B------:R-:W-:Y:S05]  /*bda0*/  BSYNC.RECONVERGENT B1 ;  /* 0x0000000000017941 */ /* 0x000fea0003800200 */
.L_x_5116:
        /* <DEDUP_REMOVED lines=8> */
[----:B------:R-:W-:Y:S02]  /*be30*/  ISETP.GT.AND P1, PT, R12, 0x2ff, PT ;  /* 0x000002ff0c00780c */ /* 0x000fe40003f24270 */
[----:B-----5:R-:W-:-:S04]  /*be40*/  LEA R9, P0, R7, UR8, 0x2 ;  /* 0x0000000807097c11 */ /* 0x020fc8000f8010ff */
[----:B------:R-:W-:Y:S01]  /*be50*/  LEA.HI.X R10, R7, UR9, R8, 0x2, P0 ;  /* 0x00000009070a7c11 */ /* 0x000fe200080f1408 */
[----:B------:R-:W-:Y:S01]  /*be60*/  VIADD R8, R6, 0x410 ;  /* 0x0000041006087836 */ /* 0x000fe20000000000 */
[----:B------:R-:W-:Y:S01]  /*be70*/  IADD3 R6, P0, PT, R9, 0x200, RZ ;  /* 0x0000020009067810 */ /* 0x000fe20007f1e0ff */
[----:B------:R-:W-:-:S03]  /*be80*/  IMAD.SHL.U32 R7, R2, 0x4, RZ ;  /* 0x0000000402077824 */ /* 0x000fc600078e00ff */
[----:B----4-:R-:W-:Y:S02]  /*be90*/  LEA R11, R11, R8, 0x18 ;  /* 0x000000080b0b7211 */ /* 0x010fe400078ec0ff */
[----:B------:R-:W-:Y:S01]  /*bea0*/  LEA R8, R4, -R7, 0x2 ;  /* 0x8000000704087211 */ /* 0x000fe200078e10ff */
[----:B------:R-:W-:Y:S01]  /*beb0*/  IMAD.X R7, RZ, RZ, R10, P0 ;  /* 0x000000ffff077224 */ /* 0x000fe200000e060a */
[----:B------:R-:W-:Y:S02]  /*bec0*/  PLOP3.LUT P0, PT, PT, PT, PT, 0x80, 0x8 ;  /* 0x000000000008781c */ /* 0x000fe40003f0f070 */
[----:B------:R-:W-:Y:S01]  /*bed0*/  IADD3 R8, PT, PT, R8, 0x200, R11 ;  /* 0x0000020008087810 */ /* 0x000fe20007ffe00b */
[----:B------:R-:W-:Y:S10]  /*bee0*/  @!P1 BRA `(.L_x_5120) ;  /* 0x0000000400289947 */ /* 0x000ff40003800000 */
[----:B------:R-:W-:Y:S01]  /*bef0*/  PLOP3.LUT P0, PT, PT, PT, PT, 0x8, 0x80 ;  /* 0x000000000080781c */ /* 0x000fe20003f0e170 */
[----:B--2---:R-:W-:-:S12]  /*bf00*/  VIADD R31, R17, 0xfffffd01 ;  /* 0xfffffd01111f7836 */ /* 0x004fd80000000000 */
.L_x_5121:
[----:B------:R-:W0:Y:S01]  /*bf10*/  LDS R10, [R8+-0x200] ;  /* 0xfffe0000080a7984 */ /* 0x000e220000000800 */
[----:B------:R-:W-:-:S03]  /*bf20*/  VIADD R4, R4, 0x400 ;  /* 0x0000040004047836 */ /* 0x000fc60000000000 */
[----:B------:R-:W2:Y:S02]  /*bf30*/  LDS R12, [R8+-0x100] ;  /* 0xffff0000080c7984 */ /* 0x000ea40000000800 */
[----:B------:R-:W-:Y:S02]  /*bf40*/  ISETP.GE.AND P1, PT, R4, R31, PT ;  /* 0x0000001f0400720c */ /* 0x000fe40003f26270 */
[----:B------:R-:W3:Y:S04]  /*bf50*/  LDS R18, [R8] ;  /* 0x0000000008127984 */ /* 0x000ee80000000800 */
[----:B------:R-:W-:Y:S04]  /*bf60*/  LDS R32, [R8+0x600] ;  /* 0x0006000008207984 */ /* 0x000fe80000000800 */
[----:B------:R-:W4:Y:S04]  /*bf70*/  LDS R20, [R8+0x100] ;  /* 0x0001000008147984 */ /* 0x000f280000000800 */
[----:B-1----:R-:W1:Y:S04]  /*bf80*/  LDS R24, [R8+0x200] ;  /* 0x0002000008187984 */ /* 0x002e680000000800 */
[----:B------:R-:W5:Y:S04]  /*bf90*/  LDS R26, [R8+0x300] ;  /* 0x00030000081a7984 */ /* 0x000f680000000800 */
[----:B------:R-:W5:Y:S04]  /*bfa0*/  LDS R28, [R8+0x400] ;  /* 0x00040000081c7984 */ /* 0x000f680000000800 */
[----:B------:R-:W5:Y:S04]  /*bfb0*/  LDS R30, [R8+0x500] ;  /* 0x00050000081e7984 */ /* 0x000f680000000800 */
[----:B------:R-:W5:Y:S01]  /*bfc0*/  LDS R34, [R8+0x700] ;  /* 0x0007000008227984 */ /* 0x000f620000000800 */
[----:B0-----:R-:W-:-:S03]  /*bfd0*/  FMUL.FTZ R9, R5, R10 ;  /* 0x0000000a05097220 */ /* 0x001fc60000410000 */
[----:B------:R-:W-:Y:S01]  /*bfe0*/  LDS R36, [R8+0x800] ;  /* 0x0008000008247984 */ /* 0x000fe20000000800 */
[----:B--2---:R-:W-:-:S03]  /*bff0*/  FMUL.FTZ R11, R5, R12 ;  /* 0x0000000c050b7220 */ /* 0x004fc60000410000 */
[----:B------:R-:W0:Y:S01]  /*c000*/  LDS R10, [R8+0xd00] ;  /* 0x000d0000080a7984 */ /* 0x000e220000000800 */
[----:B---3--:R-:W-:-:S03]  /*c010*/  FMUL.FTZ R13, R5, R18 ;  /* 0x00000012050d7220 */ /* 0x008fc60000410000 */
[----:B------:R-:W2:Y:S04]  /*c020*/  LDS R38, [R8+0x900] ;  /* 0x0009000008267984 */ /* 0x000ea80000000800 */
[----:B------:R-:W3:Y:S01]  /*c030*/  LDS R40, [R8+0xa00] ;  /* 0x000a000008287984 */ /* 0x000ee20000000800 */
[----:B----4-:R-:W-:-:S03]  /*c040*/  FMUL.FTZ R23, R5, R20 ;  /* 0x0000001405177220 */ /* 0x010fc60000410000 */
[----:B------:R-:W-:Y:S01]  /*c050*/  LDS R42, [R8+0xb00] ;  /* 0x000b0000082a7984 */ /* 0x000fe20000000800 */
[----:B-1----:R-:W-:-:S03]  /*c060*/  FMUL.FTZ R25, R5, R24 ;  /* 0x0000001805197220 */ /* 0x002fc60000410000 */
[----:B------:R-:W1:Y:S01]  /*c070*/  LDS R44, [R8+0xc00] ;  /* 0x000c0000082c7984 */ /* 0x000e620000000800 */
[----:B-----5:R-:W-:-:S03]  /*c080*/  FMUL.FTZ R27, R5, R26 ;  /* 0x0000001a051b7220 */ /* 0x020fc60000410000 */
[----:B------:R-:W-:Y:S01]  /*c090*/  STG.E desc[UR36][R6.64+-0x100], R11 ;  /* 0xffff000b06007986 */ /* 0x000fe2000c101924 */
[----:B------:R-:W-:-:S03]  /*c0a0*/  FMUL.FTZ R29, R5, R28 ;  /* 0x0000001c051d7220 */ /* 0x000fc60000410000 */
[----:B------:R4:W-:Y:S04]  /*c0b0*/  STS [R8+-0x100], R11 ;  /* 0xffff000b08007388 */ /* 0x0009e80000000800 */
[----:B------:R-:W-:Y:S04]  /*c0c0*/  STG.E desc[UR36][R6.64+-0x200], R9 ;  /* 0xfffe000906007986 */ /* 0x000fe8000c101924 */
[----:B------:R5:W-:Y:S01]  /*c0d0*/  STS [R8+-0x200], R9 ;  /* 0xfffe000908007388 */ /* 0x000be20000000800 */
[----:B----4-:R-:W-:-:S03]  /*c0e0*/  FMUL.FTZ R11, R5, R32 ;  /* 0x00000020050b7220 */ /* 0x010fc60000410000 */
[----:B------:R-:W-:Y:S04]  /*c0f0*/  STG.E desc[UR36][R6.64], R13 ;  /* 0x0000000d06007986 */ /* 0x000fe8000c101924 */
[----:B------:R4:W-:Y:S01]  /*c100*/  STS [R8], R13 ;  /* 0x0000000d08007388 */ /* 0x0009e20000000800 */
[----:B-----5:R-:W-:-:S03]  /*c110*/  FMUL.FTZ R9, R5, R30 ;  /* 0x0000001e05097220 */ /* 0x020fc60000410000 */
[----:B------:R-:W-:Y:S04]  /*c120*/  STG.E desc[UR36][R6.64+0x600], R11 ;  /* 0x0006000b06007986 */ /* 0x000fe8000c101924 */
[----:B------:R0:W-:Y:S01]  /*c130*/  STS [R8+0x600], R11 ;  /* 0x0006000b08007388 */ /* 0x0001e20000000800 */
[----:B----4-:R-:W-:-:S03]  /*c140*/  FMUL.FTZ R13, R5, R34 ;  /* 0x00000022050d7220 */ /* 0x010fc60000410000 */
[----:B------:R-:W-:Y:S04]  /*c150*/  STG.E desc[UR36][R6.64+0x100], R23 ;  /* 0x0001001706007986 */ /* 0x000fe8000c101924 */
[----:B------:R4:W-:Y:S01]  /*c160*/  STS [R8+0x100], R23 ;  /* 0x0001001708007388 */ /* 0x0009e20000000800 */
[C---:B0-----:R-:W-:Y:S01]  /*c170*/  FMUL.FTZ R11, R5.reuse, R10 ;  /* 0x0000000a050b7220 */ /* 0x041fe20000410000 */
[----:B------:R-:W-:Y:S02]  /*c180*/  IADD3 R10, P2, PT, R6, 0x1000, RZ ;  /* 0x00001000060a7810 */ /* 0x000fe40007f5e0ff */
[----:B------:R-:W-:Y:S04]  /*c190*/  STG.E desc[UR36][R6.64+0x200], R25 ;  /* 0x0002001906007986 */ /* 0x000fe8000c101924 */
[----:B------:R2:W-:Y:S01]  /*c1a0*/  STS [R8+0x200], R25 ;  /* 0x0002001908007388 */ /* 0x0005e20000000800 */
[----:B----4-:R-:W-:-:S03]  /*c1b0*/  FMUL.FTZ R23, R5, R36 ;  /* 0x0000002405177220 */ /* 0x010fc60000410000 */
[----:B------:R-:W-:Y:S04]  /*c1c0*/  STG.E desc[UR36][R6.64+0x300], R27 ;  /* 0x0003001b06007986 */ /* 0x000fe8000c101924 */
[----:B------:R3:W-:Y:S01]  /*c1d0*/  STS [R8+0x300], R27 ;  /* 0x0003001b08007388 */ /* 0x0007e20000000800 */
[----:B--2---:R-:W-:-:S03]  /*c1e0*/  FMUL.FTZ R25, R5, R38 ;  /* 0x0000002605197220 */ /* 0x004fc60000410000 */
[----:B------:R-:W-:Y:S04]  /*c1f0*/  STG.E desc[UR36][R6.64+0x400], R29 ;  /* 0x0004001d06007986 */ /* 0x000fe8000c101924 */
[----:B------:R1:W-:Y:S01]  /*c200*/  STS [R8+0x400], R29 ;  /* 0x0004001d08007388 */ /* 0x0003e20000000800 */
[----:B---3--:R-:W-:-:S03]  /*c210*/  FMUL.FTZ R27, R5, R40 ;  /* 0x00000028051b7220 */ /* 0x008fc60000410000 */
[----:B------:R-:W-:Y:S04]  /*c220*/  STG.E desc[UR36][R6.64+0x500], R9 ;  /* 0x0005000906007986 */ /* 0x000fe8000c101924 */
[----:B------:R0:W-:Y:S01]  /*c230*/  STS [R8+0x500], R9 ;  /* 0x0005000908007388 */ /* 0x0001e20000000800 */
[----:B-1----:R-:W-:-:S03]  /*c240*/  FMUL.FTZ R29, R5, R44 ;  /* 0x0000002c051d7220 */ /* 0x002fc60000410000 */
        /* <DEDUP_REMOVED lines=20> */
.L_x_5120:
[----:B------:R-:W-:Y:S05]  /*c390*/  BSYNC.RECONVERGENT B1 ;  /* 0x0000000000017941 */ /* 0x000fea0003800200 */
.L_x_5119:
[----:B------:R-:W-:Y:S01]  /*c3a0*/  IMAD.IADD R9, R17, 0x1, -R4 ;  /* 0x0000000111097824 */ /* 0x000fe200078e0a04 */
[----:B------:R-:W-:Y:S04]  /*c3b0*/  BSSY.RECONVERGENT B1, `(.L_x_5122) ;  /* 0x000002a000017945 */ /* 0x000fe80003800200 */
[----:B------:R-:W-:-:S13]  /*c3c0*/  ISETP.GT.AND P1, PT, R9, 0xff, PT ;  /* 0x000000ff0900780c */ /* 0x000fda0003f24270 */
[----:B------:R-:W-:Y:S05]  /*c3d0*/  @!P1 BRA `(.L_x_5123) ;  /* 0x00000000009c9947 */ /* 0x000fea0003800000 */
[----:B------:R-:W0:Y:S01]  /*c3e0*/  LDS R10, [R8+-0x200] ;  /* 0xfffe0000080a7984 */ /* 0x000e220000000800 */
[----:B------:R-:W-:Y:S02]  /*c3f0*/  PLOP3.LUT P0, PT, PT, PT, PT, 0x8, 0x80 ;  /* 0x000000000080781c */ /* 0x000fe40003f0e170 */
[----:B------:R-:W-:Y:S01]  /*c400*/  IADD3 R4, PT, PT, R4, 0x200, RZ ;  /* 0x0000020004047810 */ /* 0x000fe20007ffe0ff */
[----:B------:R-:W3:Y:S04]  /*c410*/  LDS R12, [R8+-0x100] ;  /* 0xffff0000080c7984 */ /* 0x000ee80000000800 */
[----:B------:R-:W4:Y:S04]  /*c420*/  LDS R18, [R8] ;  /* 0x0000000008127984 */ /* 0x000f280000000800 */
[----:B------:R-:W5:Y:S04]  /*c430*/  LDS R20, [R8+0x100] ;  /* 0x0001000008147984 */ /* 0x000f680000000800 */
[----:B-1----:R-:W1:Y:S04]  /*c440*/  LDS R24, [R8+0x200] ;  /* 0x0002000008187984 */ /* 0x002e680000000800 */
[----:B------:R-:W1:Y:S04]  /*c450*/  LDS R26, [R8+0x300] ;  /* 0x00030000081a7984 */ /* 0x000e680000000800 */
[----:B--2---:R-:W2:Y:S04]  /*c460*/  LDS R28, [R8+0x400] ;  /* 0x00040000081c7984 */ /* 0x004ea80000000800 */
[----:B------:R-:W2:Y:S01]  /*c470*/  LDS R30, [R8+0x500] ;  /* 0x00050000081e7984 */ /* 0x000ea20000000800 */
[C---:B0-----:R-:W-:Y:S01]  /*c480*/  FMUL.FTZ R9, R5.reuse, R10 ;  /* 0x0000000a05097220 */ /* 0x041fe20000410000 */
[----:B------:R-:W-:Y:S01]  /*c490*/  IADD3 R10, P1, PT, R6, 0x800, RZ ;  /* 0x00000800060a7810 */ /* 0x000fe20007f3e0ff */
[----:B---3--:R-:W-:-:S03]  /*c4a0*/  FMUL.FTZ R11, R5, R12 ;  /* 0x0000000c050b7220 */ /* 0x008fc60000410000 */
[----:B------:R-:W-:Y:S01]  /*c4b0*/  STG.E desc[UR36][R6.64+-0x200], R9 ;  /* 0xfffe000906007986 */ /* 0x000fe2000c101924 */
[----:B----4-:R-:W-:-:S03]  /*c4c0*/  FMUL.FTZ R13, R5, R18 ;  /* 0x00000012050d7220 */ /* 0x010fc60000410000 */
[----:B------:R-:W-:Y:S01]  /*c4d0*/  STS [R8+-0x200], R9 ;  /* 0xfffe000908007388 */ /* 0x000fe20000000800 */
[----:B-----5:R-:W-:-:S03]  /*c4e0*/  FMUL.FTZ R23, R5, R20 ;  /* 0x0000001405177220 */ /* 0x020fc60000410000 */
[----:B------:R-:W-:Y:S01]  /*c4f0*/  STG.E desc[UR36][R6.64+-0x100], R11 ;  /* 0xffff000b06007986 */ /* 0x000fe2000c101924 */
[----:B-1----:R-:W-:-:S03]  /*c500*/  FMUL.FTZ R25, R5, R24 ;  /* 0x0000001805197220 */ /* 0x002fc60000410000 */
[----:B------:R0:W-:Y:S01]  /*c510*/  STS [R8+-0x100], R11 ;  /* 0xffff000b08007388 */ /* 0x0001e20000000800 */
[----:B------:R-:W-:-:S03]  /*c520*/  FMUL.FTZ R27, R5, R26 ;  /* 0x0000001a051b7220 */ /* 0x000fc60000410000 */
[----:B------:R-:W-:Y:S01]  /*c530*/  STG.E desc[UR36][R6.64], R13 ;  /* 0x0000000d06007986 */ /* 0x000fe2000c101924 */
[----:B--2---:R-:W-:-:S03]  /*c540*/  FMUL.FTZ R29, R5, R28 ;  /* 0x0000001c051d7220 */ /* 0x004fc60000410000 */
        /* <DEDUP_REMOVED lines=16> */
.L_x_5123:
[----:B------:R-:W-:Y:S05]  /*c650*/  BSYNC.RECONVERGENT B1 ;  /* 0x0000000000017941 */ /* 0x000fea0003800200 */
.L_x_5122:
[----:B------:R-:W-:-:S13]  /*c660*/  ISETP.LE.OR P0, PT, R4, R17, P0 ;  /* 0x000000110400720c */ /* 0x000fda0000703670 */
[----:B------:R-:W-:Y:S05]  /*c670*/  @!P0 BRA `(.L_x_5106) ;  /* 0x0000000000408947 */ /* 0x000fea0003800000 */
[----:B------:R-:W0:Y:S04]  /*c680*/  LDS R4, [R8+-0x200] ;  /* 0xfffe000008047984 */ /* 0x000e280000000800 */
[----:B------:R-:W3:Y:S04]  /*c690*/  LDS R10, [R8+-0x100] ;  /* 0xffff0000080a7984 */ /* 0x000ee80000000800 */
[----:B------:R-:W4:Y:S04]  /*c6a0*/  LDS R12, [R8] ;  /* 0x00000000080c7984 */ /* 0x000f280000000800 */
[----:B------:R-:W5:Y:S01]  /*c6b0*/  LDS R18, [R8+0x100] ;  /* 0x0001000008127984 */ /* 0x000f620000000800 */
[-C--:B0-----:R-:W-:Y:S01]  /*c6c0*/  FMUL.FTZ R9, R4, R5.reuse ;  /* 0x0000000504097220 */ /* 0x081fe20000410000 */
[----:B---3--:R-:W-:-:S04]  /*c6d0*/  FMUL.FTZ R11, R10, R5 ;  /* 0x000000050a0b7220 */ /* 0x008fc80000410000 */
[----:B------:R0:W-:Y:S01]  /*c6e0*/  STG.E desc[UR36][R6.64+-0x200], R9 ;  /* 0xfffe000906007986 */ /* 0x0001e2000c101924 */
[----:B----4-:R-:W-:-:S03]  /*c6f0*/  FMUL.FTZ R13, R12, R5 ;  /* 0x000000050c0d7220 */ /* 0x010fc60000410000 */
[----:B------:R0:W-:Y:S01]  /*c700*/  STS [R8+-0x200], R9 ;  /* 0xfffe000908007388 */ /* 0x0001e20000000800 */
[----:B-----5:R-:W-:-:S03]  /*c710*/  FMUL.FTZ R5, R18, R5 ;  /* 0x0000000512057220 */ /* 0x020fc60000410000 */
[----:B------:R0:W-:Y:S04]  /*c720*/  STG.E desc[UR36][R6.64+-0x100], R11 ;  /* 0xffff000b06007986 */ /* 0x0001e8000c101924 */
[----:B------:R0:W-:Y:S04]  /*c730*/  STS [R8+-0x100], R11 ;  /* 0xffff000b08007388 */ /* 0x0001e80000000800 */
[----:B------:R0:W-:Y:S04]  /*c740*/  STG.E desc[UR36][R6.64], R13 ;  /* 0x0000000d06007986 */ /* 0x0001e8000c101924 */
[----:B------:R0:W-:Y:S04]  /*c750*/  STS [R8], R13 ;  /* 0x0000000d08007388 */ /* 0x0001e80000000800 */
[----:B------:R0:W-:Y:S04]  /*c760*/  STG.E desc[UR36][R6.64+0x100], R5 ;  /* 0x0001000506007986 */ /* 0x0001e8000c101924 */
[----:B------:R0:W-:Y:S02]  /*c770*/  STS [R8+0x100], R5 ;  /* 0x0001000508007388 */ /* 0x0001e40000000800 */
.L_x_5106:
[----:B------:R-:W-:Y:S05]  /*c780*/  BSYNC.RECONVERGENT B0 ;  /* 0x0000000000007941 */ /* 0x000fea0003800200 */
.L_x_5105:
[----:B------:R-:W4:Y:S01]  /*c790*/  LDCU.64 UR6, c[0x0][0x3b0] ;  /* 0x00007600ff0677ac */ /* 0x000f220008000a00 */
[----:B------:R-:W-:Y:S02]  /*c7a0*/  LOP3.LUT R3, R3, 0xfc, RZ, 0xc0, !PT ;  /* 0x000000fc03037812 */ /* 0x000fe400078ec0ff */
[----:B0--3--:R-:W-:Y:S02]  /*c7b0*/  CS2R R6, SRZ ;  /* 0x0000000000067805 */ /* 0x009fe4000001ff00 */
[----:B------:R-:W-:Y:S01]  /*c7c0*/  ISETP.GT.U32.AND P0, PT, R21, 0x3f, PT ;  /* 0x0000003f1500780c */ /* 0x000fe20003f04070 */
[----:B------:R-:W0:Y:S03]  /*c7d0*/  LDCU.64 UR8, c[0x0][0x3c8] ;  /* 0x00007900ff0877ac */ /* 0x000e260008000a00 */
[----:B------:R-:W-:Y:S01]  /*c7e0*/  ISETP.GT.U32.OR P0, PT, R3, 0xbf, P0 ;  /* 0x000000bf0300780c */ /* 0x000fe20000704470 */
[----:B------:R-:W3:Y:S01]  /*c7f0*/  LDCU.64 UR12, c[0x0][0x3c8] ;  /* 0x00007900ff0c77ac */ /* 0x000ee20008000a00 */
[----:B----4-:R-:W-:-:S04]  /*c800*/  ISETP.EQ.U32.AND P1, PT, RZ, UR6, PT ;  /* 0x00000006ff007c0c */ /* 0x010fc8000bf22070 */
[----:B------:R-:W-:-:S13]  /*c810*/  ISETP.EQ.OR.EX P0, PT, RZ, UR7, P0, P1 ;  /* 0x00000007ff007c0c */ /* 0x000fda0008702710 */
[----:B------:R-:W4:Y:S01]  /*c820*/  @!P0 LDC.64 R12, c[0x0][0x3b0] ;  /* 0x0000ec00ff0c8b82 */ /* 0x000f220000000a00 */
[----:B------:R-:W-:Y:S01]  /*c830*/  @!P0 IMAD R5, R0, 0xc0, R3 ;  /* 0x000000c000058824 */ /* 0x000fe200078e0203 */
[----:B------:R-:W-:Y:S01]  /*c840*/  ISETP.GT.U32.AND P1, PT, R3, 0xbf, PT ;  /* 0x000000bf0300780c */ /* 0x000fe20003f24070 */
[----:B------:R-:W-:Y:S01]  /*c850*/  BSSY.RECONVERGENT B0, `(.L_x_5124) ;  /* 0x0000228000007945 */ /* 0x000fe20003800200 */
[----:B------:R-:W-:Y:S01]  /*c860*/  IMAD R14, R14, 0xc0, RZ ;  /* 0x000000c00e0e7824 */ /* 0x000fe200078e02ff */
[----:B------:R-:W-:Y:S02]  /*c870*/  CS2R R10, SRZ ;  /* 0x00000000000a7805 */ /* 0x000fe4000001ff00 */
[----:B------:R-:W-:Y:S01]  /*c880*/  CS2R R8, SRZ ;  /* 0x0000000000087805 */ /* 0x000fe2000001ff00 */
[----:B----4-:R-:W-:Y:S01]  /*c890*/  @!P0 IMAD.WIDE.U32 R12, R5, 0x4, R12 ;  /* 0x00000004050c8825 */ /* 0x010fe200078e000c */
[----:B------:R-:W-:-:S06]  /*c8a0*/  CS2R R4, SRZ ;  /* 0x0000000000047805 */ /* 0x000fcc000001ff00 */
[----:B------:R4:W5:Y:S01]  /*c8b0*/  @!P0 LDG.E.128 R4, desc[UR36][R12.64] ;  /* 0x000000240c048981 */ /* 0x000962000c1e1d00 */
[----:B------:R-:W-:Y:S01]  /*c8c0*/  BAR.SYNC.DEFER_BLOCKING 0x0 ;  /* 0x0000000000007b1d */ /* 0x000fe20000010000 */
[----:B------:R-:W-:-:S05]  /*c8d0*/  PLOP3.LUT P0, PT, PT, PT, PT, 0x8, 0x80 ;  /* 0x000000000080781c */ /* 0x000fca0003f0e170 */
[----:B0--3--:R-:W-:Y:S08]  /*c8e0*/  @P1 BRA `(.L_x_5125) ;  /* 0x0000002000781947 */ /* 0x009ff00003800000 */
[----:B------:R-:W0:Y:S01]  /*c8f0*/  LDCU UR5, c[0x0][0x3f4] ;  /* 0x00007e80ff0577ac */ /* 0x000e220008000800 */
[----:B----4-:R-:W3:Y:S01]  /*c900*/  LDC.64 R12, c[0x0][0x3c0] ;  /* 0x0000f000ff0c7b82 */ /* 0x010ee20000000a00 */
[----:B------:R-:W-:Y:S01]  /*c910*/  SHF.R.U32.HI R41, RZ, 0x6, R21 ;  /* 0x00000006ff297819 */ /* 0x000fe20000011615 */
[----:B------:R-:W-:Y:S01]  /*c920*/  BSSY.RECONVERGENT B1, `(.L_x_5126) ;  /* 0x0000094000017945 */ /* 0x000fe20003800200 */
[----:B------:R-:W-:Y:S02]  /*c930*/  IMAD.MOV.U32 R11, RZ, RZ, RZ ;  /* 0x000000ffff0b7224 */ /* 0x000fe400078e00ff */
[----:B------:R-:W-:Y:S01]  /*c940*/  IADD3 R23, PT, PT, R2, R41, RZ ;  /* 0x0000002902177210 */ /* 0x000fe20007ffe0ff */
[----:B0-----:R-:W-:-:S04]  /*c950*/  IMAD.U32 R18, RZ, RZ, UR5 ;  /* 0x00000005ff127e24 */ /* 0x001fc8000f8e00ff */
[-C--:B------:R-:W-:Y:S01]  /*c960*/  IMAD R85, R85, R18.reuse, R3 ;  /* 0x0000001255557224 */ /* 0x080fe200078e0203 */
[----:B------:R-:W-:-:S03]  /*c970*/  VIMNMX R20, PT, PT, R17, R18, PT ;  /* 0x0000001211147248 */ /* 0x000fc60003fe0100 */
[----:B---3--:R-:W-:Y:S01]  /*c980*/  IMAD.WIDE R12, R85, 0x4, R12 ;  /* 0x00000004550c7825 */ /* 0x008fe200078e020c */
[----:B------:R-:W-:-:S13]  /*c990*/  ISETP.GT.AND P1, PT, R20, R23, PT ;  /* 0x000000171400720c */ /* 0x000fda0003f24270 */
[----:B------:R-:W-:Y:S05]  /*c9a0*/  @!P1 BRA `(.L_x_5127) ;  /* 0x00000008002c9947 */ /* 0x000fea0003800000 */
[----:B------:R-:W-:Y:S01]  /*c9b0*/  IADD3 R8, PT, PT, R41, R2, -R20 ;  /* 0x0000000229087210 */ /* 0x000fe20007ffe814 */
[--C-:B------:R-:W-:Y:S01]  /*c9c0*/  IMAD.IADD R51, R20, 0x1, -R23.reuse ;  /* 0x0000000114337824 */ /* 0x100fe200078e0a17 */
[----:B------:R-:W-:Y:S01]  /*c9d0*/  BSSY.RECONVERGENT B2, `(.L_x_5128) ;  /* 0x000004a000027945 */ /* 0x000fe20003800200 */
[----:B------:R-:W-:Y:S01]  /*c9e0*/  IMAD R52, R15, R18, RZ ;  /* 0x000000120f347224 */ /* 0x000fe200078e02ff */
[----:B------:R-:W-:Y:S01]  /*c9f0*/  ISETP.GT.U32.AND P1, PT, R8, -0x4, PT ;  /* 0xfffffffc0800780c */ /* 0x000fe20003f24070 */
[----:B------:R-:W-:Y:S01]  /*ca00*/  IMAD.MOV.U32 R43, RZ, RZ, R23 ;  /* 0x000000ffff2b7224 */ /* 0x000fe200078e0017 */
[----:B------:R-:W-:Y:S02]  /*ca10*/  LOP3.LUT R53, R51, 0x3, RZ, 0xc0, !PT ;  /* 0x0000000333357812 */ /* 0x000fe400078ec0ff */
[----:B------:R-:W-:Y:S02]  /*ca20*/  CS2R R8, SRZ ;  /* 0x0000000000087805 */ /* 0x000fe4000001ff00 */
[----:B------:R-:W-:-:S02]  /*ca30*/  CS2R R10, SRZ ;  /* 0x00000000000a7805 */ /* 0x000fc4000001ff00 */
[----:B------:R-:W-:-:S05]  /*ca40*/  ISETP.NE.AND P2, PT, R53, RZ, PT ;  /* 0x000000ff3500720c */ /* 0x000fca0003f45270 */
[----:B------:R-:W-:Y:S08]  /*ca50*/  @P1 BRA `(.L_x_5129) ;  /* 0x0000000400041947 */ /* 0x000ff00003800000 */
[----:B------:R-:W0:Y:S01]  /*ca60*/  S2UR UR6, SR_CgaCtaId ;  /* 0x00000000000679c3 */ /* 0x000e220000008800 */
[----:B------:R-:W-:Y:S01]  /*ca70*/  UMOV UR5, 0x400 ;  /* 0x0000040000057882 */ /* 0x000fe20000000000 */
[----:B------:R-:W-:Y:S01]  /*ca80*/  LOP3.LUT R20, R51, 0xfffffffc, RZ, 0xc0, !PT ;  /* 0xfffffffc33147812 */ /* 0x000fe200078ec0ff */
[----:B------:R-:W-:Y:S01]  /*ca90*/  UIADD3 UR5, UPT, UPT, UR5, 0x410, URZ ;  /* 0x0000041005057890 */ /* 0x000fe2000fffe0ff */
[C---:B------:R-:W-:Y:S01]  /*caa0*/  VIADD R40, R23.reuse, 0x3 ;  /* 0x0000000317287836 */ /* 0x040fe20000000000 */
[C---:B------:R-:W-:Y:S01]  /*cab0*/  IADD3 R42, PT, PT, R23.reuse, 0x2, RZ ;  /* 0x00000002172a7810 */ /* 0x040fe20007ffe0ff */
[----:B------:R-:W-:Y:S02]  /*cac0*/  VIADD R44, R23, 0x1 ;  /* 0x00000001172c7836 */ /* 0x000fe40000000000 */
[----:B------:R-:W-:Y:S02]  /*cad0*/  IMAD.MOV.U32 R43, RZ, RZ, R23 ;  /* 0x000000ffff2b7224 */ /* 0x000fe400078e0017 */
[----:B------:R-:W-:-:S02]  /*cae0*/  IMAD.MOV.U32 R8, RZ, RZ, RZ ;  /* 0x000000ffff087224 */ /* 0x000fc400078e00ff */
[----:B------:R-:W-:Y:S01]  /*caf0*/  IMAD.MOV R20, RZ, RZ, -R20 ;  /* 0x000000ffff147224 */ /* 0x000fe200078e0a14 */
[----:B0-----:R-:W-:-:S06]  /*cb00*/  ULEA UR5, UR6, UR5, 0x18 ;  /* 0x0000000506057291 */ /* 0x001fcc000f8ec0ff */
[----:B-1----:R-:W-:-:S04]  /*cb10*/  LEA R24, R41, UR5, 0x2 ;  /* 0x0000000529187c11 */ /* 0x002fc8000f8e10ff */
[----:B------:R-:W-:-:S07]  /*cb20*/  IADD3 R45, PT, PT, R24, 0x8, RZ ;  /* 0x00000008182d7810 */ /* 0x000fce0007ffe0ff */
.L_x_5130:
[----:B------:R-:W-:Y:S01]  /*cb30*/  IADD3 R25, P1, PT, R43, UR4, RZ ;  /* 0x000000042b197c10 */ /* 0x000fe2000ff3e0ff */
[----:B------:R-:W0:Y:S04]  /*cb40*/  LDS R46, [R45+-0x8] ;  /* 0xfffff8002d2e7984 */ /* 0x000e280000000800 */
[----:B------:R-:W-:Y:S01]  /*cb50*/  IMAD.X R26, RZ, RZ, UR10, P1 ;  /* 0x0000000aff1a7e24 */ /* 0x000fe200088e06ff */
[C---:B------:R-:W-:Y:S01]  /*cb60*/  LEA R24, P1, R25.reuse, UR8, 0x2 ;  /* 0x0000000819187c11 */ /* 0x040fe2000f8210ff */
[----:B------:R-:W1:Y:S03]  /*cb70*/  LDS R48, [R45+-0x4] ;  /* 0xfffffc002d307984 */ /* 0x000e660000000800 */
[----:B------:R-:W-:Y:S01]  /*cb80*/  LEA.HI.X R25, R25, UR9, R26, 0x2, P1 ;  /* 0x0000000919197c11 */ /* 0x000fe200088f141a */
[----:B------:R-:W3:Y:S04]  /*cb90*/  LDS R49, [R45] ;  /* 0x000000002d317984 */ /* 0x000ee80000000800 */
[----:B------:R-:W4:Y:S04]  /*cba0*/  LDG.E R26, desc[UR36][R24.64] ;  /* 0x00000024181a7981 */ /* 0x000f28000c1e1900 */
[----:B------:R-:W3:Y:S04]  /*cbb0*/  LDG.E R27, desc[UR36][R24.64+0x4] ;  /* 0x00000424181b7981 */ /* 0x000ee8000c1e1900 */
[----:B--2---:R-:W2:Y:S04]  /*cbc0*/  LDG.E R29, desc[UR36][R24.64+0x8] ;  /* 0x00000824181d7981 */ /* 0x004ea8000c1e1900 */
[----:B------:R-:W2:Y:S04]  /*cbd0*/  LDG.E R31, desc[UR36][R24.64+0xc] ;  /* 0x00000c24181f7981 */ /* 0x000ea8000c1e1900 */
[----:B------:R0:W1:Y:S01]  /*cbe0*/  LDS R50, [R45+0x4] ;  /* 0x000004002d327984 */ /* 0x0000620000000800 */
[----:B----4-:R-:W-:-:S04]  /*cbf0*/  IMAD R26, R52, R26, R43 ;  /* 0x0000001a341a7224 */ /* 0x010fc800078e022b */
[----:B------:R-:W-:Y:S02]  /*cc00*/  IMAD R37, R26, 0xc0, RZ ;  /* 0x000000c01a257824 */ /* 0x000fe400078e02ff */
[----:B---3--:R-:W-:Y:S02]  /*cc10*/  IMAD R27, R52, R27, R44 ;  /* 0x0000001b341b7224 */ /* 0x008fe400078e022c */
[----:B------:R-:W-:-:S04]  /*cc20*/  IMAD.WIDE R36, R37, 0x4, R12 ;  /* 0x0000000425247825 */ /* 0x000fc800078e020c */
[C---:B--2---:R-:W-:Y:S02]  /*cc30*/  IMAD R29, R52.reuse, R29, R42 ;  /* 0x0000001d341d7224 */ /* 0x044fe400078e022a */
[----:B------:R-:W-:Y:S01]  /*cc40*/  IMAD R27, R27, 0xc0, RZ ;  /* 0x000000c01b1b7824 */ /* 0x000fe200078e02ff */
[----:B------:R-:W2:Y:S01]  /*cc50*/  LDG.E.128 R36, desc[UR36][R36.64] ;  /* 0x0000002424247981 */ /* 0x000ea2000c1e1d00 */
[----:B------:R-:W-:Y:S02]  /*cc60*/  IMAD R31, R52, R31, R40 ;  /* 0x0000001f341f7224 */ /* 0x000fe400078e0228 */
[----:B------:R-:W-:Y:S02]  /*cc70*/  IMAD R29, R29, 0xc0, RZ ;  /* 0x000000c01d1d7824 */ /* 0x000fe400078e02ff */
[----:B------:R-:W-:-:S04]  /*cc80*/  IMAD.WIDE R32, R27, 0x4, R12 ;  /* 0x000000041b207825 */ /* 0x000fc800078e020c */
[----:B------:R-:W-:Y:S02]  /*cc90*/  IMAD R31, R31, 0xc0, RZ ;  /* 0x000000c01f1f7824 */ /* 0x000fe400078e02ff */
[--C-:B------:R-:W-:Y:S01]  /*cca0*/  IMAD.WIDE R24, R29, 0x4, R12.reuse ;  /* 0x000000041d187825 */ /* 0x100fe200078e020c */
[----:B------:R-:W1:Y:S03]  /*ccb0*/  LDG.E.128 R32, desc[UR36][R32.64] ;  /* 0x0000002420207981 */ /* 0x000e66000c1e1d00 */
[----:B------:R-:W-:Y:S02]  /*ccc0*/  IMAD.WIDE R28, R31, 0x4, R12 ;  /* 0x000000041f1c7825 */ /* 0x000fe400078e020c */
[----:B------:R-:W3:Y:S04]  /*ccd0*/  LDG.E.128 R24, desc[UR36][R24.64] ;  /* 0x0000002418187981 */ /* 0x000ee8000c1e1d00 */
[----:B------:R-:W4:Y:S01]  /*cce0*/  LDG.E.128 R28, desc[UR36][R28.64] ;  /* 0x000000241c1c7981 */ /* 0x000f22000c1e1d00 */
[----:B------:R-:W-:-:S05]  /*ccf0*/  VIADD R20, R20, 0x4 ;  /* 0x0000000414147836 */ /* 0x000fca0000000000 */
[----:B------:R-:W-:Y:S01]  /*cd00*/  ISETP.NE.AND P1, PT, R20, RZ, PT ;  /* 0x000000ff1400720c */ /* 0x000fe20003f25270 */
[----:B0-----:R-:W-:Y:S01]  /*cd10*/  VIADD R45, R45, 0x10 ;  /* 0x000000102d2d7836 */ /* 0x001fe20000000000 */
[----:B------:R-:W-:Y:S01]  /*cd20*/  IADD3 R44, PT, PT, R44, 0x4, RZ ;  /* 0x000000042c2c7810 */ /* 0x000fe20007ffe0ff */
[----:B------:R-:W-:Y:S02]  /*cd30*/  VIADD R43, R43, 0x4 ;  /* 0x000000042b2b7836 */ /* 0x000fe40000000000 */
[----:B------:R-:W-:Y:S02]  /*cd40*/  VIADD R42, R42, 0x4 ;  /* 0x000000042a2a7836 */ /* 0x000fe40000000000 */
[----:B------:R-:W-:Y:S02]  /*cd50*/  VIADD R40, R40, 0x4 ;  /* 0x0000000428287836 */ /* 0x000fe40000000000 */
[-C--:B--2---:R-:W-:Y:S01]  /*cd60*/  FFMA.FTZ R47, R36, R46.reuse, R8 ;  /* 0x0000002e242f7223 */ /* 0x084fe20000010008 */
[-C--:B------:R-:W-:Y:S01]  /*cd70*/  FFMA.FTZ R8, R37, R46.reuse, R9 ;  /* 0x0000002e25087223 */ /* 0x080fe20000010009 */
[-C--:B------:R-:W-:Y:S01]  /*cd80*/  FFMA.FTZ R9, R38, R46.reuse, R10 ;  /* 0x0000002e26097223 */ /* 0x080fe2000001000a */
[----:B------:R-:W-:-:S02]  /*cd90*/  FFMA.FTZ R46, R39, R46, R11 ;  /* 0x0000002e272e7223 */ /* 0x000fc4000001000b */
[-C--:B-1----:R-:W-:Y:S01]  /*cda0*/  FFMA.FTZ R8, R33, R48.reuse, R8 ;  /* 0x0000003021087223 */ /* 0x082fe20000010008 */
[-C--:B------:R-:W-:Y:S01]  /*cdb0*/  FFMA.FTZ R9, R34, R48.reuse, R9 ;  /* 0x0000003022097223 */ /* 0x080fe20000010009 */
[-C--:B------:R-:W-:Y:S01]  /*cdc0*/  FFMA.FTZ R47, R32, R48.reuse, R47 ;  /* 0x00000030202f7223 */ /* 0x080fe2000001002f */
[----:B------:R-:W-:Y:S01]  /*cdd0*/  FFMA.FTZ R46, R35, R48, R46 ;  /* 0x00000030232e7223 */ /* 0x000fe2000001002e */
        /* <DEDUP_REMOVED lines=8> */
[----:B------:R-:W-:Y:S06]  /*ce60*/  @P1 BRA `(.L_x_5130) ;  /* 0xfffffffc00301947 */ /* 0x000fec000383ffff */
.L_x_5129:
[----:B------:R-:W-:Y:S05]  /*ce70*/  BSYNC.RECONVERGENT B2 ;  /* 0x0000000000027941 */ /* 0x000fea0003800200 */
.L_x_5128:
[----:B------:R-:W-:Y:S05]  /*ce80*/  @!P2 BRA `(.L_x_5127) ;  /* 0x0000000000f4a947 */ /* 0x000fea0003800000 */
[----:B------:R-:W-:Y:S01]  /*ce90*/  ISETP.NE.AND P1, PT, R53, 0x1, PT ;  /* 0x000000013500780c */ /* 0x000fe20003f25270 */
[----:B------:R-:W-:Y:S01]  /*cea0*/  BSSY.RECONVERGENT B2, `(.L_x_5131) ;  /* 0x0000025000027945 */ /* 0x000fe20003800200 */
[----:B------:R-:W-:-:S04]  /*ceb0*/  LOP3.LUT R20, R51, 0x1, RZ, 0xc0, !PT ;  /* 0x0000000133147812 */ /* 0x000fc800078ec0ff */
[----:B------:R-:W-:-:S07]  /*cec0*/  ISETP.NE.U32.AND P2, PT, R20, 0x1, PT ;  /* 0x000000011400780c */ /* 0x000fce0003f45070 */
[----:B------:R-:W-:Y:S06]  /*ced0*/  @!P1 BRA `(.L_x_5132) ;  /* 0x0000000000849947 */ /* 0x000fec0003800000 */
[----:B------:R-:W0:Y:S01]  /*cee0*/  LDCU.64 UR6, c[0x0][0x3c8] ;  /* 0x00007900ff0677ac */ /* 0x000e220008000a00 */
[----:B------:R-:W-:-:S05]  /*cef0*/  IADD3 R20, P1, PT, R43, UR4, RZ ;  /* 0x000000042b147c10 */ /* 0x000fca000ff3e0ff */
[----:B-1----:R-:W-:Y:S01]  /*cf00*/  IMAD.X R25, RZ, RZ, UR10, P1 ;  /* 0x0000000aff197e24 */ /* 0x002fe200088e06ff */
[----:B0-----:R-:W-:-:S04]  /*cf10*/  LEA R24, P1, R20, UR6, 0x2 ;  /* 0x0000000614187c11 */ /* 0x001fc8000f8210ff */
[----:B------:R-:W-:-:S05]  /*cf20*/  LEA.HI.X R25, R20, UR7, R25, 0x2, P1 ;  /* 0x0000000714197c11 */ /* 0x000fca00088f1419 */
[----:B------:R-:W3:Y:S04]  /*cf30*/  LDG.E R20, desc[UR36][R24.64] ;  /* 0x0000002418147981 */ /* 0x000ee8000c1e1900 */
[----:B------:R-:W4:Y:S01]  /*cf40*/  LDG.E R26, desc[UR36][R24.64+0x4] ;  /* 0x00000424181a7981 */ /* 0x000f22000c1e1900 */
[----:B--2---:R-:W-:Y:S01]  /*cf50*/  IMAD.MOV.U32 R29, RZ, RZ, 0xc0 ;  /* 0x000000c0ff1d7424 */ /* 0x004fe200078e00ff */
[----:B------:R-:W0:Y:S01]  /*cf60*/  S2UR UR6, SR_CgaCtaId ;  /* 0x00000000000679c3 */ /* 0x000e220000008800 */
[----:B------:R-:W-:Y:S02]  /*cf70*/  UMOV UR5, 0x400 ;  /* 0x0000040000057882 */ /* 0x000fe40000000000 */
[----:B------:R-:W-:-:S04]  /*cf80*/  UIADD3 UR5, UPT, UPT, UR5, 0x410, URZ ;  /* 0x0000041005057890 */ /* 0x000fc8000fffe0ff */
[----:B0-----:R-:W-:Y:S01]  /*cf90*/  ULEA UR5, UR6, UR5, 0x18 ;  /* 0x0000000506057291 */ /* 0x001fe2000f8ec0ff */
[C-C-:B---3--:R-:W-:Y:S02]  /*cfa0*/  IMAD R20, R52.reuse, R20, R43.reuse ;  /* 0x0000001434147224 */ /* 0x148fe400078e022b */
[----:B----4-:R-:W-:Y:S02]  /*cfb0*/  IMAD R26, R52, R26, R43 ;  /* 0x0000001a341a7224 */ /* 0x010fe400078e022b */
[----:B------:R-:W-:Y:S02]  /*cfc0*/  IMAD R27, R20, 0xc0, RZ ;  /* 0x000000c0141b7824 */ /* 0x000fe400078e02ff */
[----:B------:R-:W-:Y:S02]  /*cfd0*/  IMAD R29, R26, R29, 0xc0 ;  /* 0x000000c01a1d7424 */ /* 0x000fe400078e021d */
[----:B------:R-:W-:-:S04]  /*cfe0*/  IMAD.WIDE R26, R27, 0x4, R12 ;  /* 0x000000041b1a7825 */ /* 0x000fc800078e020c */
[----:B------:R-:W-:Y:S01]  /*cff0*/  IMAD.WIDE R28, R29, 0x4, R12 ;  /* 0x000000041d1c7825 */ /* 0x000fe200078e020c */
[----:B------:R-:W2:Y:S05]  /*d000*/  LDG.E.128 R32, desc[UR36][R26.64] ;  /* 0x000000241a207981 */ /* 0x000eaa000c1e1d00 */
[----:B------:R-:W3:Y:S01]  /*d010*/  LDG.E.128 R28, desc[UR36][R28.64] ;  /* 0x000000241c1c7981 */ /* 0x000ee2000c1e1d00 */
[----:B------:R-:W-:Y:S01]  /*d020*/  IADD3 R20, PT, PT, -R2, R43, RZ ;  /* 0x0000002b02147210 */ /* 0x000fe20007ffe1ff */
        /* <DEDUP_REMOVED lines=12> */
.L_x_5132:
[----:B------:R-:W-:Y:S05]  /*d0f0*/  BSYNC.RECONVERGENT B2 ;  /* 0x0000000000027941 */ /* 0x000fea0003800200 */
.L_x_5131:
[----:B------:R-:W-:Y:S05]  /*d100*/  @P2 BRA `(.L_x_5127) ;  /* 0x0000000000542947 */ /* 0x000fea0003800000 */
[----:B------:R-:W0:Y:S01]  /*d110*/  LDCU.64 UR6, c[0x0][0x3c8] ;  /* 0x00007900ff0677ac */ /* 0x000e220008000a00 */
[----:B------:R-:W-:-:S05]  /*d120*/  IADD3 R20, P1, PT, R43, UR4, RZ ;  /* 0x000000042b147c10 */ /* 0x000fca000ff3e0ff */
[----:B-1----:R-:W-:Y:S01]  /*d130*/  IMAD.X R25, RZ, RZ, UR10, P1 ;  /* 0x0000000aff197e24 */ /* 0x002fe200088e06ff */
[----:B0-----:R-:W-:-:S04]  /*d140*/  LEA R26, P1, R20, UR6, 0x2 ;  /* 0x00000006141a7c11 */ /* 0x001fc8000f8210ff */
[----:B------:R-:W-:-:S05]  /*d150*/  LEA.HI.X R27, R20, UR7, R25, 0x2, P1 ;  /* 0x00000007141b7c11 */ /* 0x000fca00088f1419 */
        /* <DEDUP_REMOVED lines=16> */
.L_x_5127:
[----:B------:R-:W-:Y:S05]  /*d260*/  BSYNC.RECONVERGENT B1 ;  /* 0x0000000000017941 */ /* 0x000fea0003800200 */
.L_x_5126:
[----:B------:R-:W-:Y:S01]  /*d270*/  ISETP.GT.AND P1, PT, R17, R23, PT ;  /* 0x000000171100720c */ /* 0x000fe20003f24270 */
[----:B------:R-:W-:-:S12]  /*d280*/  BSSY.RECONVERGENT B3, `(.L_x_5133) ;  /* 0x000014e000037945 */ /* 0x000fd80003800200 */
[----:B------:R-:W-:Y:S05]  /*d290*/  @!P1 BRA `(.L_x_5134) ;  /* 0x0000001400309947 */ /* 0x000fea0003800000 */
[----:B------:R-:W-:Y:S01]  /*d2a0*/  IADD3 R20, PT, PT, R41, R2, -R17 ;  /* 0x0000000229147210 */ /* 0x000fe20007ffe811 */
[----:B------:R-:W-:Y:S01]  /*d2b0*/  IMAD.IADD R17, R17, 0x1, -R23 ;  /* 0x0000000111117824 */ /* 0x000fe200078e0a17 */
[----:B------:R-:W-:Y:S01]  /*d2c0*/  BSSY.RECONVERGENT B2, `(.L_x_5135) ;  /* 0x00000bb000027945 */ /* 0x000fe20003800200 */
[----:B------:R-:W-:Y:S01]  /*d2d0*/  IMAD R15, R15, R18, RZ ;  /* 0x000000120f0f7224 */ /* 0x000fe200078e02ff */
[----:B------:R-:W-:Y:S02]  /*d2e0*/  ISETP.GT.U32.AND P1, PT, R20, -0x4, PT ;  /* 0xfffffffc1400780c */ /* 0x000fe40003f24070 */
[----:B------:R-:W-:-:S11]  /*d2f0*/  LOP3.LUT R38, R17, 0x3, RZ, 0xc0, !PT ;  /* 0x0000000311267812 */ /* 0x000fd600078ec0ff */
[----:B------:R-:W-:Y:S05]  /*d300*/  @P1 BRA `(.L_x_5136) ;  /* 0x0000000800d81947 */ /* 0x000fea0003800000 */
[----:B------:R-:W0:Y:S01]  /*d310*/  S2UR UR6, SR_CgaCtaId ;  /* 0x00000000000679c3 */ /* 0x000e220000008800 */
[----:B------:R-:W-:Y:S01]  /*d320*/  UMOV UR5, 0x400 ;  /* 0x0000040000057882 */ /* 0x000fe20000000000 */
[----:B------:R-:W-:Y:S01]  /*d330*/  LOP3.LUT R18, R17, 0xfffffffc, RZ, 0xc0, !PT ;  /* 0xfffffffc11127812 */ /* 0x000fe200078ec0ff */
[----:B------:R-:W-:Y:S01]  /*d340*/  UIADD3 UR5, UPT, UPT, UR5, 0x410, URZ ;  /* 0x0000041005057890 */ /* 0x000fe2000fffe0ff */
[----:B------:R-:W-:Y:S01]  /*d350*/  BSSY.RECONVERGENT B1, `(.L_x_5137) ;  /* 0x00000b0000017945 */ /* 0x000fe20003800200 */
[----:B------:R-:W-:Y:S02]  /*d360*/  IADD3 R23, PT, PT, R23, 0x1, RZ ;  /* 0x0000000117177810 */ /* 0x000fe40007ffe0ff */
[----:B--2---:R-:W-:Y:S01]  /*d370*/  IMAD.MOV R28, RZ, RZ, -R18 ;  /* 0x000000ffff1c7224 */ /* 0x004fe200078e0a12 */
[----:B------:R-:W2:Y:S01]  /*d380*/  LDC R36, c[0x0][0x3f4] ;  /* 0x0000fd00ff247b82 */ /* 0x000ea20000000800 */
[----:B0-----:R-:W-:-:S06]  /*d390*/  ULEA UR5, UR6, UR5, 0x18 ;  /* 0x0000000506057291 */ /* 0x001fcc000f8ec0ff */
[----:B------:R-:W-:-:S05]  /*d3a0*/  LEA R20, R41, UR5, 0x2 ;  /* 0x0000000529147c11 */ /* 0x000fca000f8e10ff */
[----:B------:R-:W-:-:S07]  /*d3b0*/  VIADD R20, R20, 0x8 ;  /* 0x0000000814147836 */ /* 0x000fce0000000000 */
.L_x_5146:
[C---:B-1----:R-:W-:Y:S01]  /*d3c0*/  VIADD R27, R23.reuse, 0xffffffff ;  /* 0xffffffff171b7836 */ /* 0x042fe20000000000 */
[----:B------:R-:W-:Y:S01]  /*d3d0*/  BSSY.RECONVERGENT B4, `(.L_x_5138) ;  /* 0x000002a000047945 */ /* 0x000fe20003800200 */
[----:B--2---:R-:W-:Y:S01]  /*d3e0*/  IMAD.MOV.U32 R18, RZ, RZ, R36 ;  /* 0x000000ffff127224 */ /* 0x004fe200078e0024 */
[----:B------:R-:W-:Y:S01]  /*d3f0*/  IADD3 R28, PT, PT, R28, 0x4, RZ ;  /* 0x000000041c1c7810 */ /* 0x000fe20007ffe0ff */
[----:B------:R-:W-:-:S03]  /*d400*/  VIADD R37, R23, 0x1 ;  /* 0x0000000117257836 */ /* 0x000fc60000000000 */
[----:B------:R-:W-:-:S13]  /*d410*/  ISETP.GE.AND P1, PT, R27, R18, PT ;  /* 0x000000121b00720c */ /* 0x000fda0003f26270 */
        /* <DEDUP_REMOVED lines=20> */
[----:B------:R-:W-:Y:S02]  /*d560*/  @!P1 IMAD.IADD R24, R24, 0x1, -R29 ;  /* 0x0000000118189824 */ /* 0x000fe400078e0a1d */
[----:B------:R-:W0:Y:S02]  /*d570*/  LDS R29, [R20+-0x8] ;  /* 0xfffff800141d7984 */ /* 0x000e240000000800 */
[----:B------:R-:W-:Y:S01]  /*d580*/  @!P2 IMAD.MOV R24, RZ, RZ, -R24 ;  /* 0x000000ffff18a224 */ /* 0x000fe200078e0a18 */
[----:B------:R-:W-:-:S04]  /*d590*/  @!P3 LOP3.LUT R24, RZ, R18, RZ, 0x33, !PT ;  /* 0x00000012ff18b212 */ /* 0x000fc800078e33ff */
[----:B------:R-:W-:-:S04]  /*d5a0*/  IADD3 R25, P1, PT, R24, UR4, RZ ;  /* 0x0000000418197c10 */ /* 0x000fc8000ff3e0ff */
[----:B------:R-:W-:Y:S02]  /*d5b0*/  IADD3.X R30, PT, PT, RZ, UR10, RZ, P1, !PT ;  /* 0x0000000aff1e7c10 */ /* 0x000fe40008ffe4ff */
[----:B------:R-:W-:-:S04]  /*d5c0*/  LEA R26, P1, R25, UR12, 0x2 ;  /* 0x0000000c191a7c11 */ /* 0x000fc8000f8210ff */
[----:B------:R-:W-:-:S05]  /*d5d0*/  LEA.HI.X R27, R25, UR13, R30, 0x2, P1 ;  /* 0x0000000d191b7c11 */ /* 0x000fca00088f141e */
        /* <DEDUP_REMOVED lines=9> */
.L_x_5139:
[----:B------:R-:W-:Y:S05]  /*d670*/  BSYNC.RECONVERGENT B4 ;  /* 0x0000000000047941 */ /* 0x000fea0003800200 */
.L_x_5138:
[CC--:B------:R-:W-:Y:S01]  /*d680*/  ISETP.GE.AND P4, PT, R23.reuse, R18.reuse, PT ;  /* 0x000000121700720c */ /* 0x0c0fe20003f86270 */
[----:B------:R-:W-:Y:S01]  /*d690*/  VIADD R31, R23, 0x2 ;  /* 0x00000002171f7836 */ /* 0x000fe20000000000 */
[----:B------:R-:W-:Y:S01]  /*d6a0*/  BSSY.RECONVERGENT B4, `(.L_x_5140) ;  /* 0x0000029000047945 */ /* 0x000fe20003800200 */
[----:B------:R-:W-:Y:S02]  /*d6b0*/  ISETP.NE.AND P1, PT, R28, RZ, PT ;  /* 0x000000ff1c00720c */ /* 0x000fe40003f25270 */
[-C--:B------:R-:W-:Y:S02]  /*d6c0*/  ISETP.GE.AND P2, PT, R37, R18.reuse, PT ;  /* 0x000000122500720c */ /* 0x080fe40003f46270 */
[----:B------:R-:W-:-:S06]  /*d6d0*/  ISETP.GE.AND P3, PT, R31, R18, PT ;  /* 0x000000121f00720c */ /* 0x000fcc0003f66270 */
[----:B------:R-:W-:Y:S07]  /*d6e0*/  @!P4 BRA `(.L_x_5141) ;  /* 0x000000000090c947 */ /* 0x000fee0003800000 */
        /* <DEDUP_REMOVED lines=8> */
[----:B0-----:R-:W0:Y:S01]  /*d770*/  LDS R29, [R20+-0x4] ;  /* 0xfffffc00141d7984 */ /* 0x001e220000000800 */
        /* <DEDUP_REMOVED lines=27> */
.L_x_5141:
[----:B------:R-:W-:Y:S05]  /*d930*/  BSYNC.RECONVERGENT B4 ;  /* 0x0000000000047941 */ /* 0x000fea0003800200 */
.L_x_5140:
        /* <DEDUP_REMOVED lines=10> */
[----:B0-----:R-:W0:Y:S01]  /*d9e0*/  LDS R29, [R20] ;  /* 0x00000000141d7984 */ /* 0x001e220000000800 */
        /* <DEDUP_REMOVED lines=27> */
.L_x_5143:
[----:B------:R-:W-:Y:S05]  /*dba0*/  BSYNC.RECONVERGENT B4 ;  /* 0x0000000000047941 */ /* 0x000fea0003800200 */
.L_x_5142:
        /* <DEDUP_REMOVED lines=10> */
[----:B0-----:R-:W0:Y:S01]  /*dc50*/  LDS R29, [R20+0x4] ;  /* 0x00000400141d7984 */ /* 0x001e220000000800 */
        /* <DEDUP_REMOVED lines=27> */
.L_x_5145:
[----:B------:R-:W-:Y:S05]  /*de10*/  BSYNC.RECONVERGENT B4 ;  /* 0x0000000000047941 */ /* 0x000fea0003800200 */
.L_x_5144:
[----:B------:R-:W-:Y:S01]  /*de20*/  VIADD R23, R23, 0x4 ;  /* 0x0000000417177836 */ /* 0x000fe20000000000 */
[----:B------:R-:W-:Y:S01]  /*de30*/  IADD3 R20, PT, PT, R20, 0x10, RZ ;  /* 0x0000001014147810 */ /* 0x000fe20007ffe0ff */
[----:B------:R-:W-:Y:S06]  /*de40*/  @P1 BRA `(.L_x_5146) ;  /* 0xfffffff4005c1947 */ /* 0x000fec000383ffff */
[----:B------:R-:W-:Y:S05]  /*de50*/  BSYNC.RECONVERGENT B1 ;  /* 0x0000000000017941 */ /* 0x000fea0003800200 */
.L_x_5137:
[----:B------:R-:W-:-:S07]  /*de60*/  VIADD R23, R23, 0xffffffff ;  /* 0xffffffff17177836 */ /* 0x000fce0000000000 */
.L_x_5136:
[----:B------:R-:W-:Y:S05]  /*de70*/  BSYNC.RECONVERGENT B2 ;  /* 0x0000000000027941 */ /* 0x000fea0003800200 */
.L_x_5135:
[----:B------:R-:W-:-:S13]  /*de80*/  ISETP.NE.AND P1, PT, R38, RZ, PT ;  /* 0x000000ff2600720c */ /* 0x000fda0003f25270 */
        /* <DEDUP_REMOVED lines=15> */
[----:B-1----:R-:W-:Y:S01]  /*df80*/  IABS R27, R18 ;  /* 0x00000012001b7213 */ /* 0x002fe20000000000 */
[----:B------:R-:W-:Y:S01]  /*df90*/  IMAD.MOV.U32 R24, RZ, RZ, RZ ;  /* 0x000000ffff187224 */ /* 0x000fe200078e00ff */
[----:B------:R-:W-:Y:S01]  /*dfa0*/  ISETP.GE.AND P3, PT, R23, RZ, PT ;  /* 0x000000ff1700720c */ /* 0x000fe20003f66270 */
[----:B------:R-:W0:Y:S01]  /*dfb0*/  LDCU.64 UR6, c[0x0][0x3c8] ;  /* 0x00007900ff0677ac */ /* 0x000e220008000a00 */
[----:B------:R-:W1:Y:S01]  /*dfc0*/  I2F.RP R26, R27 ;  /* 0x0000001b001a7306 */ /* 0x000e620000209400 */
[----:B------:R-:W-:-:S07]  /*dfd0*/  ISETP.NE.AND P4, PT, R18, RZ, PT ;  /* 0x000000ff1200720c */ /* 0x000fce0003f85270 */
[----:B-1----:R-:W2:Y:S02]  /*dfe0*/  MUFU.RCP R26, R26 ;  /* 0x0000001a001a7308 */ /* 0x002ea40000001000 */
[----:B--2---:R-:W-:-:S06]  /*dff0*/  VIADD R28, R26, 0xffffffe ;  /* 0x0ffffffe1a1c7836 */ /* 0x004fcc0000000000 */
        /* <DEDUP_REMOVED lines=17> */
[----:B0-----:R-:W-:-:S04]  /*e110*/  LEA R26, P2, R24, UR6, 0x2 ;  /* 0x00000006181a7c11 */ /* 0x001fc8000f8410ff */
[----:B------:R-:W-:-:S05]  /*e120*/  LEA.HI.X R27, R24, UR7, R25, 0x2, P2 ;  /* 0x00000007181b7c11 */ /* 0x000fca00090f1419 */
[----:B------:R-:W2:Y:S02]  /*e130*/  LDG.E R26, desc[UR36][R26.64] ;  /* 0x000000241a1a7981 */ /* 0x000ea4000c1e1900 */
[----:B--2---:R-:W-:-:S04]  /*e140*/  IMAD R20, R15, R26, R20 ;  /* 0x0000001a0f147224 */ /* 0x004fc800078e0214 */
[----:B------:R-:W-:Y:S02]  /*e150*/  IMAD R25, R20, 0xc0, RZ ;  /* 0x000000c014197824 */ /* 0x000fe400078e02ff */
[----:B------:R-:W0:Y:S02]  /*e160*/  LDS R20, [R32] ;  /* 0x0000000020147984 */ /* 0x000e240000000800 */
[----:B------:R-:W-:-:S05]  /*e170*/  IMAD.WIDE R24, R25, 0x4, R12 ;  /* 0x0000000419187825 */ /* 0x000fca00078e020c */
[----:B------:R-:W0:Y:S02]  /*e180*/  LDG.E.128 R28, desc[UR36][R24.64] ;  /* 0x00000024181c7981 */ /* 0x000e24000c1e1d00 */
[-C--:B0-----:R-:W-:Y:S01]  /*e190*/  FFMA.FTZ R8, R28, R20.reuse, R8 ;  /* 0x000000141c087223 */ /* 0x081fe20000010008 */
[-C--:B------:R-:W-:Y:S01]  /*e1a0*/  FFMA.FTZ R9, R29, R20.reuse, R9 ;  /* 0x000000141d097223 */ /* 0x080fe20000010009 */
[-C--:B------:R-:W-:Y:S01]  /*e1b0*/  FFMA.FTZ R10, R30, R20.reuse, R10 ;  /* 0x000000141e0a7223 */ /* 0x080fe2000001000a */
[----:B------:R-:W-:-:S07]  /*e1c0*/  FFMA.FTZ R11, R31, R20, R11 ;  /* 0x000000141f0b7223 */ /* 0x000fce000001000b */
.L_x_5150:
[----:B------:R-:W-:Y:S05]  /*e1d0*/  BSYNC.RECONVERGENT B2 ;  /* 0x0000000000027941 */ /* 0x000fea0003800200 */
.L_x_5149:
[----:B------:R-:W-:Y:S04]  /*e1e0*/  BSSY.RECONVERGENT B2, `(.L_x_5151) ;  /* 0x0000027000027945 */ /* 0x000fe80003800200 */
[----:B------:R-:W-:Y:S05]  /*e1f0*/  @!P1 BRA `(.L_x_5152) ;  /* 0x0000000000949947 */ /* 0x000fea0003800000 */
[----:B-1----:R-:W-:Y:S01]  /*e200*/  IABS R27, R18 ;  /* 0x00000012001b7213 */ /* 0x002fe20000000000 */
[----:B------:R-:W-:Y:S01]  /*e210*/  HFMA2 R24, -RZ, RZ, 0, 0 ;  /* 0x00000000ff187431 */ /* 0x000fe200000001ff */
[----:B------:R-:W-:Y:S01]  /*e220*/  ISETP.GE.AND P2, PT, R33, RZ, PT ;  /* 0x000000ff2100720c */ /* 0x000fe20003f46270 */
[----:B------:R-:W0:Y:S01]  /*e230*/  LDCU.64 UR6, c[0x0][0x3c8] ;  /* 0x00007900ff0677ac */ /* 0x000e220008000a00 */
[----:B------:R-:W1:Y:S01]  /*e240*/  I2F.RP R26, R27 ;  /* 0x0000001b001a7306 */ /* 0x000e620000209400 */
[----:B------:R-:W-:-:S07]  /*e250*/  ISETP.NE.AND P3, PT, R18, RZ, PT ;  /* 0x000000ff1200720c */ /* 0x000fce0003f65270 */
[----:B-1----:R-:W2:Y:S02]  /*e260*/  MUFU.RCP R26, R26 ;  /* 0x0000001a001a7308 */ /* 0x002ea40000001000 */
[----:B--2---:R-:W-:-:S06]  /*e270*/  VIADD R28, R26, 0xffffffe ;  /* 0x0ffffffe1a1c7836 */ /* 0x004fcc0000000000 */
        /* <DEDUP_REMOVED lines=22> */
[----:B------:R-:W0:Y:S02]  /*e3e0*/  LDS R20, [R32+0x4] ;  /* 0x0000040020147984 */ /* 0x000e240000000800 */
[----:B------:R-:W-:-:S05]  /*e3f0*/  IMAD.WIDE R24, R25, 0x4, R12 ;  /* 0x0000000419187825 */ /* 0x000fca00078e020c */
[----:B------:R-:W0:Y:S02]  /*e400*/  LDG.E.128 R28, desc[UR36][R24.64] ;  /* 0x00000024181c7981 */ /* 0x000e24000c1e1d00 */
[-C--:B0-----:R-:W-:Y:S01]  /*e410*/  FFMA.FTZ R8, R28, R20.reuse, R8 ;  /* 0x000000141c087223 */ /* 0x081fe20000010008 */
[-C--:B------:R-:W-:Y:S01]  /*e420*/  FFMA.FTZ R9, R29, R20.reuse, R9 ;  /* 0x000000141d097223 */ /* 0x080fe20000010009 */
[-C--:B------:R-:W-:Y:S01]  /*e430*/  FFMA.FTZ R10, R30, R20.reuse, R10 ;  /* 0x000000141e0a7223 */ /* 0x080fe2000001000a */
[----:B------:R-:W-:-:S07]  /*e440*/  FFMA.FTZ R11, R31, R20, R11 ;  /* 0x000000141f0b7223 */ /* 0x000fce000001000b */
.L_x_5152:
[----:B------:R-:W-:Y:S05]  /*e450*/  BSYNC.RECONVERGENT B2 ;  /* 0x0000000000027941 */ /* 0x000fea0003800200 */
.L_x_5151:
[----:B------:R-:W-:-:S07]  /*e460*/  VIADD R23, R23, 0x2 ;  /* 0x0000000217177836 */ /* 0x000fce0000000000 */
.L_x_5148:
[----:B------:R-:W-:Y:S05]  /*e470*/  BSYNC.RECONVERGENT B1 ;  /* 0x0000000000017941 */ /* 0x000fea0003800200 */
.L_x_5147:
[----:B------:R-:W-:Y:S02]  /*e480*/  LOP3.LUT R17, R17, 0x1, RZ, 0xc0, !PT ;  /* 0x0000000111117812 */ /* 0x000fe400078ec0ff */
[----:B------:R-:W-:-:S04]  /*e490*/  ISETP.GE.AND P1, PT, R23, R18, PT ;  /* 0x000000121700720c */ /* 0x000fc80003f26270 */
[----:B------:R-:W-:-:S13]  /*e4a0*/  ISETP.NE.U32.OR P1, PT, R17, 0x1, !P1 ;  /* 0x000000011100780c */ /* 0x000fda0004f25470 */
[----:B------:R-:W-:Y:S05]  /*e4b0*/  @P1 BRA `(.L_x_5134) ;  /* 0x0000000000a81947 */ /* 0x000fea0003800000 */
[----:B-1----:R-:W-:Y:S01]  /*e4c0*/  IABS R26, R18 ;  /* 0x00000012001a7213 */ /* 0x002fe20000000000 */
[----:B------:R-:W0:Y:S01]  /*e4d0*/  LDCU.64 UR6, c[0x0][0x3c8] ;  /* 0x00007900ff0677ac */ /* 0x000e220008000a00 */
[----:B------:R-:W-:Y:S02]  /*e4e0*/  IABS R20, R23 ;  /* 0x0000001700147213 */ /* 0x000fe40000000000 */
[----:B------:R-:W1:Y:S01]  /*e4f0*/  I2F.RP R27, R26 ;  /* 0x0000001a001b7306 */ /* 0x000e620000209400 */
[----:B------:R-:W-:Y:S02]  /*e500*/  ISETP.GE.AND P2, PT, R23, RZ, PT ;  /* 0x000000ff1700720c */ /* 0x000fe40003f46270 */
[----:B------:R-:W-:-:S05]  /*e510*/  ISETP.NE.AND P3, PT, R18, RZ, PT ;  /* 0x000000ff1200720c */ /* 0x000fca0003f65270 */
[----:B-1----:R-:W1:Y:S02]  /*e520*/  MUFU.RCP R27, R27 ;  /* 0x0000001b001b7308 */ /* 0x002e640000001000 */
[----:B-1----:R-:W-:-:S06]  /*e530*/  VIADD R24, R27, 0xffffffe ;  /* 0x0ffffffe1b187836 */ /* 0x002fcc0000000000 */
        /* <DEDUP_REMOVED lines=16> */
[----:B0-----:R-:W-:-:S04]  /*e640*/  LEA R24, P1, R20, UR6, 0x2 ;  /* 0x0000000614187c11 */ /* 0x001fc8000f8210ff */
[----:B------:R-:W-:-:S05]  /*e650*/  LEA.HI.X R25, R20, UR7, R25, 0x2, P1 ;  /* 0x0000000714197c11 */ /* 0x000fca00088f1419 */
[----:B------:R-:W3:Y:S01]  /*e660*/  LDG.E R24, desc[UR36][R24.64] ;  /* 0x0000002418187981 */ /* 0x000ee2000c1e1900 */
[----:B------:R-:W0:Y:S01]  /*e670*/  S2UR UR6, SR_CgaCtaId ;  /* 0x00000000000679c3 */ /* 0x000e220000008800 */
[----:B------:R-:W-:Y:S02]  /*e680*/  UMOV UR5, 0x400 ;  /* 0x0000040000057882 */ /* 0x000fe40000000000 */
[----:B------:R-:W-:Y:S01]  /*e690*/  UIADD3 UR5, UPT, UPT, UR5, 0x410, URZ ;  /* 0x0000041005057890 */ /* 0x000fe2000fffe0ff */
[----:B------:R-:W-:-:S03]  /*e6a0*/  IMAD.IADD R2, R23, 0x1, -R2 ;  /* 0x0000000117027824 */ /* 0x000fc600078e0a02 */
[----:B0-----:R-:W-:-:S06]  /*e6b0*/  ULEA UR5, UR6, UR5, 0x18 ;  /* 0x0000000506057291 */ /* 0x001fcc000f8ec0ff */
[----:B------:R-:W-:-:S06]  /*e6c0*/  LEA R2, R2, UR5, 0x2 ;  /* 0x0000000502027c11 */ /* 0x000fcc000f8e10ff */
[----:B------:R-:W0:Y:S01]  /*e6d0*/  LDS R2, [R2] ;  /* 0x0000000002027984 */ /* 0x000e220000000800 */
[----:B---3--:R-:W-:-:S04]  /*e6e0*/  IMAD R15, R15, R24, R17 ;  /* 0x000000180f0f7224 */ /* 0x008fc800078e0211 */
[----:B------:R-:W-:-:S04]  /*e6f0*/  IMAD R15, R15, 0xc0, RZ ;  /* 0x000000c00f0f7824 */ /* 0x000fc800078e02ff */
[----:B------:R-:W-:-:S05]  /*e700*/  IMAD.WIDE R12, R15, 0x4, R12 ;  /* 0x000000040f0c7825 */ /* 0x000fca00078e020c */
[----:B--2---:R-:W0:Y:S02]  /*e710*/  LDG.E.128 R28, desc[UR36][R12.64] ;  /* 0x000000240c1c7981 */ /* 0x004e24000c1e1d00 */
[-C--:B0-----:R-:W-:Y:S01]  /*e720*/  FFMA.FTZ R8, R28, R2.reuse, R8 ;  /* 0x000000021c087223 */ /* 0x081fe20000010008 */
[-C--:B------:R-:W-:Y:S01]  /*e730*/  FFMA.FTZ R9, R29, R2.reuse, R9 ;  /* 0x000000021d097223 */ /* 0x080fe20000010009 */
[-C--:B------:R-:W-:Y:S01]  /*e740*/  FFMA.FTZ R10, R30, R2.reuse, R10 ;  /* 0x000000021e0a7223 */ /* 0x080fe2000001000a */
[----:B------:R-:W-:-:S07]  /*e750*/  FFMA.FTZ R11, R31, R2, R11 ;  /* 0x000000021f0b7223 */ /* 0x000fce000001000b */
.L_x_5134:
[----:B------:R-:W-:Y:S05]  /*e760*/  BSYNC.RECONVERGENT B3 ;  /* 0x0000000000037941 */ /* 0x000fea0003800200 */
.L_x_5133:
[----:B------:R-:W-:-:S13]  /*e770*/  ISETP.GT.U32.AND P1, PT, R21, 0x3f, PT ;  /* 0x0000003f1500780c */ /* 0x000fda0003f24070 */
[----:B------:R-:W-:Y:S05]  /*e780*/  @P1 BRA `(.L_x_5125) ;  /* 0x0000000000d01947 */ /* 0x000fea0003800000 */
[----:B------:R-:W0:Y:S01]  /*e790*/  LDC R2, c[0x0][0x478] ;  /* 0x00011e00ff027b82 */ /* 0x000e220000000800 */
[----:B--2---:R-:W-:Y:S01]  /*e7a0*/  IMAD.IADD R31, R3, 0x1, R22 ;  /* 0x00000001031f7824 */ /* 0x004fe200078e0216 */
[----:B------:R-:W2:Y:S01]  /*e7b0*/  LDCU.64 UR6, c[0x0][0x460] ;  /* 0x00008c00ff0677ac */ /* 0x000ea20008000a00 */
[----:B------:R-:W3:Y:S01]  /*e7c0*/  LDS R87, [R87] ;  /* 0x0000000057577984 */ /* 0x000ee20000000800 */
        /* <DEDUP_REMOVED lines=9> */
[----:B------:R-:W-:Y:S01]  /*e860*/  ISETP.NE.AND.EX P0, PT, RZ, UR7, PT, P0 ;  /* 0x00000007ff007c0c */ /* 0x000fe2000bf05300 */
[----:B------:R-:W0:-:S12]  /*e870*/  LDCU.64 UR6, c[0x0][0x3c0] ;  /* 0x00007800ff0677ac */ /* 0x000e180008000a00 */
[----:B------:R-:W1:Y:S08]  /*e880*/  @P0 LDC R26, c[0x0][0x3f8] ;  /* 0x0000fe00ff1a0b82 */ /* 0x000e700000000800 */
[----:B------:R-:W2:Y:S01]  /*e890*/  @P0 LDC.64 R22, c[0x0][0x458] ;  /* 0x00011600ff160b82 */ /* 0x000ea20000000a00 */
[----:B----4-:R-:W-:-:S04]  /*e8a0*/  @P1 IMAD.WIDE R12, R31, 0x4, R20 ;  /* 0x000000041f0c1825 */ /* 0x010fc800078e0214 */
[----:B-1----:R-:W-:-:S04]  /*e8b0*/  @P0 IMAD R0, R19, R26, R0 ;  /* 0x0000001a13000224 */ /* 0x002fc800078e0200 */
[----:B------:R-:W-:-:S04]  /*e8c0*/  @P0 IMAD R21, R0, 0xc0, R3 ;  /* 0x000000c000150824 */ /* 0x000fc800078e0203 */
[----:B--2---:R-:W-:-:S06]  /*e8d0*/  @P0 IMAD.WIDE R20, R21, 0x4, R22 ;  /* 0x0000000415140825 */ /* 0x004fcc00078e0216 */
[----:B------:R-:W2:Y:S01]  /*e8e0*/  @P0 LDG.E.128 R20, desc[UR36][R20.64] ;  /* 0x0000002414140981 */ /* 0x000ea2000c1e1d00 */
[----:B---3--:R-:W1:Y:S08]  /*e8f0*/  @!P1 I2F.S8 R15, R2 ;  /* 0x00000002000f9306 */ /* 0x008e700000001400 */
[----:B------:R-:W3:Y:S08]  /*e900*/  @!P1 I2F.S8 R17, R2.B1 ;  /* 0x1000000200119306 */ /* 0x000ef00000001400 */
[----:B------:R-:W4:Y:S08]  /*e910*/  @!P1 I2F.S8 R27, R2.B2 ;  /* 0x20000002001b9306 */ /* 0x000f300000001400 */
[----:B------:R-:W0:Y:S01]  /*e920*/  @!P1 I2F.S8 R29, R2.B3 ;  /* 0x30000002001d9306 */ /* 0x000e220000001400 */
[C---:B-1----:R-:W-:Y:S01]  /*e930*/  @!P1 FMUL.FTZ R32, R24.reuse, R15 ;  /* 0x0000000f18209220 */ /* 0x042fe20000410000 */
[C---:B---3--:R-:W-:Y:S01]  /*e940*/  @!P1 FMUL.FTZ R33, R24.reuse, R17 ;  /* 0x0000001118219220 */ /* 0x048fe20000410000 */
[C---:B----4-:R-:W-:Y:S01]  /*e950*/  @!P1 FMUL.FTZ R34, R24.reuse, R27 ;  /* 0x0000001b18229220 */ /* 0x050fe20000410000 */
[----:B0-----:R-:W-:-:S06]  /*e960*/  @!P1 FMUL.FTZ R35, R24, R29 ;  /* 0x0000001d18239220 */ /* 0x001fcc0000410000 */
[----:B------:R-:W3:Y:S01]  /*e970*/  @P1 LDG.E.128 R32, desc[UR36][R12.64] ;  /* 0x000000240c201981 */ /* 0x000ee2000c1e1d00 */
[----:B------:R-:W-:Y:S02]  /*e980*/  IMAD R15, R14, R18, R3 ;  /* 0x000000120e0f7224 */ /* 0x000fe400078e0203 */
[----:B------:R-:W-:-:S03]  /*e990*/  IMAD R16, R16, 0xc0, RZ ;  /* 0x000000c010107824 */ /* 0x000fc600078e02ff */
[----:B------:R-:W-:Y:S02]  /*e9a0*/  SHF.R.S32.HI R17, RZ, 0x1f, R15 ;  /* 0x0000001fff117819 */ /* 0x000fe4000001140f */
[----:B------:R-:W-:-:S04]  /*e9b0*/  IADD3 R15, P1, PT, R16, R15, RZ ;  /* 0x0000000f100f7210 */ /* 0x000fc80007f3e0ff */
        /* <DEDUP_REMOVED lines=12> */
[----:B------:R-:W-:Y:S01]  /*ea80*/  PLOP3.LUT P0, PT, PT, PT, PT, 0x80, 0x8 ;  /* 0x000000000008781c */ /* 0x000fe20003f0f070 */
[C---:B------:R-:W-:Y:S01]  /*ea90*/  FFMA.FTZ R8, R87.reuse, R4, R8 ;  /* 0x0000000457087223 */ /* 0x040fe20000010008 */
[C---:B------:R-:W-:Y:S01]  /*eaa0*/  FFMA.FTZ R9, R87.reuse, R5, R9 ;  /* 0x0000000557097223 */ /* 0x040fe20000010009 */
[C---:B------:R-:W-:Y:S01]  /*eab0*/  FFMA.FTZ R10, R87.reuse, R6, R10 ;  /* 0x00000006570a7223 */ /* 0x040fe2000001000a */
[----:B------:R-:W-:-:S09]  /*eac0*/  FFMA.FTZ R11, R87, R7, R11 ;  /* 0x00000007570b7223 */ /* 0x000fd2000001000b */
.L_x_5125:
[----:B------:R-:W-:Y:S05]  /*ead0*/  BSYNC.RECONVERGENT B0 ;  /* 0x0000000000007941 */ /* 0x000fea0003800200 */
.L_x_5124:
[----:B------:R-:W-:Y:S06]  /*eae0*/  BAR.SYNC.DEFER_BLOCKING 0x0 ;  /* 0x0000000000007b1d */ /* 0x000fec0000010000 */
[----:B------:R-:W-:Y:S05]  /*eaf0*/  @!P0 EXIT ;  /* 0x000000000000894d */ /* 0x000fea0003800000 */
[----:B------:R-:W3:Y:S02]  /*eb00*/  LDCU UR4, c[0x0][0x478] ;  /* 0x00008f00ff0477ac */ /* 0x000ee40008000800 */
[----:B---3--:R-:W-:-:S09]  /*eb10*/  UISETP.NE.AND UP0, UPT, UR4, 0x2, UPT ;  /* 0x000000020400788c */ /* 0x008fd2000bf05270 */
[----:B------:R-:W-:Y:S05]  /*eb20*/  BRA.U UP0, `(.L_x_5153) ;  /* 0x00000001007c7547 */ /* 0x000fea000b800000 */
[----:B0----5:R-:W0:Y:S01]  /*eb30*/  LDC.64 R4, c[0x0][0x470] ;  /* 0x00011c00ff047b82 */ /* 0x021e220000000a00 */
[----:B------:R-:W3:Y:S01]  /*eb40*/  LDCU.64 UR4, c[0x0][0x380] ;  /* 0x00007000ff0477ac */ /* 0x000ee20008000a00 */
[----:B0-----:R-:W2:Y:S01]  /*eb50*/  LDG.E R4, desc[UR36][R4.64] ;  /* 0x0000002404047981 */ /* 0x001ea2000c1e1900 */
        /* <DEDUP_REMOVED lines=15> */
[----:B0-----:R-:W-:Y:S02]  /*ec50*/  PRMT R9, R9, 0x8880, RZ ;  /* 0x0000888009097816 */ /* 0x001fe400000000ff */
[----:B------:R-:W-:Y:S02]  /*ec60*/  LEA R5, R0, R5, 0x18 ;  /* 0x0000000500057211 */ /* 0x000fe400078ec0ff */
[----:B------:R-:W-:Y:S02]  /*ec70*/  PRMT R2, R9, 0x7710, RZ ;  /* 0x0000771009027816 */ /* 0x000fe400000000ff */
[----:B--2---:R-:W-:-:S04]  /*ec80*/  PRMT R4, R8, 0x8880, RZ ;  /* 0x0000888008047816 */ /* 0x004fc800000000ff */
        /* <DEDUP_REMOVED lines=9> */
.L_x_5153:
[----:B0----5:R-:W0:Y:S01]  /*ed20*/  LDC.64 R4, c[0x0][0x380] ;  /* 0x0000e000ff047b82 */ /* 0x021e220000000a00 */
[----:B------:R-:W-:-:S04]  /*ed30*/  IMAD.IADD R3, R14, 0x1, R3 ;  /* 0x000000010e037824 */ /* 0x000fc800078e0203 */
[----:B0-----:R-:W-:-:S05]  /*ed40*/  IMAD.WIDE R2, R3, 0x4, R4 ;  /* 0x0000000403027825 */ /* 0x001fca00078e0204 */
[----:B------:R-:W-:Y:S01]  /*ed50*/  STG.E.128 desc[UR36][R2.64], R8 ;  /* 0x0000000802007986 */ /* 0x000fe2000c101d24 */
[----:B------:R-:W-:Y:S05]  /*ed60*/  EXIT ;  /* 0x000000000000794d */ /* 0x000fea0003800000 */
.L_x_5084:
[----:B------:R-:W-:Y:S01]  /*ed70*/  HFMA2 R11, -RZ, RZ, 0, 1.847743988037109375e-06 ;  /* 0x0000001fff0b7431 */ /* 0x000fe200000001ff */
[----:B------:R-:W-:Y:S01]  /*ed80*/  BSSY B1, `(.L_x_5154) ;  /* 0x0000006000017945 */ /* 0x000fe20003800000 */
[----:B------:R-:W-:Y:S02]  /*ed90*/  IMAD.MOV.U32 R12, RZ, RZ, 0x2 ;  /* 0x00000002ff0c7424 */ /* 0x000fe400078e00ff */
[----:B------:R-:W-:-:S07]  /*eda0*/  IMAD.MOV.U32 R15, RZ, RZ, -0x1 ;  /* 0xffffffffff0f7424 */ /* 0x000fce00078e00ff */
[----:B------:R-:W-:Y:S05]  /*edb0*/  WARPSYNC.COLLECTIVE R15, `(.L_x_5155) ;  /* 0x000000000f087348 */ /* 0x000fea0003c00000 */
[----:B------:R0:W1:Y:S02]  /*edc0*/  SHFL.BFLY P6, R14, R13, R12, R11 ;  /* 0x0c00000c0d0e7389 */ /* 0x00006400000c000b */
[----:B01----:R-:W-:Y:S05]  /*edd0*/  ENDCOLLECTIVE ;  /* 0x000000000000791b */ /* 0x003fea0003800000 */
.L_x_5155:
[----:B------:R-:W-:Y:S05]  /*ede0*/  BSYNC B1 ;  /* 0x0000000000017941 */ /* 0x000fea0003800000 */
.L_x_5154:
[----:B------:R-:W-:Y:S01]  /*edf0*/  FADD.FTZ R13, R13, R14 ;  /* 0x0000000e0d0d7221 */ /* 0x000fe20000010000 */
[----:B------:R-:W-:Y:S02]  /*ee00*/  IMAD.MOV.U32 R12, RZ, RZ, 0x1 ;  /* 0x00000001ff0c7424 */ /* 0x000fe400078e00ff */
[----:B------:R-:W-:Y:S02]  /*ee10*/  IMAD.MOV.U32 R11, RZ, RZ, 0x1f ;  /* 0x0000001fff0b7424 */ /* 0x000fe400078e00ff */
[----:B------:R-:W-:-:S07]  /*ee20*/  IMAD.MOV.U32 R15, RZ, RZ, -0x1 ;  /* 0xffffffffff0f7424 */ /* 0x000fce00078e00ff */
[----:B------:R-:W-:Y:S05]  /*ee30*/  WARPSYNC.COLLECTIVE R15, `(.L_x_5156) ;  /* 0x000000000f087348 */ /* 0x000fea0003c00000 */
[----:B------:R0:W1:Y:S02]  /*ee40*/  SHFL.BFLY P6, R14, R13, R12, R11 ;  /* 0x0c00000c0d0e7389 */ /* 0x00006400000c000b */
[----:B01----:R-:W-:Y:S05]  /*ee50*/  ENDCOLLECTIVE ;  /* 0x000000000000791b */ /* 0x003fea0003800000 */
.L_x_5156:
[----:B------:R-:W-:Y:S05]  /*ee60*/  BRA `(.L_x_5157) ;  /* 0xffffffa4007c7947 */ /* 0x000fea000383ffff */
.L_x_5088:
[----:B------:R-:W-:Y:S01]  /*ee70*/  BSSY B0, `(.L_x_5158) ;  /* 0x0000008000007945 */ /* 0x000fe20003800000 */
[----:B------:R-:W-:Y:S01]  /*ee80*/  MOV R13, R0 ;  /* 0x00000000000d7202 */ /* 0x000fe20000000f00 */
[----:B------:R-:W-:Y:S02]  /*ee90*/  IMAD.MOV.U32 R12, RZ, RZ, 0x10 ;  /* 0x00000010ff0c7424 */ /* 0x000fe400078e00ff */
[----:B------:R-:W-:Y:S02]  /*eea0*/  IMAD.MOV.U32 R11, RZ, RZ, 0x1f ;  /* 0x0000001fff0b7424 */ /* 0x000fe400078e00ff */
[----:B------:R-:W-:-:S07]  /*eeb0*/  IMAD.MOV.U32 R15, RZ, RZ, -0x1 ;  /* 0xffffffffff0f7424 */ /* 0x000fce00078e00ff */
[----:B-123-5:R-:W-:Y:S05]  /*eec0*/  WARPSYNC.COLLECTIVE R15, `(.L_x_5159) ;  /* 0x000000000f087348 */ /* 0x02efea0003c00000 */
[----:B------:R0:W4:Y:S02]  /*eed0*/  SHFL.BFLY P6, R14, R13, R12, R11 ;  /* 0x0c00000c0d0e7389 */ /* 0x00012400000c000b */
[----:B012345:R-:W-:Y:S05]  /*eee0*/  ENDCOLLECTIVE ;  /* 0x000000000000791b */ /* 0x03ffea0003800000 */
.L_x_5159:
[----:B------:R-:W-:Y:S05]  /*eef0*/  BSYNC B0 ;  /* 0x0000000000007941 */ /* 0x000fea0003800000 */
.L_x_5158:
[----:B------:R-:W-:Y:S01]  /*ef00*/  HFMA2 R11, -RZ, RZ, 0, 1.847743988037109375e-06 ;  /* 0x0000001fff0b7431 */ /* 0x000fe200000001ff */
[----:B------:R-:W-:Y:S01]  /*ef10*/  FMNMX.FTZ R13, R14, R0, !PT ;  /* 0x000000000e0d7209 */ /* 0x000fe20007810000 */
[----:B------:R-:W-:Y:S02]  /*ef20*/  IMAD.MOV.U32 R12, RZ, RZ, 0x8 ;  /* 0x00000008ff0c7424 */ /* 0x000fe400078e00ff */
[----:B------:R-:W-:-:S07]  /*ef30*/  IMAD.MOV.U32 R15, RZ, RZ, -0x1 ;  /* 0xffffffffff0f7424 */ /* 0x000fce00078e00ff */
[----:B------:R-:W-:Y:S05]  /*ef40*/  WARPSYNC.COLLECTIVE R15, `(.L_x_5160) ;  /* 0x000000000f087348 */ /* 0x000fea0003c00000 */
[----:B------:R0:W1:Y:S02]  /*ef50*/  SHFL.BFLY P6, R14, R13, R12, R11 ;  /* 0x0c00000c0d0e7389 */ /* 0x00006400000c000b */
[----:B01----:R-:W-:Y:S05]  /*ef60*/  ENDCOLLECTIVE ;  /* 0x000000000000791b */ /* 0x003fea0003800000 */
.L_x_5160:
[----:B------:R-:W-:Y:S01]  /*ef70*/  IMAD.MOV.U32 R12, RZ, RZ, 0x4 ;  /* 0x00000004ff0c7424 */ /* 0x000fe200078e00ff */
[----:B------:R-:W-:-:S05]  /*ef80*/  FMNMX.FTZ R3, R13, R14, !PT ;  /* 0x0000000e0d037209 */ /* 0x000fca0007810000 */
[----:B------:R-:W-:-:S07]  /*ef90*/  IMAD.MOV.U32 R13, RZ, RZ, R3 ;  /* 0x000000ffff0d7224 */ /* 0x000fce00078e0003 */
[----:B------:R-:W-:Y:S05]  /*efa0*/  WARPSYNC.COLLECTIVE R15, `(.L_x_5161) ;  /* 0x000000000f087348 */ /* 0x000fea0003c00000 */
[----:B------:R0:W1:Y:S02]  /*efb0*/  SHFL.BFLY P6, R14, R13, R12, R11 ;  /* 0x0c00000c0d0e7389 */ /* 0x00006400000c000b */
[----:B01----:R-:W-:Y:S05]  /*efc0*/  ENDCOLLECTIVE ;  /* 0x000000000000791b */ /* 0x003fea0003800000 */
.L_x_5161:
[----:B------:R-:W-:Y:S05]  /*efd0*/  BRA `(.L_x_5162) ;  /* 0xffffffa400d47947 */ /* 0x000fea000383ffff */
.L_x_5163:
        /* <DEDUP_REMOVED lines=10> */
.L_x_5609:


//--------------------- .text._ZN4mmha33masked_multihead_attention_kernelIfLi192ELi256ELi1ELi64ELi256ELb0ELb0EEEv26Multihead_attention_paramsIT_XT5_EE --------------------------
	.section	.text._ZN4mmha33masked_multihead_attention_kernelIfLi192ELi256ELi1ELi64ELi256ELb0ELb0EEEv26Multihead_attention_paramsIT_XT5_EE,"ax",@progbits
	.align	128
        .global         _ZN4mmha33masked_multihead_attention_kernelIfLi192ELi256ELi1ELi64ELi256ELb0ELb0EEEv26Multihead_attention_paramsIT_XT5_EE
        .type           _ZN4mmha33masked_multihead_attention_kernelIfLi192ELi256ELi1ELi64ELi256ELb0ELb0EEEv26Multihead_attention_paramsIT_XT5_EE,@function
        .size           _ZN4mmha33masked_multihead_attention_kernelIfLi192ELi256ELi1ELi64ELi256ELb0ELb0EEEv26Multihead_attention_paramsIT_XT5_EE,(.L_x_5610 - _ZN4mmha33masked_multihead_attention_kernelIfLi192ELi256ELi1ELi64ELi256ELb0ELb0EEEv26Multihead_attention_paramsIT_XT5_EE)
        .other          _ZN4mmha33masked_multihead_attention_kernelIfLi192ELi256ELi1ELi64ELi256ELb0ELb0EEEv26Multihead_attention_paramsIT_XT5_EE,@"STO_CUDA_ENTRY STV_DEFAULT"
_ZN4mmha33masked_multihead_attention_kernelIfLi192ELi256ELi1ELi64ELi256ELb0ELb0EEEv26Multihead_attention_paramsIT_XT5_EE:
.text._ZN4mmha33masked_multihead_attention_kernelIfLi192ELi256ELi1ELi64ELi256ELb0ELb0EEEv26Multihead_attention_paramsIT_XT5_EE:
        /* <DEDUP_REMOVED lines=15> */
.L_x_5164:
        /* <DEDUP_REMOVED lines=101> */
[----:B---3--:R-:W4:Y:S01]  /*0740*/  @!P4 I2F.S8 R0, R6 ;  /* 0x000000060000c306 */ /* 0x008f220000001400 */
[----:B------:R-:W-:-:S07]  /*0750*/  UIADD3 UR4, UPT, UPT, UR45, 0x1, -UR8 ;  /* 0x000000012d047890 */ /* 0x000fce000fffe808 */
[----:B------:R-:W0:Y:S01]  /*0760*/  @!P4 I2F.S8 R2, R6.B1 ;  /* 0x100000060002c306 */ /* 0x000e220000001400 */
[----:B------:R-:W-:-:S07]  /*0770*/  @!UP1 UIADD3 UR41, UPT, UPT, UR41, -UR12, URZ ;  /* 0x8000000c29299290 */ /* 0x000fce000fffe0ff */
[----:B------:R-:W1:Y:S08]  /*0780*/  @!P4 I2F.S8 R4, R6.B2 ;  /* 0x200000060004c306 */ /* 0x000e700000001400 */
[----:B------:R-:W2:Y:S01]  /*0790*/  @!P4 I2F.S8 R12, R6.B3 ;  /* 0x30000006000cc306 */ /* 0x000ea20000001400 */
[----:B------:R-:W-:Y:S01]  /*07a0*/  @!UP2 UIADD3 UR41, UPT, UPT, -UR41, URZ, URZ ;  /* 0x000000ff2929a290 */ /* 0x000fe2000fffe1ff */
[----:B------:R-:W-:Y:S01]  /*07b0*/  VIMNMX R252, PT, PT, RZ, UR4, !PT ;  /* 0x00000004fffc7c48 */ /* 0x000fe2000ffe0100 */
        /* <DEDUP_REMOVED lines=25> */
.L_x_5166:
[----:B------:R-:W-:Y:S05]  /*0950*/  BSYNC.RECONVERGENT B0 ;  /* 0x0000000000007941 */ /* 0x000fea0003800200 */
.L_x_5165:
        /* <DEDUP_REMOVED lines=8> */
.L_x_5168:
[----:B------:R-:W-:Y:S05]  /*09e0*/  BSYNC.RECONVERGENT B0 ;  /* 0x0000000000007941 */ /* 0x000fea0003800200 */
.L_x_5167:
        /* <DEDUP_REMOVED lines=14> */
[----:B------:R-:W-:Y:S02]  /*0ad0*/  ISETP.NE.AND.EX P0, PT, RZ, UR5, PT, P0 ;  /* 0x00000005ff007c0c */ /* 0x000fe4000bf05300 */
[----:B------:R-:W-:Y:S01]  /*0ae0*/  ISETP.NE.AND.EX P1, PT, RZ, UR13, PT, P1 ;  /* 0x0000000dff007c0c */ /* 0x000fe2000bf25310 */
[----:B0-----:R-:W-:Y:S01]  /*0af0*/  UISETP.NE.U32.AND UP0, UPT, UR14, URZ, UPT ;  /* 0x000000ff0e00728c */ /* 0x001fe2000bf05070 */
[C---:B------:R-:W-:Y:S01]  /*0b00*/  ISETP.GT.U32.OR P0, PT, R23.reuse, 0x2f, !P0 ;  /* 0x0000002f1700780c */ /* 0x040fe20004704470 */
[----:B------:R-:W-:Y:S01]  /*0b10*/  @!UP1 UIMAD UR7, UR38, UR9, URZ ;  /* 0x00000009260792a4 */ /* 0x000fe2000f8e02ff */
[----:B------:R-:W-:Y:S01]  /*0b20*/  ISETP.GT.U32.OR P1, PT, R23, 0x2f, !P1 ;  /* 0x0000002f1700780c */ /* 0x000fe20004f24470 */
[----:B------:R-:W-:Y:S01]  /*0b30*/  UISETP.NE.AND.EX UP0, UPT, UR15, URZ, UPT, UP0 ;  /* 0x000000ff0f00728c */ /* 0x000fe2000bf05300 */
[----:B---3--:R-:W-:-:S03]  /*0b40*/  IMAD R9, R9, 0xc0, R10 ;  /* 0x000000c009097824 */ /* 0x008fc600078e020a */
[----:B------:R-:W-:Y:S02]  /*0b50*/  IMAD.U32 R0, RZ, RZ, UR7 ;  /* 0x00000007ff007e24 */ /* 0x000fe4000f8e00ff */
[----:B------:R-:W-:Y:S02]  /*0b60*/  PLOP3.LUT P3, PT, PT, PT, UP0, 0x80, 0x8 ;  /* 0x000000000008781c */ /* 0x000fe40003f6f008 */
[----:B------:R-:W-:Y:S02]  /*0b70*/  CS2R R30, SRZ ;  /* 0x00000000001e7805 */ /* 0x000fe4000001ff00 */
[----:B------:R-:W-:Y:S01]  /*0b80*/  CS2R R28, SRZ ;  /* 0x00000000001c7805 */ /* 0x000fe2000001ff00 */
[----:B------:R-:W-:Y:S01]  /*0b90*/  @!P2 IMAD R11, R0, 0xc0, R9 ;  /* 0x000000c0000ba824 */ /* 0x000fe200078e0209 */
[----:B-1----:R-:W0:Y:S01]  /*0ba0*/  @!P0 LDC.64 R2, c[0x0][0x390] ;  /* 0x0000e400ff028b82 */ /* 0x002e220000000a00 */
[----:B------:R-:W1:Y:S07]  /*0bb0*/  @UP0 LDCU.64 UR4, c[0x0][0x418] ;  /* 0x00008300ff0407ac */ /* 0x000e6e0008000a00 */
[----:B------:R-:W3:Y:S01]  /*0bc0*/  @!P1 LDC.64 R4, c[0x0][0x3a0] ;  /* 0x0000e800ff049b82 */ /* 0x000ee20000000a00 */
[----:B--2---:R-:W-:-:S05]  /*0bd0*/  @!P2 IMAD.WIDE R6, R11, 0x4, R6 ;  /* 0x000000040b06a825 */ /* 0x004fca00078e0206 */
[----:B------:R-:W2:Y:S02]  /*0be0*/  @!P2 LDG.E.128 R32, desc[UR36][R6.64] ;  /* 0x000000240620a981 */ /* 0x000ea4000c1e1d00 */
[----:B------:R-:W4:Y:S01]  /*0bf0*/  LDC R11, c[0x0][0x400] ;  /* 0x00010000ff0b7b82 */ /* 0x000f220000000800 */
[----:B-1----:R-:W-:Y:S01]  /*0c00*/  @UP0 UIMAD.WIDE.U32 UR6, UR6, 0x4, UR4 ;  /* 0x00000004060608a5 */ /* 0x002fe2000f8e0004 */
[----:B------:R-:W1:Y:S01]  /*0c10*/  LDCU.U8 UR4, c[0x0][0x404] ;  /* 0x00008080ff0477ac */ /* 0x000e620008000000 */
[----:B0-----:R-:W-:-:S04]  /*0c20*/  @!P0 IMAD.WIDE.U32 R2, R9, 0x4, R2 ;  /* 0x0000000409028825 */ /* 0x001fc800078e0002 */
[----:B------:R-:W-:Y:S01]  /*0c30*/  MOV R8, UR6 ;  /* 0x0000000600087c02 */ /* 0x000fe20008000f00 */
[----:B------:R-:W2:Y:S01]  /*0c40*/  @!P0 LDG.E.128 R12, desc[UR36][R2.64] ;  /* 0x00000024020c8981 */ /* 0x000ea2000c1e1d00 */
[----:B---3--:R-:W-:-:S04]  /*0c50*/  @!P1 IMAD.WIDE.U32 R4, R9, 0x4, R4 ;  /* 0x0000000409049825 */ /* 0x008fc800078e0004 */
[----:B------:R-:W-:Y:S01]  /*0c60*/  IMAD.U32 R9, RZ, RZ, UR7 ;  /* 0x00000007ff097e24 */ /* 0x000fe2000f8e00ff */
[----:B------:R-:W3:Y:S04]  /*0c70*/  @!P1 LDG.E.128 R28, desc[UR36][R4.64] ;  /* 0x00000024041c9981 */ /* 0x000ee8000c1e1d00 */
[----:B------:R-:W3:Y:S01]  /*0c80*/  @P3 LDG.E R8, desc[UR36][R8.64] ;  /* 0x0000002408083981 */ /* 0x000ee2000c1e1900 */
[----:B-1----:R-:W-:-:S04]  /*0c90*/  ISETP.NE.AND P0, PT, RZ, UR4, PT ;  /* 0x00000004ff007c0c */ /* 0x002fc8000bf05270 */
[----:B----4-:R-:W-:Y:S01]  /*0ca0*/  ISETP.LT.OR P0, PT, R11, 0x1, P0 ;  /* 0x000000010b00780c */ /* 0x010fe20000701670 */
[----:B------:R-:W-:Y:S01]  /*0cb0*/  UMOV UR39, URZ ;  /* 0x000000ff00277c82 */ /* 0x000fe20008000000 */
[----:B------:R-:W-:Y:S01]  /*0cc0*/  BSSY.RECONVERGENT B6, `(.L_x_5169) ;  /* 0x00000d0000067945 */ /* 0x000fe20003800200 */
[----:B--2---:R-:W-:Y:S01]  /*0cd0*/  FADD.FTZ R16, R12, R16 ;  /* 0x000000100c107221 */ /* 0x004fe20000010000 */
[----:B------:R-:W-:Y:S01]  /*0ce0*/  FADD.FTZ R17, R13, R17 ;  /* 0x000000110d117221 */ /* 0x000fe20000010000 */
[----:B------:R-:W-:Y:S01]  /*0cf0*/  FADD.FTZ R18, R14, R18 ;  /* 0x000000120e127221 */ /* 0x000fe20000010000 */
[----:B------:R-:W-:Y:S01]  /*0d00*/  FADD.FTZ R19, R15, R19 ;  /* 0x000000130f137221 */ /* 0x000fe20000010000 */
[----:B---3--:R-:W-:Y:S01]  /*0d10*/  FADD.FTZ R24, R28, R24 ;  /* 0x000000181c187221 */ /* 0x008fe20000010000 */
[----:B------:R-:W-:Y:S01]  /*0d20*/  FADD.FTZ R25, R29, R25 ;  /* 0x000000191d197221 */ /* 0x000fe20000010000 */
[----:B------:R-:W-:Y:S01]  /*0d30*/  FADD.FTZ R26, R30, R26 ;  /* 0x0000001a1e1a7221 */ /* 0x000fe20000010000 */
[----:B------:R-:W-:Y:S01]  /*0d40*/  FADD.FTZ R27, R31, R27 ;  /* 0x0000001b1f1b7221 */ /* 0x000fe20000010000 */
[----:B------:R-:W-:Y:S01]  /*0d50*/  @P3 R2UR UR39, R8 ;  /* 0x00000000082732ca */ /* 0x000fe200000e0000 */
[----:B------:R-:W-:Y:S01]  /*0d60*/  @!P2 FMUL.FTZ R24, R24, R32 ;  /* 0x000000201818a220 */ /* 0x000fe20000410000 */
[----:B------:R-:W-:Y:S01]  /*0d70*/  @!P2 FMUL.FTZ R25, R25, R33 ;  /* 0x000000211919a220 */ /* 0x000fe20000410000 */
[----:B------:R-:W-:Y:S01]  /*0d80*/  @!P2 FMUL.FTZ R26, R26, R34 ;  /* 0x000000221a1aa220 */ /* 0x000fe20000410000 */
[----:B------:R-:W-:Y:S01]  /*0d90*/  @!P2 FMUL.FTZ R27, R27, R35 ;  /* 0x000000231b1ba220 */ /* 0x000fe20000410000 */
[----:B------:R-:W-:Y:S10]  /*0da0*/  @P0 BRA `(.L_x_5170) ;  /* 0x0000000000ac0947 */ /* 0x000ff40003800000 */
        /* <DEDUP_REMOVED lines=43> */
.L_x_5170:
        /* <DEDUP_REMOVED lines=54> */
.L_x_5172:
[----:B------:R-:W0:Y:S01]  /*13c0*/  S2R R3, SR_CgaCtaId ;  /* 0x0000000000037919 */ /* 0x000e220000008800 */
[----:B------:R-:W1:Y:S01]  /*13d0*/  LDC R5, c[0x0][0x400] ;  /* 0x00010000ff057b82 */ /* 0x000e620000000800 */
[----:B------:R-:W-:Y:S01]  /*13e0*/  ISETP.NE.AND P6, PT, R30, RZ, PT ;  /* 0x000000ff1e00720c */ /* 0x000fe20003fc5270 */
[----:B------:R-:W-:Y:S05]  /*13f0*/  WARPSYNC.ALL ;  /* 0x0000000000007948 */ /* 0x000fea0003800000 */
[----:B------:R-:W-:-:S05]  /*1400*/  MOV R0, 0x400 ;  /* 0x0000040000007802 */ /* 0x000fca0000000f00 */
[----:B------:R-:W-:-:S05]  /*1410*/  VIADD R0, R0, 0x440 ;  /* 0x0000044000007836 */ /* 0x000fca0000000000 */
[----:B0-----:R-:W-:Y:S01]  /*1420*/  LEA R0, R3, R0, 0x18 ;  /* 0x0000000003007211 */ /* 0x001fe200078ec0ff */
[----:B------:R-:W-:-:S04]  /*1430*/  @!P6 IMAD R3, R29, R22, R28 ;  /* 0x000000161d03e224 */ /* 0x000fc800078e021c */
[----:B-1----:R-:W-:Y:S01]  /*1440*/  IMAD R2, R5, 0x4, R0 ;  /* 0x0000000405027824 */ /* 0x002fe200078e0200 */
[----:B------:R-:W-:-:S03]  /*1450*/  @!P6 LEA R4, R3, R0, 0x2 ;  /* 0x000000000304e211 */ /* 0x000fc600078e10ff */
[----:B------:R-:W-:Y:S02]  /*1460*/  @!P6 IMAD R3, R3, 0x4, R2 ;  /* 0x000000040303e824 */ /* 0x000fe400078e0202 */
        /* <DEDUP_REMOVED lines=11> */
[C---:B------:R-:W-:Y:S02]  /*1520*/  LEA R15, R3.reuse, R0, 0x2 ;  /* 0x00000000030f7211 */ /* 0x040fe400078e10ff */
[C---:B------:R-:W-:Y:S02]  /*1530*/  LEA R21, R3.reuse, R2, 0x2 ;  /* 0x0000000203157211 */ /* 0x040fe400078e10ff */
[----:B------:R-:W-:Y:S01]  /*1540*/  LEA.HI R4, R3, R3, RZ, 0x1 ;  /* 0x0000000303047211 */ /* 0x000fe200078f08ff */
[C---:B------:R-:W-:Y:S01]  /*1550*/  IMAD R20, R29.reuse, 0x4, R15 ;  /* 0x000000041d147824 */ /* 0x040fe200078e020f */
[----:B------:R-:W-:Y:S01]  /*1560*/  LEA R30, R29, R21, 0x2 ;  /* 0x000000151d1e7211 */ /* 0x000fe200078e10ff */
[----:B------:R0:W1:Y:S02]  /*1570*/  LDS R16, [R15] ;  /* 0x000000000f107984 */ /* 0x0000640000000800 */
[----:B------:R-:W-:Y:S02]  /*1580*/  IMAD.SHL.U32 R4, R4, 0x2, RZ ;  /* 0x0000000204047824 */ /* 0x000fe400078e00ff */
[----:B------:R0:W2:Y:S03]  /*1590*/  LDS R18, [R15+0x4] ;  /* 0x000004000f127984 */ /* 0x0000a60000000800 */
[----:B------:R-:W-:Y:S01]  /*15a0*/  LOP3.LUT R6, R4, 0xfffffffc, RZ, 0xc0, !PT ;  /* 0xfffffffc04067812 */ /* 0x000fe200078ec0ff */
[----:B------:R0:W3:Y:S03]  /*15b0*/  LDS R24, [R21] ;  /* 0x0000000015187984 */ /* 0x0000e60000000800 */
[----:B------:R-:W-:Y:S01]  /*15c0*/  ISETP.GE.AND P0, PT, R6, R5, PT ;  /* 0x000000050600720c */ /* 0x000fe20003f06270 */
        /* <DEDUP_REMOVED lines=46> */
.L_x_5176:
[----:B------:R-:W-:Y:S05]  /*18b0*/  BSYNC.RECONVERGENT B1 ;  /* 0x0000000000017941 */ /* 0x000fea0003800200 */
.L_x_5175:
        /* <DEDUP_REMOVED lines=8> */
.L_x_5174:
[----:B------:R-:W-:Y:S05]  /*1940*/  BSYNC.RECONVERGENT B0 ;  /* 0x0000000000007941 */ /* 0x000fea0003800200 */
.L_x_5173:
[----:B------:R-:W-:Y:S01]  /*1950*/  BAR.SYNC.DEFER_BLOCKING 0x0 ;  /* 0x0000000000007b1d */ /* 0x000fe20000010000 */
[----:B------:R-:W-:-:S04]  /*1960*/  @!P6 IMAD R29, R29, R22, R28 ;  /* 0x000000161d1de224 */ /* 0x000fc800078e021c */
[C---:B------:R-:W-:Y:S01]  /*1970*/  @!P6 IMAD R2, R29.reuse, 0x4, R2 ;  /* 0x000000041d02e824 */ /* 0x040fe200078e0202 */
[----:B------:R-:W-:-:S05]  /*1980*/  @!P6 LEA R0, R29, R0, 0x2 ;  /* 0x000000001d00e211 */ /* 0x000fca00078e10ff */
[----:B---3--:R0:W1:Y:S04]  /*1990*/  @!P6 LDS.128 R16, [R0] ;  /* 0x000000000010e984 */ /* 0x0080680000000c00 */
[----:B------:R0:W2:Y:S01]  /*19a0*/  @!P6 LDS.128 R24, [R2] ;  /* 0x000000000218e984 */ /* 0x0000a20000000c00 */
[----:B------:R-:W-:Y:S06]  /*19b0*/  BAR.SYNC.DEFER_BLOCKING 0x0 ;  /* 0x0000000000007b1d */ /* 0x000fec0000010000 */
.L_x_5171:
[----:B------:R-:W-:Y:S05]  /*19c0*/  BSYNC.RECONVERGENT B6 ;  /* 0x0000000000067941 */ /* 0x000fea0003800200 */
.L_x_5169:
        /* <DEDUP_REMOVED lines=12> */
[----:B------:R-:W-:-:S03]  /*1a90*/  @!P0 IMAD R5, R4, UR44, RZ ;  /* 0x0000002c04058c24 */ /* 0x000fc6000f8e02ff */
[----:B------:R-:W-:Y:S01]  /*1aa0*/  LEA R4, R23, UR4, 0x4 ;  /* 0x0000000417047c11 */ /* 0x000fe2000f8e20ff */
[----:B------:R-:W-:Y:S02]  /*1ab0*/  @!P0 IMAD R5, R5, 0x30, R0 ;  /* 0x0000003005058824 */ /* 0x000fe400078e0200 */
[----:B-12---:R-:W-:Y:S02]  /*1ac0*/  FMUL.FTZ R0, R24, R16 ;  /* 0x0000001018007220 */ /* 0x006fe40000410000 */
[----:B------:R0:W-:Y:S01]  /*1ad0*/  STS.128 [R4], R16 ;  /* 0x0000001004007388 */ /* 0x0001e20000000c00 */
[----:B------:R-:W-:-:S04]  /*1ae0*/  @!P0 IMAD.SHL.U32 R5, R5, 0x4, RZ ;  /* 0x0000000405058824 */ /* 0x000fc800078e00ff */
[----:B----4-:R-:W-:-:S04]  /*1af0*/  @!P0 IMAD.WIDE R2, R5, 0x4, R2 ;  /* 0x0000000405028825 */ /* 0x010fc800078e0202 */
[----:B------:R-:W-:Y:S01]  /*1b00*/  FFMA.FTZ R5, R25, R17, R0 ;  /* 0x0000001119057223 */ /* 0x000fe20000010000 */
[----:B------:R0:W-:Y:S03]  /*1b10*/  @!P0 STG.E.128 desc[UR36][R2.64], R24 ;  /* 0x0000001802008986 */ /* 0x0001e6000c101d24 */
[----:B------:R-:W-:-:S04]  /*1b20*/  FFMA.FTZ R0, R26, R18, R5 ;  /* 0x000000121a007223 */ /* 0x000fc80000010005 */
[----:B------:R-:W-:-:S07]  /*1b30*/  FFMA.FTZ R0, R27, R19, R0 ;  /* 0x000000131b007223 */ /* 0x000fce0000010000 */
.L_x_5178:
[----:B------:R-:W-:Y:S05]  /*1b40*/  BSYNC.RECONVERGENT B0 ;  /* 0x0000000000007941 */ /* 0x000fea0003800200 */
.L_x_5177:
        /* <DEDUP_REMOVED lines=27> */
[----:B0-----:R-:W-:-:S05]  /*1d00*/  MOV R2, 0xff7fffff ;  /* 0xff7fffff00027802 */ /* 0x001fca0000000f00 */
        /* <DEDUP_REMOVED lines=13> */
[----:B------:R-:W-:Y:S01]  /*1de0*/  IMAD.MOV.U32 R4, RZ, RZ, R2 ;  /* 0x000000ffff047224 */ /* 0x000fe200078e0002 */
        /* <DEDUP_REMOVED lines=10> */
.L_x_5181:
[----:B------:R-:W3:Y:S04]  /*1e90*/  LDL R2, [R1+0x43c] ;  /* 0x00043c0001027983 */ /* 0x000ee80000100800 */
[----:B---3--:R3:W-:Y:S02]  /*1ea0*/  STS [R0], R2 ;  /* 0x0000000200007388 */ /* 0x0087e40000000800 */
.L_x_5180:
[----:B------:R-:W-:Y:S05]  /*1eb0*/  BSYNC.RECONVERGENT B0 ;  /* 0x0000000000007941 */ /* 0x000fea0003800200 */
.L_x_5179:
[----:B---3--:R-:W-:Y:S01]  /*1ec0*/  IADD3 R0, PT, PT, R5, 0x1f, RZ ;  /* 0x0000001f05007810 */ /* 0x008fe20007ffe0ff */
[----:B------:R-:W3:Y:S01]  /*1ed0*/  LDCU UR4, c[0x0][0x3f0] ;  /* 0x00007e00ff0477ac */ /* 0x000ee20008000800 */
[----:B------:R-:W-:Y:S02]  /*1ee0*/  BSSY.RECONVERGENT B0, `(.L_x_5182) ;  /* 0x000088f000007945 */ /* 0x000fe40003800200 */
[----:B------:R-:W-:Y:S01]  /*1ef0*/  SHF.R.S32.HI R3, RZ, 0x1f, R0 ;  /* 0x0000001fff037819 */ /* 0x000fe20000011400 */
[----:B------:R-:W4:Y:S03]  /*1f00*/  LDCU UR16, c[0x0][0x410] ;  /* 0x00008200ff1077ac */ /* 0x000f260008000800 */
[----:B------:R-:W-:Y:S01]  /*1f10*/  LEA.HI R0, R3, R0, RZ, 0x5 ;  /* 0x0000000003007211 */ /* 0x000fe200078f28ff */
[----:B------:R-:W0:Y:S03]  /*1f20*/  LDCU.64 UR12, c[0x0][0x3b8] ;  /* 0x00007700ff0c77ac */ /* 0x000e260008000a00 */
[----:B------:R-:W-:Y:S01]  /*1f30*/  LOP3.LUT R0, R0, 0xffffffe0, RZ, 0xc0, !PT ;  /* 0xffffffe000007812 */ /* 0x000fe200078ec0ff */
[----:B------:R-:W0:Y:S01]  /*1f40*/  LDCU.64 UR18, c[0x0][0x438] ;  /* 0x00008700ff1277ac */ /* 0x000e220008000a00 */
[----:B------:R-:W-:Y:S02]  /*1f50*/  BAR.SYNC.DEFER_BLOCKING 0x0 ;  /* 0x0000000000007b1d */ /* 0x000fe40000010000 */
[----:B------:R-:W-:Y:S01]  /*1f60*/  ISETP.GE.AND P0, PT, R23, R0, PT ;  /* 0x000000001700720c */ /* 0x000fe20003f06270 */
[----:B---3--:R-:W-:-:S03]  /*1f70*/  UIMAD UR4, UR42, UR4, UR40 ;  /* 0x000000042a0472a4 */ /* 0x008fc6000f8e0228 */
[----:B------:R-:W3:Y:S01]  /*1f80*/  LDCU.64 UR14, c[0x0][0x448] ;  /* 0x00008900ff0e77ac */ /* 0x000ee20008000a00 */
[----:B------:R-:W-:-:S08]  /*1f90*/  UIMAD UR4, UR4, 0xc0, URZ ;  /* 0x000000c0040478a4 */ /* 0x000fd0000f8e02ff */
[----:B----4-:R-:W-:Y:S05]  /*1fa0*/  @P0 BRA `(.L_x_5183) ;  /* 0x0000008800080947 */ /* 0x010fea0003800000 */
[----:B------:R-:W4:Y:S01]  /*1fb0*/  LDC R2, c[0x0][0x3f4] ;  /* 0x0000fd00ff027b82 */ /* 0x000f220000000800 */
[----:B------:R-:W-:Y:S01]  /*1fc0*/  LDS.128 R12, [UR10+0x50] ;  /* 0x0000500aff0c7984 */ /* 0x000fe20008000c00 */
[----:B------:R-:W5:Y:S01]  /*1fd0*/  LDCU UR8, c[0x0][0x440] ;  /* 0x00008800ff0877ac */ /* 0x000f620008000800 */
[----:B------:R-:W-:Y:S02]  /*1fe0*/  IMAD.IADD R0, R252, 0x1, R0 ;  /* 0x00000001fc007824 */ /* 0x000fe400078e0200 */
[----:B------:R-:W-:Y:S01]  /*1ff0*/  LDS.128 R8, [UR10+0x60] ;  /* 0x0000600aff087984 */ /* 0x000fe20008000c00 */
[----:B------:R-:W0:Y:S02]  /*2000*/  LDCU.64 UR6, c[0x0][0x420] ;  /* 0x00008400ff0677ac */ /* 0x000e240008000a00 */
[----:B------:R-:W1:Y:S08]  /*2010*/  S2UR UR11, SR_CTAID.Y ;  /* 0x00000000000b79c3 */ /* 0x000e700000002600 */
[----:B------:R-:W5:Y:S01]  /*2020*/  S2UR UR5, SR_CTAID.X ;  /* 0x00000000000579c3 */ /* 0x000f620000002500 */
[----:B----4-:R-:W-:-:S02]  /*2030*/  IABS R3, R2 ;  /* 0x0000000200037213 */ /* 0x010fc40000000000 */
[----:B0-----:R-:W-:-:S03]  /*2040*/  ISETP.NE.U32.AND P0, PT, RZ, UR6, PT ;  /* 0x00000006ff007c0c */ /* 0x001fc6000bf05070 */
[----:B------:R-:W-:Y:S01]  /*2050*/  IMAD.MOV.U32 R6, RZ, RZ, R3 ;  /* 0x000000ffff067224 */ /* 0x000fe200078e0003 */
[----:B------:R-:W-:Y:S01]  /*2060*/  ISETP.NE.AND.EX P0, PT, RZ, UR7, PT, P0 ;  /* 0x00000007ff007c0c */ /* 0x000fe2000bf05300 */
[----:B-1----:R-:W-:Y:S02]  /*2070*/  IMAD R2, R2, UR11, RZ ;  /* 0x0000000b02027c24 */ /* 0x002fe4000f8e02ff */
[----:B------:R-:W0:Y:S01]  /*2080*/  I2F.RP R3, R6 ;  /* 0x0000000600037306 */ /* 0x000e220000209400 */
[----:B-----5:R-:W-:-:S07]  /*2090*/  UIMAD UR5, UR5, UR8, UR45 ;  /* 0x00000008050572a4 */ /* 0x020fce000f8e022d */
[----:B0-----:R-:W0:Y:S02]  /*20a0*/  MUFU.RCP R3, R3 ;  /* 0x0000000300037308 */ /* 0x001e240000001000 */
[----:B0-----:R-:W-:Y:S02]  /*20b0*/  IADD3 R4, PT, PT, R3, 0xffffffe, RZ ;  /* 0x0ffffffe03047810 */ /* 0x001fe40007ffe0ff */
[----:B------:R-:W0:Y:S04]  /*20c0*/  S2R R3, SR_TID.X ;  /* 0x0000000000037919 */ /* 0x000e280000002100 */
[----:B------:R1:W4:Y:S02]  /*20d0*/  F2I.FTZ.U32.TRUNC.NTZ R5, R4 ;  /* 0x0000000400057305 */ /* 0x000324000021f000 */
[----:B-1----:R-:W-:-:S02]  /*20e0*/  HFMA2 R4, -RZ, RZ, 0, 0 ;  /* 0x00000000ff047431 */ /* 0x002fc400000001ff */
[----:B----4-:R-:W-:-:S04]  /*20f0*/  IMAD.MOV R7, RZ, RZ, -R5 ;  /* 0x000000ffff077224 */ /* 0x010fc800078e0a05 */
[----:B------:R-:W-:-:S04]  /*2100*/  IMAD R7, R7, R6, RZ ;  /* 0x0000000607077224 */ /* 0x000fc800078e02ff */
[----:B------:R-:W-:-:S05]  /*2110*/  IMAD.HI.U32 R4, R5, R7, R4 ;  /* 0x0000000705047227 */ /* 0x000fca00078e0004 */
[----:B------:R-:W-:Y:S01]  /*2120*/  STL [R1+0x440], R4 ;  /* 0x0004400401007387 */ /* 0x000fe20000100800 */
[----:B0-----:R-:W-:-:S03]  /*2130*/  IADD3 R252, PT, PT, R252, R3, RZ ;  /* 0x00000003fcfc7210 */ /* 0x001fc60007ffe0ff */
[----:B------:R-:W0:Y:S01]  /*2140*/  LDS.128 R4, [UR10+0x40] ;  /* 0x0000400aff047984 */ /* 0x000e220008000c00 */
[----:B------:R-:W-:-:S03]  /*2150*/  LEA R3, R3, UR9, 0x2 ;  /* 0x0000000903037c11 */ /* 0x000fc6000f8e10ff */
        /* <DEDUP_REMOVED lines=187> */
[----:B0-----:R0:W-:Y:S04]  /*2d10*/  STL.64 [R1+0x30], R4 ;  /* 0x0000300401007387 */ /* 0x0011e80000100a00 */
[----:B------:R-:W-:Y:S04]  /*2d20*/  STL.64 [R1+0x38], R6 ;  /* 0x0000380601007387 */ /* 0x000fe80000100a00 */
[----:B------:R1:W-:Y:S01]  /*2d30*/  STL [R1+0x444], R0 ;  /* 0x0004440001007387 */ /* 0x0003e20000100800 */
[----:B0-----:R-:W-:-:S05]  /*2d40*/  IADD3 R5, P1, P2, R2, UR6, R252 ;  /* 0x0000000602057c10 */ /* 0x001fca000fa3e0fc */
[----:B------:R0:W-:Y:S01]  /*2d50*/  STL [R1+0x430], R5 ;  /* 0x0004300501007387 */ /* 0x0001e20000100800 */
[----:B-1----:R-:W-:Y:S01]  /*2d60*/  SHF.R.S32.HI R0, RZ, 0x1f, R2 ;  /* 0x0000001fff007819 */ /* 0x002fe20000011402 */
[----:B------:R-:W-:-:S03]  /*2d70*/  IMAD.U32 R2, RZ, RZ, UR8 ;  /* 0x00000008ff027e24 */ /* 0x000fc6000f8e00ff */
[----:B------:R-:W-:Y:S01]  /*2d80*/  IADD3.X R4, PT, PT, R0, UR7, RZ, P1, P2 ;  /* 0x0000000700047c10 */ /* 0x000fe20008fe44ff */
[----:B------:R-:W-:-:S04]  /*2d90*/  IMAD R0, R2, UR5, R252 ;  /* 0x0000000502007c24 */ /* 0x000fc8000f8e02fc */
[----:B------:R0:W-:Y:S04]  /*2da0*/  STL [R1+0x2c], R4 ;  /* 0x00002c0401007387 */ /* 0x0001e80000100800 */
[----:B------:R0:W-:Y:S04]  /*2db0*/  STL [R1+0x434], R0 ;  /* 0x0004340001007387 */ /* 0x0001e80000100800 */
[----:B------:R0:W-:Y:S02]  /*2dc0*/  STL [R1+0x438], R3 ;  /* 0x0004380301007387 */ /* 0x0001e40000100800 */
.L_x_5314:
[----:B------:R-:W4:Y:S01]  /*2dd0*/  LDL R2, [R1+0x440] ;  /* 0x0004400001027983 */ /* 0x000f220000100800 */
[----:B0-----:R-:W0:Y:S01]  /*2de0*/  LDC R3, c[0x0][0x3f4] ;  /* 0x0000fd00ff037b82 */ /* 0x001e220000000800 */
[----:B------:R-:W-:Y:S02]  /*2df0*/  IABS R0, R252 ;  /* 0x000000fc00007213 */ /* 0x000fe40000000000 */
[----:B-1---5:R1:W-:Y:S04]  /*2e00*/  STL [R1+0x44c], R5 ;  /* 0x00044c0501007387 */ /* 0x0223e80000100800 */
[----:B------:R2:W-:Y:S01]  /*2e10*/  STL [R1+0x448], R4 ;  /* 0x0004480401007387 */ /* 0x0005e20000100800 */
[----:B-1----:R-:W1:Y:S01]  /*2e20*/  LDC R5, c[0x0][0x3f4] ;  /* 0x0000fd00ff057b82 */ /* 0x002e620000000800 */
[----:B0-----:R-:W-:-:S04]  /*2e30*/  IABS R3, R3 ;  /* 0x0000000300037213 */ /* 0x001fc80000000000 */
[----:B--2---:R-:W-:Y:S02]  /*2e40*/  MOV R4, R3 ;  /* 0x0000000300047202 */ /* 0x004fe40000000f00 */
[----:B------:R-:W2:Y:S01]  /*2e50*/  LDL R3, [R1+0x430] ;  /* 0x0004300001037983 */ /* 0x000ea20000100800 */
[----:B----4-:R-:W-:-:S04]  /*2e60*/  IMAD.HI.U32 R2, R2, R0, RZ ;  /* 0x0000000002027227 */ /* 0x010fc800078e00ff */
[----:B------:R-:W-:-:S04]  /*2e70*/  IMAD.MOV R2, RZ, RZ, -R2 ;  /* 0x000000ffff027224 */ /* 0x000fc800078e0a02 */
[----:B------:R-:W-:Y:S02]  /*2e80*/  IMAD R0, R4, R2, R0 ;  /* 0x0000000204007224 */ /* 0x000fe400078e0200 */
[----:B------:R-:W2:Y:S01]  /*2e90*/  LDL R2, [R1+0x2c] ;  /* 0x00002c0001027983 */ /* 0x000ea20000100800 */
[----:B-1----:R-:W-:Y:S02]  /*2ea0*/  IABS R5, R5 ;  /* 0x0000000500057213 */ /* 0x002fe40000000000 */
[----:B--2---:R-:W-:-:S04]  /*2eb0*/  @P0 LOP3.LUT R3, R3, R2, RZ, 0x3c, !PT ;  /* 0x0000000203030212 */ /* 0x004fc800078e3cff */
[----:B------:R-:W-:-:S04]  /*2ec0*/  @P0 LOP3.LUT R2, R3, R2, RZ, 0x3c, !PT ;  /* 0x0000000203020212 */ /* 0x000fc800078e3cff */
[----:B------:R-:W-:-:S06]  /*2ed0*/  @P0 LOP3.LUT R3, R3, R2, RZ, 0x3c, !PT ;  /* 0x0000000203030212 */ /* 0x000fcc00078e3cff */
[----:B------:R0:W2:Y:S01]  /*2ee0*/  @P0 LDG.E.U8 R3, desc[UR36][R2.64] ;  /* 0x0000002402030981 */ /* 0x0000a2000c1e1100 */
[----:B------:R-:W-:Y:S01]  /*2ef0*/  ISETP.GT.U32.AND P1, PT, R5, R0, PT ;  /* 0x000000000500720c */ /* 0x000fe20003f24070 */
[----:B0-----:R-:W0:-:S12]  /*2f00*/  LDC R2, c[0x0][0x3f4] ;  /* 0x0000fd00ff027b82 */ /* 0x001e180000000800 */
[----:B------:R-:W-:-:S04]  /*2f10*/  @!P1 IADD3 R0, PT, PT, R0, -R4, RZ ;  /* 0x8000000400009210 */ /* 0x000fc80007ffe0ff */
[----:B------:R-:W-:Y:S02]  /*2f20*/  ISETP.GT.U32.AND P1, PT, R5, R0, PT ;  /* 0x000000000500720c */ /* 0x000fe40003f24070 */
[----:B------:R-:W-:Y:S01]  /*2f30*/  ISETP.GE.AND P2, PT, R252, RZ, PT ;  /* 0x000000fffc00720c */ /* 0x000fe20003f46270 */
[----:B------:R1:W5:Y:S10]  /*2f40*/  LDL.LU R5, [R1+0x44c] ;  /* 0x00044c0001057983 */ /* 0x0003740000300800 */
[----:B------:R-:W-:Y:S01]  /*2f50*/  @!P1 IMAD.IADD R0, R0, 0x1, -R4 ;  /* 0x0000000100009824 */ /* 0x000fe200078e0a04 */
[----:B0-----:R-:W-:Y:S01]  /*2f60*/  ISETP.NE.AND P4, PT, R2, RZ, PT ;  /* 0x000000ff0200720c */ /* 0x001fe20003f85270 */
[----:B------:R-:W-:Y:S03]  /*2f70*/  BSSY.RECONVERGENT B1, `(.L_x_5184) ;  /* 0x000001f000017945 */ /* 0x000fe60003800200 */
[----:B------:R-:W-:Y:S01]  /*2f80*/  MOV R2, R0 ;  /* 0x0000000000027202 */ /* 0x000fe20000000f00 */
[----:B------:R1:W5:Y:S01]  /*2f90*/  LDL.LU R4, [R1+0x448] ;  /* 0x0004480001047983 */ /* 0x0003620000300800 */
[----:B------:R-:W-:-:S03]  /*2fa0*/  ISETP.GE.AND P1, PT, R252, UR45, PT ;  /* 0x0000002dfc007c0c */ /* 0x000fc6000bf26270 */
[----:B------:R-:W-:Y:S01]  /*2fb0*/  @!P2 IMAD.MOV R2, RZ, RZ, -R2 ;  /* 0x000000ffff02a224 */ /* 0x000fe200078e0a02 */
[----:B--2---:R-:W-:Y:S02]  /*2fc0*/  ISETP.NE.AND P3, PT, R3, RZ, P0 ;  /* 0x000000ff0300720c */ /* 0x004fe40000765270 */
[----:B------:R-:W0:Y:S02]  /*2fd0*/  LDC R3, c[0x0][0x3f4] ;  /* 0x0000fd00ff037b82 */ /* 0x000e240000000800 */
[----:B0-----:R-:W-:-:S04]  /*2fe0*/  @!P4 LOP3.LUT R2, RZ, R3, RZ, 0x33, !PT ;  /* 0x00000003ff02c212 */ /* 0x001fc800078e33ff */
[C---:B------:R-:W-:Y:S01]  /*2ff0*/  SHF.L.U32 R0, R2.reuse, 0x2, RZ ;  /* 0x0000000202007819 */ /* 0x040fe200000006ff */
[----:B------:R-:W-:-:S05]  /*3000*/  IMAD.IADD R2, R2, 0x1, R3 ;  /* 0x0000000102027824 */ /* 0x000fca00078e0203 */
[----:B------:R0:W-:Y:S02]  /*3010*/  STL [R1+0x20], R2 ;  /* 0x0000200201007387 */ /* 0x0001e40000100800 */
[----:B0-----:R-:W-:Y:S01]  /*3020*/  IMAD R2, R3, 0xc0, RZ ;  /* 0x000000c003027824 */ /* 0x001fe200078e02ff */
[----:B-1----:R-:W-:Y:S06]  /*3030*/  @P1 BRA `(.L_x_5185) ;  /* 0x0000000000481947 */ /* 0x002fec0003800000 */
[----:B------:R0:W-:Y:S01]  /*3040*/  STL [R1+0x1c], RZ ;  /* 0x00001cff01007387 */ /* 0x0001e20000100800 */
[----:B------:R-:W-:-:S03]  /*3050*/  ISETP.GE.AND P2, PT, R0, R2, PT ;  /* 0x000000020000720c */ /* 0x000fc60003f46270 */
[----:B------:R0:W-:Y:S04]  /*3060*/  STL [R1+0x18], RZ ;  /* 0x000018ff01007387 */ /* 0x0001e80000100800 */
[----:B------:R0:W-:Y:S04]  /*3070*/  STL [R1+0x14], RZ ;  /* 0x000014ff01007387 */ /* 0x0001e80000100800 */
[----:B------:R0:W-:Y:S02]  /*3080*/  STL [R1+0x10], RZ ;  /* 0x000010ff01007387 */ /* 0x0001e40000100800 */
[----:B------:R-:W-:Y:S05]  /*3090*/  @P2 BRA `(.L_x_5185) ;  /* 0x0000000000302947 */ /* 0x000fea0003800000 */
[----:B------:R-:W-:Y:S01]  /*30a0*/  IMAD R2, R3, UR4, RZ ;  /* 0x0000000403027c24 */ /* 0x000fe2000f8e02ff */
[----:B------:R-:W-:Y:S04]  /*30b0*/  STL.64 [R1+0x450], R6 ;  /* 0x0004500601007387 */ /* 0x000fe80000100a00 */
[----:B------:R-:W-:Y:S01]  /*30c0*/  IADD3 R3, P2, PT, R0, R2, RZ ;  /* 0x0000000200037210 */ /* 0x000fe20007f5e0ff */
[----:B-----5:R1:W-:Y:S03]  /*30d0*/  STL.64 [R1+0x448], R4 ;  /* 0x0004480401007387 */ /* 0x0203e60000100a00 */
[----:B-1----:R-:W-:Y:S02]  /*30e0*/  LEA.HI.X.SX32 R4, R2, RZ, 0x1, P2 ;  /* 0x000000ff02047211 */ /* 0x002fe400010f0eff */
[----:B------:R-:W-:-:S04]  /*30f0*/  LEA R2, P2, R3, UR12, 0x2 ;  /* 0x0000000c03027c11 */ /* 0x000fc8000f8410ff */
[----:B------:R-:W-:-:S05]  /*3100*/  LEA.HI.X R3, R3, UR13, R4, 0x2, P2 ;  /* 0x0000000d03037c11 */ /* 0x000fca00090f1404 */
[----:B------:R-:W2:Y:S04]  /*3110*/  LDG.E.128 R4, desc[UR36][R2.64] ;  /* 0x0000002402047981 */ /* 0x000ea8000c1e1d00 */
[----:B--2---:R-:W-:Y:S04]  /*3120*/  STL.64 [R1+0x10], R4 ;  /* 0x0000100401007387 */ /* 0x004fe80000100a00 */
[----:B------:R1:W-:Y:S04]  /*3130*/  STL.64 [R1+0x18], R6 ;  /* 0x0000180601007387 */ /* 0x0003e80000100a00 */
[----:B-1----:R1:W5:Y:S04]  /*3140*/  LDL.LU.64 R6, [R1+0x450] ;  /* 0x0004500001067983 */ /* 0x0023680000300a00 */
[----:B------:R1:W5:Y:S02]  /*3150*/  LDL.LU.64 R4, [R1+0x448] ;  /* 0x0004480001047983 */ /* 0x0003640000300a00 */
.L_x_5185:
[----:B---3--:R-:W-:Y:S05]  /*3160*/  BSYNC.RECONVERGENT B1 ;  /* 0x0000000000017941 */ /* 0x008fea0003800200 */
.L_x_5184:
[----:B------:R-:W-:Y:S04]  /*3170*/  BSSY.RECONVERGENT B1, `(.L_x_5186) ;  /* 0x000001a000017945 */ /* 0x000fe80003800200 */
[----:B------:R-:W-:Y:S05]  /*3180*/  @P1 BRA `(.L_x_5187) ;  /* 0x0000000000601947 */ /* 0x000fea0003800000 */
[----:B------:R-:W2:Y:S01]  /*3190*/  LDL R3, [R1+0x20] ;  /* 0x0000200001037983 */ /* 0x000ea20000100800 */
[----:B------:R-:W3:Y:S03]  /*31a0*/  LDC R2, c[0x0][0x3f4] ;  /* 0x0000fd00ff027b82 */ /* 0x000ee60000000800 */
[----:B------:R4:W-:Y:S04]  /*31b0*/  STL [R1+0xc], RZ ;  /* 0x00000cff01007387 */ /* 0x0009e80000100800 */
[----:B------:R4:W-:Y:S04]  /*31c0*/  STL [R1+0x8], RZ ;  /* 0x000008ff01007387 */ /* 0x0009e80000100800 */
[----:B------:R4:W-:Y:S04]  /*31d0*/  STL [R1+0x4], RZ ;  /* 0x000004ff01007387 */ /* 0x0009e80000100800 */
[----:B------:R4:W-:Y:S01]  /*31e0*/  STL [R1], RZ ;  /* 0x000000ff01007387 */ /* 0x0009e20000100800 */
[----:B---3--:R-:W-:Y:S01]  /*31f0*/  IMAD R2, R2, 0xc0, RZ ;  /* 0x000000c002027824 */ /* 0x008fe200078e02ff */
[----:B--2---:R-:W-:-:S04]  /*3200*/  SHF.L.U32 R3, R3, 0x2, RZ ;  /* 0x0000000203037819 */ /* 0x004fc800000006ff */
[----:B------:R-:W-:-:S13]  /*3210*/  ISETP.GE.AND P2, PT, R3, R2, PT ;  /* 0x000000020300720c */ /* 0x000fda0003f46270 */
[----:B----4-:R-:W-:Y:S05]  /*3220*/  @P2 BRA `(.L_x_5187) ;  /* 0x0000000000382947 */ /* 0x010fea0003800000 */
[----:B------:R-:W2:Y:S01]  /*3230*/  LDC R2, c[0x0][0x3f4] ;  /* 0x0000fd00ff027b82 */ /* 0x000ea20000000800 */
[----:B-----5:R-:W-:Y:S04]  /*3240*/  STL.64 [R1+0x450], R6 ;  /* 0x0004500601007387 */ /* 0x020fe80000100a00 */
[----:B------:R3:W-:Y:S02]  /*3250*/  STL.64 [R1+0x448], R4 ;  /* 0x0004480401007387 */ /* 0x0007e40000100a00 */
[----:B---3--:R-:W-:Y:S01]  /*3260*/  SHF.R.S32.HI R4, RZ, 0x1f, R3 ;  /* 0x0000001fff047819 */ /* 0x008fe20000011403 */
[----:B--2---:R-:W-:-:S05]  /*3270*/  IMAD R2, R2, UR4, RZ ;  /* 0x0000000402027c24 */ /* 0x004fca000f8e02ff */
[----:B------:R-:W-:-:S04]  /*3280*/  IADD3 R3, P2, PT, R2, R3, RZ ;  /* 0x0000000302037210 */ /* 0x000fc80007f5e0ff */
[----:B------:R-:W-:Y:S02]  /*3290*/  LEA.HI.X.SX32 R4, R2, R4, 0x1, P2 ;  /* 0x0000000402047211 */ /* 0x000fe400010f0eff */
[----:B------:R-:W-:-:S04]  /*32a0*/  LEA R2, P2, R3, UR12, 0x2 ;  /* 0x0000000c03027c11 */ /* 0x000fc8000f8410ff */
[----:B------:R-:W-:-:S05]  /*32b0*/  LEA.HI.X R3, R3, UR13, R4, 0x2, P2 ;  /* 0x0000000d03037c11 */ /* 0x000fca00090f1404 */
[----:B------:R-:W2:Y:S04]  /*32c0*/  LDG.E.128 R4, desc[UR36][R2.64] ;  /* 0x0000002402047981 */ /* 0x000ea8000c1e1d00 */
[----:B--2---:R-:W-:Y:S04]  /*32d0*/  STL.64 [R1], R4 ;  /* 0x0000000401007387 */ /* 0x004fe80000100a00 */
[----:B------:R2:W-:Y:S04]  /*32e0*/  STL.64 [R1+0x8], R6 ;  /* 0x0000080601007387 */ /* 0x0005e80000100a00 */
[----:B--2---:R2:W5:Y:S04]  /*32f0*/  LDL.LU.64 R6, [R1+0x450] ;  /* 0x0004500001067983 */ /* 0x0045680000300a00 */
[----:B------:R2:W5:Y:S02]  /*3300*/  LDL.LU.64 R4, [R1+0x448] ;  /* 0x0004480001047983 */ /* 0x0005640000300a00 */
.L_x_5187:
[----:B------:R-:W-:Y:S05]  /*3310*/  BSYNC.RECONVERGENT B1 ;  /* 0x0000000000017941 */ /* 0x000fea0003800200 */
.L_x_5186:
[----:B------:R-:W-:Y:S04]  /*3320*/  BSSY.RECONVERGENT B1, `(.L_x_5188) ;  /* 0x0000011000017945 */ /* 0x000fe80003800200 */
[----:B------:R-:W-:Y:S05]  /*3330*/  @P1 BRA `(.L_x_5189) ;  /* 0x00000000003c1947 */ /* 0x000fea0003800000 */
[----:B------:R-:W3:Y:S01]  /*3340*/  LDC R2, c[0x0][0x3f4] ;  /* 0x0000fd00ff027b82 */ /* 0x000ee20000000800 */
[----:B-----5:R-:W-:Y:S01]  /*3350*/  CS2R R6, SRZ ;  /* 0x0000000000067805 */ /* 0x020fe2000001ff00 */
[----:B---3--:R-:W-:-:S06]  /*3360*/  IMAD R4, R2, 0xc0, RZ ;  /* 0x000000c002047824 */ /* 0x008fcc00078e02ff */
[----:B------:R-:W3:Y:S02]  /*3370*/  LDC R2, c[0x0][0x3f4] ;  /* 0x0000fd00ff027b82 */ /* 0x000ee40000000800 */
[----:B---3--:R-:W-:-:S05]  /*3380*/  IMAD R3, R2, 0x8, R0 ;  /* 0x0000000802037824 */ /* 0x008fca00078e0200 */
        /* <DEDUP_REMOVED lines=8> */
[----:B------:R-:W-:-:S05]  /*3410*/  LEA.HI.X R3, R3, UR13, R4, 0x2, P2 ;  /* 0x0000000d03037c11 */ /* 0x000fca00090f1404 */
[----:B------:R3:W5:Y:S04]  /*3420*/  LDG.E.128 R4, desc[UR36][R2.64] ;  /* 0x0000002402047981 */ /* 0x000768000c1e1d00 */
.L_x_5189:
[----:B------:R-:W-:Y:S05]  /*3430*/  BSYNC.RECONVERGENT B1 ;  /* 0x0000000000017941 */ /* 0x000fea0003800200 */
.L_x_5188:
[----:B------:R-:W-:Y:S04]  /*3440*/  BSSY.RECONVERGENT B1, `(.L_x_5190) ;  /* 0x0000013000017945 */ /* 0x000fe80003800200 */
[----:B------:R-:W-:Y:S05]  /*3450*/  @P1 BRA `(.L_x_5191) ;  /* 0x0000000000441947 */ /* 0x000fea0003800000 */
[----:B---3--:R-:W3:Y:S01]  /*3460*/  LDL R2, [R1+0x20] ;  /* 0x0000200001027983 */ /* 0x008ee20000100800 */
[----:B------:R-:W4:Y:S01]  /*3470*/  LDC R3, c[0x0][0x3f4] ;  /* 0x0000fd00ff037b82 */ /* 0x000f220000000800 */
[----:B------:R-:W-:Y:S01]  /*3480*/  CS2R R10, SRZ ;  /* 0x00000000000a7805 */ /* 0x000fe2000001ff00 */
[----:B----4-:R-:W-:-:S06]  /*3490*/  IMAD R8, R3, 0xc0, RZ ;  /* 0x000000c003087824 */ /* 0x010fcc00078e02ff */
[----:B------:R-:W3:Y:S02]  /*34a0*/  LDC R3, c[0x0][0x3f4] ;  /* 0x0000fd00ff037b82 */ /* 0x000ee40000000800 */
[----:B---3--:R-:W-:-:S05]  /*34b0*/  LEA R2, R3, R2, 0x1 ;  /* 0x0000000203027211 */ /* 0x008fca00078e08ff */
        /* <DEDUP_REMOVED lines=11> */
.L_x_5191:
[----:B------:R-:W-:Y:S05]  /*3570*/  BSYNC.RECONVERGENT B1 ;  /* 0x0000000000017941 */ /* 0x000fea0003800200 */
.L_x_5190:
[----:B---34-:R-:W3:Y:S01]  /*3580*/  LDL.LU R3, [R1+0x20] ;  /* 0x0000200001037983 */ /* 0x018ee20000300800 */
[----:B------:R-:W3:Y:S01]  /*3590*/  LDC R2, c[0x0][0x3f4] ;  /* 0x0000fd00ff027b82 */ /* 0x000ee20000000800 */
[----:B------:R-:W-:Y:S01]  /*35a0*/  BSSY.RECONVERGENT B1, `(.L_x_5192) ;  /* 0x0000012000017945 */ /* 0x000fe20003800200 */
[----:B---3--:R-:W-:-:S05]  /*35b0*/  LEA R3, R2, R3, 0x2 ;  /* 0x0000000302037211 */ /* 0x008fca00078e10ff */
[----:B------:R3:W-:Y:S01]  /*35c0*/  STL [R1+0x20], R3 ;  /* 0x0000200301007387 */ /* 0x0007e20000100800 */
[----:B------:R-:W-:Y:S05]  /*35d0*/  @P1 BRA `(.L_x_5193) ;  /* 0x0000000000381947 */ /* 0x000fea0003800000 */
[----:B---3--:R-:W3:Y:S01]  /*35e0*/  LDC R3, c[0x0][0x3f4] ;  /* 0x0000fd00ff037b82 */ /* 0x008ee20000000800 */
[----:B------:R-:W-:Y:S01]  /*35f0*/  CS2R R14, SRZ ;  /* 0x00000000000e7805 */ /* 0x000fe2000001ff00 */
[----:B---3--:R-:W-:Y:S02]  /*3600*/  IMAD R12, R3, 0xc0, RZ ;  /* 0x000000c0030c7824 */ /* 0x008fe400078e02ff */
[----:B------:R-:W-:-:S05]  /*3610*/  IMAD R3, R2, 0x10, R0 ;  /* 0x0000001002037824 */ /* 0x000fca00078e0200 */
        /* <DEDUP_REMOVED lines=10> */
.L_x_5193:
[----:B------:R-:W-:Y:S05]  /*36c0*/  BSYNC.RECONVERGENT B1 ;  /* 0x0000000000017941 */ /* 0x000fea0003800200 */
.L_x_5192:
[----:B------:R-:W-:Y:S04]  /*36d0*/  BSSY.RECONVERGENT B1, `(.L_x_5194) ;  /* 0x0000012000017945 */ /* 0x000fe80003800200 */
[----:B------:R-:W-:Y:S05]  /*36e0*/  @P1 BRA `(.L_x_5195) ;  /* 0x0000000000401947 */ /* 0x000fea0003800000 */
[----:B---34-:R-:W3:Y:S01]  /*36f0*/  LDL R3, [R1+0x20] ;  /* 0x0000200001037983 */ /* 0x018ee20000100800 */
[----:B------:R-:W4:Y:S01]  /*3700*/  LDC R2, c[0x0][0x3f4] ;  /* 0x0000fd00ff027b82 */ /* 0x000f220000000800 */
[----:B------:R-:W-:Y:S02]  /*3710*/  CS2R R18, SRZ ;  /* 0x0000000000127805 */ /* 0x000fe4000001ff00 */
[----:B------:R-:W-:Y:S01]  /*3720*/  CS2R R16, SRZ ;  /* 0x0000000000107805 */ /* 0x000fe2000001ff00 */
[----:B----4-:R-:W-:Y:S01]  /*3730*/  IMAD R2, R2, 0xc0, RZ ;  /* 0x000000c002027824 */ /* 0x010fe200078e02ff */
[----:B---3--:R-:W-:-:S04]  /*3740*/  SHF.L.U32 R3, R3, 0x2, RZ ;  /* 0x0000000203037819 */ /* 0x008fc800000006ff */
[----:B------:R-:W-:-:S13]  /*3750*/  ISETP.GE.AND P2, PT, R3, R2, PT ;  /* 0x000000020300720c */ /* 0x000fda0003f46270 */
[----:B------:R-:W-:Y:S05]  /*3760*/  @P2 BRA `(.L_x_5195) ;  /* 0x0000000000202947 */ /* 0x000fea0003800000 */
[----:B------:R-:W3:Y:S01]  /*3770*/  LDC R2, c[0x0][0x3f4] ;  /* 0x0000fd00ff027b82 */ /* 0x000ee20000000800 */
[----:B------:R-:W-:Y:S01]  /*3780*/  SHF.R.S32.HI R16, RZ, 0x1f, R3 ;  /* 0x0000001fff107819 */ /* 0x000fe20000011403 */
[----:B---3--:R-:W-:-:S05]  /*3790*/  IMAD R2, R2, UR4, RZ ;  /* 0x0000000402027c24 */ /* 0x008fca000f8e02ff */
[----:B------:R-:W-:-:S04]  /*37a0*/  IADD3 R3, P2, PT, R2, R3, RZ ;  /* 0x0000000302037210 */ /* 0x000fc80007f5e0ff */
[----:B------:R-:W-:Y:S02]  /*37b0*/  LEA.HI.X.SX32 R16, R2, R16, 0x1, P2 ;  /* 0x0000001002107211 */ /* 0x000fe400010f0eff */
[----:B------:R-:W-:-:S04]  /*37c0*/  LEA R2, P2, R3, UR12, 0x2 ;  /* 0x0000000c03027c11 */ /* 0x000fc8000f8410ff */
[----:B------:R-:W-:-:S05]  /*37d0*/  LEA.HI.X R3, R3, UR13, R16, 0x2, P2 ;  /* 0x0000000d03037c11 */ /* 0x000fca00090f1410 */
[----:B------:R3:W5:Y:S04]  /*37e0*/  LDG.E.128 R16, desc[UR36][R2.64] ;  /* 0x0000002402107981 */ /* 0x000768000c1e1d00 */
.L_x_5195:
[----:B------:R-:W-:Y:S05]  /*37f0*/  BSYNC.RECONVERGENT B1 ;  /* 0x0000000000017941 */ /* 0x000fea0003800200 */
.L_x_5194:
[----:B---34-:R-:W3:Y:S01]  /*3800*/  LDL.LU R3, [R1+0x20] ;  /* 0x0000200001037983 */ /* 0x018ee20000300800 */
[----:B------:R-:W3:Y:S01]  /*3810*/  LDC R2, c[0x0][0x3f4] ;  /* 0x0000fd00ff027b82 */ /* 0x000ee20000000800 */
[----:B------:R-:W-:Y:S01]  /*3820*/  BSSY.RECONVERGENT B1, `(.L_x_5196) ;  /* 0x0000012000017945 */ /* 0x000fe20003800200 */
[----:B---3--:R-:W-:-:S05]  /*3830*/  IMAD.IADD R3, R3, 0x1, R2 ;  /* 0x0000000103037824 */ /* 0x008fca00078e0202 */
[----:B------:R3:W-:Y:S01]  /*3840*/  STL [R1+0x20], R3 ;  /* 0x0000200301007387 */ /* 0x0007e20000100800 */
[----:B------:R-:W-:Y:S05]  /*3850*/  @P1 BRA `(.L_x_5197) ;  /* 0x0000000000381947 */ /* 0x000fea0003800000 */
[----:B------:R-:W4:Y:S01]  /*3860*/  LDC R20, c[0x0][0x3f4] ;  /* 0x0000fd00ff147b82 */ /* 0x000f220000000800 */
[----:B---3--:R-:W-:Y:S02]  /*3870*/  SHF.L.U32 R3, R3, 0x2, RZ ;  /* 0x0000000203037819 */ /* 0x008fe400000006ff */
[----:B------:R-:W-:Y:S01]  /*3880*/  CS2R R22, SRZ ;  /* 0x0000000000167805 */ /* 0x000fe2000001ff00 */
[----:B----4-:R-:W-:-:S05]  /*3890*/  IMAD R20, R20, 0xc0, RZ ;  /* 0x000000c014147824 */ /* 0x010fca00078e02ff */
        /* <DEDUP_REMOVED lines=10> */
.L_x_5197:
[----:B------:R-:W-:Y:S05]  /*3940*/  BSYNC.RECONVERGENT B1 ;  /* 0x0000000000017941 */ /* 0x000fea0003800200 */
.L_x_5196:
        /* <DEDUP_REMOVED lines=20> */
.L_x_5199:
[----:B------:R-:W-:Y:S05]  /*3a90*/  BSYNC.RECONVERGENT B1 ;  /* 0x0000000000017941 */ /* 0x000fea0003800200 */
.L_x_5198:
[----:B---34-:R-:W3:Y:S01]  /*3aa0*/  LDL.LU R3, [R1+0x20] ;  /* 0x0000200001037983 */ /* 0x018ee20000300800 */
[----:B------:R-:W3:Y:S01]  /*3ab0*/  LDC R2, c[0x0][0x3f4] ;  /* 0x0000fd00ff027b82 */ /* 0x000ee20000000800 */
[----:B------:R-:W-:Y:S01]  /*3ac0*/  BSSY.RECONVERGENT B1, `(.L_x_5200) ;  /* 0x0000012000017945 */ /* 0x000fe20003800200 */
[----:B---3--:R-:W-:-:S05]  /*3ad0*/  IMAD R3, R2, 0x2, R3 ;  /* 0x0000000202037824 */ /* 0x008fca00078e0203 */
[----:B------:R3:W-:Y:S01]  /*3ae0*/  STL [R1+0x20], R3 ;  /* 0x0000200301007387 */ /* 0x0007e20000100800 */
[----:B------:R-:W-:Y:S05]  /*3af0*/  @P1 BRA `(.L_x_5201) ;  /* 0x0000000000381947 */ /* 0x000fea0003800000 */
[----:B---3--:R-:W3:Y:S01]  /*3b00*/  LDC R3, c[0x0][0x3f4] ;  /* 0x0000fd00ff037b82 */ /* 0x008ee20000000800 */
[----:B------:R-:W-:Y:S01]  /*3b10*/  CS2R R30, SRZ ;  /* 0x00000000001e7805 */ /* 0x000fe2000001ff00 */
[----:B---3--:R-:W-:Y:S01]  /*3b20*/  IMAD R28, R3, 0xc0, RZ ;  /* 0x000000c0031c7824 */ /* 0x008fe200078e02ff */
[----:B------:R-:W-:-:S04]  /*3b30*/  LEA R3, R2, R0, 0x5 ;  /* 0x0000000002037211 */ /* 0x000fc800078e28ff */
        /* <DEDUP_REMOVED lines=10> */
.L_x_5201:
[----:B------:R-:W-:Y:S05]  /*3be0*/  BSYNC.RECONVERGENT B1 ;  /* 0x0000000000017941 */ /* 0x000fea0003800200 */
.L_x_5200:
[----:B------:R-:W-:Y:S04]  /*3bf0*/  BSSY.RECONVERGENT B1, `(.L_x_5202) ;  /* 0x0000012000017945 */ /* 0x000fe80003800200 */
[----:B------:R-:W-:Y:S05]  /*3c00*/  @P1 BRA `(.L_x_5203) ;  /* 0x0000000000401947 */ /* 0x000fea0003800000 */
[----:B---34-:R-:W3:Y:S01]  /*3c10*/  LDL R3, [R1+0x20] ;  /* 0x0000200001037983 */ /* 0x018ee20000100800 */
[----:B------:R-:W4:Y:S01]  /*3c20*/  LDC R2, c[0x0][0x3f4] ;  /* 0x0000fd00ff027b82 */ /* 0x000f220000000800 */
[----:B------:R-:W-:Y:S02]  /*3c30*/  CS2R R34, SRZ ;  /* 0x0000000000227805 */ /* 0x000fe4000001ff00 */
[----:B------:R-:W-:Y:S01]  /*3c40*/  CS2R R32, SRZ ;  /* 0x0000000000207805 */ /* 0x000fe2000001ff00 */
[----:B----4-:R-:W-:Y:S02]  /*3c50*/  IMAD R2, R2, 0xc0, RZ ;  /* 0x000000c002027824 */ /* 0x010fe400078e02ff */
[----:B---3--:R-:W-:-:S05]  /*3c60*/  IMAD.SHL.U32 R3, R3, 0x4, RZ ;  /* 0x0000000403037824 */ /* 0x008fca00078e00ff */
        /* <DEDUP_REMOVED lines=10> */
.L_x_5203:
[----:B------:R-:W-:Y:S05]  /*3d10*/  BSYNC.RECONVERGENT B1 ;  /* 0x0000000000017941 */ /* 0x000fea0003800200 */
.L_x_5202:
[----:B---34-:R-:W3:Y:S01]  /*3d20*/  LDL.LU R3, [R1+0x20] ;  /* 0x0000200001037983 */ /* 0x018ee20000300800 */
[----:B------:R-:W3:Y:S01]  /*3d30*/  LDC R2, c[0x0][0x3f4] ;  /* 0x0000fd00ff027b82 */ /* 0x000ee20000000800 */
[----:B------:R-:W-:Y:S01]  /*3d40*/  BSSY.RECONVERGENT B1, `(.L_x_5204) ;  /* 0x0000012000017945 */ /* 0x000fe20003800200 */
[----:B---3--:R-:W-:-:S05]  /*3d50*/  IADD3 R3, PT, PT, R3, R2, RZ ;  /* 0x0000000203037210 */ /* 0x008fca0007ffe0ff */
[----:B------:R3:W-:Y:S01]  /*3d60*/  STL [R1+0x20], R3 ;  /* 0x0000200301007387 */ /* 0x0007e20000100800 */
[----:B------:R-:W-:Y:S05]  /*3d70*/  @P1 BRA `(.L_x_5205) ;  /* 0x0000000000381947 */ /* 0x000fea0003800000 */
[----:B------:R-:W4:Y:S01]  /*3d80*/  LDC R36, c[0x0][0x3f4] ;  /* 0x0000fd00ff247b82 */ /* 0x000f220000000800 */
[----:B---3--:R-:W-:Y:S01]  /*3d90*/  IMAD.SHL.U32 R3, R3, 0x4, RZ ;  /* 0x0000000403037824 */ /* 0x008fe200078e00ff */
        /* <DEDUP_REMOVED lines=12> */
.L_x_5205:
[----:B------:R-:W-:Y:S05]  /*3e60*/  BSYNC.RECONVERGENT B1 ;  /* 0x0000000000017941 */ /* 0x000fea0003800200 */
.L_x_5204:
        /* <DEDUP_REMOVED lines=20> */
.L_x_5207:
[----:B------:R-:W-:Y:S05]  /*3fb0*/  BSYNC.RECONVERGENT B1 ;  /* 0x0000000000017941 */ /* 0x000fea0003800200 */
.L_x_5206:
        /* <DEDUP_REMOVED lines=20> */
.L_x_5209:
[----:B------:R-:W-:Y:S05]  /*4100*/  BSYNC.RECONVERGENT B1 ;  /* 0x0000000000017941 */ /* 0x000fea0003800200 */
.L_x_5208:
        /* <DEDUP_REMOVED lines=20> */
.L_x_5211:
[----:B------:R-:W-:Y:S05]  /*4250*/  BSYNC.RECONVERGENT B1 ;  /* 0x0000000000017941 */ /* 0x000fea0003800200 */
.L_x_5210:
        /* <DEDUP_REMOVED lines=20> */
.L_x_5213:
[----:B------:R-:W-:Y:S05]  /*43a0*/  BSYNC.RECONVERGENT B1 ;  /* 0x0000000000017941 */ /* 0x000fea0003800200 */
.L_x_5212:
        /* <DEDUP_REMOVED lines=20> */
.L_x_5215:
[----:B------:R-:W-:Y:S05]  /*44f0*/  BSYNC.RECONVERGENT B1 ;  /* 0x0000000000017941 */ /* 0x000fea0003800200 */
.L_x_5214:
[----:B------:R-:W-:Y:S04]  /*4500*/  BSSY.RECONVERGENT B1, `(.L_x_5216) ;  /* 0x0000011000017945 */ /* 0x000fe80003800200 */
[----:B------:R-:W-:Y:S05]  /*4510*/  @P1 BRA `(.L_x_5217) ;  /* 0x00000000003c1947 */ /* 0x000fea0003800000 */
[----:B----4-:R-:W4:Y:S01]  /*4520*/  LDC R2, c[0x0][0x3f4] ;  /* 0x0000fd00ff027b82 */ /* 0x010f220000000800 */
[----:B------:R-:W-:Y:S01]  /*4530*/  CS2R R62, SRZ ;  /* 0x00000000003e7805 */ /* 0x000fe2000001ff00 */
[----:B----4-:R-:W-:-:S06]  /*4540*/  IMAD R60, R2, 0xc0, RZ ;  /* 0x000000c0023c7824 */ /* 0x010fcc00078e02ff */
[----:B------:R-:W3:Y:S02]  /*4550*/  LDC R2, c[0x0][0x3f4] ;  /* 0x0000fd00ff027b82 */ /* 0x000ee40000000800 */
[----:B---3--:R-:W-:-:S04]  /*4560*/  LEA R3, R2, R0, 0x6 ;  /* 0x0000000002037211 */ /* 0x008fc800078e30ff */
        /* <DEDUP_REMOVED lines=10> */
.L_x_5217:
[----:B------:R-:W-:Y:S05]  /*4610*/  BSYNC.RECONVERGENT B1 ;  /* 0x0000000000017941 */ /* 0x000fea0003800200 */
.L_x_5216:
[----:B---34-:R-:W3:Y:S01]  /*4620*/  LDL.LU R3, [R1+0x20] ;  /* 0x0000200001037983 */ /* 0x018ee20000300800 */
[----:B------:R-:W4:Y:S01]  /*4630*/  LDC R2, c[0x0][0x3f4] ;  /* 0x0000fd00ff027b82 */ /* 0x000f220000000800 */
[----:B------:R-:W-:Y:S01]  /*4640*/  BSSY.RECONVERGENT B1, `(.L_x_5218) ;  /* 0x0000013000017945 */ /* 0x000fe20003800200 */
[C---:B----4-:R-:W-:Y:S01]  /*4650*/  IMAD R0, R2.reuse, 0x80, R0 ;  /* 0x0000008002007824 */ /* 0x050fe200078e0200 */
[----:B---3--:R-:W-:-:S05]  /*4660*/  LEA R3, R2, R3, 0x1 ;  /* 0x0000000302037211 */ /* 0x008fca00078e08ff */
        /* <DEDUP_REMOVED lines=16> */
.L_x_5219:
[----:B------:R-:W-:Y:S05]  /*4770*/  BSYNC.RECONVERGENT B1 ;  /* 0x0000000000017941 */ /* 0x000fea0003800200 */
.L_x_5218:
        /* <DEDUP_REMOVED lines=20> */
.L_x_5221:
[----:B------:R-:W-:Y:S05]  /*48c0*/  BSYNC.RECONVERGENT B1 ;  /* 0x0000000000017941 */ /* 0x000fea0003800200 */
.L_x_5220:
        /* <DEDUP_REMOVED lines=20> */
.L_x_5223:
[----:B------:R-:W-:Y:S05]  /*4a10*/  BSYNC.RECONVERGENT B1 ;  /* 0x0000000000017941 */ /* 0x000fea0003800200 */
.L_x_5222:
        /* <DEDUP_REMOVED lines=20> */
.L_x_5225:
[----:B------:R-:W-:Y:S05]  /*4b60*/  BSYNC.RECONVERGENT B1 ;  /* 0x0000000000017941 */ /* 0x000fea0003800200 */
.L_x_5224:
        /* <DEDUP_REMOVED lines=20> */
.L_x_5227:
[----:B------:R-:W-:Y:S05]  /*4cb0*/  BSYNC.RECONVERGENT B1 ;  /* 0x0000000000017941 */ /* 0x000fea0003800200 */
.L_x_5226:
        /* <DEDUP_REMOVED lines=20> */
.L_x_5229:
[----:B------:R-:W-:Y:S05]  /*4e00*/  BSYNC.RECONVERGENT B1 ;  /* 0x0000000000017941 */ /* 0x000fea0003800200 */
.L_x_5228:
        /* <DEDUP_REMOVED lines=20> */
.L_x_5231:
[----:B------:R-:W-:Y:S05]  /*4f50*/  BSYNC.RECONVERGENT B1 ;  /* 0x0000000000017941 */ /* 0x000fea0003800200 */
.L_x_5230:
        /* <DEDUP_REMOVED lines=20> */
.L_x_5233:
[----:B------:R-:W-:Y:S05]  /*50a0*/  BSYNC.RECONVERGENT B1 ;  /* 0x0000000000017941 */ /* 0x000fea0003800200 */
.L_x_5232:
        /* <DEDUP_REMOVED lines=20> */
.L_x_5235:
[----:B------:R-:W-:Y:S05]  /*51f0*/  BSYNC.RECONVERGENT B1 ;  /* 0x0000000000017941 */ /* 0x000fea0003800200 */
.L_x_5234:
        /* <DEDUP_REMOVED lines=20> */
.L_x_5237:
[----:B------:R-:W-:Y:S05]  /*5340*/  BSYNC.RECONVERGENT B1 ;  /* 0x0000000000017941 */ /* 0x000fea0003800200 */
.L_x_5236:
        /* <DEDUP_REMOVED lines=20> */
.L_x_5239:
[----:B------:R-:W-:Y:S05]  /*5490*/  BSYNC.RECONVERGENT B1 ;  /* 0x0000000000017941 */ /* 0x000fea0003800200 */
.L_x_5238:
        /* <DEDUP_REMOVED lines=20> */
.L_x_5241:
[----:B------:R-:W-:Y:S05]  /*55e0*/  BSYNC.RECONVERGENT B1 ;  /* 0x0000000000017941 */ /* 0x000fea0003800200 */
.L_x_5240:
        /* <DEDUP_REMOVED lines=20> */
.L_x_5243:
[----:B------:R-:W-:Y:S05]  /*5730*/  BSYNC.RECONVERGENT B1 ;  /* 0x0000000000017941 */ /* 0x000fea0003800200 */
.L_x_5242:
        /* <DEDUP_REMOVED lines=20> */
.L_x_5245:
[----:B------:R-:W-:Y:S05]  /*5880*/  BSYNC.RECONVERGENT B1 ;  /* 0x0000000000017941 */ /* 0x000fea0003800200 */
.L_x_5244:
        /* <DEDUP_REMOVED lines=20> */
.L_x_5247:
[----:B------:R-:W-:Y:S05]  /*59d0*/  BSYNC.RECONVERGENT B1 ;  /* 0x0000000000017941 */ /* 0x000fea0003800200 */
.L_x_5246:
[----:B------:R-:W-:Y:S04]  /*59e0*/  BSSY.RECONVERGENT B1, `(.L_x_5248) ;  /* 0x0000010000017945 */ /* 0x000fe80003800200 */
[----:B------:R-:W-:Y:S05]  /*59f0*/  @P1 BRA `(.L_x_5249) ;  /* 0x0000000000381947 */ /* 0x000fea0003800000 */
[----:B----4-:R-:W4:Y:S01]  /*5a00*/  LDC R2, c[0x0][0x3f4] ;  /* 0x0000fd00ff027b82 */ /* 0x010f220000000800 */
[----:B------:R-:W-:Y:S02]  /*5a10*/  CS2R R126, SRZ ;  /* 0x00000000007e7805 */ /* 0x000fe4000001ff00 */
[----:B------:R-:W-:Y:S01]  /*5a20*/  CS2R R124, SRZ ;  /* 0x00000000007c7805 */ /* 0x000fe2000001ff00 */
[----:B----4-:R-:W-:-:S05]  /*5a30*/  IMAD R2, R2, 0xc0, RZ ;  /* 0x000000c002027824 */ /* 0x010fca00078e02ff */
[----:B------:R-:W-:-:S13]  /*5a40*/  ISETP.GE.AND P2, PT, R0, R2, PT ;  /* 0x000000020000720c */ /* 0x000fda0003f46270 */
[----:B------:R-:W-:Y:S05]  /*5a50*/  @P2 BRA `(.L_x_5249) ;  /* 0x0000000000202947 */ /* 0x000fea0003800000 */
[----:B------:R-:W4:Y:S01]  /*5a60*/  LDC R2, c[0x0][0x3f4] ;  /* 0x0000fd00ff027b82 */ /* 0x000f220000000800 */
[----:B---3--:R-:W-:Y:S01]  /*5a70*/  SHF.R.S32.HI R3, RZ, 0x1f, R0 ;  /* 0x0000001fff037819 */ /* 0x008fe20000011400 */
[----:B----4-:R-:W-:-:S05]  /*5a80*/  IMAD R2, R2, UR4, RZ ;  /* 0x0000000402027c24 */ /* 0x010fca000f8e02ff */
[----:B------:R-:W-:-:S04]  /*5a90*/  IADD3 R0, P2, PT, R2, R0, RZ ;  /* 0x0000000002007210 */ /* 0x000fc80007f5e0ff */
[----:B------:R-:W-:Y:S02]  /*5aa0*/  LEA.HI.X.SX32 R3, R2, R3, 0x1, P2 ;  /* 0x0000000302037211 */ /* 0x000fe400010f0eff */
[----:B------:R-:W-:-:S04]  /*5ab0*/  LEA R2, P2, R0, UR12, 0x2 ;  /* 0x0000000c00027c11 */ /* 0x000fc8000f8410ff */
[----:B------:R-:W-:-:S05]  /*5ac0*/  LEA.HI.X R3, R0, UR13, R3, 0x2, P2 ;  /* 0x0000000d00037c11 */ /* 0x000fca00090f1403 */
[----:B------:R3:W5:Y:S04]  /*5ad0*/  LDG.E.128 R124, desc[UR36][R2.64] ;  /* 0x00000024027c7981 */ /* 0x000768000c1e1d00 */
.L_x_5249:
[----:B------:R-:W-:Y:S05]  /*5ae0*/  BSYNC.RECONVERGENT B1 ;  /* 0x0000000000017941 */ /* 0x000fea0003800200 */
.L_x_5248:
[----:B------:R-:W2:Y:S01]  /*5af0*/  LDL.LU R0, [R1+0x20] ;  /* 0x0000200001007983 */ /* 0x000ea20000300800 */
[----:B---34-:R-:W2:Y:S01]  /*5b00*/  LDC R2, c[0x0][0x3f4] ;  /* 0x0000fd00ff027b82 */ /* 0x018ea20000000800 */
[----:B------:R-:W-:Y:S01]  /*5b10*/  BSSY.RECONVERGENT B1, `(.L_x_5250) ;  /* 0x0000011000017945 */ /* 0x000fe20003800200 */
[----:B--2---:R-:W-:-:S03]  /*5b20*/  LEA R0, R2, R0, 0x1 ;  /* 0x0000000002007211 */ /* 0x004fc600078e08ff */
[----:B------:R-:W-:Y:S05]  /*5b30*/  @P1 BRA `(.L_x_5251) ;  /* 0x0000000000381947 */ /* 0x000fea0003800000 */
[----:B------:R-:W2:Y:S01]  /*5b40*/  LDC R3, c[0x0][0x3f4] ;  /* 0x0000fd00ff037b82 */ /* 0x000ea20000000800 */
[----:B------:R-:W-:Y:S01]  /*5b50*/  CS2R R130, SRZ ;  /* 0x0000000000827805 */ /* 0x000fe2000001ff00 */
[----:B--2---:R-:W-:Y:S02]  /*5b60*/  IMAD R128, R3, 0xc0, RZ ;  /* 0x000000c003807824 */ /* 0x004fe400078e02ff */
        /* <DEDUP_REMOVED lines=11> */
.L_x_5251:
[----:B------:R-:W-:Y:S05]  /*5c20*/  BSYNC.RECONVERGENT B1 ;  /* 0x0000000000017941 */ /* 0x000fea0003800200 */
.L_x_5250:
[----:B--2---:R-:W2:Y:S01]  /*5c30*/  LDC R2, c[0x0][0x3f4] ;  /* 0x0000fd00ff027b82 */ /* 0x004ea20000000800 */
[----:B------:R-:W-:Y:S01]  /*5c40*/  BSSY.RECONVERGENT B1, `(.L_x_5252) ;  /* 0x0000011000017945 */ /* 0x000fe20003800200 */
[----:B--2---:R-:W-:-:S03]  /*5c50*/  IADD3 R0, PT, PT, R0, R2, RZ ;  /* 0x0000000200007210 */ /* 0x004fc60007ffe0ff */
        /* <DEDUP_REMOVED lines=15> */
.L_x_5253:
[----:B------:R-:W-:Y:S05]  /*5d50*/  BSYNC.RECONVERGENT B1 ;  /* 0x0000000000017941 */ /* 0x000fea0003800200 */
.L_x_5252:
        /* <DEDUP_REMOVED lines=18> */
.L_x_5255:
[----:B------:R-:W-:Y:S05]  /*5e80*/  BSYNC.RECONVERGENT B1 ;  /* 0x0000000000017941 */ /* 0x000fea0003800200 */
.L_x_5254:
        /* <DEDUP_REMOVED lines=18> */
.L_x_5257:
[----:B------:R-:W-:Y:S05]  /*5fb0*/  BSYNC.RECONVERGENT B1 ;  /* 0x0000000000017941 */ /* 0x000fea0003800200 */
.L_x_5256:
        /* <DEDUP_REMOVED lines=18> */
.L_x_5259:
[----:B------:R-:W-:Y:S05]  /*60e0*/  BSYNC.RECONVERGENT B1 ;  /* 0x0000000000017941 */ /* 0x000fea0003800200 */
.L_x_5258:
        /* <DEDUP_REMOVED lines=18> */
.L_x_5261:
[----:B------:R-:W-:Y:S05]  /*6210*/  BSYNC.RECONVERGENT B1 ;  /* 0x0000000000017941 */ /* 0x000fea0003800200 */
.L_x_5260:
        /* <DEDUP_REMOVED lines=18> */
.L_x_5263:
[----:B------:R-:W-:Y:S05]  /*6340*/  BSYNC.RECONVERGENT B1 ;  /* 0x0000000000017941 */ /* 0x000fea0003800200 */
.L_x_5262:
        /* <DEDUP_REMOVED lines=18> */
.L_x_5265:
[----:B------:R-:W-:Y:S05]  /*6470*/  BSYNC.RECONVERGENT B1 ;  /* 0x0000000000017941 */ /* 0x000fea0003800200 */
.L_x_5264:
        /* <DEDUP_REMOVED lines=18> */
.L_x_5267:
[----:B------:R-:W-:Y:S05]  /*65a0*/  BSYNC.RECONVERGENT B1 ;  /* 0x0000000000017941 */ /* 0x000fea0003800200 */
.L_x_5266:
        /* <DEDUP_REMOVED lines=18> */
.L_x_5269:
[----:B------:R-:W-:Y:S05]  /*66d0*/  BSYNC.RECONVERGENT B1 ;  /* 0x0000000000017941 */ /* 0x000fea0003800200 */
.L_x_5268:
        /* <DEDUP_REMOVED lines=18> */
.L_x_5271:
[----:B------:R-:W-:Y:S05]  /*6800*/  BSYNC.RECONVERGENT B1 ;  /* 0x0000000000017941 */ /* 0x000fea0003800200 */
.L_x_5270:
        /* <DEDUP_REMOVED lines=18> */
.L_x_5273:
[----:B------:R-:W-:Y:S05]  /*6930*/  BSYNC.RECONVERGENT B1 ;  /* 0x0000000000017941 */ /* 0x000fea0003800200 */
.L_x_5272:
        /* <DEDUP_REMOVED lines=18> */
.L_x_5275:
[----:B------:R-:W-:Y:S05]  /*6a60*/  BSYNC.RECONVERGENT B1 ;  /* 0x0000000000017941 */ /* 0x000fea0003800200 */
.L_x_5274:
        /* <DEDUP_REMOVED lines=18> */
.L_x_5277:
[----:B------:R-:W-:Y:S05]  /*6b90*/  BSYNC.RECONVERGENT B1 ;  /* 0x0000000000017941 */ /* 0x000fea0003800200 */
.L_x_5276:
        /* <DEDUP_REMOVED lines=18> */
.L_x_5279:
[----:B------:R-:W-:Y:S05]  /*6cc0*/  BSYNC.RECONVERGENT B1 ;  /* 0x0000000000017941 */ /* 0x000fea0003800200 */
.L_x_5278:
        /* <DEDUP_REMOVED lines=18> */
.L_x_5281:
[----:B------:R-:W-:Y:S05]  /*6df0*/  BSYNC.RECONVERGENT B1 ;  /* 0x0000000000017941 */ /* 0x000fea0003800200 */
.L_x_5280:
        /* <DEDUP_REMOVED lines=18> */
.L_x_5283:
[----:B------:R-:W-:Y:S05]  /*6f20*/  BSYNC.RECONVERGENT B1 ;  /* 0x0000000000017941 */ /* 0x000fea0003800200 */
.L_x_5282:
        /* <DEDUP_REMOVED lines=18> */
.L_x_5285:
[----:B------:R-:W-:Y:S05]  /*7050*/  BSYNC.RECONVERGENT B1 ;  /* 0x0000000000017941 */ /* 0x000fea0003800200 */
.L_x_5284:
        /* <DEDUP_REMOVED lines=18> */
.L_x_5287:
[----:B------:R-:W-:Y:S05]  /*7180*/  BSYNC.RECONVERGENT B1 ;  /* 0x0000000000017941 */ /* 0x000fea0003800200 */
.L_x_5286:
        /* <DEDUP_REMOVED lines=18> */
.L_x_5289:
[----:B------:R-:W-:Y:S05]  /*72b0*/  BSYNC.RECONVERGENT B1 ;  /* 0x0000000000017941 */ /* 0x000fea0003800200 */
.L_x_5288:
        /* <DEDUP_REMOVED lines=18> */
.L_x_5291:
[----:B------:R-:W-:Y:S05]  /*73e0*/  BSYNC.RECONVERGENT B1 ;  /* 0x0000000000017941 */ /* 0x000fea0003800200 */
.L_x_5290:
        /* <DEDUP_REMOVED lines=18> */
.L_x_5293:
[----:B------:R-:W-:Y:S05]  /*7510*/  BSYNC.RECONVERGENT B1 ;  /* 0x0000000000017941 */ /* 0x000fea0003800200 */
.L_x_5292:
        /* <DEDUP_REMOVED lines=18> */
.L_x_5295:
[----:B------:R-:W-:Y:S05]  /*7640*/  BSYNC.RECONVERGENT B1 ;  /* 0x0000000000017941 */ /* 0x000fea0003800200 */
.L_x_5294:
        /* <DEDUP_REMOVED lines=18> */
.L_x_5297:
[----:B------:R-:W-:Y:S05]  /*7770*/  BSYNC.RECONVERGENT B1 ;  /* 0x0000000000017941 */ /* 0x000fea0003800200 */
.L_x_5296:
        /* <DEDUP_REMOVED lines=18> */
.L_x_5299:
[----:B------:R-:W-:Y:S05]  /*78a0*/  BSYNC.RECONVERGENT B1 ;  /* 0x0000000000017941 */ /* 0x000fea0003800200 */
.L_x_5298:
        /* <DEDUP_REMOVED lines=18> */
.L_x_5301:
[----:B------:R-:W-:Y:S05]  /*79d0*/  BSYNC.RECONVERGENT B1 ;  /* 0x0000000000017941 */ /* 0x000fea0003800200 */
.L_x_5300:
        /* <DEDUP_REMOVED lines=18> */
.L_x_5303:
[----:B------:R-:W-:Y:S05]  /*7b00*/  BSYNC.RECONVERGENT B1 ;  /* 0x0000000000017941 */ /* 0x000fea0003800200 */
.L_x_5302:
        /* <DEDUP_REMOVED lines=18> */
.L_x_5305:
[----:B------:R-:W-:Y:S05]  /*7c30*/  BSYNC.RECONVERGENT B1 ;  /* 0x0000000000017941 */ /* 0x000fea0003800200 */
.L_x_5304:
        /* <DEDUP_REMOVED lines=18> */
.L_x_5307:
[----:B------:R-:W-:Y:S05]  /*7d60*/  BSYNC.RECONVERGENT B1 ;  /* 0x0000000000017941 */ /* 0x000fea0003800200 */
.L_x_5306:
        /* <DEDUP_REMOVED lines=18> */
.L_x_5309:
[----:B------:R-:W-:Y:S05]  /*7e90*/  BSYNC.RECONVERGENT B1 ;  /* 0x0000000000017941 */ /* 0x000fea0003800200 */
.L_x_5308:
[----:B------:R-:W-:Y:S04]  /*7ea0*/  BSSY.RECONVERGENT B1, `(.L_x_5310) ;  /* 0x0000012000017945 */ /* 0x000fe80003800200 */
[----:B------:R-:W-:Y:S05]  /*7eb0*/  @P1 BRA `(.L_x_5311) ;  /* 0x0000000000401947 */ /* 0x000fea0003800000 */
[----:B--2---:R-:W2:Y:S01]  /*7ec0*/  LDC R2, c[0x0][0x3f4] ;  /* 0x0000fd00ff027b82 */ /* 0x004ea20000000800 */
[----:B------:R-:W-:Y:S01]  /*7ed0*/  CS2R R250, SRZ ;  /* 0x0000000000fa7805 */ /* 0x000fe2000001ff00 */
[----:B--2---:R-:W-:-:S06]  /*7ee0*/  IMAD R248, R2, 0xc0, RZ ;  /* 0x000000c002f87824 */ /* 0x004fcc00078e02ff */
[----:B------:R-:W2:Y:S02]  /*7ef0*/  LDC R2, c[0x0][0x3f4] ;  /* 0x0000fd00ff027b82 */ /* 0x000ea40000000800 */
[----:B--2---:R-:W-:-:S05]  /*7f00*/  IADD3 R0, PT, PT, R0, R2, RZ ;  /* 0x0000000200007210 */ /* 0x004fca0007ffe0ff */
        /* <DEDUP_REMOVED lines=11> */
.L_x_5311:
[----:B------:R-:W-:Y:S05]  /*7fc0*/  BSYNC.RECONVERGENT B1 ;  /* 0x0000000000017941 */ /* 0x000fea0003800200 */
.L_x_5310:
[----:B------:R-:W-:Y:S04]  /*7fd0*/  BSSY.RECONVERGENT B1, `(.L_x_5312) ;  /* 0x000026a000017945 */ /* 0x000fe80003800200 */
[----:B------:R-:W-:Y:S05]  /*7fe0*/  @P1 BRA `(.L_x_5313) ;  /* 0x0000002400a01947 */ /* 0x000fea0003800000 */
[----:B------:R-:W-:Y:S01]  /*7ff0*/  ISETP.NE.U32.AND P1, PT, RZ, UR14, PT ;  /* 0x0000000eff007c0c */ /* 0x000fe2000bf25070 */
[----:B-----5:R4:W-:Y:S03]  /*8000*/  STL [R1+0x4c4], R135 ;  /* 0x0004c48701007387 */ /* 0x0209e60000100800 */
[----:B------:R-:W-:Y:S01]  /*8010*/  ISETP.NE.AND.EX P1, PT, RZ, UR15, PT, P1 ;  /* 0x0000000fff007c0c */ /* 0x000fe2000bf25310 */
[----:B----4-:R-:W4:Y:S04]  /*8020*/  LDL R135, [R1] ;  /* 0x0000000001877983 */ /* 0x010f280000100800 */
[----:B------:R0:W-:Y:S08]  /*8030*/  STL [R1+0x4c0], R139 ;  /* 0x0004c08b01007387 */ /* 0x0001f00000100800 */
[----:B--23--:R-:W2:Y:S01]  /*8040*/  @P1 LDC.64 R2, c[0x0][0x448] ;  /* 0x00011200ff021b82 */ /* 0x00cea20000000a00 */
[----:B------:R-:W2:Y:S01]  /*8050*/  @P1 S2R R0, SR_CTAID.X ;  /* 0x0000000000001919 */ /* 0x000ea20000002500 */
[----:B0-----:R-:W3:Y:S04]  /*8060*/  LDL R139, [R1+0x4] ;  /* 0x00000400018b7983 */ /* 0x001ee80000100800 */
[----:B------:R0:W-:Y:S04]  /*8070*/  STL [R1+0x4bc], R143 ;  /* 0x0004bc8f01007387 */ /* 0x0001e80000100800 */
[----:B0-----:R-:W3:Y:S04]  /*8080*/  LDL R143, [R1+0x3e8] ;  /* 0x0003e800018f7983 */ /* 0x001ee80000100800 */
[----:B------:R0:W-:Y:S01]  /*8090*/  STL [R1+0x4b8], R147 ;  /* 0x0004b89301007387 */ /* 0x0001e20000100800 */
[----:B--2---:R-:W-:-:S03]  /*80a0*/  @P1 IMAD.WIDE.U32 R2, R0, 0x4, R2 ;  /* 0x0000000400021825 */ /* 0x004fc600078e0002 */
[----:B0-----:R-:W2:Y:S04]  /*80b0*/  LDL R147, [R1+0x384] ;  /* 0x0003840001937983 */ /* 0x001ea80000100800 */
[----:B------:R-:W4:Y:S04]  /*80c0*/  @P1 LDG.E R3, desc[UR36][R2.64] ;  /* 0x0000002402031981 */ /* 0x000f28000c1e1900 */
[----:B------:R0:W-:Y:S04]  /*80d0*/  STL [R1+0x4b4], R151 ;  /* 0x0004b49701007387 */ /* 0x0001e80000100800 */
[----:B0-----:R-:W2:Y:S04]  /*80e0*/  LDL R151, [R1+0x380] ;  /* 0x0003800001977983 */ /* 0x001ea80000100800 */
        /* <DEDUP_REMOVED lines=49> */
[----:B------:R-:W3:Y:S04]  /*8400*/  LDL R2, [R1+0x410] ;  /* 0x0004100001027983 */ /* 0x000ee80000100800 */
[----:B------:R-:W2:Y:S04]  /*8410*/  LDL R0, [R1+0x414] ;  /* 0x0004140001007983 */ /* 0x000ea80000100800 */
[----:B0-----:R-:W2:Y:S04]  /*8420*/  LDL R251, [R1+0x420] ;  /* 0x0004200001fb7983 */ /* 0x001ea80000100800 */
[----:B----4-:R0:W-:Y:S04]  /*8430*/  @P1 STL [R1+0x24], R3 ;  /* 0x0000240301001387 */ /* 0x0101e80000100800 */
[----:B0-----:R-:W4:Y:S01]  /*8440*/  LDL R3, [R1+0x10] ;  /* 0x0000100001037983 */ /* 0x001f220000100800 */
[----:B---3--:R-:W-:-:S03]  /*8450*/  FMUL.FTZ R2, R2, R135 ;  /* 0x0000008702027220 */ /* 0x008fc60000410000 */
[----:B------:R-:W3:Y:S01]  /*8460*/  LDL.LU R135, [R1+0x4c4] ;  /* 0x0004c40001877983 */ /* 0x000ee20000300800 */
[----:B--2---:R-:W-:-:S03]  /*8470*/  FMUL.FTZ R0, R0, R139 ;  /* 0x0000008b00007220 */ /* 0x004fc60000410000 */
[----:B------:R-:W2:Y:S01]  /*8480*/  LDL.LU R139, [R1+0x4c0] ;  /* 0x0004c000018b7983 */ /* 0x000ea20000300800 */
[----:B------:R-:W-:-:S04]  /*8490*/  FFMA.FTZ R0, R243, R247, R0 ;  /* 0x000000f7f3007223 */ /* 0x000fc80000010000 */
[----:B------:R-:W-:Y:S01]  /*84a0*/  FFMA.FTZ R0, R235, R5, R0 ;  /* 0x00000005eb007223 */ /* 0x000fe20000010000 */
[----:B----4-:R-:W-:-:S04]  /*84b0*/  FFMA.FTZ R2, R251, R3, R2 ;  /* 0x00000003fb027223 */ /* 0x010fc80000010002 */
        /* <DEDUP_REMOVED lines=11> */
[----:B------:R-:W-:Y:S01]  /*8570*/  FMUL.FTZ R3, R195, R199 ;  /* 0x000000c7c3037220 */ /* 0x000fe20000410000 */
[----:B------:R-:W-:Y:S02]  /*8580*/  FFMA.FTZ R0, R171, R29, R0 ;  /* 0x0000001dab007223 */ /* 0x000fe40000010000 */
[----:B------:R-:W-:Y:S01]  /*8590*/  FFMA.FTZ R2, R175, R28, R2 ;  /* 0x0000001caf027223 */ /* 0x000fe20000010002 */
[----:B------:R-:W-:Y:S01]  /*85a0*/  FFMA.FTZ R3, R179, R183, R3 ;  /* 0x000000b7b3037223 */ /* 0x000fe20000010003 */
[----:B------:R-:W-:Y:S02]  /*85b0*/  FFMA.FTZ R0, R159, R33, R0 ;  /* 0x000000219f007223 */ /* 0x000fe40000010000 */
[----:B------:R-:W-:Y:S01]  /*85c0*/  FFMA.FTZ R2, R163, R32, R2 ;  /* 0x00000020a3027223 */ /* 0x000fe20000010002 */
[----:B------:R0:W-:Y:S01]  /*85d0*/  STL [R1+0x448], R4 ;  /* 0x0004480401007387 */ /* 0x0001e20000100800 */
[----:B------:R-:W-:-:S02]  /*85e0*/  FFMA.FTZ R3, R167, R6, R3 ;  /* 0x00000006a7037223 */ /* 0x000fc40000010003 */
[----:B------:R-:W-:Y:S01]  /*85f0*/  FFMA.FTZ R2, R151, R36, R2 ;  /* 0x0000002497027223 */ /* 0x000fe20000010002 */
[----:B------:R4:W-:Y:S01]  /*8600*/  STL [R1+0x44c], R5 ;  /* 0x00044c0501007387 */ /* 0x0009e20000100800 */
[----:B------:R-:W-:-:S03]  /*8610*/  FFMA.FTZ R0, R147, R37, R0 ;  /* 0x0000002593007223 */ /* 0x000fc60000010000 */
[----:B------:R-:W3:Y:S01]  /*8620*/  LDL R151, [R1+0x3d8] ;  /* 0x0003d80001977983 */ /* 0x000ee20000100800 */
[----:B------:R-:W-:-:S03]  /*8630*/  FFMA.FTZ R3, R155, R10, R3 ;  /* 0x0000000a9b037223 */ /* 0x000fc60000010003 */
[----:B------:R-:W2:Y:S04]  /*8640*/  LDL R147, [R1+0x374] ;  /* 0x0003740001937983 */ /* 0x000ea80000100800 */
[----:B------:R-:W2:Y:S01]  /*8650*/  LDL R243, [R1+0x3c8] ;  /* 0x0003c80001f37983 */ /* 0x000ea20000100800 */
[----:B------:R-:W-:-:S03]  /*8660*/  FFMA.FTZ R3, R143, R14, R3 ;  /* 0x0000000e8f037223 */ /* 0x000fc60000010003 */
        /* <DEDUP_REMOVED lines=25> */
[----:B------:R-:W2:Y:S04]  /*8800*/  LDL R159, [R1+0x2e0] ;  /* 0x0002e000019f7983 */ /* 0x000ea80000100800 */
[----:B----4-:R-:W4:Y:S01]  /*8810*/  LDL R5, [R1+0x2e4] ;  /* 0x0002e40001057983 */ /* 0x010f220000100800 */
[----:B---3--:R-:W-:Y:S01]  /*8820*/  FFMA.FTZ R3, R151, R18, R3 ;  /* 0x0000001297037223 */ /* 0x008fe20000010003 */
[----:B--2---:R-:W-:-:S03]  /*8830*/  FFMA.FTZ R0, R147, R41, R0 ;  /* 0x0000002993007223 */ /* 0x004fc60000010000 */
[----:B------:R-:W-:Y:S01]  /*8840*/  FFMA.FTZ R3, R243, R22, R3 ;  /* 0x00000016f3037223 */ /* 0x000fe20000010003 */
[----:B------:R-:W-:-:S03]  /*8850*/  FFMA.FTZ R0, R247, R45, R0 ;  /* 0x0000002df7007223 */ /* 0x000fc60000010000 */
[----:B------:R-:W-:Y:S01]  /*8860*/  FFMA.FTZ R3, R231, R26, R3 ;  /* 0x0000001ae7037223 */ /* 0x000fe20000010003 */
[----:B------:R-:W-:Y:S02]  /*8870*/  FFMA.FTZ R2, R143, R40, R2 ;  /* 0x000000288f027223 */ /* 0x000fe40000010002 */
[----:B------:R-:W2:Y:S01]  /*8880*/  LDL.LU R143, [R1+0x4bc] ;  /* 0x0004bc00018f7983 */ /* 0x000ea20000300800 */
[----:B------:R-:W-:-:S03]  /*8890*/  FFMA.FTZ R0, R235, R49, R0 ;  /* 0x00000031eb007223 */ /* 0x000fc60000010000 */
[----:B------:R-:W3:Y:S01]  /*88a0*/  LDL.LU R147, [R1+0x4b8] ;  /* 0x0004b80001937983 */ /* 0x000ee20000300800 */
[----:B------:R-:W-:-:S03]  /*88b0*/  FFMA.FTZ R3, R155, R30, R3 ;  /* 0x0000001e9b037223 */ /* 0x000fc60000010003 */
[----:B------:R-:W3:Y:S01]  /*88c0*/  LDL.LU R151, [R1+0x4b4] ;  /* 0x0004b40001977983 */ /* 0x000ee20000300800 */
[----:B------:R-:W-:-:S03]  /*88d0*/  FFMA.FTZ R0, R163, R53, R0 ;  /* 0x00000035a3007223 */ /* 0x000fc60000010000 */
[----:B------:R-:W2:Y:S04]  /*88e0*/  LDL R155, [R1+0x2d4] ;  /* 0x0002d400019b7983 */ /* 0x000ea80000100800 */
        /* <DEDUP_REMOVED lines=51> */
[----:B------:R-:W-:-:S04]  /*8c20*/  FFMA.FTZ R0, R251, R85, R0 ;  /* 0x00000055fb007223 */ /* 0x000fc80000010000 */
[----:B------:R-:W-:Y:S01]  /*8c30*/  FFMA.FTZ R0, R239, R89, R0 ;  /* 0x00000059ef007223 */ /* 0x000fe20000010000 */
[----:B------:R-:W-:Y:S02]  /*8c40*/  FFMA.FTZ R3, R4, R58, R3 ;  /* 0x0000003a04037223 */ /* 0x000fe40000010003 */
[----:B------:R-:W4:Y:S02]  /*8c50*/  LDL R4, [R1+0x2a8] ;  /* 0x0002a80001047983 */ /* 0x000f240000100800 */
[----:B------:R-:W-:-:S04]  /*8c60*/  FFMA.FTZ R3, R247, R62, R3 ;  /* 0x0000003ef7037223 */ /* 0x000fc80000010003 */
[----:B------:R-:W-:-:S04]  /*8c70*/  FFMA.FTZ R3, R235, R66, R3 ;  /* 0x00000042eb037223 */ /* 0x000fc80000010003 */
[----:B------:R-:W-:Y:S01]  /*8c80*/  FFMA.FTZ R3, R159, R70, R3 ;  /* 0x000000469f037223 */ /* 0x000fe20000010003 */
[----:B--2---:R-:W-:Y:S02]  /*8c90*/  FFMA.FTZ R2, R155, R84, R2 ;  /* 0x000000549b027223 */ /* 0x004fe40000010002 */
[----:B------:R-:W2:Y:S01]  /*8ca0*/  LDL.LU R155, [R1+0x4b0] ;  /* 0x0004b000019b7983 */ /* 0x000ea20000300800 */
[----:B---3--:R-:W-:-:S03]  /*8cb0*/  FFMA.FTZ R0, R163, R93, R0 ;  /* 0x0000005da3007223 */ /* 0x008fc60000010000 */
[----:B------:R-:W3:Y:S04]  /*8cc0*/  LDL R159, [R1+0x234] ;  /* 0x00023400019f7983 */ /* 0x000ee80000100800 */
[----:B------:R-:W2:Y:S01]  /*8cd0*/  LDL R163, [R1+0x230] ;  /* 0x0002300001a37983 */ /* 0x000ea20000100800 */
[----:B------:R-:W-:Y:S01]  /*8ce0*/  FFMA.FTZ R2, R243, R88, R2 ;  /* 0x00000058f3027223 */ /* 0x000fe20000010002 */
[----:B------:R-:W-:Y:S01]  /*8cf0*/  FFMA.FTZ R0, R223, R97, R0 ;  /* 0x00000061df007223 */ /* 0x000fe20000010000 */
[----:B------:R-:W-:Y:S01]  /*8d00*/  FFMA.FTZ R3, R219, R74, R3 ;  /* 0x0000004adb037223 */ /* 0x000fe20000010003 */
[----:B------:R-:W2:Y:S01]  /*8d10*/  LDL R243, [R1+0x200] ;  /* 0x0002000001f37983 */ /* 0x000ea20000100800 */
[----:B------:R-:W-:Y:S01]  /*8d20*/  FFMA.FTZ R2, R231, R92, R2 ;  /* 0x0000005ce7027223 */ /* 0x000fe20000010002 */
[----:B------:R-:W-:Y:S01]  /*8d30*/  FFMA.FTZ R0, R211, R101, R0 ;  /* 0x00000065d3007223 */ /* 0x000fe20000010000 */
[----:B------:R-:W-:Y:S01]  /*8d40*/  FFMA.FTZ R3, R207, R78, R3 ;  /* 0x0000004ecf037223 */ /* 0x000fe20000010003 */
[----:B------:R-:W2:Y:S01]  /*8d50*/  LDL R231, [R1+0x1f0] ;  /* 0x0001f00001e77983 */ /* 0x000ea20000100800 */
[----:B------:R-:W-:Y:S01]  /*8d60*/  FFMA.FTZ R2, R227, R96, R2 ;  /* 0x00000060e3027223 */ /* 0x000fe20000010002 */
[----:B------:R-:W-:Y:S01]  /*8d70*/  FFMA.FTZ R0, R199, R105, R0 ;  /* 0x00000069c7007223 */ /* 0x000fe20000010000 */
[----:B----4-:R-:W-:Y:S01]  /*8d80*/  FFMA.FTZ R3, R195, R82, R3 ;  /* 0x00000052c3037223 */ /* 0x010fe20000010003 */
[----:B------:R-:W4:Y:S01]  /*8d90*/  LDL R219, [R1+0x1e0] ;  /* 0x0001e00001db7983 */ /* 0x000f220000100800 */
[----:B------:R-:W-:-:S03]  /*8da0*/  FFMA.FTZ R2, R215, R100, R2 ;  /* 0x00000064d7027223 */ /* 0x000fc60000010002 */
        /* <DEDUP_REMOVED lines=46> */
[----:B------:R-:W4:Y:S01]  /*9090*/  LDL R243, [R1+0x164] ;  /* 0x0001640001f37983 */ /* 0x000f220000100800 */
[----:B---3--:R-:W-:-:S03]  /*90a0*/  FFMA.FTZ R3, R159, R106, R3 ;  /* 0x0000006a9f037223 */ /* 0x008fc60000010003 */
[----:B------:R-:W3:Y:S01]  /*90b0*/  LDL R159, [R1+0x1f8] ;  /* 0x0001f800019f7983 */ /* 0x000ee20000100800 */
[----:B--2---:R-:W-:-:S03]  /*90c0*/  FFMA.FTZ R0, R163, R129, R0 ;  /* 0x00000081a3007223 */ /* 0x004fc60000010000 */
        /* <DEDUP_REMOVED lines=10> */
[----:B------:R-:W-:-:S02]  /*9170*/  FFMA.FTZ R3, R211, R118, R3 ;  /* 0x00000076d3037223 */ /* 0x000fc40000010003 */
[----:B------:R-:W2:Y:S01]  /*9180*/  LDL R227, [R1+0x1b8] ;  /* 0x0001b80001e37983 */ /* 0x000ea20000100800 */
[----:B------:R-:W-:Y:S01]  /*9190*/  FFMA.FTZ R2, R195, R148, R2 ;  /* 0x00000094c3027223 */ /* 0x000fe20000010002 */
[----:B----4-:R-:W-:Y:S01]  /*91a0*/  FFMA.FTZ R0, R215, R141, R0 ;  /* 0x0000008dd7007223 */ /* 0x010fe20000010000 */
[----:B------:R-:W-:Y:S01]  /*91b0*/  FFMA.FTZ R3, R199, R122, R3 ;  /* 0x0000007ac7037223 */ /* 0x000fe20000010003 */
[----:B------:R-:W4:Y:S01]  /*91c0*/  LDL R215, [R1+0x1a8] ;  /* 0x0001a80001d77983 */ /* 0x000f220000100800 */
[----:B------:R-:W-:Y:S01]  /*91d0*/  FFMA.FTZ R2, R183, R152, R2 ;  /* 0x00000098b7027223 */ /* 0x000fe20000010002 */
[----:B------:R-:W-:Y:S01]  /*91e0*/  FFMA.FTZ R0, R203, R145, R0 ;  /* 0x00000091cb007223 */ /* 0x000fe20000010000 */
[----:B------:R-:W-:Y:S01]  /*91f0*/  FFMA.FTZ R3, R187, R126, R3 ;  /* 0x0000007ebb037223 */ /* 0x000fe20000010003 */
[----:B------:R-:W4:Y:S04]  /*9200*/  LDL R203, [R1+0x198] ;  /* 0x0001980001cb7983 */ /* 0x000f280000100800 */
[----:B------:R-:W4:Y:S01]  /*9210*/  LDL R235, [R1+0x150] ;  /* 0x0001500001eb7983 */ /* 0x000f220000100800 */
[----:B------:R-:W-:Y:S01]  /*9220*/  FFMA.FTZ R2, R179, R156, R2 ;  /* 0x0000009cb3027223 */ /* 0x000fe20000010002 */
[----:B------:R-:W-:Y:S01]  /*9230*/  FFMA.FTZ R0, R191, R149, R0 ;  /* 0x00000095bf007223 */ /* 0x000fe20000010000 */
[----:B------:R-:W-:Y:S01]  /*9240*/  FFMA.FTZ R3, R4, R130, R3 ;  /* 0x0000008204037223 */ /* 0x000fe20000010003 */
[----:B------:R-:W4:Y:S01]  /*9250*/  LDL R219, [R1+0x144] ;  /* 0x0001440001db7983 */ /* 0x000f220000100800 */
[----:B------:R-:W-:-:S03]  /*9260*/  FFMA.FTZ R2, R167, R160, R2 ;  /* 0x000000a0a7027223 */ /* 0x000fc60000010002 */
[----:B------:R-:W4:Y:S01]  /*9270*/  LDL R167, [R1+0x1e8] ;  /* 0x0001e80001a77983 */ /* 0x000f220000100800 */
[----:B------:R-:W-:Y:S01]  /*9280*/  FFMA.FTZ R0, R5, R153, R0 ;  /* 0x0000009905007223 */ /* 0x000fe20000010000 */
[----:B------:R-:W-:Y:S02]  /*9290*/  FFMA.FTZ R3, R171, R134, R3 ;  /* 0x00000086ab037223 */ /* 0x000fe40000010003 */
        /* <DEDUP_REMOVED lines=18> */
[----:B----4-:R-:W-:-:S04]  /*93c0*/  FFMA.FTZ R3, R167, R142, R3 ;  /* 0x0000008ea7037223 */ /* 0x010fc80000010003 */
[----:B------:R-:W-:-:S04]  /*93d0*/  FFMA.FTZ R3, R251, R146, R3 ;  /* 0x00000092fb037223 */ /* 0x000fc80000010003 */
[----:B------:R-:W-:-:S04]  /*93e0*/  FFMA.FTZ R3, R239, R150, R3 ;  /* 0x00000096ef037223 */ /* 0x000fc80000010003 */
[----:B------:R-:W-:-:S04]  /*93f0*/  FFMA.FTZ R3, R227, R154, R3 ;  /* 0x0000009ae3037223 */ /* 0x000fc80000010003 */
[----:B------:R-:W-:-:S04]  /*9400*/  FFMA.FTZ R3, R215, R158, R3 ;  /* 0x0000009ed7037223 */ /* 0x000fc80000010003 */
[----:B------:R-:W-:-:S04]  /*9410*/  FFMA.FTZ R3, R203, R162, R3 ;  /* 0x000000a2cb037223 */ /* 0x000fc80000010003 */
[----:B------:R-:W-:Y:S01]  /*9420*/  FFMA.FTZ R3, R4, R166, R3 ;  /* 0x000000a604037223 */ /* 0x000fe20000010003 */
[----:B---3--:R-:W-:Y:S02]  /*9430*/  FFMA.FTZ R2, R159, R164, R2 ;  /* 0x000000a49f027223 */ /* 0x008fe40000010002 */
[----:B------:R-:W3:Y:S01]  /*9440*/  LDL.LU R159, [R1+0x4ac] ;  /* 0x0004ac00019f7983 */ /* 0x000ee20000300800 */
[----:B--2---:R-:W-:Y:S01]  /*9450*/  FFMA.FTZ R0, R163, R165, R0 ;  /* 0x000000a5a3007223 */ /* 0x004fe20000010000 */
[----:B------:R-:W-:Y:S02]  /*9460*/  FFMA.FTZ R2, R171, R168, R2 ;  /* 0x000000a8ab027223 */ /* 0x000fe40000010002 */
[----:B------:R-:W2:Y:S01]  /*9470*/  LDL.LU R163, [R1+0x4a8] ;  /* 0x0004a80001a37983 */ /* 0x000ea20000300800 */
[----:B------:R-:W-:-:S03]  /*9480*/  FFMA.FTZ R0, R175, R169, R0 ;  /* 0x000000a9af007223 */ /* 0x000fc60000010000 */
[----:B------:R-:W4:Y:S04]  /*9490*/  LDL.LU R167, [R1+0x4a4] ;  /* 0x0004a40001a77983 */ /* 0x000f280000300800 */
[----:B------:R-:W4:Y:S04]  /*94a0*/  LDL.LU R171, [R1+0x4a0] ;  /* 0x0004a00001ab7983 */ /* 0x000f280000300800 */
[----:B------:R-:W4:Y:S04]  /*94b0*/  LDL.LU R175, [R1+0x49c] ;  /* 0x00049c0001af7983 */ /* 0x000f280000300800 */
[----:B------:R-:W3:Y:S01]  /*94c0*/  LDL R4, [R1+0x168] ;  /* 0x0001680001047983 */ /* 0x000ee20000100800 */
[----:B------:R-:W-:Y:S01]  /*94d0*/  FFMA.FTZ R0, R243, R173, R0 ;  /* 0x000000adf3007223 */ /* 0x000fe20000010000 */
[----:B------:R-:W-:-:S02]  /*94e0*/  FFMA.FTZ R2, R247, R172, R2 ;  /* 0x000000acf7027223 */ /* 0x000fc40000010002 */
[----:B------:R-:W2:Y:S01]  /*94f0*/  LDL R251, [R1+0xe0] ;  /* 0x0000e00001fb7983 */ /* 0x000ea20000100800 */
        /* <DEDUP_REMOVED lines=16> */
[----:B------:R-:W2:Y:S01]  /*9600*/  LDL R179, [R1+0xf0] ;  /* 0x0000f00001b37983 */ /* 0x000ea20000100800 */
        /* <DEDUP_REMOVED lines=17> */
[----:B--2---:R-:W-:Y:S01]  /*9720*/  FFMA.FTZ R2, R179, R200, R2 ;  /* 0x000000c8b3027223 */ /* 0x004fe20000010002 */
[----:B----4-:R-:W-:-:S03]  /*9730*/  FFMA.FTZ R0, R183, R201, R0 ;  /* 0x000000c9b7007223 */ /* 0x010fc60000010000 */
[----:B------:R-:W-:Y:S01]  /*9740*/  FFMA.FTZ R2, R251, R204, R2 ;  /* 0x000000ccfb027223 */ /* 0x000fe20000010002 */
[----:B------:R-:W-:Y:S01]  /*9750*/  FFMA.FTZ R3, R187, R178, R3 ;  /* 0x000000b2bb037223 */ /* 0x000fe20000010003 */
[----:B------:R-:W2:Y:S01]  /*9760*/  LDL.LU R179, [R1+0x498] ;  /* 0x0004980001b37983 */ /* 0x000ea20000300800 */
[----:B------:R-:W-:Y:S01]  /*9770*/  FFMA.FTZ R0, R247, R205, R0 ;  /* 0x000000cdf7007223 */ /* 0x000fe20000010000 */
[----:B------:R-:W-:Y:S01]  /*9780*/  FFMA.FTZ R2, R239, R208, R2 ;  /* 0x000000d0ef027223 */ /* 0x000fe20000010002 */
[----:B------:R-:W-:Y:S01]  /*9790*/  FFMA.FTZ R3, R243, R182, R3 ;  /* 0x000000b6f3037223 */ /* 0x000fe20000010003 */
[----:B------:R-:W4:Y:S01]  /*97a0*/  LDL.LU R183, [R1+0x494] ;  /* 0x0004940001b77983 */ /* 0x000f220000300800 */
[----:B------:R-:W-:Y:S01]  /*97b0*/  FFMA.FTZ R0, R235, R209, R0 ;  /* 0x000000d1eb007223 */ /* 0x000fe20000010000 */
[----:B------:R-:W-:Y:S01]  /*97c0*/  FFMA.FTZ R2, R227, R212, R2 ;  /* 0x000000d4e3027223 */ /* 0x000fe20000010002 */
[----:B------:R-:W-:Y:S01]  /*97d0*/  FFMA.FTZ R3, R231, R186, R3 ;  /* 0x000000bae7037223 */ /* 0x000fe20000010003 */
[----:B------:R-:W4:Y:S01]  /*97e0*/  LDL.LU R187, [R1+0x490] ;  /* 0x0004900001bb7983 */ /* 0x000f220000300800 */
[----:B------:R-:W-:-:S03]  /*97f0*/  FFMA.FTZ R0, R223, R213, R0 ;  /* 0x000000d5df007223 */ /* 0x000fc60000010000 */
[----:B------:R-:W2:Y:S01]  /*9800*/  LDL R235, [R1+0x64] ;  /* 0x0000640001eb7983 */ /* 0x000ea20000100800 */
[----:B------:R-:W-:-:S03]  /*9810*/  FFMA.FTZ R2, R215, R216, R2 ;  /* 0x000000d8d7027223 */ /* 0x000fc60000010002 */
[----:B------:R-:W4:Y:S01]  /*9820*/  LDL R247, [R1+0x70] ;  /* 0x0000700001f77983 */ /* 0x000f220000100800 */
        /* <DEDUP_REMOVED lines=33> */
[----:B------:R-:W-:Y:S01]  /*9a40*/  FFMA.FTZ R2, R247, R232, R2 ;  /* 0x000000e8f7027223 */ /* 0x000fe20000010002 */
[----:B------:R-:W-:Y:S01]  /*9a50*/  FFMA.FTZ R3, R243, R210, R3 ;  /* 0x000000d2f3037223 */ /* 0x000fe20000010003 */
[----:B------:R-:W4:Y:S01]  /*9a60*/  LDL R235, [R1+0xc] ;  /* 0x00000c0001eb7983 */ /* 0x000f220000100800 */
[----:B------:R-:W0:Y:S01]  /*9a70*/  @P1 LDC R243, c[0x0][0x408] ;  /* 0x00010200fff31b82 */ /* 0x000e220000000800 */
[----:B---3--:R-:W-:Y:S01]  /*9a80*/  FFMA.FTZ R0, R4, R241, R0 ;  /* 0x000000f104007223 */ /* 0x008fe20000010000 */
[----:B------:R-:W-:Y:S01]  /*9a90*/  ISETP.NE.U32.AND P2, PT, RZ, UR18, PT ;  /* 0x00000012ff007c0c */ /* 0x000fe2000bf45070 */
        /* <DEDUP_REMOVED lines=10> */
[----:B------:R-:W-:-:S02]  /*9b40*/  FFMA.FTZ R203, R203, R222, R3 ;  /* 0x000000decbcb7223 */ /* 0x000fc40000010003 */
[----:B------:R-:W3:Y:S01]  /*9b50*/  LDL R223, [R1+0x42c] ;  /* 0x00042c0001df7983 */ /* 0x000ee20000100800 */
[----:B------:R-:W-:-:S03]  /*9b60*/  FFMA.FTZ R3, R211, R248, R2 ;  /* 0x000000f8d3037223 */ /* 0x000fc60000010002 */
[----:B------:R-:W3:Y:S01]  /*9b70*/  LDL R219, [R1+0x40c] ;  /* 0x00040c0001db7983 */ /* 0x000ee20000100800 */
[----:B------:R-:W-:-:S03]  /*9b80*/  FADD.FTZ R3, R3, R0 ;  /* 0x0000000003037221 */ /* 0x000fc60000010000 */
[----:B------:R-:W3:Y:S04]  /*9b90*/  LDL R215, [R1+0x3fc] ;  /* 0x0003fc0001d77983 */ /* 0x000ee80000100800 */
[----:B------:R-:W3:Y:S04]  /*9ba0*/  LDL R239, [R1+0x434] ;  /* 0x0004340001ef7983 */ /* 0x000ee80000100800 */
[----:B------:R-:W3:Y:S04]  /*9bb0*/  LDL R211, [R1+0x3dc] ;  /* 0x0003dc0001d37983 */ /* 0x000ee80000100800 */
[----:B------:R-:W3:Y:S04]  /*9bc0*/  LDL R207, [R1+0x3cc] ;  /* 0x0003cc0001cf7983 */ /* 0x000ee80000100800 */
[----:B------:R-:W3:Y:S01]  /*9bd0*/  LDL R247, [R1+0x36c] ;  /* 0x00036c0001f77983 */ /* 0x000ee20000100800 */
[----:B--2---:R-:W-:-:S03]  /*9be0*/  FFMA.FTZ R2, R191, R226, R203 ;  /* 0x000000e2bf027223 */ /* 0x004fc600000100cb */
[----:B------:R-:W2:Y:S04]  /*9bf0*/  LDL R191, [R1+0x48] ;  /* 0x0000480001bf7983 */ /* 0x000ea80000100800 */
[----:B------:R-:W2:Y:S01]  /*9c00*/  LDL R203, [R1+0x3bc] ;  /* 0x0003bc0001cb7983 */ /* 0x000ea20000100800 */
[----:B----4-:R-:W-:Y:S02]  /*9c10*/  FFMA.FTZ R0, R199, R230, R2 ;  /* 0x000000e6c7007223 */ /* 0x010fe40000010002 */
[----:B------:R-:W0:Y:S01]  /*9c20*/  @P1 LDC R2, c[0x0][0x430] ;  /* 0x00010c00ff021b82 */ /* 0x000e220000000800 */
[----:B------:R-:W4:Y:S01]  /*9c30*/  LDL R199, [R1+0x3ac] ;  /* 0x0003ac0001c77983 */ /* 0x000f220000100800 */
[----:B------:R-:W-:-:S03]  /*9c40*/  FFMA.FTZ R0, R195, R234, R0 ;  /* 0x000000eac3007223 */ /* 0x000fc60000010000 */
[----:B------:R-:W4:Y:S01]  /*9c50*/  LDL R195, [R1+0x39c] ;  /* 0x00039c0001c37983 */ /* 0x000f220000100800 */
[----:B------:R-:W-:-:S03]  /*9c60*/  FFMA.FTZ R0, R5, R238, R0 ;  /* 0x000000ee05007223 */ /* 0x000fc60000010000 */
[----:B------:R-:W4:Y:S01]  /*9c70*/  LDL R5, [R1+0x38] ;  /* 0x0000380001057983 */ /* 0x000f220000100800 */
[----:B---3--:R-:W-:-:S03]  /*9c80*/  FFMA.FTZ R0, R4, R242, R0 ;  /* 0x000000f204007223 */ /* 0x008fc60000010000 */
[----:B------:R-:W3:Y:S01]  /*9c90*/  LDL R4, [R1+0x3ec] ;  /* 0x0003ec0001047983 */ /* 0x000ee20000100800 */
[----:B--2---:R-:W-:-:S03]  /*9ca0*/  FFMA.FTZ R0, R191, R246, R0 ;  /* 0x000000f6bf007223 */ /* 0x004fc60000010000 */
[----:B------:R-:W2:Y:S01]  /*9cb0*/  LDL R191, [R1+0x38c] ;  /* 0x00038c0001bf7983 */ /* 0x000ea20000100800 */
[----:B----4-:R-:W-:-:S04]  /*9cc0*/  FFMA.FTZ R0, R5, R250, R0 ;  /* 0x000000fa05007223 */ /* 0x010fc80000010000 */
[----:B------:R-:W-:Y:S01]  /*9cd0*/  FADD.FTZ R5, R0, R3 ;  /* 0x0000000300057221 */ /* 0x000fe20000010000 */
[----:B0-----:R-:W-:Y:S02]  /*9ce0*/  @P1 IADD3 R0, PT, PT, R2, R243, RZ ;  /* 0x000000f302001210 */ /* 0x001fe40007ffe0ff */
[----:B------:R-:W-:Y:S01]  /*9cf0*/  ISETP.NE.AND.EX P2, PT, RZ, UR19, PT, P2 ;  /* 0x00000013ff007c0c */ /* 0x000fe2000bf45320 */
[----:B------:R-:W4:Y:S01]  /*9d00*/  LDL R243, [R1+0x35c] ;  /* 0x00035c0001f37983 */ /* 0x000f220000100800 */
[----:B------:R-:W-:Y:S01]  /*9d10*/  @P1 ISETP.GE.AND P4, PT, R252, R0, PT ;  /* 0x00000000fc00120c */ /* 0x000fe20003f86270 */
[----:B------:R-:W-:Y:S02]  /*9d20*/  FMUL.FTZ R0, R231, R235 ;  /* 0x000000ebe7007220 */ /* 0x000fe40000410000 */
[----:B------:R-:W4:Y:S02]  /*9d30*/  LDL R235, [R1+0x33c] ;  /* 0x00033c0001eb7983 */ /* 0x000f240000100800 */
[----:B------:R-:W-:-:S02]  /*9d40*/  FFMA.FTZ R0, R223, R227, R0 ;  /* 0x000000e3df007223 */ /* 0x000fc40000010000 */
[----:B------:R-:W4:Y:S02]  /*9d50*/  LDL R231, [R1+0x32c] ;  /* 0x00032c0001e77983 */ /* 0x000f240000100800 */
[----:B------:R-:W-:Y:S02]  /*9d60*/  FFMA.FTZ R0, R219, R7, R0 ;  /* 0x00000007db007223 */ /* 0x000fe40000010000 */
[----:B------:R-:W0:Y:S01]  /*9d70*/  @P2 LDC.64 R2, c[0x0][0x438] ;  /* 0x00010e00ff022b82 */ /* 0x000e220000000a00 */
[----:B------:R-:W4:Y:S01]  /*9d80*/  LDL R227, [R1+0x31c] ;  /* 0x00031c0001e37983 */ /* 0x000f220000100800 */
[----:B------:R-:W-:-:S03]  /*9d90*/  FFMA.FTZ R0, R215, R11, R0 ;  /* 0x0000000bd7007223 */ /* 0x000fc60000010000 */
[----:B------:R-:W4:Y:S04]  /*9da0*/  LDL R223, [R1+0x30c] ;  /* 0x00030c0001df7983 */ /* 0x000f280000100800 */
[----:B------:R-:W4:Y:S04]  /*9db0*/  LDL R219, [R1+0x2fc] ;  /* 0x0002fc0001db7983 */ /* 0x000f280000100800 */
[----:B------:R-:W4:Y:S01]  /*9dc0*/  LDL R215, [R1+0x2ec] ;  /* 0x0002ec0001d77983 */ /* 0x000f220000100800 */
[----:B---3--:R-:W-:-:S03]  /*9dd0*/  FFMA.FTZ R0, R4, R15, R0 ;  /* 0x0000000f04007223 */ /* 0x008fc60000010000 */
[----:B------:R-:W3:Y:S01]  /*9de0*/  LDL R4, [R1+0x37c] ;  /* 0x00037c0001047983 */ /* 0x000ee20000100800 */
[----:B0-----:R-:W-:-:S03]  /*9df0*/  @P2 IMAD.WIDE R2, R239, 0x4, R2 ;  /* 0x00000004ef022825 */ /* 0x001fc600078e0202 */
[----:B------:R-:W4:Y:S01]  /*9e00*/  LDL R239, [R1+0x34c] ;  /* 0x00034c0001ef7983 */ /* 0x000f220000100800 */
[----:B------:R-:W-:-:S03]  /*9e10*/  FFMA.FTZ R0, R211, R19, R0 ;  /* 0x00000013d3007223 */ /* 0x000fc60000010000 */
[----:B------:R-:W4:Y:S04]  /*9e20*/  LDL R211, [R1+0x2dc] ;  /* 0x0002dc0001d37983 */ /* 0x000f280000100800 */
[----:B------:R0:W4:Y:S04]  /*9e30*/  @P2 LDG.E R3, desc[UR36][R2.64] ;  /* 0x0000002402032981 */ /* 0x000128000c1e1900 */
        /* <DEDUP_REMOVED lines=62> */
[----:B------:R-:W3:Y:S02]  /*a220*/  LDL R207, [R1+0xfc] ;  /* 0x0000fc0001cf7983 */ /* 0x000ee40000100800 */
[----:B------:R-:W-:Y:S02]  /*a230*/  FFMA.FTZ R0, R203, R167, R0 ;  /* 0x000000a7cb007223 */ /* 0x000fe40000010000 */
[----:B------:R-:W3:Y:S02]  /*a240*/  LDL R203, [R1+0x10c] ;  /* 0x00010c0001cb7983 */ /* 0x000ee40000100800 */
[----:B------:R-:W-:-:S02]  /*a250*/  FFMA.FTZ R0, R199, R171, R0 ;  /* 0x000000abc7007223 */ /* 0x000fc40000010000 */
[----:B------:R-:W3:Y:S02]  /*a260*/  LDL R199, [R1+0x11c] ;  /* 0x00011c0001c77983 */ /* 0x000ee40000100800 */
[----:B------:R-:W-:Y:S02]  /*a270*/  FFMA.FTZ R0, R195, R175, R0 ;  /* 0x000000afc3007223 */ /* 0x000fe40000010000 */
[----:B------:R-:W3:Y:S02]  /*a280*/  LDL R195, [R1+0x12c] ;  /* 0x00012c0001c37983 */ /* 0x000ee40000100800 */
[----:B--2---:R-:W-:Y:S02]  /*a290*/  FFMA.FTZ R0, R191, R179, R0 ;  /* 0x000000b3bf007223 */ /* 0x004fe40000010000 */
[----:B------:R-:W2:Y:S04]  /*a2a0*/  LDL R191, [R1+0x13c] ;  /* 0x00013c0001bf7983 */ /* 0x000ea80000100800 */
[----:B------:R-:W3:Y:S04]  /*a2b0*/  LDL R211, [R1+0xec] ;  /* 0x0000ec0001d37983 */ /* 0x000ee80000100800 */
[----:B------:R-:W3:Y:S04]  /*a2c0*/  LDL R215, [R1+0xdc] ;  /* 0x0000dc0001d77983 */ /* 0x000ee80000100800 */
[----:B------:R-:W3:Y:S04]  /*a2d0*/  LDL R219, [R1+0xcc] ;  /* 0x0000cc0001db7983 */ /* 0x000ee80000100800 */
[----:B------:R-:W3:Y:S04]  /*a2e0*/  LDL R223, [R1+0xbc] ;  /* 0x0000bc0001df7983 */ /* 0x000ee80000100800 */
[----:B------:R-:W3:Y:S01]  /*a2f0*/  LDL R227, [R1+0xac] ;  /* 0x0000ac0001e37983 */ /* 0x000ee20000100800 */
[----:B----4-:R-:W-:-:S03]  /*a300*/  FFMA.FTZ R0, R2, R183, R0 ;  /* 0x000000b702007223 */ /* 0x010fc60000010000 */
        /* <DEDUP_REMOVED lines=39> */
[----:B--2---:R-:W-:Y:S01]  /*a580*/  FFMA.FTZ R0, R2, R251, R0 ;  /* 0x000000fb02007223 */ /* 0x004fe20000010000 */
[----:B0-----:R-:W-:-:S03]  /*a590*/  @P1 SEL R2, RZ, UR39, P4 ;  /* 0x00000027ff021c07 */ /* 0x001fc6000a000000 */
[----:B------:R-:W-:Y:S01]  /*a5a0*/  FADD.FTZ R0, R0, R5 ;  /* 0x0000000500007221 */ /* 0x000fe20000010000 */
[----:B------:R-:W-:Y:S01]  /*a5b0*/  @P1 IADD3 R2, PT, PT, R252, -UR45, R2 ;  /* 0x8000002dfc021c10 */ /* 0x000fe2000fffe002 */
[----:B------:R4:W5:Y:S02]  /*a5c0*/  LDL.LU R5, [R1+0x44c] ;  /* 0x00044c0001057983 */ /* 0x0009640000300800 */
[----:B------:R-:W-:Y:S01]  /*a5d0*/  FMUL.FTZ R0, R0, UR16 ;  /* 0x0000001000007c20 */ /* 0x000fe20008410000 */
[----:B------:R-:W-:-:S03]  /*a5e0*/  @P1 I2FP.F32.S32 R2, R2 ;  /* 0x0000000200021245 */ /* 0x000fc60000201400 */
[----:B------:R-:W-:Y:S02]  /*a5f0*/  @P2 FADD.FTZ R0, R0, R3 ;  /* 0x0000000300002221 */ /* 0x000fe40000010000 */
[----:B------:R-:W2:Y:S02]  /*a600*/  LDL R3, [R1+0x43c] ;  /* 0x00043c0001037983 */ /* 0x000ea40000100800 */
[----:B------:R-:W-:Y:S02]  /*a610*/  @P1 FFMA.FTZ R0, R2, R4, R0 ;  /* 0x0000000402001223 */ /* 0x000fe40000010000 */
[----:B------:R4:W5:Y:S04]  /*a620*/  LDL.LU R4, [R1+0x448] ;  /* 0x0004480001047983 */ /* 0x0009680000300800 */
[----:B------:R-:W3:Y:S01]  /*a630*/  LDL R2, [R1+0x438] ;  /* 0x0004380001027983 */ /* 0x000ee20000100800 */
[----:B--2---:R-:W-:-:S05]  /*a640*/  @!P3 FMNMX.FTZ R3, R3, R0, !PT ;  /* 0x000000000303b209 */ /* 0x004fca0007810000 */
[----:B------:R4:W-:Y:S04]  /*a650*/  @!P3 STL [R1+0x43c], R3 ;  /* 0x00043c030100b387 */ /* 0x0009e80000100800 */
[----:B---3--:R4:W-:Y:S02]  /*a660*/  STS [R2], R0 ;  /* 0x0000000002007388 */ /* 0x0089e40000000800 */
.L_x_5313:
[----:B------:R-:W-:Y:S05]  /*a670*/  BSYNC.RECONVERGENT B1 ;  /* 0x0000000000017941 */ /* 0x000fea0003800200 */
.L_x_5312:
[----:B----4-:R-:W4:Y:S04]  /*a680*/  LDL.LU R0, [R1+0x438] ;  /* 0x0004380001007983 */ /* 0x010f280000300800 */
[----:B-----5:R0:W-:Y:S04]  /*a690*/  STL [R1+0x44c], R5 ;  /* 0x00044c0501007387 */ /* 0x0201e80000100800 */
[----:B0-----:R-:W4:Y:S04]  /*a6a0*/  LDL.LU R5, [R1+0x430] ;  /* 0x0004300001057983 */ /* 0x001f280000300800 */
[----:B------:R4:W-:Y:S04]  /*a6b0*/  STL [R1+0x448], R4 ;  /* 0x0004480401007387 */ /* 0x0009e80000100800 */
[----:B--23--:R-:W2:Y:S04]  /*a6c0*/  LDL.LU R3, [R1+0x434] ;  /* 0x0004340001037983 */ /* 0x00cea80000300800 */
[----:B------:R-:W3:Y:S01]  /*a6d0*/  LDL.LU R2, [R1+0x2c] ;  /* 0x00002c0001027983 */ /* 0x000ee20000300800 */
[----:B----4-:R-:W-:-:S03]  /*a6e0*/  IMAD.MOV.U32 R4, RZ, RZ, R0 ;  /* 0x000000ffff047224 */ /* 0x010fc600078e0000 */
[----:B------:R-:W4:Y:S01]  /*a6f0*/  LDL R0, [R1+0x444] ;  /* 0x0004440001007983 */ /* 0x000f220000100800 */
[----:B------:R-:W-:Y:S01]  /*a700*/  VIADD R4, R4, 0x400 ;  /* 0x0000040004047836 */ /* 0x000fe20000000000 */
[----:B------:R-:W-:-:S05]  /*a710*/  IADD3 R5, P1, PT, R5, 0x100, RZ ;  /* 0x0000010005057810 */ /* 0x000fca0007f3e0ff */
[----:B------:R0:W-:Y:S01]  /*a720*/  STL [R1+0x430], R5 ;  /* 0x0004300501007387 */ /* 0x0001e20000100800 */
[----:B--2---:R-:W-:Y:S01]  /*a730*/  IADD3 R3, PT, PT, R3, 0x100, RZ ;  /* 0x0000010003037810 */ /* 0x004fe20007ffe0ff */
[----:B---3--:R-:W-:Y:S02]  /*a740*/  IMAD.X R2, RZ, RZ, R2, P1 ;  /* 0x000000ffff027224 */ /* 0x008fe400008e0602 */
[----:B0-----:R0:W5:Y:S04]  /*a750*/  LDL.LU R5, [R1+0x44c] ;  /* 0x00044c0001057983 */ /* 0x0011680000300800 */
[----:B------:R2:W-:Y:S01]  /*a760*/  STL [R1+0x438], R4 ;  /* 0x0004380401007387 */ /* 0x0005e20000100800 */
[----:B------:R-:W-:-:S03]  /*a770*/  IADD3 R252, PT, PT, R252, 0x100, RZ ;  /* 0x00000100fcfc7810 */ /* 0x000fc60007ffe0ff */
[----:B--2---:R0:W5:Y:S04]  /*a780*/  LDL.LU R4, [R1+0x448] ;  /* 0x0004480001047983 */ /* 0x0041680000300800 */
[----:B------:R0:W-:Y:S04]  /*a790*/  STL [R1+0x434], R3 ;  /* 0x0004340301007387 */ /* 0x0001e80000100800 */
[----:B------:R0:W-:Y:S01]  /*a7a0*/  STL [R1+0x2c], R2 ;  /* 0x00002c0201007387 */ /* 0x0001e20000100800 */
[----:B----4-:R-:W-:-:S13]  /*a7b0*/  ISETP.GE.AND P1, PT, R252, R0, PT ;  /* 0x00000000fc00720c */ /* 0x010fda0003f26270 */
[----:B0-----:R-:W-:Y:S05]  /*a7c0*/  @!P1 BRA `(.L_x_5314) ;  /* 0xffffff8400809947 */ /* 0x001fea000383ffff */
.L_x_5183:
[----:B0--3--:R-:W-:Y:S05]  /*a7d0*/  BSYNC.RECONVERGENT B0 ;  /* 0x0000000000007941 */ /* 0x009fea0003800200 */
.L_x_5182:
[----:B------:R-:W3:Y:S01]  /*a7e0*/  LDL.LU R2, [R1+0x43c] ;  /* 0x00043c0001027983 */ /* 0x000ee20000300800 */
[----:B------:R-:W0:Y:S01]  /*a7f0*/  S2UR UR10, SR_CgaCtaId ;  /* 0x00000000000a79c3 */ /* 0x000e220000008800 */
[----:B------:R-:W-:Y:S01]  /*a800*/  UMOV UR8, 0x400 ;  /* 0x0000040000087882 */ /* 0x000fe20000000000 */
[----:B------:R-:W4:Y:S01]  /*a810*/  LDCU UR5, c[0x0][0x3f4] ;  /* 0x00007e80ff0577ac */ /* 0x000f220008000800 */
[----:B------:R-:W-:Y:S01]  /*a820*/  BSSY.RECONVERGENT B0, `(.L_x_5315) ;  /* 0x000018d000007945 */ /* 0x000fe20003800200 */
[----:B------:R-:W-:Y:S02]  /*a830*/  UIADD3 UR9, UPT, UPT, UR45, 0x1, URZ ;  /* 0x000000012d097890 */ /* 0x000fe4000fffe0ff */
[----:B----4-:R-:W-:Y:S02]  /*a840*/  UIADD3 UR5, UPT, UPT, UR45, 0x1, -UR5 ;  /* 0x000000012d057890 */ /* 0x010fe4000fffe805 */
[----:B0-----:R-:W-:Y:S02]  /*a850*/  ULEA UR11, UR10, UR8, 0x18 ;  /* 0x000000080a0b7291 */ /* 0x001fe4000f8ec0ff */
[----:B------:R-:W-:-:S04]  /*a860*/  UISETP.LT.AND UP0, UPT, URZ, UR5, UPT ;  /* 0x00000005ff00728c */ /* 0x000fc8000bf01270 */
[----:B------:R-:W-:Y:S01]  /*a870*/  USEL UR5, URZ, UR5, !UP0 ;  /* 0x00000005ff057287 */ /* 0x000fe2000c000000 */
[----:B---3--:R-:W0:Y:S02]  /*a880*/  SHFL.BFLY PT, R0, R2, 0x10, 0x1f ;  /* 0x0e001f0002007f89 */ /* 0x008e2400000e0000 */
[----:B0-----:R-:W-:-:S05]  /*a890*/  FMNMX.FTZ R3, R0, R2, !PT ;  /* 0x0000000200037209 */ /* 0x001fca0007810000 */
[----:B------:R-:W0:Y:S02]  /*a8a0*/  SHFL.BFLY PT, R0, R3, 0x8, 0x1f ;  /* 0x0d001f0003007f89 */ /* 0x000e2400000e0000 */
[----:B0----5:R-:W-:Y:S02]  /*a8b0*/  FMNMX.FTZ R4, R3, R0, !PT ;  /* 0x0000000003047209 */ /* 0x021fe40007810000 */
[----:B------:R-:W0:Y:S03]  /*a8c0*/  S2R R0, SR_TID.X ;  /* 0x0000000000007919 */ /* 0x000e260000002100 */
[----:B------:R-:W3:Y:S02]  /*a8d0*/  SHFL.BFLY PT, R5, R4, 0x4, 0x1f ;  /* 0x0c801f0004057f89 */ /* 0x000ee400000e0000 */
[----:B---3--:R-:W-:Y:S01]  /*a8e0*/  FMNMX.FTZ R5, R4, R5, !PT ;  /* 0x0000000504057209 */ /* 0x008fe20007810000 */
[----:B0-----:R-:W-:-:S04]  /*a8f0*/  IMAD.SHL.U32 R13, R0, 0x4, RZ ;  /* 0x00000004000d7824 */ /* 0x001fc800078e00ff */
[----:B------:R-:W0:Y:S02]  /*a900*/  SHFL.BFLY PT, R2, R5, 0x2, 0x1f ;  /* 0x0c401f0005027f89 */ /* 0x000e2400000e0000 */
[----:B0-----:R-:W-:Y:S02]  /*a910*/  FMNMX.FTZ R6, R5, R2, !PT ;  /* 0x0000000205067209 */ /* 0x001fe40007810000 */
[----:B------:R-:W-:Y:S02]  /*a920*/  LOP3.LUT P1, R2, R0, 0x1f, RZ, 0xc0, !PT ;  /* 0x0000001f00027812 */ /* 0x000fe4000782c0ff */
        /* <DEDUP_REMOVED lines=8> */
[----:B0-----:R-:W-:-:S05]  /*a9b0*/  VIADD R3, R0, UR5 ;  /* 0x0000000500037c36 */ /* 0x001fca0008000000 */
[----:B------:R-:W0:Y:S01]  /*a9c0*/  @!P0 LDS R5, [R4] ;  /* 0x0000000004058984 */ /* 0x000e220000000800 */
[----:B------:R-:W-:-:S03]  /*a9d0*/  ISETP.GT.AND P0, PT, R3, UR45, PT ;  /* 0x0000002d03007c0c */ /* 0x000fc6000bf04270 */
[----:B0-----:R-:W0:Y:S02]  /*a9e0*/  SHFL.BFLY PT, R6, R5, 0x4, 0x1f ;  /* 0x0c801f0005067f89 */ /* 0x001e2400000e0000 */
[----:B0-----:R-:W-:Y:S01]  /*a9f0*/  FMNMX.FTZ R6, R6, R5, !PT ;  /* 0x0000000506067209 */ /* 0x001fe20007810000 */
[----:B------:R-:W-:-:S04]  /*aa00*/  HFMA2 R5, -RZ, RZ, 0, 0 ;  /* 0x00000000ff057431 */ /* 0x000fc800000001ff */
[----:B------:R-:W0:Y:S02]  /*aa10*/  SHFL.BFLY PT, R7, R6, 0x2, 0x1f ;  /* 0x0c401f0006077f89 */ /* 0x000e2400000e0000 */
[----:B0-----:R-:W-:-:S05]  /*aa20*/  FMNMX.FTZ R7, R6, R7, !PT ;  /* 0x0000000706077209 */ /* 0x001fca0007810000 */
[----:B------:R-:W0:Y:S02]  /*aa30*/  SHFL.BFLY PT, R8, R7, 0x1, 0x1f ;  /* 0x0c201f0007087f89 */ /* 0x000e2400000e0000 */
[----:B0-----:R-:W-:-:S05]  /*aa40*/  FMNMX.FTZ R8, R7, R8, !PT ;  /* 0x0000000807087209 */ /* 0x001fca0007810000 */
[----:B--2---:R0:W2:Y:S01]  /*aa50*/  SHFL.IDX PT, R25, R8, RZ, 0x1f ;  /* 0x00001fff08197589 */ /* 0x0040a200000e0000 */
[----:B------:R-:W-:Y:S05]  /*aa60*/  @P0 BRA `(.L_x_5316) ;  /* 0x0000001400a00947 */ /* 0x000fea0003800000 */
[----:B------:R-:W3:Y:S02]  /*aa70*/  LDC.64 R6, c[0x0][0x420] ;  /* 0x00010800ff067b82 */ /* 0x000ee40000000a00 */
[----:B---3--:R-:W-:-:S04]  /*aa80*/  ISETP.NE.U32.AND P0, PT, R6, RZ, PT ;  /* 0x000000ff0600720c */ /* 0x008fc80003f05070 */
[----:B------:R-:W-:-:S13]  /*aa90*/  ISETP.NE.AND.EX P0, PT, R7, RZ, PT, P0 ;  /* 0x000000ff0700720c */ /* 0x000fda0003f05300 */
[----:B------:R-:W-:Y:S05]  /*aaa0*/  @P0 BRA `(.L_x_5317) ;  /* 0x0000001000040947 */ /* 0x000fea0003800000 */
[----:B0-----:R-:W-:Y:S01]  /*aab0*/  MOV R8, UR9 ;  /* 0x0000000900087c02 */ /* 0x001fe20008000f00 */
[----:B------:R-:W-:Y:S01]  /*aac0*/  BSSY.RECONVERGENT B1, `(.L_x_5318) ;  /* 0x000001d000017945 */ /* 0x000fe20003800200 */
[----:B------:R-:W-:Y:S02]  /*aad0*/  LOP3.LUT R6, RZ, R0, RZ, 0x33, !PT ;  /* 0x00000000ff067212 */ /* 0x000fe400078e33ff */
[----:B------:R-:W-:-:S04]  /*aae0*/  VIADDMNMX R5, R3, 0x100, R8, !PT ;  /* 0x0000010003057846 */ /* 0x000fc80007800108 */
[----:B------:R-:W-:Y:S02]  /*aaf0*/  IADD3 R7, PT, PT, R5, -UR5, R6 ;  /* 0x8000000505077c10 */ /* 0x000fe4000fffe006 */
[----:B------:R-:W-:Y:S02]  /*ab00*/  MOV R6, R3 ;  /* 0x0000000300067202 */ /* 0x000fe40000000f00 */
[C---:B------:R-:W-:Y:S02]  /*ab10*/  LOP3.LUT R5, R7.reuse, 0x300, RZ, 0xc0, !PT ;  /* 0x0000030007057812 */ /* 0x040fe400078ec0ff */
[----:B------:R-:W-:Y:S02]  /*ab20*/  ISETP.GE.U32.AND P1, PT, R7, 0x300, PT ;  /* 0x000003000700780c */ /* 0x000fe40003f26070 */
[----:B------:R-:W-:Y:S01]  /*ab30*/  ISETP.NE.AND P0, PT, R5, 0x300, PT ;  /* 0x000003000500780c */ /* 0x000fe20003f05270 */
[----:B------:R-:W-:-:S12]  /*ab40*/  IMAD.MOV.U32 R5, RZ, RZ, RZ ;  /* 0x000000ffff057224 */ /* 0x000fd800078e00ff */
[----:B------:R-:W-:Y:S05]  /*ab50*/  @!P0 BRA `(.L_x_5319) ;  /* 0x00000000004c8947 */ /* 0x000fea0003800000 */
[----:B------:R-:W-:Y:S01]  /*ab60*/  UIADD3 UR6, UPT, UPT, UR8, 0x440, URZ ;  /* 0x0000044008067890 */ /* 0x000fe2000fffe0ff */
[----:B------:R-:W-:Y:S02]  /*ab70*/  LEA.HI R5, R7, 0x1, RZ, 0x18 ;  /* 0x0000000107057811 */ /* 0x000fe400078fc0ff */
[----:B------:R-:W-:Y:S01]  /*ab80*/  MOV R6, R3 ;  /* 0x0000000300067202 */ /* 0x000fe20000000f00 */
[----:B------:R-:W-:Y:S01]  /*ab90*/  ULEA UR6, UR10, UR6, 0x18 ;  /* 0x000000060a067291 */ /* 0x000fe2000f8ec0ff */
[----:B------:R-:W-:Y:S01]  /*aba0*/  LOP3.LUT R7, R5, 0x3, RZ, 0xc0, !PT ;  /* 0x0000000305077812 */ /* 0x000fe200078ec0ff */
[----:B------:R-:W-:-:S04]  /*abb0*/  IMAD.MOV.U32 R5, RZ, RZ, RZ ;  /* 0x000000ffff057224 */ /* 0x000fc800078e00ff */
[----:B------:R-:W-:Y:S01]  /*abc0*/  IMAD.MOV R8, RZ, RZ, -R7 ;  /* 0x000000ffff087224 */ /* 0x000fe200078e0a07 */
[----:B------:R-:W-:-:S07]  /*abd0*/  IADD3 R7, PT, PT, R13, UR6, RZ ;  /* 0x000000060d077c10 */ /* 0x000fce000fffe0ff */
.L_x_5320:
[----:B------:R-:W2:Y:S01]  /*abe0*/  LDS R9, [R7] ;  /* 0x0000000007097984 */ /* 0x000ea20000000800 */
[----:B------:R-:W-:Y:S01]  /*abf0*/  VIADD R8, R8, 0x1 ;  /* 0x0000000108087836 */ /* 0x000fe20000000000 */
[----:B------:R-:W-:-:S04]  /*ac00*/  IADD3 R6, PT, PT, R6, 0x100, RZ ;  /* 0x0000010006067810 */ /* 0x000fc80007ffe0ff */
        /* <DEDUP_REMOVED lines=8> */
.L_x_5319:
[----:B------:R-:W-:Y:S05]  /*ac90*/  BSYNC.RECONVERGENT B1 ;  /* 0x0000000000017941 */ /* 0x000fea0003800200 */
.L_x_5318:
[----:B------:R-:W-:Y:S05]  /*aca0*/  @!P1 BRA `(.L_x_5316) ;  /* 0x0000001400109947 */ /* 0x000fea0003800000 */
[----:B------:R-:W-:Y:S02]  /*acb0*/  UIADD3 UR6, UPT, UPT, UR8, 0x440, URZ ;  /* 0x0000044008067890 */ /* 0x000fe4000fffe0ff */
[----:B------:R-:W-:Y:S02]  /*acc0*/  USHF.L.U32 UR7, UR5, 0x2, URZ ;  /* 0x0000000205077899 */ /* 0x000fe400080006ff */
[----:B------:R-:W-:-:S04]  /*acd0*/  ULEA UR6, UR10, UR6, 0x18 ;  /* 0x000000060a067291 */ /* 0x000fc8000f8ec0ff */
[----:B------:R-:W-:-:S05]  /*ace0*/  LEA R7, R6, -UR7, 0x2 ;  /* 0x8000000706077c11 */ /* 0x000fca000f8e10ff */
[----:B------:R-:W2:Y:S04]  /*acf0*/  LDS R8, [R7+UR6] ;  /* 0x0000000607087984 */ /* 0x000ea80008000800 */
[----:B------:R-:W0:Y:S04]  /*ad00*/  LDS R9, [R7+UR6+0x400] ;  /* 0x0004000607097984 */ /* 0x000e280008000800 */
[----:B------:R-:W3:Y:S04]  /*ad10*/  LDS R12, [R7+UR6+0xc00] ;  /* 0x000c0006070c7984 */ /* 0x000ee80008000800 */
[----:B------:R-:W4:Y:S01]  /*ad20*/  LDS R10, [R7+UR6+0x800] ;  /* 0x00080006070a7984 */ /* 0x000f220008000800 */
[----:B--2---:R-:W-:-:S04]  /*ad30*/  FADD.FTZ R8, -R25, R8 ;  /* 0x0000000819087221 */ /* 0x004fc80000010100 */
[----:B------:R-:W-:Y:S01]  /*ad40*/  FMUL.FTZ R8, R8, 1.4426950216293334961 ;  /* 0x3fb8aa3b08087820 */ /* 0x000fe20000410000 */
[C---:B0-----:R-:W-:Y:S01]  /*ad50*/  FADD.FTZ R9, -R25.reuse, R9 ;  /* 0x0000000919097221 */ /* 0x041fe20000010100 */
[----:B---3--:R-:W-:-:S03]  /*ad60*/  FADD.FTZ R14, -R25, R12 ;  /* 0x0000000c190e7221 */ /* 0x008fc60000010100 */
[----:B------:R-:W-:Y:S01]  /*ad70*/  FMUL.FTZ R9, R9, 1.4426950216293334961 ;  /* 0x3fb8aa3b09097820 */ /* 0x000fe20000410000 */
[----:B------:R-:W0:Y:S01]  /*ad80*/  MUFU.EX2 R8, R8 ;  /* 0x0000000800087308 */ /* 0x000e220000000800 */
[----:B----4-:R-:W-:Y:S01]  /*ad90*/  FADD.FTZ R11, -R25, R10 ;  /* 0x0000000a190b7221 */ /* 0x010fe20000010100 */
[----:B------:R-:W-:-:S03]  /*ada0*/  FMUL.FTZ R14, R14, 1.4426950216293334961 ;  /* 0x3fb8aa3b0e0e7820 */ /* 0x000fc60000410000 */
[----:B------:R-:W-:-:S03]  /*adb0*/  FMUL.FTZ R11, R11, 1.4426950216293334961 ;  /* 0x3fb8aa3b0b0b7820 */ /* 0x000fc60000410000 */
[----:B------:R2:W3:Y:S08]  /*adc0*/  MUFU.EX2 R10, R9 ;  /* 0x00000009000a7308 */ /* 0x0004f00000000800 */
[----:B------:R-:W4:Y:S01]  /*add0*/  MUFU.EX2 R12, R11 ;  /* 0x0000000b000c7308 */ /* 0x000f220000000800 */
[----:B--2---:R-:W-:Y:S01]  /*ade0*/  IADD3 R9, PT, PT, R6, 0x400, RZ ;  /* 0x0000040006097810 */ /* 0x004fe20007ffe0ff */
[----:B0-----:R-:W-:Y:S01]  /*adf0*/  FADD.FTZ R5, R5, R8 ;  /* 0x0000000805057221 */ /* 0x001fe20000010000 */
[----:B------:R0:W-:Y:S01]  /*ae00*/  STS [R7+UR6], R8 ;  /* 0x0000000807007988 */ /* 0x0001e20008000806 */
[----:B------:R-:W-:Y:S01]  /*ae10*/  VIADD R6, R7, UR6 ;  /* 0x0000000607067c36 */ /* 0x000fe20008000000 */
[----:B------:R-:W-:-:S03]  /*ae20*/  ISETP.GT.AND P0, PT, R9, UR45, PT ;  /* 0x0000002d09007c0c */ /* 0x000fc6000bf04270 */
[----:B------:R-:W2:Y:S01]  /*ae30*/  MUFU.EX2 R14, R14 ;  /* 0x0000000e000e7308 */ /* 0x000ea20000000800 */
[----:B---3--:R-:W-:Y:S01]  /*ae40*/  FADD.FTZ R5, R5, R10 ;  /* 0x0000000a05057221 */ /* 0x008fe20000010000 */
[----:B------:R0:W-:Y:S03]  /*ae50*/  STS [R7+UR6+0x400], R10 ;  /* 0x0004000a07007988 */ /* 0x0001e60008000806 */
[----:B----4-:R-:W-:Y:S01]  /*ae60*/  FADD.FTZ R5, R5, R12 ;  /* 0x0000000c05057221 */ /* 0x010fe20000010000 */
[----:B------:R0:W-:Y:S04]  /*ae70*/  STS [R7+UR6+0x800], R12 ;  /* 0x0008000c07007988 */ /* 0x0001e80008000806 */
[----:B--2---:R0:W-:Y:S01]  /*ae80*/  STS [R7+UR6+0xc00], R14 ;  /* 0x000c000e07007988 */ /* 0x0041e20008000806 */
[----:B------:R-:W-:Y:S01]  /*ae90*/  FADD.FTZ R5, R5, R14 ;  /* 0x0000000e05057221 */ /* 0x000fe20000010000 */
[----:B------:R-:W-:Y:S06]  /*aea0*/  @P0 BRA `(.L_x_5316) ;  /* 0x0000001000900947 */ /* 0x000fec0003800000 */
        /* <DEDUP_REMOVED lines=9> */
.L_x_5323:
        /* <DEDUP_REMOVED lines=8> */
[----:B------:R-:W5:Y:S04]  /*afc0*/  LDS R15, [R6+0x1000] ;  /* 0x00100000060f7984 */ /* 0x000f680000000800 */
[----:B-1----:R-:W1:Y:S04]  /*afd0*/  LDS R16, [R6+0x1400] ;  /* 0x0014000006107984 */ /* 0x002e680000000800 */
[----:B------:R-:W1:Y:S04]  /*afe0*/  LDS R17, [R6+0x1800] ;  /* 0x0018000006117984 */ /* 0x000e680000000800 */
[----:B------:R-:W1:Y:S01]  /*aff0*/  LDS R18, [R6+0x1c00] ;  /* 0x001c000006127984 */ /* 0x000e620000000800 */
[----:B0-----:R-:W-:-:S03]  /*b000*/  FADD.FTZ R7, -R25, R7 ;  /* 0x0000000719077221 */ /* 0x001fc60000010100 */
[----:B------:R-:W0:Y:S01]  /*b010*/  LDS R19, [R6+0x2000] ;  /* 0x0020000006137984 */ /* 0x000e220000000800 */
[----:B------:R-:W-:Y:S01]  /*b020*/  FMUL.FTZ R7, R7, 1.4426950216293334961 ;  /* 0x3fb8aa3b07077820 */ /* 0x000fe20000410000 */
[C---:B--2---:R-:W-:Y:S02]  /*b030*/  FADD.FTZ R8, -R25.reuse, R8 ;  /* 0x0000000819087221 */ /* 0x044fe40000010100 */
[----:B------:R-:W2:Y:S01]  /*b040*/  LDS R20, [R6+0x2400] ;  /* 0x0024000006147984 */ /* 0x000ea20000000800 */
[C---:B---3--:R-:W-:Y:S01]  /*b050*/  FADD.FTZ R10, -R25.reuse, R10 ;  /* 0x0000000a190a7221 */ /* 0x048fe20000010100 */
[----:B------:R-:W-:Y:S02]  /*b060*/  FMUL.FTZ R8, R8, 1.4426950216293334961 ;  /* 0x3fb8aa3b08087820 */ /* 0x000fe40000410000 */
[----:B------:R-:W3:Y:S01]  /*b070*/  LDS R21, [R6+0x2800] ;  /* 0x0028000006157984 */ /* 0x000ee20000000800 */
[----:B------:R-:W1:Y:S01]  /*b080*/  MUFU.EX2 R7, R7 ;  /* 0x0000000700077308 */ /* 0x000e620000000800 */
        /* <DEDUP_REMOVED lines=12> */
[----:B------:R-:W2:Y:S01]  /*b150*/  MUFU.EX2 R10, R10 ;  /* 0x0000000a000a7308 */ /* 0x000ea20000000800 */
[----:B-1----:R-:W-:Y:S01]  /*b160*/  FADD.FTZ R5, R7, R5 ;  /* 0x0000000507057221 */ /* 0x002fe20000010000 */
[----:B------:R-:W-:Y:S01]  /*b170*/  FMUL.FTZ R15, R15, 1.4426950216293334961 ;  /* 0x3fb8aa3b0f0f7820 */ /* 0x000fe20000410000 */
[C---:B------:R-:W-:Y:S01]  /*b180*/  FADD.FTZ R16, -R25.reuse, R16 ;  /* 0x0000001019107221 */ /* 0x040fe20000010100 */
[----:B------:R-:W-:Y:S01]  /*b190*/  STS [R6+-0x800], R7 ;  /* 0xfff8000706007388 */ /* 0x000fe20000000800 */
[----:B------:R-:W-:-:S02]  /*b1a0*/  FADD.FTZ R17, -R25, R17 ;  /* 0x0000001119117221 */ /* 0x000fc40000010100 */
[----:B------:R-:W-:Y:S01]  /*b1b0*/  FMUL.FTZ R16, R16, 1.4426950216293334961 ;  /* 0x3fb8aa3b10107820 */ /* 0x000fe20000410000 */
[----:B------:R-:W1:Y:S01]  /*b1c0*/  MUFU.EX2 R11, R11 ;  /* 0x0000000b000b7308 */ /* 0x000e620000000800 */
[----:B0-----:R-:W-:Y:S01]  /*b1d0*/  FADD.FTZ R5, R5, R8 ;  /* 0x0000000805057221 */ /* 0x001fe20000010000 */
[----:B------:R-:W-:Y:S01]  /*b1e0*/  FMUL.FTZ R17, R17, 1.4426950216293334961 ;  /* 0x3fb8aa3b11117820 */ /* 0x000fe20000410000 */
[C---:B------:R-:W-:Y:S01]  /*b1f0*/  FADD.FTZ R18, -R25.reuse, R18 ;  /* 0x0000001219127221 */ /* 0x040fe20000010100 */
[----:B------:R-:W-:Y:S01]  /*b200*/  STS [R6+-0x400], R8 ;  /* 0xfffc000806007388 */ /* 0x000fe20000000800 */
[----:B------:R-:W-:Y:S02]  /*b210*/  FADD.FTZ R19, -R25, R19 ;  /* 0x0000001319137221 */ /* 0x000fe40000010100 */
[----:B------:R-:W-:Y:S01]  /*b220*/  FMUL.FTZ R18, R18, 1.4426950216293334961 ;  /* 0x3fb8aa3b12127820 */ /* 0x000fe20000410000 */
[----:B------:R-:W0:Y:S01]  /*b230*/  MUFU.EX2 R12, R12 ;  /* 0x0000000c000c7308 */ /* 0x000e220000000800 */
[----:B--2---:R-:W-:Y:S01]  /*b240*/  FADD.FTZ R5, R5, R10 ;  /* 0x0000000a05057221 */ /* 0x004fe20000010000 */
[----:B------:R-:W-:Y:S01]  /*b250*/  FMUL.FTZ R19, R19, 1.4426950216293334961 ;  /* 0x3fb8aa3b13137820 */ /* 0x000fe20000410000 */
[----:B------:R-:W-:Y:S01]  /*b260*/  FADD.FTZ R20, -R25, R20 ;  /* 0x0000001419147221 */ /* 0x000fe20000010100 */
[----:B------:R-:W-:Y:S03]  /*b270*/  STS [R6], R10 ;  /* 0x0000000a06007388 */ /* 0x000fe60000000800 */
[----:B------:R-:W-:Y:S01]  /*b280*/  FMUL.FTZ R20, R20, 1.4426950216293334961 ;  /* 0x3fb8aa3b14147820 */ /* 0x000fe20000410000 */
[----:B------:R-:W2:Y:S01]  /*b290*/  MUFU.EX2 R14, R14 ;  /* 0x0000000e000e7308 */ /* 0x000ea20000000800 */
[----:B-1----:R-:W-:Y:S01]  /*b2a0*/  FADD.FTZ R5, R5, R11 ;  /* 0x0000000b05057221 */ /* 0x002fe20000010000 */
[C---:B---3--:R-:W-:Y:S01]  /*b2b0*/  FADD.FTZ R21, -R25.reuse, R21 ;  /* 0x0000001519157221 */ /* 0x048fe20000010100 */
[----:B----4-:R-:W-:Y:S01]  /*b2c0*/  FADD.FTZ R22, -R25, R22 ;  /* 0x0000001619167221 */ /* 0x010fe20000010100 */
[----:B------:R-:W-:Y:S02]  /*b2d0*/  STS [R6+0x400], R11 ;  /* 0x0004000b06007388 */ /* 0x000fe40000000800 */
[----:B------:R-:W-:Y:S01]  /*b2e0*/  FMUL.FTZ R21, R21, 1.4426950216293334961 ;  /* 0x3fb8aa3b15157820 */ /* 0x000fe20000410000 */
[----:B------:R-:W-:Y:S01]  /*b2f0*/  FMUL.FTZ R22, R22, 1.4426950216293334961 ;  /* 0x3fb8aa3b16167820 */ /* 0x000fe20000410000 */
[----:B------:R-:W1:Y:S01]  /*b300*/  MUFU.EX2 R15, R15 ;  /* 0x0000000f000f7308 */ /* 0x000e620000000800 */
[----:B0-----:R-:W-:Y:S01]  /*b310*/  FADD.FTZ R5, R5, R12 ;  /* 0x0000000c05057221 */ /* 0x001fe20000010000 */
[C---:B-----5:R-:W-:Y:S01]  /*b320*/  FADD.FTZ R23, -R25.reuse, R23 ;  /* 0x0000001719177221 */ /* 0x060fe20000010100 */
[----:B------:R-:W-:Y:S01]  /*b330*/  FADD.FTZ R24, -R25, R24 ;  /* 0x0000001819187221 */ /* 0x000fe20000010100 */
[----:B------:R-:W-:Y:S02]  /*b340*/  STS [R6+0x800], R12 ;  /* 0x0008000c06007388 */ /* 0x000fe40000000800 */
[----:B------:R-:W-:Y:S01]  /*b350*/  FMUL.FTZ R23, R23, 1.4426950216293334961 ;  /* 0x3fb8aa3b17177820 */ /* 0x000fe20000410000 */
[----:B------:R-:W-:Y:S01]  /*b360*/  FMUL.FTZ R24, R24, 1.4426950216293334961 ;  /* 0x3fb8aa3b18187820 */ /* 0x000fe20000410000 */
        /* <DEDUP_REMOVED lines=31> */
[----:B0-----:R-:W-:Y:S01]  /*b560*/  IADD3 R6, PT, PT, R6, 0x4000, RZ ;  /* 0x0000400006067810 */ /* 0x001fe20007ffe0ff */
[----:B------:R-:W-:Y:S06]  /*b570*/  @!P1 BRA `(.L_x_5323) ;  /* 0xfffffff800709947 */ /* 0x000fec000383ffff */
.L_x_5322:
[----:B------:R-:W-:Y:S05]  /*b580*/  BSYNC.RECONVERGENT B1 ;  /* 0x0000000000017941 */ /* 0x000fea0003800200 */
.L_x_5321:
        /* <DEDUP_REMOVED lines=11> */
[----:B------:R-:W5:Y:S04]  /*b640*/  LDS R14, [R6+0xc00] ;  /* 0x000c0000060e7984 */ /* 0x000f680000000800 */
[----:B------:R-:W5:Y:S04]  /*b650*/  LDS R15, [R6+0x1000] ;  /* 0x00100000060f7984 */ /* 0x000f680000000800 */
[----:B-1----:R-:W1:Y:S01]  /*b660*/  LDS R16, [R6+0x1400] ;  /* 0x0014000006107984 */ /* 0x002e620000000800 */
[----:B0-----:R-:W-:-:S04]  /*b670*/  FADD.FTZ R7, -R25, R7 ;  /* 0x0000000719077221 */ /* 0x001fc80000010100 */
[----:B------:R-:W-:Y:S01]  /*b680*/  FMUL.FTZ R7, R7, 1.4426950216293334961 ;  /* 0x3fb8aa3b07077820 */ /* 0x000fe20000410000 */
[C---:B--2---:R-:W-:Y:S01]  /*b690*/  FADD.FTZ R8, -R25.reuse, R8 ;  /* 0x0000000819087221 */ /* 0x044fe20000010100 */
[----:B---3--:R-:W-:-:S03]  /*b6a0*/  FADD.FTZ R10, -R25, R10 ;  /* 0x0000000a190a7221 */ /* 0x008fc60000010100 */
[----:B------:R-:W-:Y:S01]  /*b6b0*/  FMUL.FTZ R8, R8, 1.4426950216293334961 ;  /* 0x3fb8aa3b08087820 */ /* 0x000fe20000410000 */
[----:B------:R-:W0:Y:S01]  /*b6c0*/  MUFU.EX2 R7, R7 ;  /* 0x0000000700077308 */ /* 0x000e220000000800 */
[----:B------:R-:W-:Y:S01]  /*b6d0*/  FMUL.FTZ R10, R10, 1.4426950216293334961 ;  /* 0x3fb8aa3b0a0a7820 */ /* 0x000fe20000410000 */
[C---:B----4-:R-:W-:Y:S01]  /*b6e0*/  FADD.FTZ R11, -R25.reuse, R11 ;  /* 0x0000000b190b7221 */ /* 0x050fe20000010100 */
[----:B-----5:R-:W-:-:S03]  /*b6f0*/  FADD.FTZ R12, -R25, R12 ;  /* 0x0000000c190c7221 */ /* 0x020fc60000010100 */
[----:B------:R-:W-:Y:S02]  /*b700*/  FMUL.FTZ R11, R11, 1.4426950216293334961 ;  /* 0x3fb8aa3b0b0b7820 */ /* 0x000fe40000410000 */
[----:B------:R-:W2:Y:S01]  /*b710*/  MUFU.EX2 R8, R8 ;  /* 0x0000000800087308 */ /* 0x000ea20000000800 */
[----:B------:R-:W-:Y:S01]  /*b720*/  FMUL.FTZ R12, R12, 1.4426950216293334961 ;  /* 0x3fb8aa3b0c0c7820 */ /* 0x000fe20000410000 */
[C---:B------:R-:W-:Y:S01]  /*b730*/  FADD.FTZ R14, -R25.reuse, R14 ;  /* 0x0000000e190e7221 */ /* 0x040fe20000010100 */
[----:B------:R-:W-:-:S03]  /*b740*/  FADD.FTZ R15, -R25, R15 ;  /* 0x0000000f190f7221 */ /* 0x000fc60000010100 */
[----:B------:R-:W-:Y:S02]  /*b750*/  FMUL.FTZ R14, R14, 1.4426950216293334961 ;  /* 0x3fb8aa3b0e0e7820 */ /* 0x000fe40000410000 */
[----:B------:R-:W3:Y:S01]  /*b760*/  MUFU.EX2 R10, R10 ;  /* 0x0000000a000a7308 */ /* 0x000ee20000000800 */
[----:B0-----:R-:W-:Y:S01]  /*b770*/  FADD.FTZ R5, R5, R7 ;  /* 0x0000000705057221 */ /* 0x001fe20000010000 */
[----:B-1----:R-:W-:Y:S01]  /*b780*/  FADD.FTZ R16, -R25, R16 ;  /* 0x0000001019107221 */ /* 0x002fe20000010100 */
[----:B------:R-:W-:Y:S01]  /*b790*/  FMUL.FTZ R15, R15, 1.4426950216293334961 ;  /* 0x3fb8aa3b0f0f7820 */ /* 0x000fe20000410000 */
[----:B------:R-:W-:Y:S02]  /*b7a0*/  STS [R6+-0x800], R7 ;  /* 0xfff8000706007388 */ /* 0x000fe40000000800 */
[----:B------:R-:W-:Y:S02]  /*b7b0*/  FMUL.FTZ R16, R16, 1.4426950216293334961 ;  /* 0x3fb8aa3b10107820 */ /* 0x000fe40000410000 */
        /* <DEDUP_REMOVED lines=20> */
.L_x_5325:
[----:B------:R-:W-:Y:S05]  /*b900*/  BSYNC.RECONVERGENT B1 ;  /* 0x0000000000017941 */ /* 0x000fea0003800200 */
.L_x_5324:
[----:B------:R-:W-:-:S13]  /*b910*/  ISETP.GT.AND P1, PT, R9, UR45, PT ;  /* 0x0000002d09007c0c */ /* 0x000fda000bf24270 */
[----:B------:R-:W-:Y:S05]  /*b920*/  @!P0 BRA P1, `(.L_x_5316) ;  /* 0x0000000400f08947 */ /* 0x000fea0000800000 */
[----:B------:R-:W0:Y:S04]  /*b930*/  LDS R7, [R6+-0x800] ;  /* 0xfff8000006077984 */ /* 0x000e280000000800 */
[----:B------:R-:W2:Y:S04]  /*b940*/  LDS R8, [R6+-0x400] ;  /* 0xfffc000006087984 */ /* 0x000ea80000000800 */
[----:B------:R-:W3:Y:S04]  /*b950*/  LDS R9, [R6] ;  /* 0x0000000006097984 */ /* 0x000ee80000000800 */
[----:B------:R-:W4:Y:S01]  /*b960*/  LDS R10, [R6+0x400] ;  /* 0x00040000060a7984 */ /* 0x000f220000000800 */
[C---:B0-----:R-:W-:Y:S01]  /*b970*/  FADD.FTZ R7, -R25.reuse, R7 ;  /* 0x0000000719077221 */ /* 0x041fe20000010100 */
[----:B--2---:R-:W-:-:S03]  /*b980*/  FADD.FTZ R8, -R25, R8 ;  /* 0x0000000819087221 */ /* 0x004fc60000010100 */
[----:B------:R-:W-:Y:S01]  /*b990*/  FMUL.FTZ R7, R7, 1.4426950216293334961 ;  /* 0x3fb8aa3b07077820 */ /* 0x000fe20000410000 */
[----:B---3--:R-:W-:Y:S01]  /*b9a0*/  FADD.FTZ R9, -R25, R9 ;  /* 0x0000000919097221 */ /* 0x008fe20000010100 */
[----:B------:R-:W-:-:S04]  /*b9b0*/  FMUL.FTZ R8, R8, 1.4426950216293334961 ;  /* 0x3fb8aa3b08087820 */ /* 0x000fc80000410000 */
[----:B------:R-:W0:Y:S01]  /*b9c0*/  MUFU.EX2 R7, R7 ;  /* 0x0000000700077308 */ /* 0x000e220000000800 */
[----:B----4-:R-:W-:Y:S01]  /*b9d0*/  FADD.FTZ R10, -R25, R10 ;  /* 0x0000000a190a7221 */ /* 0x010fe20000010100 */
[----:B------:R-:W-:-:S03]  /*b9e0*/  FMUL.FTZ R9, R9, 1.4426950216293334961 ;  /* 0x3fb8aa3b09097820 */ /* 0x000fc60000410000 */
[----:B------:R-:W-:-:S03]  /*b9f0*/  FMUL.FTZ R10, R10, 1.4426950216293334961 ;  /* 0x3fb8aa3b0a0a7820 */ /* 0x000fc60000410000 */
[----:B------:R-:W2:Y:S08]  /*ba00*/  MUFU.EX2 R8, R8 ;  /* 0x0000000800087308 */ /* 0x000eb00000000800 */
[----:B------:R-:W3:Y:S01]  /*ba10*/  MUFU.EX2 R9, R9 ;  /* 0x0000000900097308 */ /* 0x000ee20000000800 */
[----:B0-----:R4:W-:Y:S01]  /*ba20*/  STS [R6+-0x800], R7 ;  /* 0xfff8000706007388 */ /* 0x0019e20000000800 */
[----:B------:R-:W-:-:S06]  /*ba30*/  FADD.FTZ R5, R5, R7 ;  /* 0x0000000705057221 */ /* 0x000fcc0000010000 */
[----:B------:R-:W0:Y:S01]  /*ba40*/  MUFU.EX2 R10, R10 ;  /* 0x0000000a000a7308 */ /* 0x000e220000000800 */
[----:B--2---:R4:W-:Y:S01]  /*ba50*/  STS [R6+-0x400], R8 ;  /* 0xfffc000806007388 */ /* 0x0049e20000000800 */
[----:B------:R-:W-:-:S03]  /*ba60*/  FADD.FTZ R5, R5, R8 ;  /* 0x0000000805057221 */ /* 0x000fc60000010000 */
[----:B---3--:R4:W-:Y:S01]  /*ba70*/  STS [R6], R9 ;  /* 0x0000000906007388 */ /* 0x0089e20000000800 */
[----:B------:R-:W-:-:S03]  /*ba80*/  FADD.FTZ R5, R5, R9 ;  /* 0x0000000905057221 */ /* 0x000fc60000010000 */
[----:B0-----:R4:W-:Y:S01]  /*ba90*/  STS [R6+0x400], R10 ;  /* 0x0004000a06007388 */ /* 0x0019e20000000800 */
[----:B------:R-:W-:Y:S01]  /*baa0*/  FADD.FTZ R5, R5, R10 ;  /* 0x0000000a05057221 */ /* 0x000fe20000010000 */
[----:B------:R-:W-:Y:S06]  /*bab0*/  BRA `(.L_x_5316) ;  /* 0x00000004008c7947 */ /* 0x000fec0003800000 */
.L_x_5317:
[----:B0-----:R-:W-:Y:S01]  /*bac0*/  IMAD.U32 R8, RZ, RZ, UR9 ;  /* 0x00000009ff087e24 */ /* 0x001fe2000f8e00ff */
[----:B------:R-:W0:Y:S01]  /*bad0*/  S2UR UR6, SR_CTAID.Y ;  /* 0x00000000000679c3 */ /* 0x000e220000002600 */
[----:B------:R-:W-:Y:S01]  /*bae0*/  LOP3.LUT R9, RZ, R0, RZ, 0x33, !PT ;  /* 0x00000000ff097212 */ /* 0x000fe200078e33ff */
[----:B------:R-:W-:Y:S02]  /*baf0*/  BSSY.RECONVERGENT B1, `(.L_x_5326) ;  /* 0x0000027000017945 */ /* 0x000fe40003800200 */
[----:B------:R-:W-:-:S04]  /*bb00*/  VIADDMNMX R8, R3, 0x100, R8, !PT ;  /* 0x0000010003087846 */ /* 0x000fc80007800108 */
[----:B------:R-:W0:Y:S01]  /*bb10*/  LDC R5, c[0x0][0x3f4] ;  /* 0x0000fd00ff057b82 */ /* 0x000e220000000800 */
[----:B------:R-:W-:-:S04]  /*bb20*/  IADD3 R9, PT, PT, R8, -UR5, R9 ;  /* 0x8000000508097c10 */ /* 0x000fc8000fffe009 */
[C---:B------:R-:W-:Y:S02]  /*bb30*/  LOP3.LUT R8, R9.reuse, 0x300, RZ, 0xc0, !PT ;  /* 0x0000030009087812 */ /* 0x040fe400078ec0ff */
[----:B------:R-:W-:Y:S02]  /*bb40*/  ISETP.GE.U32.AND P1, PT, R9, 0x300, PT ;  /* 0x000003000900780c */ /* 0x000fe40003f26070 */
[----:B------:R-:W-:Y:S01]  /*bb50*/  ISETP.NE.AND P0, PT, R8, 0x300, PT ;  /* 0x000003000800780c */ /* 0x000fe20003f05270 */
[----:B------:R-:W-:Y:S02]  /*bb60*/  IMAD.MOV.U32 R8, RZ, RZ, R3 ;  /* 0x000000ffff087224 */ /* 0x000fe400078e0003 */
[----:B0-----:R-:W-:Y:S02]  /*bb70*/  IMAD R15, R5, UR6, RZ ;  /* 0x00000006050f7c24 */ /* 0x001fe4000f8e02ff */
[----:B------:R-:W-:-:S03]  /*bb80*/  HFMA2 R5, -RZ, RZ, 0, 0 ;  /* 0x00000000ff057431 */ /* 0x000fc600000001ff */
[----:B-1----:R-:W-:-:S05]  /*bb90*/  SHF.R.S32.HI R16, RZ, 0x1f, R15 ;  /* 0x0000001fff107819 */ /* 0x002fca000001140f */
[----:B------:R-:W-:Y:S05]  /*bba0*/  @!P0 BRA `(.L_x_5327) ;  /* 0x00000000006c8947 */ /* 0x000fea0003800000 */
[----:B------:R-:W-:Y:S01]  /*bbb0*/  UIADD3 UR6, UPT, UPT, UR8, 0x440, URZ ;  /* 0x0000044008067890 */ /* 0x000fe2000fffe0ff */
[----:B------:R-:W-:Y:S01]  /*bbc0*/  LEA.HI R5, R9, 0x1, RZ, 0x18 ;  /* 0x0000000109057811 */ /* 0x000fe200078fc0ff */
[--C-:B------:R-:W-:Y:S01]  /*bbd0*/  IMAD.MOV.U32 R8, RZ, RZ, R3.reuse ;  /* 0x000000ffff087224 */ /* 0x100fe200078e0003 */
[----:B------:R-:W-:Y:S01]  /*bbe0*/  IADD3 R14, P0, P2, R15, R6, R3 ;  /* 0x000000060f0e7210 */ /* 0x000fe20007a1e003 */
[----:B------:R-:W-:Y:S01]  /*bbf0*/  ULEA UR6, UR10, UR6, 0x18 ;  /* 0x000000060a067291 */ /* 0x000fe2000f8ec0ff */
[----:B------:R-:W-:Y:S02]  /*bc00*/  LOP3.LUT R6, R5, 0x3, RZ, 0xc0, !PT ;  /* 0x0000000305067812 */ /* 0x000fe400078ec0ff */
[----:B------:R-:W-:Y:S02]  /*bc10*/  IADD3.X R7, PT, PT, R16, R7, RZ, P0, P2 ;  /* 0x0000000710077210 */ /* 0x000fe400007e44ff */
[----:B------:R-:W-:Y:S01]  /*bc20*/  MOV R5, RZ ;  /* 0x000000ff00057202 */ /* 0x000fe20000000f00 */
[----:B------:R-:W-:Y:S01]  /*bc30*/  VIADD R9, R13, UR6 ;  /* 0x000000060d097c36 */ /* 0x000fe20008000000 */
[----:B------:R-:W-:-:S07]  /*bc40*/  IADD3 R10, PT, PT, -R6, RZ, RZ ;  /* 0x000000ff060a7210 */ /* 0x000fce0007ffe1ff */
.L_x_5328:
[----:B------:R-:W-:-:S06]  /*bc50*/  MOV R6, R14 ;  /* 0x0000000e00067202 */ /* 0x000fcc0000000f00 */
[----:B------:R0:W3:Y:S01]  /*bc60*/  LDG.E.U8 R6, desc[UR36][R6.64] ;  /* 0x0000002406067981 */ /* 0x0000e2000c1e1100 */
[----:B------:R-:W-:Y:S01]  /*bc70*/  IMAD.MOV.U32 R12, RZ, RZ, RZ ;  /* 0x000000ffff0c7224 */ /* 0x000fe200078e00ff */
[----:B------:R-:W-:Y:S01]  /*bc80*/  IADD3 R10, PT, PT, R10, 0x1, RZ ;  /* 0x000000010a0a7810 */ /* 0x000fe20007ffe0ff */
[----:B------:R-:W-:Y:S01]  /*bc90*/  VIADD R8, R8, 0x100 ;  /* 0x0000010008087836 */ /* 0x000fe20000000000 */
[----:B------:R-:W-:-:S04]  /*bca0*/  IADD3 R14, P2, PT, R14, 0x100, RZ ;  /* 0x000001000e0e7810 */ /* 0x000fc80007f5e0ff */
[----:B0-----:R-:W-:Y:S02]  /*bcb0*/  IADD3.X R7, PT, PT, RZ, R7, RZ, P2, !PT ;  /* 0x00000007ff077210 */ /* 0x001fe400017fe4ff */
[----:B---3--:R-:W-:-:S13]  /*bcc0*/  ISETP.NE.AND P0, PT, R6, RZ, PT ;  /* 0x000000ff0600720c */ /* 0x008fda0003f05270 */
[----:B------:R-:W2:Y:S02]  /*bcd0*/  @!P0 LDS R11, [R9] ;  /* 0x00000000090b8984 */ /* 0x000ea40000000800 */
[----:B--2---:R-:W-:-:S04]  /*bce0*/  @!P0 FADD.FTZ R11, -R25, R11 ;  /* 0x0000000b190b8221 */ /* 0x004fc80000010100 */
[----:B------:R-:W-:-:S04]  /*bcf0*/  @!P0 FMUL.FTZ R11, R11, 1.4426950216293334961 ;  /* 0x3fb8aa3b0b0b8820 */ /* 0x000fc80000410000 */
[----:B------:R-:W0:Y:S01]  /*bd00*/  @!P0 MUFU.EX2 R12, R11 ;  /* 0x0000000b000c8308 */ /* 0x000e220000000800 */
[----:B------:R-:W-:Y:S01]  /*bd10*/  ISETP.NE.AND P0, PT, R10, RZ, PT ;  /* 0x000000ff0a00720c */ /* 0x000fe20003f05270 */
[----:B0-----:R0:W-:Y:S01]  /*bd20*/  STS [R9], R12 ;  /* 0x0000000c09007388 */ /* 0x0011e20000000800 */
[----:B------:R-:W-:Y:S01]  /*bd30*/  FADD.FTZ R5, R12, R5 ;  /* 0x000000050c057221 */ /* 0x000fe20000010000 */
[----:B0-----:R-:W-:-:S10]  /*bd40*/  VIADD R9, R9, 0x400 ;  /* 0x0000040009097836 */ /* 0x001fd40000000000 */
[----:B------:R-:W-:Y:S05]  /*bd50*/  @P0 BRA `(.L_x_5328) ;  /* 0xfffffffc00bc0947 */ /* 0x000fea000383ffff */
.L_x_5327:
[----:B------:R-:W-:Y:S05]  /*bd60*/  BSYNC.RECONVERGENT B1 ;  /* 0x0000000000017941 */ /* 0x000fea0003800200 */
.L_x_5326:
[----:B------:R-:W-:Y:S05]  /*bd70*/  @!P1 BRA `(.L_x_5316) ;  /* 0x0000000000dc9947 */ /* 0x000fea0003800000 */
[----:B------:R-:W0:Y:S01]  /*bd80*/  S2R R10, SR_CgaCtaId ;  /* 0x00000000000a7919 */ /* 0x000e220000008800 */
[----:B------:R-:W1:Y:S01]  /*bd90*/  LDCU.64 UR12, c[0x0][0x420] ;  /* 0x00008400ff0c77ac */ /* 0x000e620008000a00 */
[----:B------:R-:W-:Y:S01]  /*bda0*/  MOV R6, 0x400 ;  /* 0x0000040000067802 */ /* 0x000fe20000000f00 */
[----:B------:R-:W-:-:S03]  /*bdb0*/  USHF.L.U32 UR6, UR5, 0x2, URZ ;  /* 0x0000000205067899 */ /* 0x000fc600080006ff */
[----:B------:R-:W-:-:S03]  /*bdc0*/  IADD3 R7, PT, PT, R6, 0x440, RZ ;  /* 0x0000044006077810 */ /* 0x000fc60007ffe0ff */
[----:B------:R-:W-:Y:S02]  /*bdd0*/  LEA R6, R8, -UR6, 0x2 ;  /* 0x8000000608067c11 */ /* 0x000fe4000f8e10ff */
[----:B-1----:R-:W-:-:S04]  /*bde0*/  IADD3 R11, P0, P1, R15, UR12, R8 ;  /* 0x0000000c0f0b7c10 */ /* 0x002fc8000f91e008 */
[----:B------:R-:W-:Y:S02]  /*bdf0*/  IADD3 R11, P2, PT, R11, 0x200, RZ ;  /* 0x000002000b0b7810 */ /* 0x000fe40007f5e0ff */
[----:B0-----:R-:W-:Y:S02]  /*be00*/  LEA R9, R10, R7, 0x18 ;  /* 0x000000070a097211 */ /* 0x001fe400078ec0ff */
[----:B------:R-:W-:Y:S02]  /*be10*/  IADD3.X R7, PT, PT, R16, UR13, RZ, P0, P1 ;  /* 0x0000000d10077c10 */ /* 0x000fe400087e24ff */
[----:B------:R-:W-:-:S03]  /*be20*/  IADD3 R9, PT, PT, R6, 0x800, R9 ;  /* 0x0000080006097810 */ /* 0x000fc60007ffe009 */
[----:B------:R-:W-:-:S07]  /*be30*/  IMAD.X R7, RZ, RZ, R7, P2 ;  /* 0x000000ffff077224 */ /* 0x000fce00010e0607 */
.L_x_5329:
[----:B------:R-:W-:-:S05]  /*be40*/  MOV R6, R11 ;  /* 0x0000000b00067202 */ /* 0x000fca0000000f00 */
[----:B------:R-:W3:Y:S04]  /*be50*/  LDG.E.U8 R12, desc[UR36][R6.64+-0x200] ;  /* 0xfffe0024060c7981 */ /* 0x000ee8000c1e1100 */
[----:B------:R-:W4:Y:S04]  /*be60*/  LDG.E.U8 R10, desc[UR36][R6.64+-0x100] ;  /* 0xffff0024060a7981 */ /* 0x000f28000c1e1100 */
[----:B------:R-:W5:Y:S04]  /*be70*/  LDG.E.U8 R11, desc[UR36][R6.64] ;  /* 0x00000024060b7981 */ /* 0x000f68000c1e1100 */
[----:B------:R-:W2:Y:S01]  /*be80*/  LDG.E.U8 R14, desc[UR36][R6.64+0x100] ;  /* 0x00010024060e7981 */ /* 0x000ea2000c1e1100 */
[----:B------:R-:W-:Y:S01]  /*be90*/  IMAD.MOV.U32 R16, RZ, RZ, RZ ;  /* 0x000000ffff107224 */ /* 0x000fe200078e00ff */
[----:B------:R-:W-:Y:S01]  /*bea0*/  MOV R18, RZ ;  /* 0x000000ff00127202 */ /* 0x000fe20000000f00 */
[----:B------:R-:W-:Y:S01]  /*beb0*/  VIADD R8, R8, 0x400 ;  /* 0x0000040008087836 */ /* 0x000fe20000000000 */
[----:B---3--:R-:W-:-:S02]  /*bec0*/  ISETP.NE.AND P0, PT, R12, RZ, PT ;  /* 0x000000ff0c00720c */ /* 0x008fc40003f05270 */
[----:B----4-:R-:W-:Y:S02]  /*bed0*/  ISETP.NE.AND P1, PT, R10, RZ, PT ;  /* 0x000000ff0a00720c */ /* 0x010fe40003f25270 */
[----:B-----5:R-:W-:Y:S02]  /*bee0*/  ISETP.NE.AND P2, PT, R11, RZ, PT ;  /* 0x000000ff0b00720c */ /* 0x020fe40003f45270 */
[----:B--2---:R-:W-:-:S07]  /*bef0*/  ISETP.NE.AND P3, PT, R14, RZ, PT ;  /* 0x000000ff0e00720c */ /* 0x004fce0003f65270 */
[----:B------:R-:W0:Y:S04]  /*bf00*/  @!P0 LDS R10, [R9+-0x800] ;  /* 0xfff80000090a8984 */ /* 0x000e280000000800 */
[----:B------:R-:W1:Y:S04]  /*bf10*/  @!P1 LDS R12, [R9+-0x400] ;  /* 0xfffc0000090c9984 */ /* 0x000e680000000800 */
[----:B------:R-:W2:Y:S04]  /*bf20*/  @!P2 LDS R15, [R9] ;  /* 0x00000000090fa984 */ /* 0x000ea80000000800 */
[----:B------:R-:W3:Y:S01]  /*bf30*/  @!P3 LDS R17, [R9+0x400] ;  /* 0x000400000911b984 */ /* 0x000ee20000000800 */
[----:B0-----:R-:W-:Y:S01]  /*bf40*/  @!P0 FADD.FTZ R11, -R25, R10 ;  /* 0x0000000a190b8221 */ /* 0x001fe20000010100 */
[----:B------:R-:W-:-:S02]  /*bf50*/  IMAD.MOV.U32 R10, RZ, RZ, RZ ;  /* 0x000000ffff0a7224 */ /* 0x000fc400078e00ff */
[----:B-1----:R-:W-:Y:S01]  /*bf60*/  @!P1 FADD.FTZ R14, -R25, R12 ;  /* 0x0000000c190e9221 */ /* 0x002fe20000010100 */
[----:B------:R-:W-:Y:S02]  /*bf70*/  HFMA2 R12, -RZ, RZ, 0, 0 ;  /* 0x00000000ff0c7431 */ /* 0x000fe400000001ff */
[----:B------:R-:W-:Y:S01]  /*bf80*/  @!P0 FMUL.FTZ R11, R11, 1.4426950216293334961 ;  /* 0x3fb8aa3b0b0b8820 */ /* 0x000fe20000410000 */
[----:B------:R-:W-:Y:S01]  /*bf90*/  @!P1 FMUL.FTZ R14, R14, 1.4426950216293334961 ;  /* 0x3fb8aa3b0e0e9820 */ /* 0x000fe20000410000 */
[C---:B--2---:R-:W-:Y:S02]  /*bfa0*/  @!P2 FADD.FTZ R15, -R25.reuse, R15 ;  /* 0x0000000f190fa221 */ /* 0x044fe40000010100 */
[----:B------:R0:W1:Y:S01]  /*bfb0*/  @!P0 MUFU.EX2 R10, R11 ;  /* 0x0000000b000a8308 */ /* 0x0000620000000800 */
[----:B------:R-:W-:Y:S01]  /*bfc0*/  ISETP.GT.AND P0, PT, R8, UR45, PT ;  /* 0x0000002d08007c0c */ /* 0x000fe2000bf04270 */
[----:B---3--:R-:W-:Y:S01]  /*bfd0*/  @!P3 FADD.FTZ R17, -R25, R17 ;  /* 0x000000111911b221 */ /* 0x008fe20000010100 */
[----:B------:R-:W-:-:S03]  /*bfe0*/  @!P2 FMUL.FTZ R15, R15, 1.4426950216293334961 ;  /* 0x3fb8aa3b0f0fa820 */ /* 0x000fc60000410000 */
[----:B------:R-:W-:Y:S02]  /*bff0*/  @!P3 FMUL.FTZ R17, R17, 1.4426950216293334961 ;  /* 0x3fb8aa3b1111b820 */ /* 0x000fe40000410000 */
[----:B------:R-:W2:Y:S01]  /*c000*/  @!P1 MUFU.EX2 R12, R14 ;  /* 0x0000000e000c9308 */ /* 0x000ea20000000800 */
        /* <DEDUP_REMOVED lines=14> */
.L_x_5316:
[----:B------:R-:W-:Y:S05]  /*c0f0*/  BSYNC.RECONVERGENT B0 ;  /* 0x0000000000007941 */ /* 0x000fea0003800200 */
.L_x_5315:
[----:B----4-:R-:W3:Y:S01]  /*c100*/  SHFL.BFLY PT, R6, R5, 0x10, 0x1f ;  /* 0x0e001f0005067f89 */ /* 0x010ee200000e0000 */
[C---:B------:R-:W-:Y:S01]  /*c110*/  ISETP.NE.AND P0, PT, R2.reuse, RZ, PT ;  /* 0x000000ff0200720c */ /* 0x040fe20003f05270 */
[----:B------:R-:W4:Y:S01]  /*c120*/  LDCU.U8 UR8, c[0x0][0x48c] ;  /* 0x00009180ff0877ac */ /* 0x000f220008000000 */
[----:B------:R-:W-:Y:S01]  /*c130*/  ISETP.GT.U32.AND P1, PT, R2, 0x7, PT ;  /* 0x000000070200780c */ /* 0x000fe20003f24070 */
[----:B0-----:R-:W0:Y:S01]  /*c140*/  S2R R12, SR_CTAID.X ;  /* 0x00000000000c7919 */ /* 0x001e220000002500 */
[----:B------:R-:W0:Y:S09]  /*c150*/  S2UR UR6, SR_CTAID.Y ;  /* 0x00000000000679c3 */ /* 0x000e320000002600 */
[----:B------:R-:W-:-:S04]  /*c160*/  @!P0 SHF.R.U32.HI R2, RZ, 0x3, R0 ;  /* 0x00000003ff028819 */ /* 0x000fc80000011600 */
[----:B------:R-:W-:Y:S01]  /*c170*/  @!P0 LOP3.LUT R11, R2, 0x7c, RZ, 0xc0, !PT ;  /* 0x0000007c020b8812 */ /* 0x000fe200078ec0ff */
[----:B----4-:R-:W-:Y:S01]  /*c180*/  UISETP.NE.AND UP0, UPT, UR8, URZ, UPT ;  /* 0x000000ff0800728c */ /* 0x010fe2000bf05270 */
[----:B---3--:R-:W-:-:S05]  /*c190*/  FADD.FTZ R6, R6, R5 ;  /* 0x0000000506067221 */ /* 0x008fca0000010000 */
[----:B------:R-:W3:Y:S02]  /*c1a0*/  SHFL.BFLY PT, R7, R6, 0x8, 0x1f ;  /* 0x0d001f0006077f89 */ /* 0x000ee400000e0000 */
[----:B---3--:R-:W-:-:S05]  /*c1b0*/  FADD.FTZ R7, R6, R7 ;  /* 0x0000000706077221 */ /* 0x008fca0000010000 */
[----:B------:R-:W3:Y:S02]  /*c1c0*/  SHFL.BFLY PT, R8, R7, 0x4, 0x1f ;  /* 0x0c801f0007087f89 */ /* 0x000ee400000e0000 */
[----:B---3--:R-:W-:-:S05]  /*c1d0*/  FADD.FTZ R8, R7, R8 ;  /* 0x0000000807087221 */ /* 0x008fca0000010000 */
[----:B------:R-:W3:Y:S02]  /*c1e0*/  SHFL.BFLY PT, R9, R8, 0x2, 0x1f ;  /* 0x0c401f0008097f89 */ /* 0x000ee400000e0000 */
[----:B---3--:R-:W-:-:S05]  /*c1f0*/  FADD.FTZ R9, R8, R9 ;  /* 0x0000000908097221 */ /* 0x008fca0000010000 */
[----:B------:R-:W3:Y:S02]  /*c200*/  SHFL.BFLY PT, R10, R9, 0x1, 0x1f ;  /* 0x0c201f00090a7f89 */ /* 0x000ee400000e0000 */
[----:B---3--:R-:W-:Y:S02]  /*c210*/  FADD.FTZ R10, R9, R10 ;  /* 0x0000000a090a7221 */ /* 0x008fe40000010000 */
[----:B------:R-:W0:Y:S03]  /*c220*/  LDC R9, c[0x0][0x3f8] ;  /* 0x0000fe00ff097b82 */ /* 0x000e260000000800 */
[----:B------:R-:W-:Y:S05]  /*c230*/  @!P0 STS [R11+UR11+0x20], R10 ;  /* 0x0000200a0b008988 */ /* 0x000fea000800080b */
[----:B------:R-:W-:Y:S01]  /*c240*/  BAR.SYNC.DEFER_BLOCKING 0x0 ;  /* 0x0000000000007b1d */ /* 0x000fe20000010000 */
[----:B------:R-:W-:Y:S01]  /*c250*/  ISETP.GT.AND P0, PT, R3, UR45, PT ;  /* 0x0000002d03007c0c */ /* 0x000fe2000bf04270 */
[----:B0-----:R-:W-:-:S04]  /*c260*/  IMAD R33, R9, UR6, R12 ;  /* 0x0000000609217c24 */ /* 0x001fc8000f8e020c */
        /* <DEDUP_REMOVED lines=10> */
[----:B------:R0:W3:Y:S01]  /*c310*/  MUFU.RCP R31, R6 ;  /* 0x00000006001f7308 */ /* 0x0000e20000001000 */
[----:B------:R-:W-:Y:S05]  /*c320*/  BRA.U !UP0, `(.L_x_5330) ;  /* 0x0000000108187547 */ /* 0x000fea000b800000 */
[----:B------:R-:W4:Y:S08]  /*c330*/  LDC R2, c[0x0][0x488] ;  /* 0x00012200ff027b82 */ /* 0x000f300000000800 */
[----:B------:R-:W4:Y:S08]  /*c340*/  LDC R4, c[0x0][0x40c] ;  /* 0x00010300ff047b82 */ /* 0x000f300000000800 */
[----:B------:R-:W5:Y:S01]  /*c350*/  LDC R5, c[0x0][0x3f4] ;  /* 0x0000fd00ff057b82 */ /* 0x000f620000000800 */
[----:B----4-:R-:W-:-:S04]  /*c360*/  IMAD R2, R33, R2, R4 ;  /* 0x0000000221027224 */ /* 0x010fc800078e0204 */
[----:B-----5:R-:W-:-:S05]  /*c370*/  IMAD R4, R2, R5, RZ ;  /* 0x0000000502047224 */ /* 0x020fca00078e02ff */
[----:B------:R-:W-:-:S07]  /*c380*/  SHF.R.S32.HI R5, RZ, 0x1f, R4 ;  /* 0x0000001fff057819 */ /* 0x000fce0000011404 */
.L_x_5330:
        /* <DEDUP_REMOVED lines=22> */
[----:B----4-:R-:W-:-:S06]  /*c4f0*/  ULEA UR6, UR7, UR6, 0x18 ;  /* 0x0000000607067291 */ /* 0x010fcc000f8ec0ff */
[----:B------:R-:W-:-:S07]  /*c500*/  IADD3 R2, PT, PT, R13, UR6, RZ ;  /* 0x000000060d027c10 */ /* 0x000fce000fffe0ff */
.L_x_5336:
[----:B------:R-:W3:Y:S01]  /*c510*/  LDS R4, [R2] ;  /* 0x0000000002047984 */ /* 0x000ee20000000800 */
[----:B------:R-:W-:-:S05]  /*c520*/  VIADD R5, R5, 0x1 ;  /* 0x0000000105057836 */ /* 0x000fca0000000000 */
[----:B------:R-:W-:Y:S01]  /*c530*/  ISETP.NE.AND P0, PT, R5, RZ, PT ;  /* 0x000000ff0500720c */ /* 0x000fe20003f05270 */
[----:B---3--:R-:W-:-:S05]  /*c540*/  FMUL.FTZ R7, R4, R31 ;  /* 0x0000001f04077220 */ /* 0x008fca0000410000 */
[----:B------:R3:W-:Y:S02]  /*c550*/  STS [R2], R7 ;  /* 0x0000000702007388 */ /* 0x0007e40000000800 */
[----:B---3--:R-:W-:-:S05]  /*c560*/  IADD3 R2, PT, PT, R2, 0x400, RZ ;  /* 0x0000040002027810 */ /* 0x008fca0007ffe0ff */
[----:B------:R-:W-:Y:S05]  /*c570*/  @P0 BRA `(.L_x_5336) ;  /* 0xfffffffc00e40947 */ /* 0x000fea000383ffff */
.L_x_5335:
[----:B------:R-:W-:Y:S05]  /*c580*/  BSYNC.RECONVERGENT B1 ;  /* 0x0000000000017941 */ /* 0x000fea0003800200 */
.L_x_5334:
[----:B------:R-:W-:Y:S05]  /*c590*/  @!P1 BRA `(.L_x_5332) ;  /* 0x00000014001c9947 */ /* 0x000fea0003800000 */
[----:B------:R-:W4:Y:S01]  /*c5a0*/  S2UR UR7, SR_CgaCtaId ;  /* 0x00000000000779c3 */ /* 0x000f220000008800 */
[----:B------:R-:W-:Y:S01]  /*c5b0*/  UMOV UR6, 0x400 ;  /* 0x0000040000067882 */ /* 0x000fe20000000000 */
[----:B------:R-:W-:Y:S02]  /*c5c0*/  USHF.L.U32 UR10, UR5, 0x2, URZ ;  /* 0x00000002050a7899 */ /* 0x000fe400080006ff */
[----:B------:R-:W-:-:S04]  /*c5d0*/  UIADD3 UR6, UPT, UPT, UR6, 0x440, URZ ;  /* 0x0000044006067890 */ /* 0x000fc8000fffe0ff */
[----:B------:R-:W-:Y:S01]  /*c5e0*/  LEA R2, R3, -UR10, 0x2 ;  /* 0x8000000a03027c11 */ /* 0x000fe2000f8e10ff */
[----:B----4-:R-:W-:-:S09]  /*c5f0*/  ULEA UR6, UR7, UR6, 0x18 ;  /* 0x0000000607067291 */ /* 0x010fd2000f8ec0ff */
[----:B------:R-:W3:Y:S04]  /*c600*/  LDS R4, [R2+UR6] ;  /* 0x0000000602047984 */ /* 0x000ee80008000800 */
[----:B0-----:R-:W0:Y:S04]  /*c610*/  LDS R6, [R2+UR6+0x400] ;  /* 0x0004000602067984 */ /* 0x001e280008000800 */
[----:B------:R-:W4:Y:S04]  /*c620*/  LDS R8, [R2+UR6+0x800] ;  /* 0x0008000602087984 */ /* 0x000f280008000800 */
[----:B------:R-:W5:Y:S01]  /*c630*/  LDS R10, [R2+UR6+0xc00] ;  /* 0x000c0006020a7984 */ /* 0x000f620008000800 */
[-C--:B---3--:R-:W-:Y:S01]  /*c640*/  FMUL.FTZ R5, R4, R31.reuse ;  /* 0x0000001f04057220 */ /* 0x088fe20000410000 */
[----:B------:R-:W-:Y:S01]  /*c650*/  VIADD R4, R3, 0x400 ;  /* 0x0000040003047836 */ /* 0x000fe20000000000 */
[----:B------:R-:W-:Y:S01]  /*c660*/  IADD3 R3, PT, PT, R2, UR6, RZ ;  /* 0x0000000602037c10 */ /* 0x000fe2000fffe0ff */
[----:B0-----:R-:W-:-:S02]  /*c670*/  FMUL.FTZ R7, R6, R31 ;  /* 0x0000001f06077220 */ /* 0x001fc40000410000 */
[----:B------:R0:W-:Y:S01]  /*c680*/  STS [R2+UR6], R5 ;  /* 0x0000000502007988 */ /* 0x0001e20008000806 */
[----:B------:R-:W-:Y:S01]  /*c690*/  ISETP.GT.AND P0, PT, R4, UR45, PT ;  /* 0x0000002d04007c0c */ /* 0x000fe2000bf04270 */
[-C--:B----4-:R-:W-:Y:S02]  /*c6a0*/  FMUL.FTZ R9, R8, R31.reuse ;  /* 0x0000001f08097220 */ /* 0x090fe40000410000 */
[----:B------:R0:W-:Y:S01]  /*c6b0*/  STS [R2+UR6+0x400], R7 ;  /* 0x0004000702007988 */ /* 0x0001e20008000806 */
[----:B-----5:R-:W-:-:S03]  /*c6c0*/  FMUL.FTZ R11, R10, R31 ;  /* 0x0000001f0a0b7220 */ /* 0x020fc60000410000 */
[----:B------:R0:W-:Y:S04]  /*c6d0*/  STS [R2+UR6+0x800], R9 ;  /* 0x0008000902007988 */ /* 0x0001e80008000806 */
[----:B------:R0:W-:Y:S02]  /*c6e0*/  STS [R2+UR6+0xc00], R11 ;  /* 0x000c000b02007988 */ /* 0x0001e40008000806 */
[----:B------:R-:W-:Y:S05]  /*c6f0*/  @P0 BRA `(.L_x_5332) ;  /* 0x0000001000c40947 */ /* 0x000fea0003800000 */
[----:B0-----:R-:W-:Y:S01]  /*c700*/  IADD3 R2, PT, PT, -R4, UR45, RZ ;  /* 0x0000002d04027c10 */ /* 0x001fe2000fffe1ff */
        /* <DEDUP_REMOVED lines=8> */
.L_x_5339:
[----:B------:R-:W0:Y:S01]  /*c790*/  LDS R2, [R3+-0x800] ;  /* 0xfff8000003027984 */ /* 0x000e220000000800 */
[----:B------:R-:W-:-:S03]  /*c7a0*/  IADD3 R4, PT, PT, R4, 0x1000, RZ ;  /* 0x0000100004047810 */ /* 0x000fc60007ffe0ff */
[----:B------:R-:W3:Y:S01]  /*c7b0*/  LDS R5, [R3+-0x400] ;  /* 0xfffc000003057984 */ /* 0x000ee20000000800 */
[----:B------:R-:W-:-:S03]  /*c7c0*/  ISETP.GE.AND P1, PT, R4, R35, PT ;  /* 0x000000230400720c */ /* 0x000fc60003f26270 */
[----:B------:R-:W4:Y:S04]  /*c7d0*/  LDS R7, [R3] ;  /* 0x0000000003077984 */ /* 0x000f280000000800 */
[----:B------:R-:W5:Y:S04]  /*c7e0*/  LDS R9, [R3+0x400] ;  /* 0x0004000003097984 */ /* 0x000f680000000800 */
[----:B------:R-:W5:Y:S04]  /*c7f0*/  LDS R11, [R3+0x800] ;  /* 0x00080000030b7984 */ /* 0x000f680000000800 */
[----:B------:R-:W5:Y:S04]  /*c800*/  LDS R15, [R3+0xc00] ;  /* 0x000c0000030f7984 */ /* 0x000f680000000800 */
[----:B-1----:R-:W-:Y:S04]  /*c810*/  LDS R17, [R3+0x1000] ;  /* 0x0010000003117984 */ /* 0x002fe80000000800 */
[----:B------:R-:W1:Y:S04]  /*c820*/  LDS R18, [R3+0x1400] ;  /* 0x0014000003127984 */ /* 0x000e680000000800 */
[----:B------:R-:W1:Y:S04]  /*c830*/  LDS R19, [R3+0x1800] ;  /* 0x0018000003137984 */ /* 0x000e680000000800 */
[----:B------:R-:W1:Y:S04]  /*c840*/  LDS R21, [R3+0x1c00] ;  /* 0x001c000003157984 */ /* 0x000e680000000800 */
[----:B------:R-:W1:Y:S01]  /*c850*/  LDS R23, [R3+0x2000] ;  /* 0x0020000003177984 */ /* 0x000e620000000800 */
[----:B0-----:R-:W-:-:S03]  /*c860*/  FMUL.FTZ R2, R31, R2 ;  /* 0x000000021f027220 */ /* 0x001fc60000410000 */
[----:B--2---:R-:W0:Y:S01]  /*c870*/  LDS R25, [R3+0x2400] ;  /* 0x0024000003197984 */ /* 0x004e220000000800 */
[----:B---3--:R-:W-:-:S03]  /*c880*/  FMUL.FTZ R6, R31, R5 ;  /* 0x000000051f067220 */ /* 0x008fc60000410000 */
[----:B------:R-:W2:Y:S01]  /*c890*/  LDS R26, [R3+0x2800] ;  /* 0x00280000031a7984 */ /* 0x000ea20000000800 */
[----:B----4-:R-:W-:-:S03]  /*c8a0*/  FMUL.FTZ R8, R31, R7 ;  /* 0x000000071f087220 */ /* 0x010fc60000410000 */
[----:B------:R-:W3:Y:S01]  /*c8b0*/  LDS R27, [R3+0x2c00] ;  /* 0x002c0000031b7984 */ /* 0x000ee20000000800 */
[----:B-----5:R-:W-:-:S03]  /*c8c0*/  FMUL.FTZ R10, R31, R9 ;  /* 0x000000091f0a7220 */ /* 0x020fc60000410000 */
[----:B------:R-:W4:Y:S01]  /*c8d0*/  LDS R28, [R3+0x3000] ;  /* 0x00300000031c7984 */ /* 0x000f220000000800 */
[----:B------:R-:W-:-:S03]  /*c8e0*/  FMUL.FTZ R14, R31, R11 ;  /* 0x0000000b1f0e7220 */ /* 0x000fc60000410000 */
[----:B------:R-:W5:Y:S01]  /*c8f0*/  LDS R29, [R3+0x3400] ;  /* 0x00340000031d7984 */ /* 0x000f620000000800 */
[----:B------:R-:W-:-:S03]  /*c900*/  FMUL.FTZ R16, R31, R15 ;  /* 0x0000000f1f107220 */ /* 0x000fc60000410000 */
[----:B------:R1:W-:Y:S04]  /*c910*/  STS [R3+-0x800], R2 ;  /* 0xfff8000203007388 */ /* 0x0003e80000000800 */
[----:B------:R0:W-:Y:S01]  /*c920*/  STS [R3+-0x400], R6 ;  /* 0xfffc000603007388 */ /* 0x0001e20000000800 */
[----:B-1----:R-:W-:-:S03]  /*c930*/  FMUL.FTZ R18, R31, R18 ;  /* 0x000000121f127220 */ /* 0x002fc60000410000 */
[----:B------:R3:W-:Y:S01]  /*c940*/  STS [R3], R8 ;  /* 0x0000000803007388 */ /* 0x0007e20000000800 */
[C---:B------:R-:W-:Y:S01]  /*c950*/  FMUL.FTZ R20, R31.reuse, R19 ;  /* 0x000000131f147220 */ /* 0x040fe20000410000 */
[C---:B------:R-:W-:Y:S02]  /*c960*/  FMUL.FTZ R2, R31.reuse, R17 ;  /* 0x000000111f027220 */ /* 0x040fe40000410000 */
[----:B------:R5:W-:Y:S01]  /*c970*/  STS [R3+0x400], R10 ;  /* 0x0004000a03007388 */ /* 0x000be20000000800 */
[C---:B------:R-:W-:Y:S01]  /*c980*/  FMUL.FTZ R22, R31.reuse, R21 ;  /* 0x000000151f167220 */ /* 0x040fe20000410000 */
[C---:B------:R-:W-:Y:S02]  /*c990*/  FMUL.FTZ R24, R31.reuse, R23 ;  /* 0x000000171f187220 */ /* 0x040fe40000410000 */
[----:B------:R-:W-:Y:S01]  /*c9a0*/  STS [R3+0x800], R14 ;  /* 0x0008000e03007388 */ /* 0x000fe20000000800 */
[----:B0-----:R-:W-:-:S03]  /*c9b0*/  FMUL.FTZ R6, R31, R25 ;  /* 0x000000191f067220 */ /* 0x001fc60000410000 */
[----:B------:R-:W-:Y:S01]  /*c9c0*/  STS [R3+0xc00], R16 ;  /* 0x000c001003007388 */ /* 0x000fe20000000800 */
[----:B--2---:R-:W-:-:S03]  /*c9d0*/  FMUL.FTZ R26, R31, R26 ;  /* 0x0000001a1f1a7220 */ /* 0x004fc60000410000 */
        /* <DEDUP_REMOVED lines=15> */
.L_x_5338:
[----:B------:R-:W-:Y:S05]  /*cad0*/  BSYNC.RECONVERGENT B1 ;  /* 0x0000000000017941 */ /* 0x000fea0003800200 */
.L_x_5337:
[----:B------:R-:W-:Y:S01]  /*cae0*/  IADD3 R2, PT, PT, -R4, UR45, RZ ;  /* 0x0000002d04027c10 */ /* 0x000fe2000fffe1ff */
[----:B------:R-:W-:Y:S03]  /*caf0*/  BSSY.RECONVERGENT B1, `(.L_x_5340) ;  /* 0x000001e000017945 */ /* 0x000fe60003800200 */
        /* <DEDUP_REMOVED lines=8> */
[----:B------:R-:W2:Y:S04]  /*cb80*/  LDS R11, [R3+0x800] ;  /* 0x00080000030b7984 */ /* 0x000ea80000000800 */
[----:B------:R-:W2:Y:S04]  /*cb90*/  LDS R15, [R3+0xc00] ;  /* 0x000c0000030f7984 */ /* 0x000ea80000000800 */
[----:B-1----:R-:W1:Y:S04]  /*cba0*/  LDS R17, [R3+0x1000] ;  /* 0x0010000003117984 */ /* 0x002e680000000800 */
[----:B------:R-:W1:Y:S01]  /*cbb0*/  LDS R19, [R3+0x1400] ;  /* 0x0014000003137984 */ /* 0x000e620000000800 */
[C---:B0-----:R-:W-:Y:S01]  /*cbc0*/  FMUL.FTZ R2, R31.reuse, R2 ;  /* 0x000000021f027220 */ /* 0x041fe20000410000 */
[----:B---3--:R-:W-:-:S04]  /*cbd0*/  FMUL.FTZ R6, R31, R5 ;  /* 0x000000051f067220 */ /* 0x008fc80000410000 */
[----:B------:R-:W-:Y:S01]  /*cbe0*/  STS [R3+-0x800], R2 ;  /* 0xfff8000203007388 */ /* 0x000fe20000000800 */
[----:B----4-:R-:W-:-:S03]  /*cbf0*/  FMUL.FTZ R8, R31, R7 ;  /* 0x000000071f087220 */ /* 0x010fc60000410000 */
[----:B------:R-:W-:Y:S01]  /*cc00*/  STS [R3+-0x400], R6 ;  /* 0xfffc000603007388 */ /* 0x000fe20000000800 */
[----:B-----5:R-:W-:-:S03]  /*cc10*/  FMUL.FTZ R10, R31, R9 ;  /* 0x000000091f0a7220 */ /* 0x020fc60000410000 */
[----:B------:R-:W-:Y:S01]  /*cc20*/  STS [R3], R8 ;  /* 0x0000000803007388 */ /* 0x000fe20000000800 */
[----:B--2---:R-:W-:-:S03]  /*cc30*/  FMUL.FTZ R14, R31, R11 ;  /* 0x0000000b1f0e7220 */ /* 0x004fc60000410000 */
[----:B------:R-:W-:Y:S01]  /*cc40*/  STS [R3+0x400], R10 ;  /* 0x0004000a03007388 */ /* 0x000fe20000000800 */
[----:B------:R-:W-:-:S03]  /*cc50*/  FMUL.FTZ R16, R31, R15 ;  /* 0x0000000f1f107220 */ /* 0x000fc60000410000 */
[----:B------:R-:W-:Y:S01]  /*cc60*/  STS [R3+0x800], R14 ;  /* 0x0008000e03007388 */ /* 0x000fe20000000800 */
[----:B-1----:R-:W-:-:S03]  /*cc70*/  FMUL.FTZ R18, R31, R17 ;  /* 0x000000111f127220 */ /* 0x002fc60000410000 */
[----:B------:R-:W-:Y:S01]  /*cc80*/  STS [R3+0xc00], R16 ;  /* 0x000c001003007388 */ /* 0x000fe20000000800 */
[----:B------:R-:W-:-:S03]  /*cc90*/  FMUL.FTZ R20, R31, R19 ;  /* 0x000000131f147220 */ /* 0x000fc60000410000 */
[----:B------:R-:W-:Y:S04]  /*cca0*/  STS [R3+0x1000], R18 ;  /* 0x0010001203007388 */ /* 0x000fe80000000800 */
[----:B------:R0:W-:Y:S02]  /*ccb0*/  STS [R3+0x1400], R20 ;  /* 0x0014001403007388 */ /* 0x0001e40000000800 */
[----:B0-----:R-:W-:-:S07]  /*ccc0*/  VIADD R3, R3, 0x2000 ;  /* 0x0000200003037836 */ /* 0x001fce0000000000 */
.L_x_5341:
[----:B------:R-:W-:Y:S05]  /*ccd0*/  BSYNC.RECONVERGENT B1 ;  /* 0x0000000000017941 */ /* 0x000fea0003800200 */
.L_x_5340:
[----:B------:R-:W-:-:S13]  /*cce0*/  ISETP.GT.AND P1, PT, R4, UR45, PT ;  /* 0x0000002d04007c0c */ /* 0x000fda000bf24270 */
        /* <DEDUP_REMOVED lines=14> */
.L_x_5333:
[----:B------:R-:W-:Y:S01]  /*cdd0*/  MOV R2, UR9 ;  /* 0x0000000900027c02 */ /* 0x000fe20008000f00 */
[----:B------:R-:W-:Y:S01]  /*cde0*/  BSSY.RECONVERGENT B1, `(.L_x_5342) ;  /* 0x0000024000017945 */ /* 0x000fe20003800200 */
[----:B------:R-:W-:Y:S02]  /*cdf0*/  LOP3.LUT R7, RZ, R0, RZ, 0x33, !PT ;  /* 0x00000000ff077212 */ /* 0x000fe400078e33ff */
[----:B------:R-:W-:-:S04]  /*ce00*/  VIADDMNMX R2, R3, 0x100, R2, !PT ;  /* 0x0000010003027846 */ /* 0x000fc80007800102 */
        /* <DEDUP_REMOVED lines=10> */
[----:B------:R-:W-:Y:S01]  /*ceb0*/  UIADD3 UR6, UPT, UPT, UR6, 0x440, URZ ;  /* 0x0000044006067890 */ /* 0x000fe2000fffe0ff */
[C---:B------:R-:W-:Y:S01]  /*cec0*/  IMAD.SHL.U32 R6, R2.reuse, 0x100, RZ ;  /* 0x0000010002067824 */ /* 0x040fe200078e00ff */
[----:B------:R-:W-:Y:S02]  /*ced0*/  IADD3.X R8, PT, PT, RZ, R5, RZ, P0, !PT ;  /* 0x00000005ff087210 */ /* 0x000fe400007fe4ff */
[----:B------:R-:W-:-:S02]  /*cee0*/  LOP3.LUT R2, R2, 0x3, RZ, 0xc0, !PT ;  /* 0x0000000302027812 */ /* 0x000fc400078ec0ff */
[----:B------:R-:W-:-:S05]  /*cef0*/  LOP3.LUT R6, R6, 0x300, RZ, 0xc0, !PT ;  /* 0x0000030006067812 */ /* 0x000fca00078ec0ff */
[----:B------:R-:W-:Y:S01]  /*cf00*/  IMAD.IADD R3, R3, 0x1, R6 ;  /* 0x0000000103037824 */ /* 0x000fe200078e0206 */
[----:B----4-:R-:W-:-:S04]  /*cf10*/  LEA R10, P0, R11, UR10, 0x2 ;  /* 0x0000000a0b0a7c11 */ /* 0x010fc8000f8010ff */
[----:B------:R-:W-:Y:S01]  /*cf20*/  LEA.HI.X R11, R11, UR11, R8, 0x2, P0 ;  /* 0x0000000b0b0b7c11 */ /* 0x000fe200080f1408 */
[----:B0-----:R-:W-:Y:S01]  /*cf30*/  ULEA UR6, UR7, UR6, 0x18 ;  /* 0x0000000607067291 */ /* 0x001fe2000f8ec0ff */
[----:B------:R-:W-:-:S05]  /*cf40*/  IADD3 R8, PT, PT, -R2, RZ, RZ ;  /* 0x000000ff02087210 */ /* 0x000fca0007ffe1ff */
[----:B------:R-:W-:-:S07]  /*cf50*/  VIADD R2, R13, UR6 ;  /* 0x000000060d027c36 */ /* 0x000fce0008000000 */
.L_x_5344:
[----:B----4-:R-:W3:Y:S01]  /*cf60*/  LDS R6, [R2] ;  /* 0x0000000002067984 */ /* 0x010ee20000000800 */
[----:B------:R-:W-:Y:S01]  /*cf70*/  IMAD.MOV.U32 R7, RZ, RZ, R11 ;  /* 0x000000ffff077224 */ /* 0x000fe200078e000b */
[----:B------:R-:W-:-:S04]  /*cf80*/  IADD3 R8, PT, PT, R8, 0x1, RZ ;  /* 0x0000000108087810 */ /* 0x000fc80007ffe0ff */
[----:B------:R-:W-:Y:S01]  /*cf90*/  ISETP.NE.AND P0, PT, R8, RZ, PT ;  /* 0x000000ff0800720c */ /* 0x000fe20003f05270 */
[----:B---3--:R-:W-:Y:S01]  /*cfa0*/  FMUL.FTZ R9, R6, R31 ;  /* 0x0000001f06097220 */ /* 0x008fe20000410000 */
[----:B------:R-:W-:Y:S02]  /*cfb0*/  MOV R6, R10 ;  /* 0x0000000a00067202 */ /* 0x000fe40000000f00 */
[----:B------:R-:W-:Y:S02]  /*cfc0*/  IADD3 R10, P2, PT, R10, 0x400, RZ ;  /* 0x000004000a0a7810 */ /* 0x000fe40007f5e0ff */
[----:B------:R0:W-:Y:S03]  /*cfd0*/  STS [R2], R9 ;  /* 0x0000000902007388 */ /* 0x0001e60000000800 */
[----:B------:R-:W-:Y:S01]  /*cfe0*/  IMAD.X R11, RZ, RZ, R11, P2 ;  /* 0x000000ffff0b7224 */ /* 0x000fe200010e060b */
[----:B------:R4:W-:Y:S01]  /*cff0*/  STG.E desc[UR36][R6.64], R9 ;  /* 0x0000000906007986 */ /* 0x0009e2000c101924 */
[----:B0-----:R-:W-:-:S02]  /*d000*/  IADD3 R2, PT, PT, R2, 0x400, RZ ;  /* 0x0000040002027810 */ /* 0x001fc40007ffe0ff */
[----:B------:R-:W-:Y:S05]  /*d010*/  @P0 BRA `(.L_x_5344) ;  /* 0xfffffffc00d00947 */ /* 0x000fea000383ffff */
.L_x_5343:
[----:B------:R-:W-:Y:S05]  /*d020*/  BSYNC.RECONVERGENT B1 ;  /* 0x0000000000017941 */ /* 0x000fea0003800200 */
.L_x_5342:
[----:B------:R-:W-:Y:S05]  /*d030*/  @!P1 BRA `(.L_x_5332) ;  /* 0x0000000800749947 */ /* 0x000fea0003800000 */
[----:B----4-:R-:W0:Y:S01]  /*d040*/  S2R R7, SR_CgaCtaId ;  /* 0x0000000000077919 */ /* 0x010e220000008800 */
[----:B------:R-:W4:Y:S01]  /*d050*/  LDCU.64 UR6, c[0x0][0x480] ;  /* 0x00009000ff0677ac */ /* 0x000f220008000a00 */
[C---:B------:R-:W-:Y:S01]  /*d060*/  IADD3 R8, PT, PT, -R3.reuse, UR45, RZ ;  /* 0x0000002d03087c10 */ /* 0x040fe2000fffe1ff */
[----:B------:R-:W-:Y:S01]  /*d070*/  BSSY.RECONVERGENT B1, `(.L_x_5345) ;  /* 0x000005b000017945 */ /* 0x000fe20003800200 */
[----:B------:R-:W-:Y:S02]  /*d080*/  IADD3 R4, P0, PT, R3, R4, RZ ;  /* 0x0000000403047210 */ /* 0x000fe40007f1e0ff */
[----:B------:R-:W-:Y:S02]  /*d090*/  ISETP.GT.AND P1, PT, R8, 0xbff, PT ;  /* 0x00000bff0800780c */ /* 0x000fe40003f24270 */
[----:B------:R-:W-:Y:S01]  /*d0a0*/  MOV R2, 0x400 ;  /* 0x0000040000027802 */ /* 0x000fe20000000f00 */
[----:B------:R-:W-:-:S03]  /*d0b0*/  IMAD.X R5, RZ, RZ, R5, P0 ;  /* 0x000000ffff057224 */ /* 0x000fc600000e0605 */
[----:B------:R-:W-:Y:S02]  /*d0c0*/  IADD3 R2, PT, PT, R2, 0x440, RZ ;  /* 0x0000044002027810 */ /* 0x000fe40007ffe0ff */
[----:B----4-:R-:W-:Y:S01]  /*d0d0*/  LEA R6, P0, R4, UR6, 0x2 ;  /* 0x0000000604067c11 */ /* 0x010fe2000f8010ff */
[----:B------:R-:W-:-:S03]  /*d0e0*/  USHF.L.U32 UR6, UR5, 0x2, URZ ;  /* 0x0000000205067899 */ /* 0x000fc600080006ff */
[----:B------:R-:W-:Y:S02]  /*d0f0*/  LEA.HI.X R5, R4, UR7, R5, 0x2, P0 ;  /* 0x0000000704057c11 */ /* 0x000fe400080f1405 */
[----:B------:R-:W-:-:S05]  /*d100*/  IADD3 R4, P0, PT, R6, 0x800, RZ ;  /* 0x0000080006047810 */ /* 0x000fca0007f1e0ff */
[----:B------:R-:W-:Y:S01]  /*d110*/  IMAD.X R5, RZ, RZ, R5, P0 ;  /* 0x000000ffff057224 */ /* 0x000fe200000e0605 */
[----:B------:R-:W-:Y:S02]  /*d120*/  PLOP3.LUT P0, PT, PT, PT, PT, 0x80, 0x8 ;  /* 0x000000000008781c */ /* 0x000fe40003f0f070 */
[----:B0-----:R-:W-:Y:S02]  /*d130*/  LEA R7, R7, R2, 0x18 ;  /* 0x0000000207077211 */ /* 0x001fe400078ec0ff */
[----:B------:R-:W-:-:S04]  /*d140*/  LEA R2, R3, -UR6, 0x2 ;  /* 0x8000000603027c11 */ /* 0x000fc8000f8e10ff */
[----:B------:R-:W-:Y:S01]  /*d150*/  IADD3 R2, PT, PT, R2, 0x800, R7 ;  /* 0x0000080002027810 */ /* 0x000fe20007ffe007 */
[----:B------:R-:W-:Y:S06]  /*d160*/  @!P1 BRA `(.L_x_5346) ;  /* 0x00000004002c9947 */ /* 0x000fec0003800000 */
[----:B------:R-:W-:Y:S02]  /*d170*/  MOV R30, UR45 ;  /* 0x0000002d001e7c02 */ /* 0x000fe40008000f00 */
[----:B------:R-:W-:-:S03]  /*d180*/  PLOP3.LUT P0, PT, PT, PT, PT, 0x8, 0x80 ;  /* 0x000000000080781c */ /* 0x000fc60003f0e170 */
[----:B------:R-:W-:-:S10]  /*d190*/  VIADD R30, R30, 0xfffff401 ;  /* 0xfffff4011e1e7836 */ /* 0x000fd40000000000 */
.L_x_5347:
[----:B------:R-:W3:Y:S01]  /*d1a0*/  LDS R6, [R2+-0x800] ;  /* 0xfff8000002067984 */ /* 0x000ee20000000800 */
[----:B------:R-:W-:-:S03]  /*d1b0*/  IADD3 R3, PT, PT, R3, 0x1000, RZ ;  /* 0x0000100003037810 */ /* 0x000fc60007ffe0ff */
[----:B------:R-:W0:Y:S01]  /*d1c0*/  LDS R8, [R2+-0x400] ;  /* 0xfffc000002087984 */ /* 0x000e220000000800 */
[----:B------:R-:W-:-:S03]  /*d1d0*/  ISETP.GE.AND P1, PT, R3, R30, PT ;  /* 0x0000001e0300720c */ /* 0x000fc60003f26270 */
[----:B------:R-:W4:Y:S04]  /*d1e0*/  LDS R14, [R2+0x400] ;  /* 0x00040000020e7984 */ /* 0x000f280000000800 */
[----:B------:R-:W5:Y:S04]  /*d1f0*/  LDS R10, [R2] ;  /* 0x00000000020a7984 */ /* 0x000f680000000800 */
[----:B------:R-:W-:Y:S04]  /*d200*/  LDS R22, [R2+0x1400] ;  /* 0x0014000002167984 */ /* 0x000fe80000000800 */
[----:B------:R-:W-:Y:S04]  /*d210*/  LDS R24, [R2+0x1c00] ;  /* 0x001c000002187984 */ /* 0x000fe80000000800 */
[----:B-1----:R-:W1:Y:S04]  /*d220*/  LDS R16, [R2+0x800] ;  /* 0x0008000002107984 */ /* 0x002e680000000800 */
[----:B------:R-:W1:Y:S04]  /*d230*/  LDS R18, [R2+0xc00] ;  /* 0x000c000002127984 */ /* 0x000e680000000800 */
[----:B------:R-:W1:Y:S04]  /*d240*/  LDS R20, [R2+0x1000] ;  /* 0x0010000002147984 */ /* 0x000e680000000800 */
[----:B------:R-:W1:Y:S01]  /*d250*/  LDS R23, [R2+0x1800] ;  /* 0x0018000002177984 */ /* 0x000e620000000800 */
[----:B---3--:R-:W-:-:S03]  /*d260*/  FMUL.FTZ R7, R31, R6 ;  /* 0x000000061f077220 */ /* 0x008fc60000410000 */
[----:B--2---:R-:W2:Y:S01]  /*d270*/  LDS R25, [R2+0x2000] ;  /* 0x0020000002197984 */ /* 0x004ea20000000800 */
[----:B0-----:R-:W-:-:S03]  /*d280*/  FMUL.FTZ R9, R31, R8 ;  /* 0x000000081f097220 */ /* 0x001fc60000410000 */
[----:B------:R-:W-:Y:S01]  /*d290*/  LDS R6, [R2+0x3400] ;  /* 0x0034000002067984 */ /* 0x000fe20000000800 */
[----:B----4-:R-:W-:-:S03]  /*d2a0*/  FMUL.FTZ R15, R31, R14 ;  /* 0x0000000e1f0f7220 */ /* 0x010fc60000410000 */
[----:B------:R-:W-:Y:S01]  /*d2b0*/  LDS R26, [R2+0x2400] ;  /* 0x00240000021a7984 */ /* 0x000fe20000000800 */
[----:B-----5:R-:W-:-:S03]  /*d2c0*/  FMUL.FTZ R11, R31, R10 ;  /* 0x0000000a1f0b7220 */ /* 0x020fc60000410000 */
[----:B------:R-:W0:Y:S04]  /*d2d0*/  LDS R27, [R2+0x2800] ;  /* 0x00280000021b7984 */ /* 0x000e280000000800 */
[----:B------:R-:W-:Y:S04]  /*d2e0*/  LDS R28, [R2+0x2c00] ;  /* 0x002c0000021c7984 */ /* 0x000fe80000000800 */
[----:B------:R-:W3:Y:S01]  /*d2f0*/  LDS R29, [R2+0x3000] ;  /* 0x00300000021d7984 */ /* 0x000ee20000000800 */
[----:B-1----:R-:W-:-:S03]  /*d300*/  FMUL.FTZ R17, R31, R16 ;  /* 0x000000101f117220 */ /* 0x002fc60000410000 */
[----:B------:R-:W-:Y:S01]  /*d310*/  STG.E desc[UR36][R4.64+-0x800], R7 ;  /* 0xfff8000704007986 */ /* 0x000fe2000c101924 */
[----:B------:R-:W-:-:S03]  /*d320*/  FMUL.FTZ R19, R31, R18 ;  /* 0x000000121f137220 */ /* 0x000fc60000410000 */
[----:B------:R1:W-:Y:S01]  /*d330*/  STS [R2+-0x800], R7 ;  /* 0xfff8000702007388 */ /* 0x0003e20000000800 */
[----:B------:R-:W-:-:S03]  /*d340*/  FMUL.FTZ R21, R31, R20 ;  /* 0x000000141f157220 */ /* 0x000fc60000410000 */
[----:B------:R-:W-:Y:S01]  /*d350*/  STG.E desc[UR36][R4.64+-0x400], R9 ;  /* 0xfffc000904007986 */ /* 0x000fe2000c101924 */
[----:B------:R-:W-:-:S03]  /*d360*/  FMUL.FTZ R23, R31, R23 ;  /* 0x000000171f177220 */ /* 0x000fc60000410000 */
[----:B------:R4:W-:Y:S01]  /*d370*/  STS [R2+-0x400], R9 ;  /* 0xfffc000902007388 */ /* 0x0009e20000000800 */
[----:B-1----:R-:W-:-:S03]  /*d380*/  FMUL.FTZ R7, R31, R22 ;  /* 0x000000161f077220 */ /* 0x002fc60000410000 */
[----:B------:R-:W-:Y:S01]  /*d390*/  STG.E desc[UR36][R4.64+0x400], R15 ;  /* 0x0004000f04007986 */ /* 0x000fe2000c101924 */
[----:B--2---:R-:W-:-:S03]  /*d3a0*/  FMUL.FTZ R25, R31, R25 ;  /* 0x000000191f197220 */ /* 0x004fc60000410000 */
[----:B------:R1:W-:Y:S01]  /*d3b0*/  STS [R2+0x400], R15 ;  /* 0x0004000f02007388 */ /* 0x0003e20000000800 */
[----:B----4-:R-:W-:-:S03]  /*d3c0*/  FMUL.FTZ R9, R31, R24 ;  /* 0x000000181f097220 */ /* 0x010fc60000410000 */
[----:B------:R-:W-:Y:S04]  /*d3d0*/  STG.E desc[UR36][R4.64], R11 ;  /* 0x0000000b04007986 */ /* 0x000fe8000c101924 */
[----:B------:R2:W-:Y:S01]  /*d3e0*/  STS [R2], R11 ;  /* 0x0000000b02007388 */ /* 0x0005e20000000800 */
[C---:B0-----:R-:W-:Y:S01]  /*d3f0*/  FMUL.FTZ R27, R31.reuse, R27 ;  /* 0x0000001b1f1b7220 */ /* 0x041fe20000410000 */
[C---:B-1----:R-:W-:Y:S01]  /*d400*/  FMUL.FTZ R15, R31.reuse, R6 ;  /* 0x000000061f0f7220 */ /* 0x042fe20000410000 */
[----:B------:R-:W-:Y:S01]  /*d410*/  IADD3 R6, P2, PT, R4, 0x4000, RZ ;  /* 0x0000400004067810 */ /* 0x000fe20007f5e0ff */
[----:B------:R-:W-:Y:S04]  /*d420*/  STG.E desc[UR36][R4.64+0x1400], R7 ;  /* 0x0014000704007986 */ /* 0x000fe8000c101924 */
[----:B------:R0:W-:Y:S01]  /*d430*/  STS [R2+0x1400], R7 ;  /* 0x0014000702007388 */ /* 0x0001e20000000800 */
[C---:B---3--:R-:W-:Y:S01]  /*d440*/  FMUL.FTZ R29, R31.reuse, R29 ;  /* 0x0000001d1f1d7220 */ /* 0x048fe20000410000 */
[----:B--2---:R-:W-:-:S02]  /*d450*/  FMUL.FTZ R11, R31, R26 ;  /* 0x0000001a1f0b7220 */ /* 0x004fc40000410000 */
        /* <DEDUP_REMOVED lines=26> */
[----:B-1----:R-:W-:Y:S01]  /*d600*/  IADD3 R2, PT, PT, R2, 0x4000, RZ ;  /* 0x0000400002027810 */ /* 0x002fe20007ffe0ff */
[----:B------:R-:W-:Y:S06]  /*d610*/  @!P1 BRA `(.L_x_5347) ;  /* 0xfffffff800e09947 */ /* 0x000fec000383ffff */
.L_x_5346:
[----:B------:R-:W-:Y:S05]  /*d620*/  BSYNC.RECONVERGENT B1 ;  /* 0x0000000000017941 */ /* 0x000fea0003800200 */
.L_x_5345:
[----:B------:R-:W-:Y:S01]  /*d630*/  IADD3 R6, PT, PT, -R3, UR45, RZ ;  /* 0x0000002d03067c10 */ /* 0x000fe2000fffe1ff */
[----:B------:R-:W-:Y:S03]  /*d640*/  BSSY.RECONVERGENT B1, `(.L_x_5348) ;  /* 0x000002a000017945 */ /* 0x000fe60003800200 */
[----:B------:R-:W-:-:S13]  /*d650*/  ISETP.GT.AND P1, PT, R6, 0x3ff, PT ;  /* 0x000003ff0600780c */ /* 0x000fda0003f24270 */
[----:B------:R-:W-:Y:S05]  /*d660*/  @!P1 BRA `(.L_x_5349) ;  /* 0x00000000009c9947 */ /* 0x000fea0003800000 */
[----:B------:R-:W3:Y:S01]  /*d670*/  LDS R6, [R2+-0x800] ;  /* 0xfff8000002067984 */ /* 0x000ee20000000800 */
[----:B------:R-:W-:Y:S02]  /*d680*/  PLOP3.LUT P0, PT, PT, PT, PT, 0x8, 0x80 ;  /* 0x000000000080781c */ /* 0x000fe40003f0e170 */
[----:B------:R-:W-:Y:S01]  /*d690*/  IADD3 R3, PT, PT, R3, 0x800, RZ ;  /* 0x0000080003037810 */ /* 0x000fe20007ffe0ff */
[----:B------:R-:W0:Y:S04]  /*d6a0*/  LDS R8, [R2+-0x400] ;  /* 0xfffc000002087984 */ /* 0x000e280000000800 */
[----:B------:R-:W4:Y:S04]  /*d6b0*/  LDS R10, [R2] ;  /* 0x00000000020a7984 */ /* 0x000f280000000800 */
[----:B------:R-:W5:Y:S04]  /*d6c0*/  LDS R14, [R2+0x400] ;  /* 0x00040000020e7984 */ /* 0x000f680000000800 */
[----:B-1----:R-:W1:Y:S04]  /*d6d0*/  LDS R16, [R2+0x800] ;  /* 0x0008000002107984 */ /* 0x002e680000000800 */
[----:B------:R-:W2:Y:S04]  /*d6e0*/  LDS R18, [R2+0xc00] ;  /* 0x000c000002127984 */ /* 0x000ea80000000800 */
[----:B------:R-:W2:Y:S04]  /*d6f0*/  LDS R20, [R2+0x1000] ;  /* 0x0010000002147984 */ /* 0x000ea80000000800 */
[----:B------:R-:W2:Y:S01]  /*d700*/  LDS R22, [R2+0x1400] ;  /* 0x0014000002167984 */ /* 0x000ea20000000800 */
[C---:B---3--:R-:W-:Y:S01]  /*d710*/  FMUL.FTZ R7, R31.reuse, R6 ;  /* 0x000000061f077220 */ /* 0x048fe20000410000 */
[----:B------:R-:W-:Y:S01]  /*d720*/  IADD3 R6, P1, PT, R4, 0x2000, RZ ;  /* 0x0000200004067810 */ /* 0x000fe20007f3e0ff */
[----:B0-----:R-:W-:-:S03]  /*d730*/  FMUL.FTZ R9, R31, R8 ;  /* 0x000000081f097220 */ /* 0x001fc60000410000 */
[----:B------:R-:W-:Y:S01]  /*d740*/  STG.E desc[UR36][R4.64+-0x800], R7 ;  /* 0xfff8000704007986 */ /* 0x000fe2000c101924 */
[----:B----4-:R-:W-:-:S03]  /*d750*/  FMUL.FTZ R11, R31, R10 ;  /* 0x0000000a1f0b7220 */ /* 0x010fc60000410000 */
[----:B------:R-:W-:Y:S01]  /*d760*/  STS [R2+-0x800], R7 ;  /* 0xfff8000702007388 */ /* 0x000fe20000000800 */
[----:B-----5:R-:W-:-:S03]  /*d770*/  FMUL.FTZ R15, R31, R14 ;  /* 0x0000000e1f0f7220 */ /* 0x020fc60000410000 */
[----:B------:R-:W-:Y:S01]  /*d780*/  STG.E desc[UR36][R4.64+-0x400], R9 ;  /* 0xfffc000904007986 */ /* 0x000fe2000c101924 */
[----:B-1----:R-:W-:-:S03]  /*d790*/  FMUL.FTZ R17, R31, R16 ;  /* 0x000000101f117220 */ /* 0x002fc60000410000 */
[----:B------:R0:W-:Y:S01]  /*d7a0*/  STS [R2+-0x400], R9 ;  /* 0xfffc000902007388 */ /* 0x0001e20000000800 */
[----:B--2---:R-:W-:-:S03]  /*d7b0*/  FMUL.FTZ R19, R31, R18 ;  /* 0x000000121f137220 */ /* 0x004fc60000410000 */
        /* <DEDUP_REMOVED lines=17> */
[----:B-1----:R-:W-:-:S07]  /*d8d0*/  VIADD R2, R2, 0x2000 ;  /* 0x0000200002027836 */ /* 0x002fce0000000000 */
.L_x_5349:
[----:B------:R-:W-:Y:S05]  /*d8e0*/  BSYNC.RECONVERGENT B1 ;  /* 0x0000000000017941 */ /* 0x000fea0003800200 */
.L_x_5348:
[----:B------:R-:W-:-:S13]  /*d8f0*/  ISETP.LE.OR P0, PT, R3, UR45, P0 ;  /* 0x0000002d03007c0c */ /* 0x000fda0008703670 */
[----:B------:R-:W-:Y:S05]  /*d900*/  @!P0 BRA `(.L_x_5332) ;  /* 0x0000000000408947 */ /* 0x000fea0003800000 */
[----:B------:R-:W3:Y:S04]  /*d910*/  LDS R3, [R2+-0x800] ;  /* 0xfff8000002037984 */ /* 0x000ee80000000800 */
[----:B------:R-:W0:Y:S04]  /*d920*/  LDS R6, [R2+-0x400] ;  /* 0xfffc000002067984 */ /* 0x000e280000000800 */
[----:B------:R-:W4:Y:S04]  /*d930*/  LDS R8, [R2] ;  /* 0x0000000002087984 */ /* 0x000f280000000800 */
[----:B------:R-:W5:Y:S01]  /*d940*/  LDS R10, [R2+0x400] ;  /* 0x00040000020a7984 */ /* 0x000f620000000800 */
[-C--:B---3--:R-:W-:Y:S01]  /*d950*/  FMUL.FTZ R3, R3, R31.reuse ;  /* 0x0000001f03037220 */ /* 0x088fe20000410000 */
[----:B0-----:R-:W-:-:S04]  /*d960*/  FMUL.FTZ R7, R6, R31 ;  /* 0x0000001f06077220 */ /* 0x001fc80000410000 */
        /* <DEDUP_REMOVED lines=10> */
.L_x_5332:
[----:B------:R-:W-:Y:S05]  /*da10*/  BSYNC.RECONVERGENT B0 ;  /* 0x0000000000007941 */ /* 0x000fea0003800200 */
.L_x_5331:
[----:B------:R-:W-:Y:S01]  /*da20*/  USHF.R.S32.HI UR6, URZ, 0x1f, UR45 ;  /* 0x0000001fff067899 */ /* 0x000fe2000801142d */
[----:B------:R-:W-:Y:S01]  /*da30*/  SHF.R.U32.HI R14, RZ, 0x6, R0 ;  /* 0x00000006ff0e7819 */ /* 0x000fe20000011600 */
[----:B------:R-:W1:Y:S01]  /*da40*/  LDCU.64 UR8, c[0x0][0x3b0] ;  /* 0x00007600ff0877ac */ /* 0x000e620008000a00 */
[----:B------:R-:W-:Y:S02]  /*da50*/  LOP3.LUT R13, R13, 0xfc, RZ, 0xc0, !PT ;  /* 0x000000fc0d0d7812 */ /* 0x000fe400078ec0ff */
[----:B0---4-:R-:W-:Y:S01]  /*da60*/  CS2R R6, SRZ ;  /* 0x0000000000067805 */ /* 0x011fe2000001ff00 */
[----:B------:R-:W-:-:S04]  /*da70*/  ULEA.HI UR6, UR6, UR45, URZ, 0x2 ;  /* 0x0000002d06067291 */ /* 0x000fc8000f8f10ff */
[----:B------:R-:W-:-:S04]  /*da80*/  ULOP3.LUT UR6, UR6, 0xfffffffc, URZ, 0xc0, !UPT ;  /* 0xfffffffc06067892 */ /* 0x000fc8000f8ec0ff */
[----:B------:R-:W-:-:S06]  /*da90*/  UIADD3 UR6, UPT, UPT, -UR6, UR45, URZ ;  /* 0x0000002d06067290 */ /* 0x000fcc000fffe1ff */
[----:B------:R-:W-:Y:S02]  /*daa0*/  ISETP.NE.AND P0, PT, R14, UR6, PT ;  /* 0x000000060e007c0c */ /* 0x000fe4000bf05270 */
[----:B-1----:R-:W-:Y:S02]  /*dab0*/  ISETP.EQ.U32.AND P1, PT, RZ, UR8, PT ;  /* 0x00000008ff007c0c */ /* 0x002fe4000bf22070 */
[----:B------:R-:W-:-:S04]  /*dac0*/  ISETP.GT.U32.OR P0, PT, R13, 0xbf, P0 ;  /* 0x000000bf0d00780c */ /* 0x000fc80000704470 */
[----:B------:R-:W-:-:S13]  /*dad0*/  ISETP.EQ.OR.EX P0, PT, RZ, UR9, P0, P1 ;  /* 0x00000009ff007c0c */ /* 0x000fda0008702710 */
[----:B------:R-:W0:Y:S01]  /*dae0*/  @!P0 LDC.64 R2, c[0x0][0x3b0] ;  /* 0x0000ec00ff028b82 */ /* 0x000e220000000a00 */
        /* <DEDUP_REMOVED lines=9> */
[----:B------:R-:W-:-:S09]  /*db80*/  CS2R R8, SRZ ;  /* 0x0000000000087805 */ /* 0x000fd2000001ff00 */
[----:B0-----:R-:W-:Y:S05]  /*db90*/  @P0 BRA `(.L_x_5351) ;  /* 0x0000002000740947 */ /* 0x001fea0003800000 */
[----:B------:R-:W0:Y:S01]  /*dba0*/  LDCU UR7, c[0x0][0x3f4] ;  /* 0x00007e80ff0777ac */ /* 0x000e220008000800 */
[----:B------:R-:W1:Y:S01]  /*dbb0*/  LDC.64 R2, c[0x0][0x3c0] ;  /* 0x0000f000ff027b82 */ /* 0x000e620000000a00 */
[----:B------:R-:W-:Y:S01]  /*dbc0*/  VIADD R15, R14, UR5 ;  /* 0x000000050e0f7c36 */ /* 0x000fe20008000000 */
[----:B------:R-:W-:Y:S01]  /*dbd0*/  BSSY.RECONVERGENT B1, `(.L_x_5352) ;  /* 0x00000bc000017945 */ /* 0x000fe20003800200 */
[----:B------:R-:W-:Y:S01]  /*dbe0*/  HFMA2 R11, -RZ, RZ, 0, 0 ;  /* 0x00000000ff0b7431 */ /* 0x000fe200000001ff */
[----:B0-----:R-:W-:-:S04]  /*dbf0*/  MOV R18, UR7 ;  /* 0x0000000700127c02 */ /* 0x001fc80008000f00 */
[C---:B------:R-:W-:Y:S01]  /*dc00*/  VIMNMX R20, PT, PT, R18.reuse, UR45, PT ;  /* 0x0000002d12147c48 */ /* 0x040fe2000bfe0100 */
[----:B------:R-:W-:-:S03]  /*dc10*/  IMAD R17, R18, UR4, R13 ;  /* 0x0000000412117c24 */ /* 0x000fc6000f8e020d */
[----:B------:R-:W-:Y:S01]  /*dc20*/  ISETP.GE.AND P0, PT, R15, R20, PT ;  /* 0x000000140f00720c */ /* 0x000fe20003f06270 */
[----:B-1----:R-:W-:-:S12]  /*dc30*/  IMAD.WIDE R2, R17, 0x4, R2 ;  /* 0x0000000411027825 */ /* 0x002fd800078e0202 */
[----:B------:R-:W-:Y:S05]  /*dc40*/  @P0 BRA `(.L_x_5353) ;  /* 0x0000000800d00947 */ /* 0x000fea0003800000 */
[----:B------:R-:W-:Y:S01]  /*dc50*/  ULOP3.LUT UR7, URZ, UR5, URZ, 0x33, !UPT ;  /* 0x00000005ff077292 */ /* 0x000fe2000f8e33ff */
[----:B------:R-:W-:Y:S01]  /*dc60*/  VIADDMNMX R9, R15, 0x4, R20, !PT ;  /* 0x000000040f097846 */ /* 0x000fe20007800114 */
[----:B------:R-:W-:Y:S01]  /*dc70*/  BSSY.RECONVERGENT B2, `(.L_x_5354) ;  /* 0x0000058000027945 */ /* 0x000fe20003800200 */
[----:B------:R-:W-:Y:S01]  /*dc80*/  IMAD.MOV.U32 R17, RZ, RZ, R15 ;  /* 0x000000ffff117224 */ /* 0x000fe200078e000f */
[----:B------:R-:W-:Y:S02]  /*dc90*/  CS2R R10, SRZ ;  /* 0x00000000000a7805 */ /* 0x000fe4000001ff00 */
[----:B------:R-:W-:Y:S02]  /*dca0*/  IADD3 R58, PT, PT, -R14, UR7, R9 ;  /* 0x000000070e3a7c10 */ /* 0x000fe4000fffe109 */
[----:B------:R-:W-:Y:S02]  /*dcb0*/  CS2R R8, SRZ ;  /* 0x0000000000087805 */ /* 0x000fe4000001ff00 */
[----:B------:R-:W-:-:S02]  /*dcc0*/  ISETP.GE.U32.AND P0, PT, R58, 0x1c, PT ;  /* 0x0000001c3a00780c */ /* 0x000fc40003f06070 */
[----:B------:R-:W-:-:S04]  /*dcd0*/  LEA.HI R59, R58, 0x1, RZ, 0x1e ;  /* 0x000000013a3b7811 */ /* 0x000fc800078ff0ff */
[----:B------:R-:W-:-:S04]  /*dce0*/  LOP3.LUT R66, R59, 0x7, RZ, 0xc0, !PT ;  /* 0x000000073b427812 */ /* 0x000fc800078ec0ff */
[----:B------:R-:W-:-:S03]  /*dcf0*/  ISETP.NE.AND P1, PT, R66, RZ, PT ;  /* 0x000000ff4200720c */ /* 0x000fc60003f25270 */
[----:B------:R-:W-:Y:S10]  /*dd00*/  @!P0 BRA `(.L_x_5355) ;  /* 0x0000000400388947 */ /* 0x000ff40003800000 */
[----:B------:R-:W0:Y:S01]  /*dd10*/  S2R R17, SR_CgaCtaId ;  /* 0x0000000000117919 */ /* 0x000e220000008800 */
[----:B------:R-:W-:Y:S01]  /*dd20*/  MOV R8, 0x400 ;  /* 0x0000040000087802 */ /* 0x000fe20000000f00 */
[----:B------:R-:W-:Y:S01]  /*dd30*/  IMAD.MOV.U32 R19, RZ, RZ, RZ ;  /* 0x000000ffff137224 */ /* 0x000fe200078e00ff */
[----:B------:R-:W-:Y:S02]  /*dd40*/  LOP3.LUT R64, R59, 0x7ffffff8, RZ, 0xc0, !PT ;  /* 0x7ffffff83b407812 */ /* 0x000fe400078ec0ff */
[----:B------:R-:W-:-:S04]  /*dd50*/  IADD3 R8, PT, PT, R8, 0x440, RZ ;  /* 0x0000044008087810 */ /* 0x000fc80007ffe0ff */
[----:B0-----:R-:W-:Y:S01]  /*dd60*/  LEA R65, R17, R8, 0x18 ;  /* 0x0000000811417211 */ /* 0x001fe200078ec0ff */
[----:B------:R-:W-:Y:S01]  /*dd70*/  IMAD.MOV.U32 R8, RZ, RZ, RZ ;  /* 0x000000ffff087224 */ /* 0x000fe200078e00ff */
[----:B------:R-:W-:-:S07]  /*dd80*/  MOV R17, R15 ;  /* 0x0000000f00117202 */ /* 0x000fce0000000f00 */
.L_x_5356:
[----:B------:R-:W-:-:S04]  /*dd90*/  IMAD R27, R17, 0xc0, RZ ;  /* 0x000000c0111b7824 */ /* 0x000fc800078e02ff */
[C---:B------:R-:W-:Y:S01]  /*dda0*/  IMAD.WIDE.U32 R20, R27.reuse, 0x4, R2 ;  /* 0x000000041b147825 */ /* 0x040fe200078e0002 */
[----:B------:R-:W-:-:S03]  /*ddb0*/  IADD3 R23, PT, PT, R27, 0x300, RZ ;  /* 0x000003001b177810 */ /* 0x000fc60007ffe0ff */
[----:B--2---:R-:W-:Y:S01]  /*ddc0*/  VIADD R25, R27, 0x600 ;  /* 0x000006001b197836 */ /* 0x004fe20000000000 */
[----:B------:R0:W2:Y:S01]  /*ddd0*/  LDG.E.128 R36, desc[UR36][R20.64] ;  /* 0x0000002414247981 */ /* 0x0000a2000c1e1d00 */
[----:B------:R-:W-:Y:S01]  /*dde0*/  IMAD.WIDE.U32 R22, R23, 0x4, R2 ;  /* 0x0000000417167825 */ /* 0x000fe200078e0002 */
[----:B------:R-:W-:-:S03]  /*ddf0*/  IADD3 R29, PT, PT, R27, 0x900, RZ ;  /* 0x000009001b1d7810 */ /* 0x000fc60007ffe0ff */
[--C-:B------:R-:W-:Y:S01]  /*de00*/  IMAD.WIDE.U32 R24, R25, 0x4, R2.reuse ;  /* 0x0000000419187825 */ /* 0x100fe200078e0002 */
[----:B------:R-:W4:Y:S03]  /*de10*/  LDG.E.128 R40, desc[UR36][R22.64] ;  /* 0x0000002416287981 */ /* 0x000f26000c1e1d00 */
[----:B---3--:R-:W-:Y:S01]  /*de20*/  VIADD R31, R27, 0xc00 ;  /* 0x00000c001b1f7836 */ /* 0x008fe20000000000 */
[----:B------:R-:W3:Y:S01]  /*de30*/  LDG.E.128 R44, desc[UR36][R24.64] ;  /* 0x00000024182c7981 */ /* 0x000ee2000c1e1d00 */
[----:B------:R-:W-:Y:S01]  /*de40*/  IMAD.WIDE.U32 R28, R29, 0x4, R2 ;  /* 0x000000041d1c7825 */ /* 0x000fe200078e0002 */
[----:B------:R-:W-:-:S03]  /*de50*/  IADD3 R33, PT, PT, R27, 0xf00, RZ ;  /* 0x00000f001b217810 */ /* 0x000fc60007ffe0ff */
[--C-:B------:R-:W-:Y:S01]  /*de60*/  IMAD.WIDE.U32 R30, R31, 0x4, R2.reuse ;  /* 0x000000041f1e7825 */ /* 0x100fe200078e0002 */
[----:B------:R1:W3:Y:S03]  /*de70*/  LDG.E.128 R48, desc[UR36][R28.64] ;  /* 0x000000241c307981 */ /* 0x0002e6000c1e1d00 */
[----:B------:R-:W-:Y:S01]  /*de80*/  VIADD R35, R27, 0x1200 ;  /* 0x000012001b237836 */ /* 0x000fe20000000000 */
[----:B------:R1:W3:Y:S01]  /*de90*/  LDG.E.128 R52, desc[UR36][R30.64] ;  /* 0x000000241e347981 */ /* 0x0002e2000c1e1d00 */
[----:B------:R-:W-:Y:S01]  /*dea0*/  IMAD.WIDE.U32 R32, R33, 0x4, R2 ;  /* 0x0000000421207825 */ /* 0x000fe200078e0002 */
[----:B------:R-:W-:-:S03]  /*deb0*/  IADD3 R27, PT, PT, R27, 0x1500, RZ ;  /* 0x000015001b1b7810 */ /* 0x000fc60007ffe0ff */
[--C-:B0-----:R-:W-:Y:S01]  /*dec0*/  IMAD.WIDE.U32 R20, R35, 0x4, R2.reuse ;  /* 0x0000000423147825 */ /* 0x101fe200078e0002 */
[----:B------:R0:W3:Y:S03]  /*ded0*/  LDG.E.128 R60, desc[UR36][R32.64] ;  /* 0x00000024203c7981 */ /* 0x0000e6000c1e1d00 */
[----:B------:R-:W-:Y:S02]  /*dee0*/  IMAD.WIDE.U32 R26, R27, 0x4, R2 ;  /* 0x000000041b1a7825 */ /* 0x000fe400078e0002 */
[----:B------:R-:W3:Y:S04]  /*def0*/  LDG.E.128 R20, desc[UR36][R20.64] ;  /* 0x0000002414147981 */ /* 0x000ee8000c1e1d00 */
[----:B------:R-:W3:Y:S01]  /*df00*/  LDG.E.128 R24, desc[UR36][R26.64] ;  /* 0x000000241a187981 */ /* 0x000ee2000c1e1d00 */
[----:B------:R-:W-:-:S05]  /*df10*/  VIADD R34, R17, -UR5 ;  /* 0x8000000511227c36 */ /* 0x000fca0008000000 */
[----:B------:R-:W-:-:S05]  /*df20*/  LEA R34, R34, R65, 0x2 ;  /* 0x0000004122227211 */ /* 0x000fca00078e10ff */
[----:B-1----:R-:W2:Y:S04]  /*df30*/  LDS R28, [R34] ;  /* 0x00000000221c7984 */ /* 0x002ea80000000800 */
[----:B------:R-:W4:Y:S04]  /*df40*/  LDS R35, [R34+0x10] ;  /* 0x0000100022237984 */ /* 0x000f280000000800 */
[----:B------:R-:W3:Y:S04]  /*df50*/  LDS R30, [R34+0x20] ;  /* 0x00002000221e7984 */ /* 0x000ee80000000800 */
[----:B------:R-:W1:Y:S04]  /*df60*/  LDS R31, [R34+0x30] ;  /* 0x00003000221f7984 */ /* 0x000e680000000800 */
[----:B------:R-:W1:Y:S04]  /*df70*/  LDS R56, [R34+0x40] ;  /* 0x0000400022387984 */ /* 0x000e680000000800 */
[----:B0-----:R-:W0:Y:S04]  /*df80*/  LDS R32, [R34+0x50] ;  /* 0x0000500022207984 */ /* 0x001e280000000800 */
[----:B------:R-:W0:Y:S04]  /*df90*/  LDS R33, [R34+0x60] ;  /* 0x0000600022217984 */ /* 0x000e280000000800 */
[----:B------:R-:W0:Y:S01]  /*dfa0*/  LDS R57, [R34+0x70] ;  /* 0x0000700022397984 */ /* 0x000e220000000800 */
[----:B------:R-:W-:-:S05]  /*dfb0*/  VIADD R19, R19, 0x8 ;  /* 0x0000000813137836 */ /* 0x000fca0000000000 */
[----:B------:R-:W-:Y:S02]  /*dfc0*/  ISETP.NE.AND P0, PT, R19, R64, PT ;  /* 0x000000401300720c */ /* 0x000fe40003f05270 */
[----:B------:R-:W-:Y:S01]  /*dfd0*/  IADD3 R17, PT, PT, R17, 0x20, RZ ;  /* 0x0000002011117810 */ /* 0x000fe20007ffe0ff */
        /* <DEDUP_REMOVED lines=8> */
[-C--:B---3--:R-:W-:Y:S01]  /*e060*/  FFMA.FTZ R8, R45, R30.reuse, R8 ;  /* 0x0000001e2d087223 */ /* 0x088fe20000010008 */
[-C--:B------:R-:W-:Y:S01]  /*e070*/  FFMA.FTZ R9, R46, R30.reuse, R9 ;  /* 0x0000001e2e097223 */ /* 0x080fe20000010009 */
[-C--:B------:R-:W-:Y:S01]  /*e080*/  FFMA.FTZ R29, R44, R30.reuse, R29 ;  /* 0x0000001e2c1d7223 */ /* 0x080fe2000001001d */
[----:B------:R-:W-:Y:S01]  /*e090*/  FFMA.FTZ R28, R47, R30, R28 ;  /* 0x0000001e2f1c7223 */ /* 0x000fe2000001001c */
[-C--:B-1----:R-:W-:Y:S01]  /*e0a0*/  FFMA.FTZ R8, R49, R31.reuse, R8 ;  /* 0x0000001f31087223 */ /* 0x082fe20000010008 */
[-C--:B------:R-:W-:Y:S01]  /*e0b0*/  FFMA.FTZ R9, R50, R31.reuse, R9 ;  /* 0x0000001f32097223 */ /* 0x080fe20000010009 */
[-C--:B------:R-:W-:Y:S01]  /*e0c0*/  FFMA.FTZ R29, R48, R31.reuse, R29 ;  /* 0x0000001f301d7223 */ /* 0x080fe2000001001d */
[----:B------:R-:W-:Y:S01]  /*e0d0*/  FFMA.FTZ R28, R51, R31, R28 ;  /* 0x0000001f331c7223 */ /* 0x000fe2000001001c */
[-C--:B------:R-:W-:Y:S01]  /*e0e0*/  FFMA.FTZ R8, R53, R56.reuse, R8 ;  /* 0x0000003835087223 */ /* 0x080fe20000010008 */
        /* <DEDUP_REMOVED lines=16> */
.L_x_5355:
[----:B------:R-:W-:Y:S05]  /*e1f0*/  BSYNC.RECONVERGENT B2 ;  /* 0x0000000000027941 */ /* 0x000fea0003800200 */
.L_x_5354:
[----:B------:R-:W-:Y:S05]  /*e200*/  @!P1 BRA `(.L_x_5353) ;  /* 0x0000000400609947 */ /* 0x000fea0003800000 */
[----:B------:R-:W-:Y:S01]  /*e210*/  ISETP.GE.U32.AND P0, PT, R66, 0x4, PT ;  /* 0x000000044200780c */ /* 0x000fe20003f06070 */
[----:B------:R-:W-:Y:S01]  /*e220*/  BSSY.RECONVERGENT B2, `(.L_x_5357) ;  /* 0x000002a000027945 */ /* 0x000fe20003800200 */
[----:B------:R-:W-:-:S11]  /*e230*/  LOP3.LUT P1, R59, R59, 0x3, RZ, 0xc0, !PT ;  /* 0x000000033b3b7812 */ /* 0x000fd6000782c0ff */
[----:B------:R-:W-:Y:S05]  /*e240*/  @!P0 BRA `(.L_x_5358) ;  /* 0x00000000009c8947 */ /* 0x000fea0003800000 */
[----:B------:R-:W-:-:S04]  /*e250*/  IMAD R19, R17, 0xc0, RZ ;  /* 0x000000c011137824 */ /* 0x000fc800078e02ff */
[C---:B------:R-:W-:Y:S01]  /*e260*/  IMAD.WIDE.U32 R20, R19.reuse, 0x4, R2 ;  /* 0x0000000413147825 */ /* 0x040fe200078e0002 */
[----:B--2---:R-:W-:-:S03]  /*e270*/  IADD3 R25, PT, PT, R19, 0x600, RZ ;  /* 0x0000060013197810 */ /* 0x004fc60007ffe0ff */
[----:B------:R-:W-:Y:S01]  /*e280*/  VIADD R23, R19, 0x300 ;  /* 0x0000030013177836 */ /* 0x000fe20000000000 */
[----:B---3--:R0:W2:Y:S03]  /*e290*/  LDG.E.128 R28, desc[UR36][R20.64] ;  /* 0x00000024141c7981 */ /* 0x0080a6000c1e1d00 */
[----:B------:R-:W-:-:S04]  /*e2a0*/  IMAD.WIDE.U32 R22, R23, 0x4, R2 ;  /* 0x0000000417167825 */ /* 0x000fc800078e0002 */
[----:B------:R-:W-:Y:S01]  /*e2b0*/  VIADD R27, R19, 0x900 ;  /* 0x00000900131b7836 */ /* 0x000fe20000000000 */
[----:B------:R1:W3:Y:S01]  /*e2c0*/  LDG.E.128 R32, desc[UR36][R22.64] ;  /* 0x0000002416207981 */ /* 0x0002e2000c1e1d00 */
[----:B------:R-:W-:-:S04]  /*e2d0*/  IMAD.WIDE.U32 R24, R25, 0x4, R2 ;  /* 0x0000000419187825 */ /* 0x000fc800078e0002 */
[----:B------:R-:W-:Y:S01]  /*e2e0*/  IMAD.WIDE.U32 R26, R27, 0x4, R2 ;  /* 0x000000041b1a7825 */ /* 0x000fe200078e0002 */
[----:B------:R4:W3:Y:S04]  /*e2f0*/  LDG.E.128 R36, desc[UR36][R24.64] ;  /* 0x0000002418247981 */ /* 0x0008e8000c1e1d00 */
[----:B------:R-:W3:Y:S01]  /*e300*/  LDG.E.128 R40, desc[UR36][R26.64] ;  /* 0x000000241a287981 */ /* 0x000ee2000c1e1d00 */
[----:B------:R-:W0:Y:S01]  /*e310*/  S2UR UR8, SR_CgaCtaId ;  /* 0x00000000000879c3 */ /* 0x000e220000008800 */
[----:B------:R-:W-:Y:S02]  /*e320*/  UMOV UR7, 0x400 ;  /* 0x0000040000077882 */ /* 0x000fe40000000000 */
[----:B------:R-:W-:Y:S01]  /*e330*/  UIADD3 UR7, UPT, UPT, UR7, 0x440, URZ ;  /* 0x0000044007077890 */ /* 0x000fe2000fffe0ff */
[----:B------:R-:W-:-:S03]  /*e340*/  IADD3 R19, PT, PT, R17, -UR5, RZ ;  /* 0x8000000511137c10 */ /* 0x000fc6000fffe0ff */
[----:B0-----:R-:W-:-:S06]  /*e350*/  ULEA UR7, UR8, UR7, 0x18 ;  /* 0x0000000708077291 */ /* 0x001fcc000f8ec0ff */
[----:B------:R-:W-:-:S05]  /*e360*/  LEA R19, R19, UR7, 0x2 ;  /* 0x0000000713137c11 */ /* 0x000fca000f8e10ff */
[----:B------:R-:W2:Y:S04]  /*e370*/  LDS R20, [R19] ;  /* 0x0000000013147984 */ /* 0x000ea80000000800 */
[----:B-1----:R-:W3:Y:S04]  /*e380*/  LDS R22, [R19+0x10] ;  /* 0x0000100013167984 */ /* 0x002ee80000000800 */
[----:B------:R-:W0:Y:S04]  /*e390*/  LDS R23, [R19+0x20] ;  /* 0x0000200013177984 */ /* 0x000e280000000800 */
[----:B----4-:R-:W1:Y:S01]  /*e3a0*/  LDS R24, [R19+0x30] ;  /* 0x0000300013187984 */ /* 0x010e620000000800 */
[----:B------:R-:W-:-:S02]  /*e3b0*/  VIADD R17, R17, 0x10 ;  /* 0x0000001011117836 */ /* 0x000fc40000000000 */
[-C--:B--2---:R-:W-:Y:S01]  /*e3c0*/  FFMA.FTZ R21, R28, R20.reuse, R8 ;  /* 0x000000141c157223 */ /* 0x084fe20000010008 */
[-C--:B------:R-:W-:Y:S01]  /*e3d0*/  FFMA.FTZ R8, R29, R20.reuse, R9 ;  /* 0x000000141d087223 */ /* 0x080fe20000010009 */
[-C--:B------:R-:W-:Y:S01]  /*e3e0*/  FFMA.FTZ R9, R30, R20.reuse, R10 ;  /* 0x000000141e097223 */ /* 0x080fe2000001000a */
[----:B------:R-:W-:Y:S02]  /*e3f0*/  FFMA.FTZ R20, R31, R20, R11 ;  /* 0x000000141f147223 */ /* 0x000fe4000001000b */
[-C--:B---3--:R-:W-:Y:S01]  /*e400*/  FFMA.FTZ R8, R33, R22.reuse, R8 ;  /* 0x0000001621087223 */ /* 0x088fe20000010008 */
[-C--:B------:R-:W-:Y:S01]  /*e410*/  FFMA.FTZ R9, R34, R22.reuse, R9 ;  /* 0x0000001622097223 */ /* 0x080fe20000010009 */
[-C--:B------:R-:W-:Y:S01]  /*e420*/  FFMA.FTZ R21, R32, R22.reuse, R21 ;  /* 0x0000001620157223 */ /* 0x080fe20000010015 */
[----:B------:R-:W-:Y:S01]  /*e430*/  FFMA.FTZ R20, R35, R22, R20 ;  /* 0x0000001623147223 */ /* 0x000fe20000010014 */
[-C--:B0-----:R-:W-:Y:S01]  /*e440*/  FFMA.FTZ R10, R37, R23.reuse, R8 ;  /* 0x00000017250a7223 */ /* 0x081fe20000010008 */
[-C--:B------:R-:W-:Y:S01]  /*e450*/  FFMA.FTZ R11, R38, R23.reuse, R9 ;  /* 0x00000017260b7223 */ /* 0x080fe20000010009 */
[-C--:B------:R-:W-:Y:S01]  /*e460*/  FFMA.FTZ R21, R36, R23.reuse, R21 ;  /* 0x0000001724157223 */ /* 0x080fe20000010015 */
[----:B------:R-:W-:Y:S01]  /*e470*/  FFMA.FTZ R20, R39, R23, R20 ;  /* 0x0000001727147223 */ /* 0x000fe20000010014 */
[-C--:B-1----:R-:W-:Y:S01]  /*e480*/  FFMA.FTZ R9, R41, R24.reuse, R10 ;  /* 0x0000001829097223 */ /* 0x082fe2000001000a */
[-C--:B------:R-:W-:Y:S01]  /*e490*/  FFMA.FTZ R10, R42, R24.reuse, R11 ;  /* 0x000000182a0a7223 */ /* 0x080fe2000001000b */
[-C--:B------:R-:W-:Y:S01]  /*e4a0*/  FFMA.FTZ R8, R40, R24.reuse, R21 ;  /* 0x0000001828087223 */ /* 0x080fe20000010015 */
[----:B------:R-:W-:-:S07]  /*e4b0*/  FFMA.FTZ R11, R43, R24, R20 ;  /* 0x000000182b0b7223 */ /* 0x000fce0000010014 */
.L_x_5358:
[----:B------:R-:W-:Y:S05]  /*e4c0*/  BSYNC.RECONVERGENT B2 ;  /* 0x0000000000027941 */ /* 0x000fea0003800200 */
.L_x_5357:
[----:B------:R-:W-:Y:S05]  /*e4d0*/  @!P1 BRA `(.L_x_5353) ;  /* 0x0000000000ac9947 */ /* 0x000fea0003800000 */
[----:B------:R-:W-:Y:S01]  /*e4e0*/  ISETP.NE.AND P1, PT, R59, 0x1, PT ;  /* 0x000000013b00780c */ /* 0x000fe20003f25270 */
[----:B------:R-:W-:Y:S01]  /*e4f0*/  BSSY.RECONVERGENT B2, `(.L_x_5359) ;  /* 0x000001a000027945 */ /* 0x000fe20003800200 */
[----:B------:R-:W-:-:S11]  /*e500*/  LOP3.LUT P0, RZ, R58, 0x4, RZ, 0xc0, !PT ;  /* 0x000000043aff7812 */ /* 0x000fd6000780c0ff */
[----:B------:R-:W-:Y:S05]  /*e510*/  @!P1 BRA `(.L_x_5360) ;  /* 0x00000000005c9947 */ /* 0x000fea0003800000 */
[----:B------:R-:W-:-:S05]  /*e520*/  IMAD R21, R17, 0xc0, RZ ;  /* 0x000000c011157824 */ /* 0x000fca00078e02ff */
[C---:B------:R-:W-:Y:S01]  /*e530*/  IADD3 R23, PT, PT, R21.reuse, 0x300, RZ ;  /* 0x0000030015177810 */ /* 0x040fe20007ffe0ff */
[----:B------:R-:W-:-:S04]  /*e540*/  IMAD.WIDE.U32 R20, R21, 0x4, R2 ;  /* 0x0000000415147825 */ /* 0x000fc800078e0002 */
[----:B------:R-:W-:Y:S01]  /*e550*/  IMAD.WIDE.U32 R22, R23, 0x4, R2 ;  /* 0x0000000417167825 */ /* 0x000fe200078e0002 */
[----:B--2---:R-:W2:Y:S04]  /*e560*/  LDG.E.128 R24, desc[UR36][R20.64] ;  /* 0x0000002414187981 */ /* 0x004ea8000c1e1d00 */
[----:B------:R-:W4:Y:S01]  /*e570*/  LDG.E.128 R32, desc[UR36][R22.64] ;  /* 0x0000002416207981 */ /* 0x000f22000c1e1d00 */
[----:B------:R-:W0:Y:S01]  /*e580*/  S2UR UR8, SR_CgaCtaId ;  /* 0x00000000000879c3 */ /* 0x000e220000008800 */
[----:B------:R-:W-:Y:S01]  /*e590*/  UMOV UR7, 0x400 ;  /* 0x0000040000077882 */ /* 0x000fe20000000000 */
[C---:B------:R-:W-:Y:S01]  /*e5a0*/  VIADD R19, R17.reuse, -UR5 ;  /* 0x8000000511137c36 */ /* 0x040fe20008000000 */
[----:B------:R-:W-:Y:S01]  /*e5b0*/  UIADD3 UR7, UPT, UPT, UR7, 0x440, URZ ;  /* 0x0000044007077890 */ /* 0x000fe2000fffe0ff */
[----:B------:R-:W-:-:S03]  /*e5c0*/  IADD3 R17, PT, PT, R17, 0x8, RZ ;  /* 0x0000000811117810 */ /* 0x000fc60007ffe0ff */
[----:B0-----:R-:W-:-:S06]  /*e5d0*/  ULEA UR7, UR8, UR7, 0x18 ;  /* 0x0000000708077291 */ /* 0x001fcc000f8ec0ff */
[----:B------:R-:W-:-:S05]  /*e5e0*/  LEA R19, R19, UR7, 0x2 ;  /* 0x0000000713137c11 */ /* 0x000fca000f8e10ff */
[----:B------:R-:W2:Y:S04]  /*e5f0*/  LDS R28, [R19] ;  /* 0x00000000131c7984 */ /* 0x000ea80000000800 */
[----:B------:R-:W4:Y:S01]  /*e600*/  LDS R30, [R19+0x10] ;  /* 0x00001000131e7984 */ /* 0x000f220000000800 */
[-C--:B--2---:R-:W-:Y:S01]  /*e610*/  FFMA.FTZ R29, R24, R28.reuse, R8 ;  /* 0x0000001c181d7223 */ /* 0x084fe20000010008 */
[-C--:B------:R-:W-:Y:S01]  /*e620*/  FFMA.FTZ R20, R25, R28.reuse, R9 ;  /* 0x0000001c19147223 */ /* 0x080fe20000010009 */
[-C--:B------:R-:W-:Y:S01]  /*e630*/  FFMA.FTZ R21, R26, R28.reuse, R10 ;  /* 0x0000001c1a157223 */ /* 0x080fe2000001000a */
[----:B------:R-:W-:Y:S01]  /*e640*/  FFMA.FTZ R28, R27, R28, R11 ;  /* 0x0000001c1b1c7223 */ /* 0x000fe2000001000b */
[-C--:B----4-:R-:W-:Y:S01]  /*e650*/  FFMA.FTZ R8, R32, R30.reuse, R29 ;  /* 0x0000001e20087223 */ /* 0x090fe2000001001d */
[-C--:B------:R-:W-:Y:S01]  /*e660*/  FFMA.FTZ R9, R33, R30.reuse, R20 ;  /* 0x0000001e21097223 */ /* 0x080fe20000010014 */
[-C--:B------:R-:W-:Y:S01]  /*e670*/  FFMA.FTZ R10, R34, R30.reuse, R21 ;  /* 0x0000001e220a7223 */ /* 0x080fe20000010015 */
[----:B------:R-:W-:-:S07]  /*e680*/  FFMA.FTZ R11, R35, R30, R28 ;  /* 0x0000001e230b7223 */ /* 0x000fce000001001c */
.L_x_5360:
[----:B------:R-:W-:Y:S05]  /*e690*/  BSYNC.RECONVERGENT B2 ;  /* 0x0000000000027941 */ /* 0x000fea0003800200 */
.L_x_5359:
[----:B------:R-:W-:Y:S05]  /*e6a0*/  @P0 BRA `(.L_x_5353) ;  /* 0x0000000000380947 */ /* 0x000fea0003800000 */
[----:B------:R-:W-:-:S04]  /*e6b0*/  IMAD R21, R17, 0xc0, RZ ;  /* 0x000000c011157824 */ /* 0x000fc800078e02ff */
[----:B------:R-:W-:-:S06]  /*e6c0*/  IMAD.WIDE.U32 R20, R21, 0x4, R2 ;  /* 0x0000000415147825 */ /* 0x000fcc00078e0002 */
[----:B------:R-:W4:Y:S01]  /*e6d0*/  LDG.E.128 R20, desc[UR36][R20.64] ;  /* 0x0000002414147981 */ /* 0x000f22000c1e1d00 */
[----:B------:R-:W0:Y:S01]  /*e6e0*/  S2UR UR8, SR_CgaCtaId ;  /* 0x00000000000879c3 */ /* 0x000e220000008800 */
[----:B------:R-:W-:Y:S01]  /*e6f0*/  UMOV UR7, 0x400 ;  /* 0x0000040000077882 */ /* 0x000fe20000000000 */
[----:B------:R-:W-:Y:S01]  /*e700*/  VIADD R17, R17, -UR5 ;  /* 0x8000000511117c36 */ /* 0x000fe20008000000 */
[----:B------:R-:W-:-:S04]  /*e710*/  UIADD3 UR7, UPT, UPT, UR7, 0x440, URZ ;  /* 0x0000044007077890 */ /* 0x000fc8000fffe0ff */
[----:B0-----:R-:W-:-:S06]  /*e720*/  ULEA UR7, UR8, UR7, 0x18 ;  /* 0x0000000708077291 */ /* 0x001fcc000f8ec0ff */
[----:B------:R-:W-:-:S06]  /*e730*/  LEA R17, R17, UR7, 0x2 ;  /* 0x0000000711117c11 */ /* 0x000fcc000f8e10ff */
[----:B------:R-:W4:Y:S02]  /*e740*/  LDS R17, [R17] ;  /* 0x0000000011117984 */ /* 0x000f240000000800 */
[-C--:B----4-:R-:W-:Y:S01]  /*e750*/  FFMA.FTZ R8, R20, R17.reuse, R8 ;  /* 0x0000001114087223 */ /* 0x090fe20000010008 */
[-C--:B------:R-:W-:Y:S01]  /*e760*/  FFMA.FTZ R9, R21, R17.reuse, R9 ;  /* 0x0000001115097223 */ /* 0x080fe20000010009 */
[-C--:B------:R-:W-:Y:S01]  /*e770*/  FFMA.FTZ R10, R22, R17.reuse, R10 ;  /* 0x00000011160a7223 */ /* 0x080fe2000001000a */
[----:B------:R-:W-:-:S07]  /*e780*/  FFMA.FTZ R11, R23, R17, R11 ;  /* 0x00000011170b7223 */ /* 0x000fce000001000b */
.L_x_5353:
[----:B------:R-:W-:Y:S05]  /*e790*/  BSYNC.RECONVERGENT B1 ;  /* 0x0000000000017941 */ /* 0x000fea0003800200 */
.L_x_5352:
[----:B------:R-:W-:Y:S01]  /*e7a0*/  ISETP.GE.AND P0, PT, R15, UR45, PT ;  /* 0x0000002d0f007c0c */ /* 0x000fe2000bf06270 */
[----:B------:R-:W-:-:S12]  /*e7b0*/  BSSY.RECONVERGENT B3, `(.L_x_5361) ;  /* 0x000011f000037945 */ /* 0x000fd80003800200 */
[----:B------:R-:W-:Y:S05]  /*e7c0*/  @P0 BRA `(.L_x_5362) ;  /* 0x0000001000740947 */ /* 0x000fea0003800000 */
[----:B------:R-:W-:Y:S01]  /*e7d0*/  HFMA2 R20, -RZ, RZ, 0, 2.384185791015625e-07 ;  /* 0x00000004ff147431 */ /* 0x000fe200000001ff */
[----:B------:R-:W-:Y:S01]  /*e7e0*/  ULOP3.LUT UR7, URZ, UR5, URZ, 0x33, !UPT ;  /* 0x00000005ff077292 */ /* 0x000fe2000f8e33ff */
[----:B------:R-:W-:Y:S03]  /*e7f0*/  BSSY.RECONVERGENT B2, `(.L_x_5363) ;  /* 0x00000a4000027945 */ /* 0x000fe60003800200 */
[----:B------:R-:W-:-:S04]  /*e800*/  VIADDMNMX R17, R15, R20, UR45, !PT ;  /* 0x0000002d0f117e46 */ /* 0x000fc8000f800114 */
[----:B--2---:R-:W-:-:S04]  /*e810*/  IADD3 R25, PT, PT, -R14, UR7, R17 ;  /* 0x000000070e197c10 */ /* 0x004fc8000fffe111 */
        /* <DEDUP_REMOVED lines=8> */
[----:B------:R-:W-:Y:S01]  /*e8a0*/  VIADD R15, R15, 0x8 ;  /* 0x000000080f0f7836 */ /* 0x000fe20000000000 */
[----:B------:R-:W-:Y:S02]  /*e8b0*/  IADD3 R19, PT, PT, -R18, RZ, RZ ;  /* 0x000000ff12137210 */ /* 0x000fe40007ffe1ff */
[----:B------:R-:W1:Y:S01]  /*e8c0*/  LDC R28, c[0x0][0x3f4] ;  /* 0x0000fd00ff1c7b82 */ /* 0x000e620000000800 */
[----:B0-----:R-:W-:-:S06]  /*e8d0*/  ULEA UR7, UR8, UR7, 0x18 ;  /* 0x0000000708077291 */ /* 0x001fcc000f8ec0ff */
[----:B------:R-:W-:-:S05]  /*e8e0*/  LEA R17, R14, UR7, 0x2 ;  /* 0x000000070e117c11 */ /* 0x000fca000f8e10ff */
[----:B------:R-:W-:-:S07]  /*e8f0*/  VIADD R17, R17, 0x20 ;  /* 0x0000002011117836 */ /* 0x000fce0000000000 */
.L_x_5374:
[C---:B------:R-:W-:Y:S01]  /*e900*/  VIADD R23, R15.reuse, 0xfffffff8 ;  /* 0xfffffff80f177836 */ /* 0x040fe20000000000 */
[----:B-1----:R-:W-:Y:S01]  /*e910*/  MOV R18, R28 ;  /* 0x0000001c00127202 */ /* 0x002fe20000000f00 */
[----:B------:R-:W-:Y:S01]  /*e920*/  VIADD R27, R15, 0xfffffffc ;  /* 0xfffffffc0f1b7836 */ /* 0x000fe20000000000 */
[----:B------:R-:W-:Y:S01]  /*e930*/  IADD3 R19, PT, PT, R19, 0x4, RZ ;  /* 0x0000000413137810 */ /* 0x000fe20007ffe0ff */
[----:B------:R-:W-:Y:S01]  /*e940*/  BSSY.RECONVERGENT B4, `(.L_x_5366) ;  /* 0x0000026000047945 */ /* 0x000fe20003800200 */
[-C--:B------:R-:W-:Y:S02]  /*e950*/  ISETP.GE.AND P4, PT, R23, R18.reuse, PT ;  /* 0x000000121700720c */ /* 0x080fe40003f86270 */
[----:B------:R-:W-:Y:S02]  /*e960*/  IADD3 R29, PT, PT, R15, 0x4, RZ ;  /* 0x000000040f1d7810 */ /* 0x000fe40007ffe0ff */
[----:B------:R-:W-:Y:S02]  /*e970*/  ISETP.NE.AND P0, PT, R19, RZ, PT ;  /* 0x000000ff1300720c */ /* 0x000fe40003f05270 */
[----:B------:R-:W-:-:S02]  /*e980*/  ISETP.GE.AND P1, PT, R27, R18, PT ;  /* 0x000000121b00720c */ /* 0x000fc40003f26270 */
[-C--:B------:R-:W-:Y:S02]  /*e990*/  ISETP.GE.AND P2, PT, R15, R18.reuse, PT ;  /* 0x000000120f00720c */ /* 0x080fe40003f46270 */
[----:B------:R-:W-:-:S03]  /*e9a0*/  ISETP.GE.AND P3, PT, R29, R18, PT ;  /* 0x000000121d00720c */ /* 0x000fc60003f66270 */
[----:B------:R-:W-:Y:S10]  /*e9b0*/  @!P4 BRA `(.L_x_5367) ;  /* 0x000000000078c947 */ /* 0x000ff40003800000 */
[----:B---3--:R-:W-:Y:S02]  /*e9c0*/  IABS R31, R18 ;  /* 0x00000012001f7213 */ /* 0x008fe40000000000 */
        /* <DEDUP_REMOVED lines=8> */
[----:B-1----:R-:W-:-:S05]  /*ea50*/  IADD3 R20, PT, PT, RZ, -R21, RZ ;  /* 0x80000015ff147210 */ /* 0x002fca0007ffe0ff */
        /* <DEDUP_REMOVED lines=15> */
[----:B------:R-:W0:Y:S02]  /*eb50*/  LDG.E.128 R20, desc[UR36][R20.64] ;  /* 0x0000002414147981 */ /* 0x000e24000c1e1d00 */
[-C--:B0-----:R-:W-:Y:S01]  /*eb60*/  FFMA.FTZ R8, R20, R24.reuse, R8 ;  /* 0x0000001814087223 */ /* 0x081fe20000010008 */
[-C--:B------:R-:W-:Y:S01]  /*eb70*/  FFMA.FTZ R9, R21, R24.reuse, R9 ;  /* 0x0000001815097223 */ /* 0x080fe20000010009 */
[-C--:B------:R-:W-:Y:S01]  /*eb80*/  FFMA.FTZ R10, R22, R24.reuse, R10 ;  /* 0x00000018160a7223 */ /* 0x080fe2000001000a */
[----:B------:R-:W-:-:S07]  /*eb90*/  FFMA.FTZ R11, R23, R24, R11 ;  /* 0x00000018170b7223 */ /* 0x000fce000001000b */
.L_x_5367:
[----:B------:R-:W-:Y:S05]  /*eba0*/  BSYNC.RECONVERGENT B4 ;  /* 0x0000000000047941 */ /* 0x000fea0003800200 */
.L_x_5366:
        /* <DEDUP_REMOVED lines=32> */
.L_x_5369:
[----:B------:R-:W-:Y:S05]  /*edb0*/  BSYNC.RECONVERGENT B4 ;  /* 0x0000000000047941 */ /* 0x000fea0003800200 */
.L_x_5368:
        /* <DEDUP_REMOVED lines=32> */
.L_x_5371:
[----:B------:R-:W-:Y:S05]  /*efc0*/  BSYNC.RECONVERGENT B4 ;  /* 0x0000000000047941 */ /* 0x000fea0003800200 */
.L_x_5370:
        /* <DEDUP_REMOVED lines=10> */
[----:B0-----:R-:W0:Y:S01]  /*f070*/  LDS R24, [R17+0x10] ;  /* 0x0000100011187984 */ /* 0x001e220000000800 */
        /* <DEDUP_REMOVED lines=21> */
.L_x_5373:
[----:B------:R-:W-:Y:S05]  /*f1d0*/  BSYNC.RECONVERGENT B4 ;  /* 0x0000000000047941 */ /* 0x000fea0003800200 */
.L_x_5372:
[----:B------:R-:W-:Y:S01]  /*f1e0*/  VIADD R15, R15, 0x10 ;  /* 0x000000100f0f7836 */ /* 0x000fe20000000000 */
[----:B------:R-:W-:Y:S01]  /*f1f0*/  IADD3 R17, PT, PT, R17, 0x40, RZ ;  /* 0x0000004011117810 */ /* 0x000fe20007ffe0ff */
[----:B------:R-:W-:Y:S06]  /*f200*/  @P0 BRA `(.L_x_5374) ;  /* 0xfffffff400bc0947 */ /* 0x000fec000383ffff */
[----:B------:R-:W-:Y:S05]  /*f210*/  BSYNC.RECONVERGENT B1 ;  /* 0x0000000000017941 */ /* 0x000fea0003800200 */
.L_x_5365:
[----:B------:R-:W-:-:S07]  /*f220*/  VIADD R15, R15, 0xfffffff8 ;  /* 0xfffffff80f0f7836 */ /* 0x000fce0000000000 */
.L_x_5364:
[----:B------:R-:W-:Y:S05]  /*f230*/  BSYNC.RECONVERGENT B2 ;  /* 0x0000000000027941 */ /* 0x000fea0003800200 */
.L_x_5363:
        /* <DEDUP_REMOVED lines=9> */
[C---:B------:R-:W-:Y:S01]  /*f2d0*/  VIADD R17, R15.reuse, -UR5 ;  /* 0x800000050f117c36 */ /* 0x040fe20008000000 */
[----:B------:R-:W-:Y:S01]  /*f2e0*/  IADD3 R27, PT, PT, R15, 0x4, RZ ;  /* 0x000000040f1b7810 */ /* 0x000fe20007ffe0ff */
[----:B------:R-:W-:Y:S03]  /*f2f0*/  BSSY.RECONVERGENT B2, `(.L_x_5377) ;  /* 0x0000022000027945 */ /* 0x000fe60003800200 */
[----:B------:R-:W-:Y:S01]  /*f300*/  ISETP.GE.AND P2, PT, R27, R18, PT ;  /* 0x000000121b00720c */ /* 0x000fe20003f46270 */
[----:B0-----:R-:W-:-:S06]  /*f310*/  ULEA UR7, UR8, UR7, 0x18 ;  /* 0x0000000708077291 */ /* 0x001fcc000f8ec0ff */
[----:B------:R-:W-:Y:S01]  /*f320*/  LEA R24, R17, UR7, 0x2 ;  /* 0x0000000711187c11 */ /* 0x000fe2000f8e10ff */
[----:B------:R-:W-:Y:S06]  /*f330*/  @!P0 BRA `(.L_x_5378) ;  /* 0x0000000000748947 */ /* 0x000fec0003800000 */
[----:B------:R-:W-:Y:S01]  /*f340*/  IABS R22, R18 ;  /* 0x0000001200167213 */ /* 0x000fe20000000000 */
[----:B------:R-:W-:Y:S01]  /*f350*/  HFMA2 R20, -RZ, RZ, 0, 0 ;  /* 0x00000000ff147431 */ /* 0x000fe200000001ff */
        /* <DEDUP_REMOVED lines=19> */
[----:B------:R-:W-:Y:S02]  /*f490*/  IMAD R21, R17, 0xc0, RZ ;  /* 0x000000c011157824 */ /* 0x000fe400078e02ff */
[----:B------:R-:W0:Y:S02]  /*f4a0*/  LDS R17, [R24] ;  /* 0x0000000018117984 */ /* 0x000e240000000800 */
[----:B------:R-:W-:-:S06]  /*f4b0*/  IMAD.WIDE.U32 R20, R21, 0x4, R2 ;  /* 0x0000000415147825 */ /* 0x000fcc00078e0002 */
[----:B------:R-:W0:Y:S02]  /*f4c0*/  LDG.E.128 R20, desc[UR36][R20.64] ;  /* 0x0000002414147981 */ /* 0x000e24000c1e1d00 */
[-C--:B0-----:R-:W-:Y:S01]  /*f4d0*/  FFMA.FTZ R8, R20, R17.reuse, R8 ;  /* 0x0000001114087223 */ /* 0x081fe20000010008 */
[-C--:B------:R-:W-:Y:S01]  /*f4e0*/  FFMA.FTZ R9, R21, R17.reuse, R9 ;  /* 0x0000001115097223 */ /* 0x080fe20000010009 */
[-C--:B------:R-:W-:Y:S01]  /*f4f0*/  FFMA.FTZ R10, R22, R17.reuse, R10 ;  /* 0x00000011160a7223 */ /* 0x080fe2000001000a */
[----:B------:R-:W-:-:S07]  /*f500*/  FFMA.FTZ R11, R23, R17, R11 ;  /* 0x00000011170b7223 */ /* 0x000fce000001000b */
.L_x_5378:
[----:B------:R-:W-:Y:S05]  /*f510*/  BSYNC.RECONVERGENT B2 ;  /* 0x0000000000027941 */ /* 0x000fea0003800200 */
.L_x_5377:
[----:B------:R-:W-:Y:S04]  /*f520*/  BSSY.RECONVERGENT B2, `(.L_x_5379) ;  /* 0x000001f000027945 */ /* 0x000fe80003800200 */
[----:B------:R-:W-:Y:S05]  /*f530*/  @!P2 BRA `(.L_x_5380) ;  /* 0x000000000074a947 */ /* 0x000fea0003800000 */
[----:B------:R-:W-:Y:S01]  /*f540*/  IABS R22, R18 ;  /* 0x0000001200167213 */ /* 0x000fe20000000000 */
[----:B------:R-:W-:Y:S01]  /*f550*/  IMAD.MOV.U32 R20, RZ, RZ, RZ ;  /* 0x000000ffff147224 */ /* 0x000fe200078e00ff */
        /* <DEDUP_REMOVED lines=19> */
[----:B------:R-:W-:Y:S02]  /*f690*/  IMAD R21, R17, 0xc0, RZ ;  /* 0x000000c011157824 */ /* 0x000fe400078e02ff */
[----:B------:R-:W0:Y:S02]  /*f6a0*/  LDS R17, [R24+0x10] ;  /* 0x0000100018117984 */ /* 0x000e240000000800 */
[----:B------:R-:W-:-:S06]  /*f6b0*/  IMAD.WIDE.U32 R20, R21, 0x4, R2 ;  /* 0x0000000415147825 */ /* 0x000fcc00078e0002 */
[----:B------:R-:W0:Y:S02]  /*f6c0*/  LDG.E.128 R20, desc[UR36][R20.64] ;  /* 0x0000002414147981 */ /* 0x000e24000c1e1d00 */
[-C--:B0-----:R-:W-:Y:S01]  /*f6d0*/  FFMA.FTZ R8, R20, R17.reuse, R8 ;  /* 0x0000001114087223 */ /* 0x081fe20000010008 */
[-C--:B------:R-:W-:Y:S01]  /*f6e0*/  FFMA.FTZ R9, R21, R17.reuse, R9 ;  /* 0x0000001115097223 */ /* 0x080fe20000010009 */
[-C--:B------:R-:W-:Y:S01]  /*f6f0*/  FFMA.FTZ R10, R22, R17.reuse, R10 ;  /* 0x00000011160a7223 */ /* 0x080fe2000001000a */
[----:B------:R-:W-:-:S07]  /*f700*/  FFMA.FTZ R11, R23, R17, R11 ;  /* 0x00000011170b7223 */ /* 0x000fce000001000b */
.L_x_5380:
[----:B------:R-:W-:Y:S05]  /*f710*/  BSYNC.RECONVERGENT B2 ;  /* 0x0000000000027941 */ /* 0x000fea0003800200 */
.L_x_5379:
[----:B------:R-:W-:-:S07]  /*f720*/  IADD3 R15, PT, PT, R15, 0x8, RZ ;  /* 0x000000080f0f7810 */ /* 0x000fce0007ffe0ff */
.L_x_5376:
[----:B------:R-:W-:Y:S05]  /*f730*/  BSYNC.RECONVERGENT B1 ;  /* 0x0000000000017941 */ /* 0x000fea0003800200 */
.L_x_5375:
[----:B------:R-:W-:-:S04]  /*f740*/  LOP3.LUT P0, RZ, R25, 0x4, RZ, 0xc0, !PT ;  /* 0x0000000419ff7812 */ /* 0x000fc8000780c0ff */
[----:B------:R-:W-:-:S13]  /*f750*/  ISETP.LT.OR P0, PT, R15, R18, P0 ;  /* 0x000000120f00720c */ /* 0x000fda0000701670 */
[----:B------:R-:W-:Y:S05]  /*f760*/  @P0 BRA `(.L_x_5362) ;  /* 0x00000000008c0947 */ /* 0x000fea0003800000 */
        /* <DEDUP_REMOVED lines=23> */
[----:B------:R-:W2:Y:S01]  /*f8e0*/  LDG.E.128 R20, desc[UR36][R2.64] ;  /* 0x0000002402147981 */ /* 0x000ea2000c1e1d00 */
[----:B------:R-:W0:Y:S01]  /*f8f0*/  S2UR UR8, SR_CgaCtaId ;  /* 0x00000000000879c3 */ /* 0x000e220000008800 */
[----:B------:R-:W-:Y:S01]  /*f900*/  UMOV UR7, 0x400 ;  /* 0x0000040000077882 */ /* 0x000fe20000000000 */
[----:B------:R-:W-:Y:S01]  /*f910*/  IADD3 R15, PT, PT, R15, -UR5, RZ ;  /* 0x800000050f0f7c10 */ /* 0x000fe2000fffe0ff */
[----:B------:R-:W-:-:S04]  /*f920*/  UIADD3 UR7, UPT, UPT, UR7, 0x440, URZ ;  /* 0x0000044007077890 */ /* 0x000fc8000fffe0ff */
[----:B0-----:R-:W-:-:S06]  /*f930*/  ULEA UR7, UR8, UR7, 0x18 ;  /* 0x0000000708077291 */ /* 0x001fcc000f8ec0ff */
[----:B------:R-:W-:-:S06]  /*f940*/  LEA R15, R15, UR7, 0x2 ;  /* 0x000000070f0f7c11 */ /* 0x000fcc000f8e10ff */
[----:B------:R-:W2:Y:S02]  /*f950*/  LDS R15, [R15] ;  /* 0x000000000f0f7984 */ /* 0x000ea40000000800 */
[-C--:B--2---:R-:W-:Y:S01]  /*f960*/  FFMA.FTZ R8, R20, R15.reuse, R8 ;  /* 0x0000000f14087223 */ /* 0x084fe20000010008 */
[-C--:B------:R-:W-:Y:S01]  /*f970*/  FFMA.FTZ R9, R21, R15.reuse, R9 ;  /* 0x0000000f15097223 */ /* 0x080fe20000010009 */
[-C--:B------:R-:W-:Y:S01]  /*f980*/  FFMA.FTZ R10, R22, R15.reuse, R10 ;  /* 0x0000000f160a7223 */ /* 0x080fe2000001000a */
[----:B------:R-:W-:-:S07]  /*f990*/  FFMA.FTZ R11, R23, R15, R11 ;  /* 0x0000000f170b7223 */ /* 0x000fce000001000b */
.L_x_5362:
[----:B------:R-:W-:Y:S05]  /*f9a0*/  BSYNC.RECONVERGENT B3 ;  /* 0x0000000000037941 */ /* 0x000fea0003800200 */
.L_x_5361:
[----:B------:R-:W-:-:S13]  /*f9b0*/  ISETP.NE.AND P0, PT, R14, UR6, PT ;  /* 0x000000060e007c0c */ /* 0x000fda000bf05270 */
[----:B------:R-:W-:Y:S05]  /*f9c0*/  @P0 BRA `(.L_x_5351) ;  /* 0x0000000000e80947 */ /* 0x000fea0003800000 */
[----:B------:R-:W0:Y:S01]  /*f9d0*/  LDC R2, c[0x0][0x478] ;  /* 0x00011e00ff027b82 */ /* 0x000e220000000800 */
[----:B---3--:R-:W-:Y:S01]  /*f9e0*/  VIADD R31, R13, UR43 ;  /* 0x0000002b0d1f7c36 */ /* 0x008fe20008000000 */
[----:B------:R-:W1:Y:S01]  /*f9f0*/  LDCU.64 UR8, c[0x0][0x460] ;  /* 0x00008c00ff0877ac */ /* 0x000e620008000a00 */
[----:B------:R-:W-:Y:S01]  /*fa00*/  UMOV UR7, 0x400 ;  /* 0x0000040000077882 */ /* 0x000fe20000000000 */
[----:B------:R-:W3:Y:S01]  /*fa10*/  LDCU.64 UR10, c[0x0][0x3c0] ;  /* 0x00007800ff0a77ac */ /* 0x000ee20008000a00 */
[----:B0-----:R-:W-:-:S13]  /*fa20*/  ISETP.NE.AND P1, PT, R2, 0x2, PT ;  /* 0x000000020200780c */ /* 0x001fda0003f25270 */
[----:B------:R-:W0:Y:S08]  /*fa30*/  @!P1 LDC.64 R2, c[0x0][0x3a8] ;  /* 0x0000ea00ff029b82 */ /* 0x000e300000000a00 */
[----:B--2---:R-:W2:Y:S08]  /*fa40*/  @!P1 LDC.64 R24, c[0x0][0x468] ;  /* 0x00011a00ff189b82 */ /* 0x004eb00000000a00 */
[----:B------:R-:W4:Y:S01]  /*fa50*/  @P1 LDC.64 R20, c[0x0][0x3a8] ;  /* 0x0000ea00ff141b82 */ /* 0x000f220000000a00 */
[----:B0-----:R-:W-:-:S04]  /*fa60*/  @!P1 IADD3 R2, P0, PT, R31, R2, RZ ;  /* 0x000000021f029210 */ /* 0x001fc80007f1e0ff */
[----:B------:R-:W-:Y:S01]  /*fa70*/  @!P1 LEA.HI.X.SX32 R3, R31, R3, 0x1, P0 ;  /* 0x000000031f039211 */ /* 0x000fe200000f0eff */
[----:B--2---:R-:W2:Y:S04]  /*fa80*/  @!P1 LDG.E R24, desc[UR36][R24.64+0x8] ;  /* 0x0000082418189981 */ /* 0x004ea8000c1e1900 */
[----:B------:R-:W3:Y:S01]  /*fa90*/  @!P1 LDG.E R15, desc[UR36][R2.64] ;  /* 0x00000024020f9981 */ /* 0x000ee2000c1e1900 */
[----:B-1----:R-:W-:-:S04]  /*faa0*/  ISETP.NE.U32.AND P0, PT, RZ, UR8, PT ;  /* 0x00000008ff007c0c */ /* 0x002fc8000bf05070 */
[----:B------:R-:W-:-:S13]  /*fab0*/  ISETP.NE.AND.EX P0, PT, RZ, UR9, PT, P0 ;  /* 0x00000009ff007c0c */ /* 0x000fda000bf05300 */
[----:B------:R-:W0:Y:S08]  /*fac0*/  @P0 LDC R33, c[0x0][0x3f8] ;  /* 0x0000fe00ff210b82 */ /* 0x000e300000000800 */
[----:B------:R-:W1:Y:S01]  /*fad0*/  @P0 LDC.64 R22, c[0x0][0x458] ;  /* 0x00011600ff160b82 */ /* 0x000e620000000a00 */
[----:B----4-:R-:W-:-:S04]  /*fae0*/  @P1 IMAD.WIDE R2, R31, 0x4, R20 ;  /* 0x000000041f021825 */ /* 0x010fc800078e0214 */
[----:B0-----:R-:W-:-:S04]  /*faf0*/  @P0 IMAD R12, R33, UR38, R12 ;  /* 0x00000026210c0c24 */ /* 0x001fc8000f8e020c */
[----:B------:R-:W-:-:S04]  /*fb00*/  @P0 IMAD R21, R12, 0xc0, R13 ;  /* 0x000000c00c150824 */ /* 0x000fc800078e020d */
[----:B-1----:R-:W-:-:S06]  /*fb10*/  @P0 IMAD.WIDE R20, R21, 0x4, R22 ;  /* 0x0000000415140825 */ /* 0x002fcc00078e0216 */
[----:B------:R-:W4:Y:S01]  /*fb20*/  @P0 LDG.E.128 R20, desc[UR36][R20.64] ;  /* 0x0000002414140981 */ /* 0x000f22000c1e1d00 */
[----:B---3--:R-:W2:Y:S08]  /*fb30*/  @!P1 I2F.S8 R17, R15 ;  /* 0x0000000f00119306 */ /* 0x008eb00000001400 */
[----:B------:R-:W0:Y:S08]  /*fb40*/  @!P1 I2F.S8 R19, R15.B1 ;  /* 0x1000000f00139306 */ /* 0x000e300000001400 */
[----:B------:R-:W1:Y:S08]  /*fb50*/  @!P1 I2F.S8 R27, R15.B2 ;  /* 0x2000000f001b9306 */ /* 0x000e700000001400 */
[----:B------:R-:W3:Y:S01]  /*fb60*/  @!P1 I2F.S8 R29, R15.B3 ;  /* 0x3000000f001d9306 */ /* 0x000ee20000001400 */
[C---:B--2---:R-:W-:Y:S01]  /*fb70*/  @!P1 FMUL.FTZ R32, R24.reuse, R17 ;  /* 0x0000001118209220 */ /* 0x044fe20000410000 */
[C---:B0-----:R-:W-:Y:S01]  /*fb80*/  @!P1 FMUL.FTZ R33, R24.reuse, R19 ;  /* 0x0000001318219220 */ /* 0x041fe20000410000 */
[C---:B-1----:R-:W-:Y:S01]  /*fb90*/  @!P1 FMUL.FTZ R34, R24.reuse, R27 ;  /* 0x0000001b18229220 */ /* 0x042fe20000410000 */
[----:B---3--:R-:W-:-:S06]  /*fba0*/  @!P1 FMUL.FTZ R35, R24, R29 ;  /* 0x0000001d18239220 */ /* 0x008fcc0000410000 */
[----:B------:R0:W2:Y:S01]  /*fbb0*/  @P1 LDG.E.128 R32, desc[UR36][R2.64] ;  /* 0x0000002402201981 */ /* 0x0000a2000c1e1d00 */
[----:B------:R-:W1:Y:S01]  /*fbc0*/  S2UR UR8, SR_CgaCtaId ;  /* 0x00000000000879c3 */ /* 0x000e620000008800 */
[----:B------:R-:W-:Y:S02]  /*fbd0*/  UIADD3 UR9, UPT, UPT, UR7, 0x440, URZ ;  /* 0x0000044007097890 */ /* 0x000fe4000fffe0ff */
[----:B------:R-:W-:Y:S01]  /*fbe0*/  UIADD3 UR7, UPT, UPT, -UR5, UR45, URZ ;  /* 0x0000002d05077290 */ /* 0x000fe2000fffe1ff */
[----:B------:R-:W-:Y:S01]  /*fbf0*/  IMAD R18, R16, R18, R13 ;  /* 0x0000001210127224 */ /* 0x000fe200078e020d */
[----:B-1----:R-:W-:-:S04]  /*fc00*/  ULEA UR8, UR8, UR9, 0x18 ;  /* 0x0000000908087291 */ /* 0x002fc8000f8ec0ff */
[----:B------:R-:W-:Y:S02]  /*fc10*/  ULEA UR7, UR7, UR8, 0x2 ;  /* 0x0000000807077291 */ /* 0x000fe4000f8e10ff */
[----:B------:R-:W-:Y:S01]  /*fc20*/  UIMAD UR8, UR41, 0xc0, URZ ;  /* 0x000000c0290878a4 */ /* 0x000fe2000f8e02ff */
[----:B0-----:R-:W-:-:S06]  /*fc30*/  SHF.R.S32.HI R2, RZ, 0x1f, R18 ;  /* 0x0000001fff027819 */ /* 0x001fcc0000011412 */
[----:B------:R-:W0:Y:S01]  /*fc40*/  LDS R15, [UR7] ;  /* 0x00000007ff0f7984 */ /* 0x000e220008000800 */
[----:B------:R-:W-:Y:S02]  /*fc50*/  IADD3 R18, P1, PT, R18, UR8, RZ ;  /* 0x0000000812127c10 */ /* 0x000fe4000ff3e0ff */
[----:B------:R-:W-:-:S04]  /*fc60*/  MOV R3, UR8 ;  /* 0x0000000800037c02 */ /* 0x000fc80008000f00 */
[----:B------:R-:W-:Y:S02]  /*fc70*/  LEA.HI.X.SX32 R3, R3, R2, 0x1, P1 ;  /* 0x0000000203037211 */ /* 0x000fe400008f0eff */
[----:B------:R-:W-:-:S04]  /*fc80*/  LEA R2, P1, R18, UR10, 0x2 ;  /* 0x0000000a12027c11 */ /* 0x000fc8000f8210ff */
[----:B------:R-:W-:Y:S01]  /*fc90*/  LEA.HI.X R3, R18, UR11, R3, 0x2, P1 ;  /* 0x0000000b12037c11 */ /* 0x000fe200088f1403 */
[----:B--2--5:R-:W-:Y:S01]  /*fca0*/  FADD.FTZ R4, R32, R4 ;  /* 0x0000000420047221 */ /* 0x024fe20000010000 */
[----:B------:R-:W-:Y:S01]  /*fcb0*/  FADD.FTZ R5, R33, R5 ;  /* 0x0000000521057221 */ /* 0x000fe20000010000 */
[----:B------:R-:W-:Y:S01]  /*fcc0*/  FADD.FTZ R6, R34, R6 ;  /* 0x0000000622067221 */ /* 0x000fe20000010000 */
[----:B------:R-:W-:Y:S01]  /*fcd0*/  FADD.FTZ R7, R35, R7 ;  /* 0x0000000723077221 */ /* 0x000fe20000010000 */
[----:B----4-:R-:W-:Y:S01]  /*fce0*/  @P0 FMUL.FTZ R4, R4, R20 ;  /* 0x0000001404040220 */ /* 0x010fe20000410000 */
        /* <DEDUP_REMOVED lines=8> */
.L_x_5351:
[----:B------:R-:W-:Y:S05]  /*fd70*/  BSYNC.RECONVERGENT B0 ;  /* 0x0000000000007941 */ /* 0x000fea0003800200 */
.L_x_5350:
[----:B------:R-:W-:Y:S01]  /*fd80*/  BAR.SYNC.DEFER_BLOCKING 0x0 ;  /* 0x0000000000007b1d */ /* 0x000fe20000010000 */
[----:B------:R-:W-:-:S04]  /*fd90*/  ISETP.GT.U32.AND P1, PT, R13, 0xbf, PT ;  /* 0x000000bf0d00780c */ /* 0x000fc80003f24070 */
[----:B------:R-:W-:-:S09]  /*fda0*/  ISETP.GT.U32.OR P0, PT, R0, 0x3f, P1 ;  /* 0x0000003f0000780c */ /* 0x000fd20000f04470 */
[----:B------:R-:W-:Y:S05]  /*fdb0*/  @P1 BRA `(.L_x_5381) ;  /* 0x0000000000741947 */ /* 0x000fea0003800000 */
[----:B------:R-:W0:Y:S01]  /*fdc0*/  S2UR UR5, SR_CgaCtaId ;  /* 0x00000000000579c3 */ /* 0x000e220000008800 */
[----:B------:R-:W-:Y:S01]  /*fdd0*/  UMOV UR4, 0x400 ;  /* 0x0000040000047882 */ /* 0x000fe20000000000 */
[----:B-1----:R-:W-:Y:S01]  /*fde0*/  LOP3.LUT R2, R0, 0x380, RZ, 0xc0, !PT ;  /* 0x0000038000027812 */ /* 0x002fe200078ec0ff */
        /* <DEDUP_REMOVED lines=26> */
.L_x_5381:
[----:B------:R-:W-:Y:S05]  /*ff90*/  @P0 EXIT ;  /* 0x000000000000094d */ /* 0x000fea0003800000 */
[----:B------:R-:W0:Y:S02]  /*ffa0*/  LDCU UR4, c[0x0][0x478] ;  /* 0x00008f00ff0477ac */ /* 0x000e240008000800 */
[----:B0-----:R-:W-:-:S09]  /*ffb0*/  UISETP.NE.AND UP0, UPT, UR4, 0x2, UPT ;  /* 0x000000020400788c */ /* 0x001fd2000bf05270 */
[----:B------:R-:W-:Y:S05]  /*ffc0*/  BRA.U UP0, `(.L_x_5382) ;  /* 0x00000001007c7547 */ /* 0x000fea000b800000 */
[----:B-1----:R-:W0:Y:S01]  /*ffd0*/  LDC.64 R2, c[0x0][0x470] ;  /* 0x00011c00ff027b82 */ /* 0x002e220000000a00 */
[----:B------:R-:W1:Y:S01]  /*ffe0*/  LDCU.64 UR4, c[0x0][0x380] ;  /* 0x00007000ff0477ac */ /* 0x000e620008000a00 */
        /* <DEDUP_REMOVED lines=24> */
[----:B-1----:R-:W-:-:S03]  /*10170*/  IADD3 R2, P0, PT, R13, UR4, RZ ;  /* 0x000000040d027c10 */ /* 0x002fc6000ff1e0ff */
[----:B------:R-:W-:Y:S01]  /*10180*/  IMAD.IADD R5, R4, 0x1, R5 ;  /* 0x0000000104057824 */ /* 0x000fe200078e0205 */
[----:B------:R-:W-:-:S05]  /*10190*/  LEA.HI.X.SX32 R3, R13, UR5, 0x1, P0 ;  /* 0x000000050d037c11 */ /* 0x000fca00080f0eff */
[----:B------:R-:W-:Y:S01]  /*101a0*/  STG.E desc[UR36][R2.64], R5 ;  /* 0x0000000502007986 */ /* 0x000fe2000c101924 */
[----:B------:R-:W-:Y:S05]  /*101b0*/  EXIT ;  /* 0x000000000000794d */ /* 0x000fea0003800000 */
.L_x_5382:
[----:B-1----:R-:W0:Y:S01]  /*101c0*/  LDC.64 R2, c[0x0][0x380] ;  /* 0x0000e000ff027b82 */ /* 0x002e220000000a00 */
[----:B------:R-:W-:-:S05]  /*101d0*/  IADD3 R13, PT, PT, R16, R13, RZ ;  /* 0x0000000d100d7210 */ /* 0x000fca0007ffe0ff */
[----:B0-----:R-:W-:-:S05]  /*101e0*/  IMAD.WIDE R2, R13, 0x4, R2 ;  /* 0x000000040d027825 */ /* 0x001fca00078e0202 */
[----:B------:R-:W-:Y:S01]  /*101f0*/  STG.E.128 desc[UR36][R2.64], R8 ;  /* 0x0000000802007986 */ /* 0x000fe2000c101d24 */
[----:B------:R-:W-:Y:S05]  /*10200*/  EXIT ;  /* 0x000000000000794d */ /* 0x000fea0003800000 */
.L_x_5383:
        /* <DEDUP_REMOVED lines=15> */
.L_x_5610:


//--------------------- .text._ZN4mmha33masked_multihead_attention_kernelIfLi192ELi256ELi2ELi64ELi128ELb0ELb0EEEv26Multihead_attention_paramsIT_XT5_EE --------------------------
	.section	.text._ZN4mmha33masked_multihead_attention_kernelIfLi192ELi256ELi2ELi64ELi128ELb0ELb0EEEv26Multihead_attention_paramsIT_XT5_EE,"ax",@progbits
	.align	128
        .global         _ZN4mmha33masked_multihead_attention_kernelIfLi192ELi256ELi2ELi64ELi128ELb0ELb0EEEv26Multihead_attention_paramsIT_XT5_EE
        .type           _ZN4mmha33masked_multihead_attention_kernelIfLi192ELi256ELi2ELi64ELi128ELb0ELb0EEEv26Multihead_attention_paramsIT_XT5_EE,@function
        .size           _ZN4mmha33masked_multihead_attention_kernelIfLi192ELi256ELi2ELi64ELi128ELb0ELb0EEEv26Multihead_attention_paramsIT_XT5_EE,(.L_x_5611 - _ZN4mmha33masked_multihead_attention_kernelIfLi192ELi256ELi2ELi64ELi128ELb0ELb0EEEv26Multihead_attention_paramsIT_XT5_EE)
        .other          _ZN4mmha33masked_multihead_attention_kernelIfLi192ELi256ELi2ELi64ELi128ELb0ELb0EEEv26Multihead_attention_paramsIT_XT5_EE,@"STO_CUDA_ENTRY STV_DEFAULT"
_ZN4mmha33masked_multihead_attention_kernelIfLi192ELi256ELi2ELi64ELi128ELb0ELb0EEEv26Multihead_attention_paramsIT_XT5_EE:
.text._ZN4mmha33masked_multihead_attention_kernelIfLi192ELi256ELi2ELi64ELi128ELb0ELb0EEEv26Multihead_attention_paramsIT_XT5_EE:
        /* <DEDUP_REMOVED lines=15> */
.L_x_5384:
[----:B------:R-:W1:Y:S01]  /*00f0*/  LDCU.64 UR4, c[0x0][0x4a0] ;  /* 0x00009400ff0477ac */ /* 0x000e620008000a00 */
[----:B------:R-:W2:Y:S01]  /*0100*/  LDC R5, c[0x0][0x478] ;  /* 0x00011e00ff057b82 */ /* 0x000ea20000000800 */
[----:B------:R-:W3:Y:S01]  /*0110*/  S2R R6, SR_CTAID.Y ;  /* 0x0000000000067919 */ /* 0x000ee20000002600 */
[----:B------:R-:W4:Y:S01]  /*0120*/  LDCU UR14, c[0x0][0x3f0] ;  /* 0x00007e00ff0e77ac */ /* 0x000f220008000800 */
[----:B------:R-:W2:Y:S01]  /*0130*/  LDCU UR8, c[0x0][0x3e8] ;  /* 0x00007d00ff0877ac */ /* 0x000ea20008000800 */
[----:B------:R-:W3:Y:S04]  /*0140*/  S2R R22, SR_TID.X ;  /* 0x0000000000167919 */ /* 0x000ee80000002100 */
[----:B------:R-:W2:Y:S01]  /*0150*/  S2UR UR42, SR_CTAID.X ;  /* 0x00000000002a79c3 */ /* 0x000ea20000002500 */
[----:B------:R-:W2:Y:S01]  /*0160*/  LDCU UR10, c[0x0][0x3f8] ;  /* 0x00007f00ff0a77ac */ /* 0x000ea20008000800 */
[----:B------:R-:W3:Y:S01]  /*0170*/  LDCU.64 UR12, c[0x0][0x460] ;  /* 0x00008c00ff0c77ac */ /* 0x000ee20008000a00 */
[----:B-1----:R-:W-:Y:S01]  /*0180*/  UISETP.NE.U32.AND UP0, UPT, UR4, URZ, UPT ;  /* 0x000000ff0400728c */ /* 0x002fe2000bf05070 */
[----:B----4-:R-:W-:-:S03]  /*0190*/  IMAD.U32 R0, RZ, RZ, UR14 ;  /* 0x0000000eff007e24 */ /* 0x010fc6000f8e00ff */
[----:B------:R-:W-:Y:S02]  /*01a0*/  UISETP.NE.AND.EX UP0, UPT, UR5, URZ, UPT, UP0 ;  /* 0x000000ff0500728c */ /* 0x000fe4000bf05300 */
[----:B------:R-:W-:-:S04]  /*01b0*/  IABS R0, R0 ;  /* 0x0000000000007213 */ /* 0x000fc80000000000 */
[----:B------:R-:W-:Y:S02]  /*01c0*/  PLOP3.LUT P1, PT, PT, PT, UP0, 0x80, 0x8 ;  /* 0x000000000008781c */ /* 0x000fe40003f2f008 */
[----:B------:R-:W-:-:S03]  /*01d0*/  R2UR UR11, R0 ;  /* 0x00000000000b72ca */ /* 0x000fc600000e0000 */
[----:B------:R-:W1:Y:S10]  /*01e0*/  @UP0 LDCU.64 UR4, c[0x0][0x4a0] ;  /* 0x00009400ff0407ac */ /* 0x000e740008000a00 */
[----:B------:R-:W4:Y:S01]  /*01f0*/  I2F.RP R0, UR11 ;  /* 0x0000000b00007d06 */ /* 0x000f220008209400 */
[----:B-1----:R-:W-:-:S06]  /*0200*/  @UP0 UIMAD.WIDE.U32 UR4, UR6, 0x4, UR4 ;  /* 0x00000004060408a5 */ /* 0x002fcc000f8e0004 */
[----:B------:R-:W-:Y:S01]  /*0210*/  IMAD.U32 R2, RZ, RZ, UR4 ;  /* 0x00000004ff027e24 */ /* 0x000fe2000f8e00ff */
[----:B----4-:R-:W1:Y:S01]  /*0220*/  MUFU.RCP R0, R0 ;  /* 0x0000000000007308 */ /* 0x010e620000001000 */
[----:B------:R-:W-:-:S05]  /*0230*/  IMAD.U32 R3, RZ, RZ, UR5 ;  /* 0x00000005ff037e24 */ /* 0x000fca000f8e00ff */
[----:B0-----:R0:W4:Y:S01]  /*0240*/  @P1 LDG.E R7, desc[UR36][R2.64] ;  /* 0x0000002402071981 */ /* 0x001122000c1e1900 */
[----:B--2---:R-:W-:Y:S01]  /*0250*/  ISETP.NE.AND P4, PT, R5, 0x2, PT ;  /* 0x000000020500780c */ /* 0x004fe20003f85270 */
[----:B------:R-:W-:Y:S02]  /*0260*/  UISETP.NE.AND UP1, UPT, UR8, URZ, UPT ;  /* 0x000000ff0800728c */ /* 0x000fe4000bf25270 */
[----:B------:R-:W-:Y:S01]  /*0270*/  UIMAD UR44, UR6, UR10, UR42 ;  /* 0x0000000a062c72a4 */ /* 0x000fe2000f8e022a */
[----:B-1----:R-:W-:-:S09]  /*0280*/  IADD3 R4, PT, PT, R0, 0xffffffe, RZ ;  /* 0x0ffffffe00047810 */ /* 0x002fd20007ffe0ff */
[----:B0-----:R-:W0:Y:S01]  /*0290*/  @!P4 LDC.64 R2, c[0x0][0x398] ;  /* 0x0000e600ff02cb82 */ /* 0x001e220000000a00 */
[----:B------:R-:W-:Y:S01]  /*02a0*/  @UP1 UIMAD UR8, UR6, UR8, URZ ;  /* 0x00000008060812a4 */ /* 0x000fe2000f8e02ff */
[----:B------:R-:W1:Y:S01]  /*02b0*/  F2I.FTZ.U32.TRUNC.NTZ R4, R4 ;  /* 0x0000000400047305 */ /* 0x000e62000021f000 */
[----:B------:R-:W-:Y:S02]  /*02c0*/  @!UP1 UIMAD UR43, UR44, 0xc0, URZ ;  /* 0x000000c02c2b98a4 */ /* 0x000fe4000f8e02ff */
[----:B------:R-:W-:Y:S01]  /*02d0*/  @UP1 UIMAD UR43, UR42, 0xc0, UR8 ;  /* 0x000000c02a2b18a4 */ /* 0x000fe2000f8e0208 */
[----:B---3--:R-:W-:-:S05]  /*02e0*/  IMAD.SHL.U32 R10, R22, 0x4, RZ ;  /* 0x00000004160a7824 */ /* 0x008fca00078e00ff */
[----:B------:R-:W-:Y:S01]  /*02f0*/  VIADD R13, R10, UR43 ;  /* 0x0000002b0a0d7c36 */ /* 0x000fe20008000000 */
[----:B------:R-:W-:Y:S01]  /*0300*/  IABS R0, R6 ;  /* 0x0000000600007213 */ /* 0x000fe20000000000 */
[----:B------:R-:W2:Y:S01]  /*0310*/  LDCU UR8, c[0x0][0x3f4] ;  /* 0x00007e80ff0877ac */ /* 0x000ea20008000800 */
[----:B-1----:R-:W-:Y:S02]  /*0320*/  R2UR UR5, R4 ;  /* 0x00000000040572ca */ /* 0x002fe400000e0000 */
[----:B------:R-:W1:Y:S01]  /*0330*/  @!P4 LDC.64 R4, c[0x0][0x468] ;  /* 0x00011a00ff04cb82 */ /* 0x000e620000000a00 */
[----:B0-----:R-:W-:-:S04]  /*0340*/  @!P4 IADD3 R2, P0, PT, R13, R2, RZ ;  /* 0x000000020d02c210 */ /* 0x001fc80007f1e0ff */
[----:B------:R-:W-:-:S05]  /*0350*/  @!P4 LEA.HI.X.SX32 R3, R13, R3, 0x1, P0 ;  /* 0x000000030d03c211 */ /* 0x000fca00000f0eff */
[----:B------:R-:W3:Y:S04]  /*0360*/  @!P4 LDG.E R6, desc[UR36][R2.64] ;  /* 0x000000240206c981 */ /* 0x000ee8000c1e1900 */
[----:B-1----:R0:W3:Y:S01]  /*0370*/  @!P4 LDG.E R5, desc[UR36][R4.64+0x4] ;  /* 0x000004240405c981 */ /* 0x0020e2000c1e1900 */
[----:B------:R-:W-:Y:S01]  /*0380*/  R2UR UR9, R0 ;  /* 0x00000000000972ca */ /* 0x000fe200000e0000 */
[----:B------:R-:W-:Y:S01]  /*0390*/  UIADD3 UR7, UPT, UPT, URZ, -UR5, URZ ;  /* 0x80000005ff077290 */ /* 0x000fe2000fffe0ff */
[----:B------:R-:W-:-:S03]  /*03a0*/  UMOV UR4, URZ ;  /* 0x000000ff00047c82 */ /* 0x000fc60008000000 */
[----:B------:R-:W-:-:S04]  /*03b0*/  UIMAD UR7, UR7, UR11, URZ ;  /* 0x0000000b070772a4 */ /* 0x000fc8000f8e02ff */
[----:B------:R-:W-:-:S04]  /*03c0*/  UIMAD.WIDE.U32 UR4, UR5, UR7, UR4 ;  /* 0x00000007050472a5 */ /* 0x000fc8000f8e0004 */
[----:B------:R-:W-:Y:S01]  /*03d0*/  UIMAD.WIDE.U32 UR4, UR5, UR9, URZ ;  /* 0x00000009050472a5 */ /* 0x000fe2000f8e00ff */
[----:B--2---:R-:W-:-:S06]  /*03e0*/  IMAD.U32 R0, RZ, RZ, UR8 ;  /* 0x00000008ff007e24 */ /* 0x004fcc000f8e00ff */
[----:B------:R-:W-:Y:S01]  /*03f0*/  UMOV UR7, UR5 ;  /* 0x0000000500077c82 */ /* 0x000fe20008000000 */
[----:B------:R-:W-:Y:S01]  /*0400*/  IABS R0, R0 ;  /* 0x0000000000007213 */ /* 0x000fe20000000000 */
[----:B------:R-:W-:-:S04]  /*0410*/  UIADD3 UR4, UPT, UPT, -UR7, URZ, URZ ;  /* 0x000000ff07047290 */ /* 0x000fc8000fffe1ff */
[----:B------:R-:W-:Y:S01]  /*0420*/  UIMAD UR4, UR11, UR4, UR9 ;  /* 0x000000040b0472a4 */ /* 0x000fe2000f8e0209 */
[----:B------:R-:W-:-:S03]  /*0430*/  R2UR UR9, R0 ;  /* 0x00000000000972ca */ /* 0x000fc600000e0000 */
[----:B------:R-:W-:Y:S02]  /*0440*/  UISETP.GT.U32.AND UP2, UPT, UR11, UR4, UPT ;  /* 0x000000040b00728c */ /* 0x000fe4000bf44070 */
[----:B------:R-:W-:-:S08]  /*0450*/  UISETP.NE.U32.AND UP1, UPT, UR12, URZ, UPT ;  /* 0x000000ff0c00728c */ /* 0x000fd0000bf25070 */
[----:B------:R-:W1:Y:S01]  /*0460*/  I2F.RP R0, UR9 ;  /* 0x0000000900007d06 */ /* 0x000e620008209400 */
[----:B------:R-:W-:Y:S02]  /*0470*/  @!UP2 UIADD3 UR4, UPT, UPT, UR4, -UR11, URZ ;  /* 0x8000000b0404a290 */ /* 0x000fe4000fffe0ff */
[----:B------:R-:W-:Y:S02]  /*0480*/  UISETP.NE.AND.EX UP1, UPT, UR13, URZ, UPT, UP1 ;  /* 0x000000ff0d00728c */ /* 0x000fe4000bf25310 */
[----:B------:R-:W-:Y:S02]  /*0490*/  UISETP.GE.U32.AND UP4, UPT, UR4, UR11, UPT ;  /* 0x0000000b0400728c */ /* 0x000fe4000bf86070 */
[----:B------:R-:W-:Y:S02]  /*04a0*/  ULOP3.LUT UR4, UR6, UR14, URZ, 0x3c, !UPT ;  /* 0x0000000e06047292 */ /* 0x000fe4000f8e3cff */
[----:B------:R-:W-:Y:S02]  /*04b0*/  @!UP2 UIADD3 UR7, UPT, UPT, UR7, 0x1, URZ ;  /* 0x000000010707a890 */ /* 0x000fe4000fffe0ff */
[----:B------:R-:W-:Y:S01]  /*04c0*/  UISETP.GE.AND UP3, UPT, UR4, URZ, UPT ;  /* 0x000000ff0400728c */ /* 0x000fe2000bf66270 */
[----:B-1----:R-:W0:Y:S06]  /*04d0*/  MUFU.RCP R0, R0 ;  /* 0x0000000000007308 */ /* 0x002e2c0000001000 */
[----:B------:R-:W1:Y:S01]  /*04e0*/  @UP1 LDCU.64 UR4, c[0x0][0x460] ;  /* 0x00008c00ff0417ac */ /* 0x000e620008000a00 */
[----:B------:R-:W-:-:S02]  /*04f0*/  UISETP.NE.AND UP2, UPT, UR14, URZ, UPT ;  /* 0x000000ff0e00728c */ /* 0x000fc4000bf45270 */
[----:B------:R-:W-:-:S07]  /*0500*/  @UP4 UIADD3 UR7, UPT, UPT, UR7, 0x1, URZ ;  /* 0x0000000107074890 */ /* 0x000fce000fffe0ff */
[----:B------:R-:W-:Y:S02]  /*0510*/  UMOV UR41, UR7 ;  /* 0x0000000700297c82 */ /* 0x000fe40008000000 */
[----:B------:R-:W-:Y:S01]  /*0520*/  @!UP3 UIADD3 UR41, UPT, UPT, -UR41, URZ, URZ ;  /* 0x000000ff2929b290 */ /* 0x000fe2000fffe1ff */
[----:B0-----:R-:W-:Y:S01]  /*0530*/  VIADD R4, R0, 0xffffffe ;  /* 0x0ffffffe00047836 */ /* 0x001fe20000000000 */
[----:B------:R-:W-:Y:S01]  /*0540*/  @!UP2 ULOP3.LUT UR41, URZ, UR14, URZ, 0x33, !UPT ;  /* 0x0000000eff29a292 */ /* 0x000fe2000f8e33ff */
[----:B------:R-:W0:Y:S03]  /*0550*/  @UP0 LDCU UR7, c[0x0][0x430] ;  /* 0x00008600ff0707ac */ /* 0x000e260008000800 */
[----:B-1----:R-:W-:Y:S01]  /*0560*/  @UP1 UIMAD.WIDE UR4, UR41, 0x4, UR4 ;  /* 0x00000004290418a5 */ /* 0x002fe2000f8e0204 */
[----:B------:R-:W1:Y:S01]  /*0570*/  F2I.FTZ.U32.TRUNC.NTZ R4, R4 ;  /* 0x0000000400047305 */ /* 0x000e62000021f000 */
[----:B------:R-:W0:Y:S04]  /*0580*/  @!UP0 LDCU UR45, c[0x0][0x40c] ;  /* 0x00008180ff2d87ac */ /* 0x000e280008000800 */
[----:B------:R-:W-:-:S02]  /*0590*/  MOV R2, UR4 ;  /* 0x0000000400027c02 */ /* 0x000fc40008000f00 */
[----:B------:R-:W-:Y:S01]  /*05a0*/  PLOP3.LUT P3, PT, PT, PT, UP1, 0x80, 0x8 ;  /* 0x000000000008781c */ /* 0x000fe20003f6f018 */
[----:B------:R-:W-:Y:S01]  /*05b0*/  IMAD.U32 R3, RZ, RZ, UR5 ;  /* 0x00000005ff037e24 */ /* 0x000fe2000f8e00ff */
[----:B-1----:R-:W-:-:S11]  /*05c0*/  R2UR UR5, R4 ;  /* 0x00000000040572ca */ /* 0x002fd600000e0000 */
        /* <DEDUP_REMOVED lines=8> */
[----:B----4-:R-:W-:-:S13]  /*0650*/  @P1 R2UR UR4, R7 ;  /* 0x00000000070412ca */ /* 0x010fda00000e0000 */
[----:B0-----:R-:W-:-:S06]  /*0660*/  @UP0 UIADD3 UR45, UPT, UPT, UR4, UR7, URZ ;  /* 0x00000007042d0290 */ /* 0x001fcc000fffe0ff */
[----:B-1----:R-:W-:Y:S01]  /*0670*/  IABS R2, UR45 ;  /* 0x0000002d00027c13 */ /* 0x002fe20008000000 */
        /* <DEDUP_REMOVED lines=8> */
[----:B------:R-:W-:-:S11]  /*0700*/  UISETP.GT.U32.AND UP0, UPT, UR9, UR40, UPT ;  /* 0x000000280900728c */ /* 0x000fd6000bf04070 */
[----:B------:R-:W-:-:S04]  /*0710*/  @!UP0 UIADD3 UR40, UPT, UPT, UR40, -UR9, URZ ;  /* 0x8000000928288290 */ /* 0x000fc8000fffe0ff */
[----:B------:R-:W-:Y:S01]  /*0720*/  UISETP.GT.U32.AND UP0, UPT, UR9, UR40, UPT ;  /* 0x000000280900728c */ /* 0x000fe2000bf04070 */
[----:B---3--:R-:W0:Y:S01]  /*0730*/  @!P4 I2F.S8 R0, R6 ;  /* 0x000000060000c306 */ /* 0x008e220000001400 */
[----:B------:R-:W-:-:S07]  /*0740*/  UISETP.GE.AND UP1, UPT, UR45, URZ, UPT ;  /* 0x000000ff2d00728c */ /* 0x000fce000bf26270 */
[----:B------:R-:W1:Y:S02]  /*0750*/  @!P4 I2F.S8 R2, R6.B1 ;  /* 0x100000060002c306 */ /* 0x000e640000001400 */
[----:B------:R-:W-:Y:S02]  /*0760*/  @!UP0 UIADD3 UR40, UPT, UPT, UR40, -UR9, URZ ;  /* 0x8000000928288290 */ /* 0x000fe4000fffe0ff */
[----:B------:R-:W-:-:S04]  /*0770*/  UISETP.NE.AND UP0, UPT, UR8, URZ, UPT ;  /* 0x000000ff0800728c */ /* 0x000fc8000bf05270 */
[----:B------:R-:W2:Y:S01]  /*0780*/  @!P4 I2F.S8 R4, R6.B2 ;  /* 0x200000060004c306 */ /* 0x000ea20000001400 */
[----:B------:R-:W-:-:S07]  /*0790*/  UIADD3 UR4, UPT, UPT, UR45, 0x1, -UR8 ;  /* 0x000000012d047890 */ /* 0x000fce000fffe808 */
[----:B------:R-:W3:Y:S01]  /*07a0*/  @!P4 I2F.S8 R12, R6.B3 ;  /* 0x30000006000cc306 */ /* 0x000ee20000001400 */
[----:B------:R-:W-:Y:S01]  /*07b0*/  @!UP1 UIADD3 UR40, UPT, UPT, -UR40, URZ, URZ ;  /* 0x000000ff28289290 */ /* 0x000fe2000fffe1ff */
[----:B------:R-:W-:Y:S01]  /*07c0*/  VIMNMX R118, PT, PT, RZ, UR4, !PT ;  /* 0x00000004ff767c48 */ /* 0x000fe2000ffe0100 */
[----:B------:R-:W-:Y:S01]  /*07d0*/  @!UP0 ULOP3.LUT UR40, URZ, UR8, URZ, 0x33, !UPT ;  /* 0x00000008ff288292 */ /* 0x000fe2000f8e33ff */
[C---:B0-----:R-:W-:Y:S01]  /*07e0*/  @!P4 FMUL.FTZ R24, R5.reuse, R0 ;  /* 0x000000000518c220 */ /* 0x041fe20000410000 */
[C---:B-1----:R-:W-:Y:S01]  /*07f0*/  @!P4 FMUL.FTZ R25, R5.reuse, R2 ;  /* 0x000000020519c220 */ /* 0x042fe20000410000 */
[C---:B--2---:R-:W-:Y:S01]  /*0800*/  @!P4 FMUL.FTZ R26, R5.reuse, R4 ;  /* 0x00000004051ac220 */ /* 0x044fe20000410000 */
[----:B---3--:R-:W-:Y:S01]  /*0810*/  @!P4 FMUL.FTZ R27, R5, R12 ;  /* 0x0000000c051bc220 */ /* 0x008fe20000410000 */
        /* <DEDUP_REMOVED lines=20> */
.L_x_5386:
[----:B------:R-:W-:Y:S05]  /*0960*/  BSYNC.RECONVERGENT B0 ;  /* 0x0000000000007941 */ /* 0x000fea0003800200 */
.L_x_5385:
        /* <DEDUP_REMOVED lines=8> */
.L_x_5388:
[----:B------:R-:W-:Y:S05]  /*09f0*/  BSYNC.RECONVERGENT B0 ;  /* 0x0000000000007941 */ /* 0x000fea0003800200 */
.L_x_5387:
        /* <DEDUP_REMOVED lines=104> */
.L_x_5390:
        /* <DEDUP_REMOVED lines=54> */
.L_x_5392:
        /* <DEDUP_REMOVED lines=79> */
.L_x_5396:
[----:B------:R-:W-:Y:S05]  /*18d0*/  BSYNC.RECONVERGENT B1 ;  /* 0x0000000000017941 */ /* 0x000fea0003800200 */
.L_x_5395:
        /* <DEDUP_REMOVED lines=8> */
.L_x_5394:
[----:B------:R-:W-:Y:S05]  /*1960*/  BSYNC.RECONVERGENT B0 ;  /* 0x0000000000007941 */ /* 0x000fea0003800200 */
.L_x_5393:
[----:B------:R-:W-:Y:S01]  /*1970*/  BAR.SYNC.DEFER_BLOCKING 0x0 ;  /* 0x0000000000007b1d */ /* 0x000fe20000010000 */
[----:B------:R-:W-:-:S04]  /*1980*/  @!P6 IMAD R23, R23, R28, R29 ;  /* 0x0000001c1717e224 */ /* 0x000fc800078e021d */
[C---:B------:R-:W-:Y:S02]  /*1990*/  @!P6 IMAD R0, R23.reuse, 0x4, R0 ;  /* 0x000000041700e824 */ /* 0x040fe400078e0200 */
[----:B------:R-:W-:-:S03]  /*19a0*/  @!P6 IMAD R2, R23, 0x4, R2 ;  /* 0x000000041702e824 */ /* 0x000fc600078e0202 */
[----:B---3--:R0:W1:Y:S04]  /*19b0*/  @!P6 LDS.128 R16, [R0] ;  /* 0x000000000010e984 */ /* 0x0080680000000c00 */
[----:B------:R0:W2:Y:S01]  /*19c0*/  @!P6 LDS.128 R24, [R2] ;  /* 0x000000000218e984 */ /* 0x0000a20000000c00 */
[----:B------:R-:W-:Y:S06]  /*19d0*/  BAR.SYNC.DEFER_BLOCKING 0x0 ;  /* 0x0000000000007b1d */ /* 0x000fec0000010000 */
.L_x_5391:
[----:B------:R-:W-:Y:S05]  /*19e0*/  BSYNC.RECONVERGENT B6 ;  /* 0x0000000000067941 */ /* 0x000fea0003800200 */
.L_x_5389:
        /* <DEDUP_REMOVED lines=23> */
.L_x_5398:
[----:B------:R-:W-:Y:S05]  /*1b60*/  BSYNC.RECONVERGENT B0 ;  /* 0x0000000000007941 */ /* 0x000fea0003800200 */
.L_x_5397:
[----:B0-----:R-:W0:Y:S01]  /*1b70*/  SHFL.BFLY PT, R3, R0, 0x10, 0x1f ;  /* 0x0e001f0000037f89 */ /* 0x001e2200000e0000 */
[----:B------:R-:W3:Y:S01]  /*1b80*/  S2UR UR10, SR_CgaCtaId ;  /* 0x00000000000a79c3 */ /* 0x000ee20000008800 */
[----:B------:R-:W-:Y:S01]  /*1b90*/  UMOV UR9, 0x400 ;  /* 0x0000040000097882 */ /* 0x000fe20000000000 */
[----:B------:R-:W-:Y:S01]  /*1ba0*/  BSSY.RECONVERGENT B0, `(.L_x_5399) ;  /* 0x000002e000007945 */ /* 0x000fe20003800200 */
[----:B------:R-:W-:Y:S02]  /*1bb0*/  IMAD.MOV.U32 R252, RZ, RZ, -0x800001 ;  /* 0xff7ffffffffc7424 */ /* 0x000fe400078e00ff */
[----:B0-----:R-:W-:Y:S01]  /*1bc0*/  FADD.FTZ R3, R3, R0 ;  /* 0x0000000003037221 */ /* 0x001fe20000010000 */
[----:B------:R-:W-:Y:S01]  /*1bd0*/  SHF.R.U32.HI R0, RZ, 0x3, R22 ;  /* 0x00000003ff007819 */ /* 0x000fe20000011616 */
[----:B---3--:R-:W-:-:S03]  /*1be0*/  ULEA UR4, UR10, UR9, 0x18 ;  /* 0x000000090a047291 */ /* 0x008fc6000f8ec0ff */
[----:B------:R-:W0:Y:S01]  /*1bf0*/  SHFL.BFLY PT, R2, R3, 0x8, 0x1f ;  /* 0x0d001f0003027f89 */ /* 0x000e2200000e0000 */
[----:B------:R-:W-:Y:S01]  /*1c00*/  LOP3.LUT R0, R0, 0x7c, RZ, 0xc0, !PT ;  /* 0x0000007c00007812 */ /* 0x000fe200078ec0ff */
        /* <DEDUP_REMOVED lines=38> */
.L_x_5401:
[----:B------:R3:W-:Y:S02]  /*1e70*/  STS [R9], R252 ;  /* 0x000000fc09007388 */ /* 0x0007e40000000800 */
.L_x_5400:
[----:B------:R-:W-:Y:S05]  /*1e80*/  BSYNC.RECONVERGENT B0 ;  /* 0x0000000000007941 */ /* 0x000fea0003800200 */
.L_x_5399:
[----:B------:R-:W-:Y:S01]  /*1e90*/  VIADD R0, R5, 0xf ;  /* 0x0000000f05007836 */ /* 0x000fe20000000000 */
[----:B------:R-:W4:Y:S01]  /*1ea0*/  LDCU UR4, c[0x0][0x3f0] ;  /* 0x00007e00ff0477ac */ /* 0x000f220008000800 */
[----:B------:R-:W-:Y:S01]  /*1eb0*/  SHF.R.U32.HI R249, RZ, 0x1, R22 ;  /* 0x00000001fff97819 */ /* 0x000fe20000011616 */
[----:B------:R-:W-:Y:S01]  /*1ec0*/  BSSY B0, `(.L_x_5402) ;  /* 0x0000519000007945 */ /* 0x000fe20003800000 */
[----:B------:R-:W-:Y:S01]  /*1ed0*/  SHF.L.U32 R22, R22, 0x3, RZ ;  /* 0x0000000316167819 */ /* 0x000fe200000006ff */
[----:B------:R-:W-:Y:S01]  /*1ee0*/  UIADD3 UR9, UPT, UPT, UR9, 0x20, URZ ;  /* 0x0000002009097890 */ /* 0x000fe2000fffe0ff */
[----:B------:R-:W-:Y:S01]  /*1ef0*/  SHF.R.S32.HI R3, RZ, 0x1f, R0 ;  /* 0x0000001fff037819 */ /* 0x000fe20000011400 */
[----:B------:R-:W0:Y:S01]  /*1f00*/  LDCU UR14, c[0x0][0x410] ;  /* 0x00008200ff0e77ac */ /* 0x000e220008000800 */
[----:B------:R-:W-:Y:S02]  /*1f10*/  LOP3.LUT R2, R22, 0x8, RZ, 0xc0, !PT ;  /* 0x0000000816027812 */ /* 0x000fe400078ec0ff */
[----:B------:R-:W-:Y:S01]  /*1f20*/  LEA.HI R3, R3, R0, RZ, 0x4 ;  /* 0x0000000003037211 */ /* 0x000fe200078f20ff */
[----:B------:R-:W0:Y:S03]  /*1f30*/  LDCU.64 UR16, c[0x0][0x438] ;  /* 0x00008700ff1077ac */ /* 0x000e260008000a00 */
[----:B------:R-:W-:Y:S01]  /*1f40*/  LOP3.LUT R3, R3, 0xfffffff0, RZ, 0xc0, !PT ;  /* 0xfffffff003037812 */ /* 0x000fe200078ec0ff */
[----:B------:R-:W0:Y:S01]  /*1f50*/  LDCU.64 UR12, c[0x0][0x448] ;  /* 0x00008900ff0c77ac */ /* 0x000e220008000a00 */
[----:B------:R-:W-:Y:S02]  /*1f60*/  BAR.SYNC.DEFER_BLOCKING 0x0 ;  /* 0x0000000000007b1d */ /* 0x000fe40000010000 */
[----:B------:R-:W-:Y:S01]  /*1f70*/  ISETP.GE.AND P0, PT, R249, R3, PT ;  /* 0x00000003f900720c */ /* 0x000fe20003f06270 */
[----:B----4-:R-:W-:-:S02]  /*1f80*/  UIMAD UR4, UR41, UR4, UR42 ;  /* 0x00000004290472a4 */ /* 0x010fc4000f8e022a */
[----:B------:R-:W-:Y:S02]  /*1f90*/  ULEA UR9, UR10, UR9, 0x18 ;  /* 0x000000090a097291 */ /* 0x000fe4000f8ec0ff */
[----:B------:R-:W-:-:S08]  /*1fa0*/  UIMAD UR4, UR4, 0xc0, URZ ;  /* 0x000000c0040478a4 */ /* 0x000fd0000f8e02ff */
[----:B------:R-:W-:Y:S05]  /*1fb0*/  @P0 BRA `(.L_x_5403) ;  /* 0x0000005000240947 */ /* 0x000fea0003800000 */
[----:B------:R-:W4:Y:S01]  /*1fc0*/  LDS.64 R6, [R2+UR9] ;  /* 0x0000000902067984 */ /* 0x000f220008000a00 */
[----:B------:R-:W5:Y:S01]  /*1fd0*/  LDC R0, c[0x0][0x3f4] ;  /* 0x0000fd00ff007b82 */ /* 0x000f620000000800 */
[----:B------:R-:W2:Y:S02]  /*1fe0*/  LDCU.64 UR6, c[0x0][0x420] ;  /* 0x00008400ff0677ac */ /* 0x000ea40008000a00 */
[----:B0-----:R-:W0:Y:S01]  /*1ff0*/  LDS.64 R4, [R2+UR9+0x10] ;  /* 0x0000100902047984 */ /* 0x001e220008000a00 */
[----:B------:R-:W5:Y:S03]  /*2000*/  LDCU UR8, c[0x0][0x440] ;  /* 0x00008800ff0877ac */ /* 0x000f660008000800 */
[----:B---3--:R-:W3:Y:S04]  /*2010*/  LDS.64 R8, [R2+UR9+0x20] ;  /* 0x0000200902087984 */ /* 0x008ee80008000a00 */
[----:B------:R-:W-:Y:S04]  /*2020*/  LDS.64 R246, [R2+UR9+0xb0] ;  /* 0x0000b00902f67984 */ /* 0x000fe80008000a00 */
[----:B-1----:R-:W-:Y:S04]  /*2030*/  LDS.64 R16, [R2+UR9+0xd0] ;  /* 0x0000d00902107984 */ /* 0x002fe80008000a00 */
[----:B------:R-:W-:Y:S01]  /*2040*/  LDS.64 R18, [R2+UR9+0xe0] ;  /* 0x0000e00902127984 */ /* 0x000fe20008000a00 */
[----:B--2---:R-:W-:-:S03]  /*2050*/  ISETP.NE.U32.AND P0, PT, RZ, UR6, PT ;  /* 0x00000006ff007c0c */ /* 0x004fc6000bf05070 */
[----:B------:R-:W-:Y:S01]  /*2060*/  LDS.64 R20, [R2+UR9+0xf0] ;  /* 0x0000f00902147984 */ /* 0x000fe20008000a00 */
[----:B-----5:R-:W-:Y:S01]  /*2070*/  IABS R0, R0 ;  /* 0x0000000000007213 */ /* 0x020fe20000000000 */
[----:B------:R-:W-:Y:S02]  /*2080*/  UIMAD UR5, UR42, UR8, UR45 ;  /* 0x000000082a0572a4 */ /* 0x000fe4000f8e022d */
[----:B------:R-:W-:Y:S01]  /*2090*/  IMAD.U32 R11, RZ, RZ, UR8 ;  /* 0x00000008ff0b7e24 */ /* 0x000fe2000f8e00ff */
[----:B------:R-:W-:Y:S01]  /*20a0*/  LDS.64 R22, [R2+UR9+0x100] ;  /* 0x0001000902167984 */ /* 0x000fe20008000a00 */
[----:B------:R-:W-:Y:S01]  /*20b0*/  ISETP.NE.AND.EX P0, PT, RZ, UR7, PT, P0 ;  /* 0x00000007ff007c0c */ /* 0x000fe2000bf05300 */
[----:B------:R-:W-:Y:S02]  /*20c0*/  IMAD.MOV.U32 R10, RZ, RZ, R0 ;  /* 0x000000ffff0a7224 */ /* 0x000fe400078e0000 */
[----:B------:R-:W-:Y:S02]  /*20d0*/  LDS.64 R24, [R2+UR9+0x110] ;  /* 0x0001100902187984 */ /* 0x000fe40008000a00 */
[----:B------:R-:W1:Y:S02]  /*20e0*/  I2F.RP R0, R10 ;  /* 0x0000000a00007306 */ /* 0x000e640000209400 */
[----:B------:R-:W-:Y:S04]  /*20f0*/  LDS.64 R26, [R2+UR9+0x120] ;  /* 0x00012009021a7984 */ /* 0x000fe80008000a00 */
[----:B----4-:R-:W-:Y:S04]  /*2100*/  STL.64 [R1+0x58], R6 ;  /* 0x0000580601007387 */ /* 0x010fe80000100a00 */
[----:B------:R-:W2:Y:S04]  /*2110*/  LDS.64 R6, [R2+UR9+0x30] ;  /* 0x0000300902067984 */ /* 0x000ea80008000a00 */
[----:B0-----:R-:W-:Y:S01]  /*2120*/  STL.64 [R1+0x50], R4 ;  /* 0x0000500401007387 */ /* 0x001fe20000100a00 */
[----:B-1----:R-:W0:Y:S03]  /*2130*/  MUFU.RCP R0, R0 ;  /* 0x0000000000007308 */ /* 0x002e260000001000 */
[----:B------:R-:W1:Y:S04]  /*2140*/  LDS.64 R4, [R2+UR9+0x40] ;  /* 0x0000400902047984 */ /* 0x000e680008000a00 */
[----:B---3--:R-:W-:Y:S04]  /*2150*/  STL.64 [R1+0x48], R8 ;  /* 0x0000480801007387 */ /* 0x008fe80000100a00 */
[----:B------:R-:W3:Y:S04]  /*2160*/  LDS.64 R8, [R2+UR9+0x50] ;  /* 0x0000500902087984 */ /* 0x000ee80008000a00 */
[----:B------:R-:W-:Y:S04]  /*2170*/  LDS.64 R28, [R2+UR9+0x130] ;  /* 0x00013009021c7984 */ /* 0x000fe80008000a00 */
[----:B------:R-:W-:Y:S04]  /*2180*/  LDS.64 R30, [R2+UR9+0x140] ;  /* 0x00014009021e7984 */ /* 0x000fe80008000a00 */
[----:B------:R-:W-:Y:S04]  /*2190*/  LDS.64 R32, [R2+UR9+0x150] ;  /* 0x0001500902207984 */ /* 0x000fe80008000a00 */
[----:B------:R-:W-:Y:S04]  /*21a0*/  LDS.64 R34, [R2+UR9+0x160] ;  /* 0x0001600902227984 */ /* 0x000fe80008000a00 */
[----:B------:R-:W-:Y:S04]  /*21b0*/  LDS.64 R36, [R2+UR9+0x170] ;  /* 0x0001700902247984 */ /* 0x000fe80008000a00 */
[----:B--2---:R-:W-:Y:S04]  /*21c0*/  STL.64 [R1+0x40], R6 ;  /* 0x0000400601007387 */ /* 0x004fe80000100a00 */
[----:B------:R-:W2:Y:S04]  /*21d0*/  LDS.64 R6, [R2+UR9+0x60] ;  /* 0x0000600902067984 */ /* 0x000ea80008000a00 */
[----:B-1----:R-:W-:Y:S04]  /*21e0*/  STL.64 [R1+0x38], R4 ;  /* 0x0000380401007387 */ /* 0x002fe80000100a00 */
        /* <DEDUP_REMOVED lines=14> */
[----:B------:R-:W4:Y:S04]  /*22d0*/  LDS.64 R48, [R2+UR9+0x1d0] ;  /* 0x0001d00902307984 */ /* 0x000f280008000a00 */
[----:B------:R-:W3:Y:S04]  /*22e0*/  LDS.64 R50, [R2+UR9+0x1e0] ;  /* 0x0001e00902327984 */ /* 0x000ee80008000a00 */
[----:B------:R-:W3:Y:S04]  /*22f0*/  LDS.64 R52, [R2+UR9+0x1f0] ;  /* 0x0001f00902347984 */ /* 0x000ee80008000a00 */
[----:B------:R-:W3:Y:S04]  /*2300*/  LDS.64 R54, [R2+UR9+0x200] ;  /* 0x0002000902367984 */ /* 0x000ee80008000a00 */
[----:B------:R-:W3:Y:S04]  /*2310*/  LDS.64 R56, [R2+UR9+0x210] ;  /* 0x0002100902387984 */ /* 0x000ee80008000a00 */
[----:B--2---:R2:W-:Y:S04]  /*2320*/  STL.64 [R1+0x10], R6 ;  /* 0x0000100601007387 */ /* 0x0045e80000100a00 */
[----:B------:R-:W3:Y:S04]  /*2330*/  LDS.64 R58, [R2+UR9+0x220] ;  /* 0x00022009023a7984 */ /* 0x000ee80008000a00 */
[----:B-1----:R0:W-:Y:S04]  /*2340*/  STL.64 [R1], R4 ;  /* 0x0000000401007387 */ /* 0x0021e80000100a00 */
[----:B------:R-:W1:Y:S01]  /*2350*/  LDS.64 R60, [R2+UR9+0x230] ;  /* 0x00023009023c7984 */ /* 0x000e620008000a00 */
[----:B--2---:R-:W-:-:S03]  /*2360*/  IMAD.U32 R7, RZ, RZ, UR6 ;  /* 0x00000006ff077e24 */ /* 0x004fc6000f8e00ff */
[----:B------:R-:W2:Y:S01]  /*2370*/  LDS.64 R62, [R2+UR9+0x240] ;  /* 0x00024009023e7984 */ /* 0x000ea20008000a00 */
[----:B0-----:R-:W-:-:S03]  /*2380*/  VIADD R4, R0, 0xffffffe ;  /* 0x0ffffffe00047836 */ /* 0x001fc60000000000 */
[----:B------:R-:W0:Y:S01]  /*2390*/  LDS.64 R64, [R2+UR9+0x250] ;  /* 0x0002500902407984 */ /* 0x000e220008000a00 */
[----:B------:R-:W-:Y:S01]  /*23a0*/  IADD3 R0, PT, PT, R118, R249, RZ ;  /* 0x000000f976007210 */ /* 0x000fe20007ffe0ff */
[----:B------:R5:W4:Y:S02]  /*23b0*/  F2I.FTZ.U32.TRUNC.NTZ R5, R4 ;  /* 0x0000000400057305 */ /* 0x000b24000021f000 */
[----:B------:R-:W0:Y:S01]  /*23c0*/  LDS.64 R66, [R2+UR9+0x260] ;  /* 0x0002600902427984 */ /* 0x000e220008000a00 */
[----:B------:R-:W-:Y:S01]  /*23d0*/  LEA R249, R249, UR11, 0x2 ;  /* 0x0000000bf9f97c11 */ /* 0x000fe2000f8e10ff */
[----:B------:R-:W-:Y:S02]  /*23e0*/  IMAD R248, R11, UR5, R0 ;  /* 0x000000050bf87c24 */ /* 0x000fe4000f8e0200 */
[----:B------:R-:W0:Y:S04]  /*23f0*/  LDS.64 R68, [R2+UR9+0x270] ;  /* 0x0002700902447984 */ /* 0x000e280008000a00 */
[----:B------:R-:W0:Y:S01]  /*2400*/  LDS.64 R70, [R2+UR9+0x280] ;  /* 0x0002800902467984 */ /* 0x000e220008000a00 */
[----:B-----5:R-:W-:-:S03]  /*2410*/  HFMA2 R4, -RZ, RZ, 0, 0 ;  /* 0x00000000ff047431 */ /* 0x020fc600000001ff */
[----:B------:R-:W0:Y:S01]  /*2420*/  LDS.64 R72, [R2+UR9+0x290] ;  /* 0x0002900902487984 */ /* 0x000e220008000a00 */
[----:B----4-:R-:W-:-:S03]  /*2430*/  IMAD.MOV R6, RZ, RZ, -R5 ;  /* 0x000000ffff067224 */ /* 0x010fc600078e0a05 */
[----:B------:R-:W4:Y:S04]  /*2440*/  LDS.64 R74, [R2+UR9+0x2a0] ;  /* 0x0002a009024a7984 */ /* 0x000f280008000a00 */
        /* <DEDUP_REMOVED lines=21> */
[----:B-----5:R-:W-:-:S02]  /*25a0*/  IMAD.IADD R2, R118, 0x1, R3 ;  /* 0x0000000176027824 */ /* 0x020fc400078e0203 */
[----:B------:R-:W-:Y:S02]  /*25b0*/  IMAD.MOV.U32 R3, RZ, RZ, R6 ;  /* 0x000000ffff037224 */ /* 0x000fe400078e0006 */
[----:B------:R-:W-:Y:S01]  /*25c0*/  IMAD.U32 R6, RZ, RZ, UR7 ;  /* 0x00000007ff067e24 */ /* 0x000fe2000f8e00ff */
[----:B------:R5:W-:Y:S01]  /*25d0*/  STL [R1+0x60], R2 ;  /* 0x0000600201007387 */ /* 0x000be20000100800 */
[----:B------:R-:W-:-:S04]  /*25e0*/  IMAD R3, R3, R10, RZ ;  /* 0x0000000a03037224 */ /* 0x000fc800078e02ff */
[----:B------:R-:W-:Y:S01]  /*25f0*/  IMAD.HI.U32 R3, R5, R3, R4 ;  /* 0x0000000305037227 */ /* 0x000fe200078e0004 */
[----:B-----5:R-:W-:-:S04]  /*2600*/  IADD3 R2, P1, P2, R7, UR46, R0 ;  /* 0x0000002e07027c10 */ /* 0x020fc8000fa3e000 */
[----:B------:R5:W-:Y:S02]  /*2610*/  STL [R1+0xc], R3 ;  /* 0x00000c0301007387 */ /* 0x000be40000100800 */
[----:B-12345:R-:W-:-:S07]  /*2620*/  IADD3.X R3, PT, PT, R6, UR47, RZ, P1, P2 ;  /* 0x0000002f06037c10 */ /* 0x03efce0008fe44ff */
.L_x_5407:
[----:B------:R-:W2:Y:S01]  /*2630*/  LDL R11, [R1+0xc] ;  /* 0x00000c00010b7983 */ /* 0x000ea20000100800 */
[----:B------:R-:W1:Y:S01]  /*2640*/  LDC R12, c[0x0][0x3f4] ;  /* 0x0000fd00ff0c7b82 */ /* 0x000e620000000800 */
[----:B------:R-:W-:-:S07]  /*2650*/  IABS R10, R0 ;  /* 0x00000000000a7213 */ /* 0x000fce0000000000 */
[----:B------:R-:W3:Y:S01]  /*2660*/  LDC R14, c[0x0][0x3f4] ;  /* 0x0000fd00ff0e7b82 */ /* 0x000ee20000000800 */
[----:B------:R-:W-:Y:S01]  /*2670*/  ISETP.GE.AND P2, PT, R0, RZ, PT ;  /* 0x000000ff0000720c */ /* 0x000fe20003f46270 */
[----:B0-----:R-:W-:Y:S04]  /*2680*/  STL [R1+0x84], R112 ;  /* 0x0000847001007387 */ /* 0x001fe80000100800 */
[----:B------:R-:W-:Y:S04]  /*2690*/  STL [R1+0x80], R113 ;  /* 0x0000807101007387 */ /* 0x000fe80000100800 */
[----:B------:R-:W-:Y:S04]  /*26a0*/  STL [R1+0x7c], R114 ;  /* 0x00007c7201007387 */ /* 0x000fe80000100800 */
[----:B------:R-:W-:Y:S01]  /*26b0*/  STL [R1+0x78], R115 ;  /* 0x0000787301007387 */ /* 0x000fe20000100800 */
[----:B-1----:R-:W-:-:S03]  /*26c0*/  IABS R13, R12 ;  /* 0x0000000c000d7213 */ /* 0x002fc60000000000 */
[----:B------:R0:W-:Y:S04]  /*26d0*/  STL [R1+0x74], R116 ;  /* 0x0000747401007387 */ /* 0x0001e80000100800 */
[----:B------:R1:W-:Y:S01]  /*26e0*/  STL [R1+0x70], R117 ;  /* 0x0000707501007387 */ /* 0x0003e20000100800 */
[----:B---3--:R-:W-:-:S03]  /*26f0*/  IABS R14, R14 ;  /* 0x0000000e000e7213 */ /* 0x008fc60000000000 */
[----:B------:R3:W-:Y:S01]  /*2700*/  STL [R1+0x6c], R252 ;  /* 0x00006cfc01007387 */ /* 0x0007e20000100800 */
[----:B0-----:R-:W0:Y:S03]  /*2710*/  S2R R116, SR_TID.X ;  /* 0x0000000000747919 */ /* 0x001e260000002100 */
[----:B------:R4:W-:Y:S04]  /*2720*/  STL [R1+0x68], R249 ;  /* 0x000068f901007387 */ /* 0x0009e80000100800 */
[----:B------:R4:W-:Y:S04]  /*2730*/  STL [R1+0x64], R248 ;  /* 0x000064f801007387 */ /* 0x0009e80000100800 */
[----:B------:R-:W2:Y:S04]  /*2740*/  LDL R114, [R1+0x54] ;  /* 0x0000540001727983 */ /* 0x000ea80000100800 */
[----:B------:R-:W2:Y:S04]  /*2750*/  LDL R115, [R1+0x50] ;  /* 0x0000500001737983 */ /* 0x000ea80000100800 */
[----:B------:R-:W2:Y:S04]  /*2760*/  LDL R112, [R1+0x5c] ;  /* 0x00005c0001707983 */ /* 0x000ea80000100800 */
[----:B------:R-:W2:Y:S04]  /*2770*/  LDL R113, [R1+0x58] ;  /* 0x0000580001717983 */ /* 0x000ea80000100800 */
[----:B-1----:R-:W2:Y:S04]  /*2780*/  LDL R117, [R1+0x3c] ;  /* 0x00003c0001757983 */ /* 0x002ea80000100800 */
[----:B---3--:R-:W3:Y:S04]  /*2790*/  LDL R252, [R1+0x30] ;  /* 0x0000300001fc7983 */ /* 0x008ee80000100800 */
[----:B----4-:R-:W4:Y:S04]  /*27a0*/  LDL R249, [R1+0x34] ;  /* 0x0000340001f97983 */ /* 0x010f280000100800 */
[----:B------:R-:W4:Y:S01]  /*27b0*/  LDL R248, [R1+0x28] ;  /* 0x0000280001f87983 */ /* 0x000f220000100800 */
[----:B--2---:R-:W-:-:S04]  /*27c0*/  IMAD.HI.U32 R11, R11, R10, RZ ;  /* 0x0000000a0b0b7227 */ /* 0x004fc800078e00ff */
[----:B------:R-:W-:-:S04]  /*27d0*/  IMAD.MOV R11, RZ, RZ, -R11 ;  /* 0x000000ffff0b7224 */ /* 0x000fc800078e0a0b */
[----:B------:R-:W-:-:S05]  /*27e0*/  IMAD R10, R13, R11, R10 ;  /* 0x0000000b0d0a7224 */ /* 0x000fca00078e020a */
[----:B------:R-:W-:-:S13]  /*27f0*/  ISETP.GT.U32.AND P1, PT, R14, R10, PT ;  /* 0x0000000a0e00720c */ /* 0x000fda0003f24070 */
[----:B------:R-:W-:-:S05]  /*2800*/  @!P1 IMAD.IADD R10, R10, 0x1, -R13 ;  /* 0x000000010a0a9824 */ /* 0x000fca00078e0a0d */
[----:B------:R-:W-:-:S13]  /*2810*/  ISETP.GT.U32.AND P1, PT, R14, R10, PT ;  /* 0x0000000a0e00720c */ /* 0x000fda0003f24070 */
[----:B------:R-:W-:Y:S01]  /*2820*/  @!P1 IMAD.IADD R10, R10, 0x1, -R13 ;  /* 0x000000010a0a9824 */ /* 0x000fe200078e0a0d */
[----:B------:R-:W-:-:S03]  /*2830*/  ISETP.NE.AND P1, PT, R12, RZ, PT ;  /* 0x000000ff0c00720c */ /* 0x000fc60003f25270 */
[----:B------:R-:W-:-:S10]  /*2840*/  @!P2 IMAD.MOV R10, RZ, RZ, -R10 ;  /* 0x000000ffff0aa224 */ /* 0x000fd400078e0a0a */
[----:B------:R-:W-:-:S04]  /*2850*/  @!P1 LOP3.LUT R10, RZ, R12, RZ, 0x33, !PT ;  /* 0x0000000cff0a9212 */ /* 0x000fc800078e33ff */
[----:B------:R-:W-:Y:S01]  /*2860*/  SHF.L.U32 R13, R10, 0x2, RZ ;  /* 0x000000020a0d7819 */ /* 0x000fe200000006ff */
[----:B------:R-:W-:Y:S01]  /*2870*/  IMAD R11, R12, 0xc0, RZ ;  /* 0x000000c00c0b7824 */ /* 0x000fe200078e02ff */
[----:B------:R-:W-:-:S03]  /*2880*/  ISETP.GE.AND P1, PT, R0, UR45, PT ;  /* 0x0000002d00007c0c */ /* 0x000fc6000bf26270 */
[----:B------:R-:W-:-:S05]  /*2890*/  IMAD R14, R12, 0x8, R13 ;  /* 0x000000080c0e7824 */ /* 0x000fca00078e020d */
[----:B------:R-:W-:Y:S01]  /*28a0*/  ISETP.GE.OR P4, PT, R14, R11, P1 ;  /* 0x0000000b0e00720c */ /* 0x000fe20000f86670 */
[----:B------:R-:W-:-:S12]  /*28b0*/  IMAD R244, R12, 0x10, R13 ;  /* 0x000000100cf47824 */ /* 0x000fd800078e020d */
[----:B------:R-:W1:Y:S01]  /*28c0*/  @!P4 LDC.64 R242, c[0x0][0x3b8] ;  /* 0x0000ee00fff2cb82 */ /* 0x000e620000000a00 */
[----:B0-----:R-:W-:Y:S01]  /*28d0*/  @!P4 IMAD.SHL.U32 R15, R116, 0x2, RZ ;  /* 0x00000002740fc824 */ /* 0x001fe200078e00ff */
[----:B------:R-:W-:-:S04]  /*28e0*/  ISETP.GE.OR P3, PT, R244, R11, P1 ;  /* 0x0000000bf400720c */ /* 0x000fc80000f66670 */
[----:B------:R-:W-:-:S05]  /*28f0*/  @!P4 LOP3.LUT R15, R15, 0x2, RZ, 0xc0, !PT ;  /* 0x000000020f0fc812 */ /* 0x000fca00078ec0ff */
[----:B------:R-:W-:Y:S01]  /*2900*/  @!P4 IMAD R15, R12, UR4, R15 ;  /* 0x000000040c0fcc24 */ /* 0x000fe2000f8e020f */
[----:B------:R-:W-:-:S04]  /*2910*/  @!P4 SHF.R.S32.HI R245, RZ, 0x1f, R14 ;  /* 0x0000001ffff5c819 */ /* 0x000fc8000001140e */
[----:B------:R-:W-:-:S04]  /*2920*/  @!P4 IADD3 R14, P2, PT, R15, R14, RZ ;  /* 0x0000000e0f0ec210 */ /* 0x000fc80007f5e0ff */
[----:B------:R-:W-:Y:S01]  /*2930*/  @!P4 LEA.HI.X.SX32 R15, R15, R245, 0x1, P2 ;  /* 0x000000f50f0fc211 */ /* 0x000fe200010f0eff */
[----:B------:R-:W-:Y:S01]  /*2940*/  @!P3 IMAD.SHL.U32 R245, R116, 0x2, RZ ;  /* 0x0000000274f5b824 */ /* 0x000fe200078e00ff */
[----:B-1----:R-:W-:-:S04]  /*2950*/  @!P4 LEA R242, P2, R14, R242, 0x2 ;  /* 0x000000f20ef2c211 */ /* 0x002fc800078410ff */
[----:B------:R-:W-:Y:S02]  /*2960*/  @!P3 LOP3.LUT R245, R245, 0x2, RZ, 0xc0, !PT ;  /* 0x00000002f5f5b812 */ /* 0x000fe400078ec0ff */
[----:B------:R-:W-:Y:S02]  /*2970*/  @!P4 LEA.HI.X R243, R14, R243, R15, 0x2, P2 ;  /* 0x000000f30ef3c211 */ /* 0x000fe400010f140f */
[----:B------:R-:W0:Y:S01]  /*2980*/  @!P3 LDC.64 R14, c[0x0][0x3b8] ;  /* 0x0000ee00ff0ebb82 */ /* 0x000e220000000a00 */
[----:B------:R-:W-:Y:S01]  /*2990*/  @!P3 IMAD R245, R12, UR4, R245 ;  /* 0x000000040cf5bc24 */ /* 0x000fe2000f8e02f5 */
[----:B------:R-:W-:-:S04]  /*29a0*/  @!P3 SHF.R.S32.HI R250, RZ, 0x1f, R244 ;  /* 0x0000001ffffab819 */ /* 0x000fc800000114f4 */
[----:B------:R-:W-:-:S04]  /*29b0*/  @!P3 IADD3 R244, P2, PT, R245, R244, RZ ;  /* 0x000000f4f5f4b210 */ /* 0x000fc80007f5e0ff */
[----:B------:R-:W-:Y:S02]  /*29c0*/  @!P3 LEA.HI.X.SX32 R250, R245, R250, 0x1, P2 ;  /* 0x000000faf5fab211 */ /* 0x000fe400010f0eff */
[----:B------:R-:W-:-:S04]  /*29d0*/  LEA R245, R12, R13, 0x5 ;  /* 0x0000000d0cf57211 */ /* 0x000fc800078e28ff */
[----:B------:R-:W-:Y:S02]  /*29e0*/  ISETP.GE.OR P5, PT, R245, R11, P1 ;  /* 0x0000000bf500720c */ /* 0x000fe40000fa6670 */
[----:B0-----:R-:W-:-:S04]  /*29f0*/  @!P3 LEA R14, P2, R244, R14, 0x2 ;  /* 0x0000000ef40eb211 */ /* 0x001fc800078410ff */
[----:B------:R-:W-:Y:S02]  /*2a00*/  @!P3 LEA.HI.X R15, R244, R15, R250, 0x2, P2 ;  /* 0x0000000ff40fb211 */ /* 0x000fe400010f14fa */
[----:B------:R-:W-:-:S05]  /*2a10*/  ISETP.GE.AND P2, PT, R0, UR45, PT ;  /* 0x0000002d00007c0c */ /* 0x000fca000bf46270 */
[----:B------:R-:W-:Y:S01]  /*2a20*/  @!P5 IMAD.SHL.U32 R244, R116, 0x2, RZ ;  /* 0x0000000274f4d824 */ /* 0x000fe200078e00ff */
[----:B------:R-:W-:Y:S02]  /*2a30*/  FSEL R7, R7, RZ, P2 ;  /* 0x000000ff07077208 */ /* 0x000fe40001000000 */
[----:B------:R-:W-:Y:S02]  /*2a40*/  FSEL R6, R6, RZ, P2 ;  /* 0x000000ff06067208 */ /* 0x000fe40001000000 */
[----:B------:R-:W-:-:S04]  /*2a50*/  @!P5 LOP3.LUT R244, R244, 0x2, RZ, 0xc0, !PT ;  /* 0x00000002f4f4d812 */ /* 0x000fc800078ec0ff */
[----:B------:R0:W2:Y:S01]  /*2a60*/  @!P4 LDG.E.64 R6, desc[UR36][R242.64] ;  /* 0x00000024f206c981 */ /* 0x0000a2000c1e1b00 */
[----:B------:R-:W-:Y:S01]  /*2a70*/  @!P5 IMAD R250, R12, UR4, R244 ;  /* 0x000000040cfadc24 */ /* 0x000fe2000f8e02f4 */
[----:B------:R-:W-:Y:S01]  /*2a80*/  @!P5 SHF.R.S32.HI R244, RZ, 0x1f, R245 ;  /* 0x0000001ffff4d819 */ /* 0x000fe200000114f5 */
[----:B0-----:R-:W0:Y:S03]  /*2a90*/  @!P5 LDC.64 R242, c[0x0][0x3b8] ;  /* 0x0000ee00fff2db82 */ /* 0x001e260000000a00 */
[----:B------:R-:W-:-:S04]  /*2aa0*/  @!P5 IADD3 R245, P4, PT, R250, R245, RZ ;  /* 0x000000f5faf5d210 */ /* 0x000fc80007f9e0ff */
[----:B------:R-:W-:Y:S01]  /*2ab0*/  @!P5 LEA.HI.X.SX32 R250, R250, R244, 0x1, P4 ;  /* 0x000000f4fafad211 */ /* 0x000fe200020f0eff */
[----:B------:R-:W-:-:S05]  /*2ac0*/  IMAD R244, R12, 0x40, R13 ;  /* 0x000000400cf47824 */ /* 0x000fca00078e020d */
[----:B------:R-:W-:Y:S02]  /*2ad0*/  ISETP.GE.OR P4, PT, R244, R11, P1 ;  /* 0x0000000bf400720c */ /* 0x000fe40000f86670 */
[----:B------:R-:W-:Y:S02]  /*2ae0*/  FSEL R5, R5, RZ, P2 ;  /* 0x000000ff05057208 */ /* 0x000fe40001000000 */
[----:B------:R-:W-:-:S06]  /*2af0*/  FSEL R4, R4, RZ, P2 ;  /* 0x000000ff04047208 */ /* 0x000fcc0001000000 */
[----:B------:R1:W3:Y:S01]  /*2b00*/  @!P3 LDG.E.64 R4, desc[UR36][R14.64] ;  /* 0x000000240e04b981 */ /* 0x0002e2000c1e1b00 */
[----:B0-----:R-:W-:-:S04]  /*2b10*/  @!P5 LEA R242, P6, R245, R242, 0x2 ;  /* 0x000000f2f5f2d211 */ /* 0x001fc800078c10ff */
[----:B------:R-:W-:Y:S01]  /*2b20*/  @!P5 LEA.HI.X R243, R245, R243, R250, 0x2, P6 ;  /* 0x000000f3f5f3d211 */ /* 0x000fe200030f14fa */
[----:B------:R-:W-:Y:S01]  /*2b30*/  @!P4 IMAD.SHL.U32 R245, R116, 0x2, RZ ;  /* 0x0000000274f5c824 */ /* 0x000fe200078e00ff */
[----:B-1----:R-:W0:Y:S04]  /*2b40*/  @!P4 LDC.64 R14, c[0x0][0x3b8] ;  /* 0x0000ee00ff0ecb82 */ /* 0x002e280000000a00 */
[----:B------:R-:W-:-:S05]  /*2b50*/  @!P4 LOP3.LUT R245, R245, 0x2, RZ, 0xc0, !PT ;  /* 0x00000002f5f5c812 */ /* 0x000fca00078ec0ff */
[----:B------:R-:W-:Y:S01]  /*2b60*/  @!P4 IMAD R245, R12, UR4, R245 ;  /* 0x000000040cf5cc24 */ /* 0x000fe2000f8e02f5 */
[----:B------:R-:W-:-:S04]  /*2b70*/  @!P4 SHF.R.S32.HI R250, RZ, 0x1f, R244 ;  /* 0x0000001ffffac819 */ /* 0x000fc800000114f4 */
[----:B------:R-:W-:-:S04]  /*2b80*/  @!P4 IADD3 R244, P3, PT, R245, R244, RZ ;  /* 0x000000f4f5f4c210 */ /* 0x000fc80007f7e0ff */
[----:B------:R-:W-:Y:S02]  /*2b90*/  @!P4 LEA.HI.X.SX32 R250, R245, R250, 0x1, P3 ;  /* 0x000000faf5fac211 */ /* 0x000fe400018f0eff */
[----:B------:R-:W-:Y:S02]  /*2ba0*/  ISETP.GE.OR P3, PT, R13, R11, P1 ;  /* 0x0000000b0d00720c */ /* 0x000fe40000f66670 */
[----:B------:R-:W-:Y:S02]  /*2bb0*/  FSEL R241, R241, RZ, P2 ;  /* 0x000000fff1f17208 */ /* 0x000fe40001000000 */
[----:B------:R-:W-:Y:S02]  /*2bc0*/  FSEL R240, R240, RZ, P2 ;  /* 0x000000fff0f07208 */ /* 0x000fe40001000000 */
[----:B0-----:R-:W-:-:S04]  /*2bd0*/  @!P4 LEA R14, P6, R244, R14, 0x2 ;  /* 0x0000000ef40ec211 */ /* 0x001fc800078c10ff */
[----:B------:R0:W4:Y:S01]  /*2be0*/  @!P5 LDG.E.64 R240, desc[UR36][R242.64] ;  /* 0x00000024f2f0d981 */ /* 0x000122000c1e1b00 */
[----:B------:R-:W-:Y:S02]  /*2bf0*/  @!P4 LEA.HI.X R15, R244, R15, R250, 0x2, P6 ;  /* 0x0000000ff40fc211 */ /* 0x000fe400030f14fa */
[----:B------:R-:W-:Y:S01]  /*2c00*/  @!P3 IMAD.SHL.U32 R244, R116, 0x2, RZ ;  /* 0x0000000274f4b824 */ /* 0x000fe200078e00ff */
[----:B0-----:R-:W0:Y:S04]  /*2c10*/  @!P3 LDC.64 R242, c[0x0][0x3b8] ;  /* 0x0000ee00fff2bb82 */ /* 0x001e280000000a00 */
[----:B------:R-:W-:-:S05]  /*2c20*/  @!P3 LOP3.LUT R244, R244, 0x2, RZ, 0xc0, !PT ;  /* 0x00000002f4f4b812 */ /* 0x000fca00078ec0ff */
[C---:B------:R-:W-:Y:S01]  /*2c30*/  @!P3 IMAD R245, R12.reuse, UR4, R244 ;  /* 0x000000040cf5bc24 */ /* 0x040fe2000f8e02f4 */
[----:B------:R-:W-:-:S04]  /*2c40*/  LEA R244, R12, R13, 0x7 ;  /* 0x0000000d0cf47211 */ /* 0x000fc800078e38ff */
[----:B------:R-:W-:Y:S02]  /*2c50*/  ISETP.GE.OR P5, PT, R244, R11, P1 ;  /* 0x0000000bf400720c */ /* 0x000fe40000fa6670 */
[----:B------:R-:W-:-:S04]  /*2c60*/  @!P3 IADD3 R13, P6, PT, R13, R245, RZ ;  /* 0x000000f50d0db210 */ /* 0x000fc80007fde0ff */
[----:B------:R-:W-:Y:S02]  /*2c70*/  @!P3 LEA.HI.X.SX32 R245, R245, RZ, 0x1, P6 ;  /* 0x000000fff5f5b211 */ /* 0x000fe400030f0eff */
[----:B0-----:R-:W-:-:S04]  /*2c80*/  @!P3 LEA R242, P6, R13, R242, 0x2 ;  /* 0x000000f20df2b211 */ /* 0x001fc800078c10ff */
[----:B------:R-:W-:Y:S01]  /*2c90*/  @!P3 LEA.HI.X R243, R13, R243, R245, 0x2, P6 ;  /* 0x000000f30df3b211 */ /* 0x000fe200030f14f5 */
[----:B------:R-:W-:Y:S01]  /*2ca0*/  @!P5 IMAD.SHL.U32 R13, R116, 0x2, RZ ;  /* 0x00000002740dd824 */ /* 0x000fe200078e00ff */
[----:B------:R-:W-:Y:S02]  /*2cb0*/  FSEL R119, R119, RZ, P2 ;  /* 0x000000ff77777208 */ /* 0x000fe40001000000 */
[----:B------:R-:W-:Y:S02]  /*2cc0*/  FSEL R118, R118, RZ, P2 ;  /* 0x000000ff76767208 */ /* 0x000fe40001000000 */
[----:B------:R-:W-:-:S04]  /*2cd0*/  @!P5 LOP3.LUT R13, R13, 0x2, RZ, 0xc0, !PT ;  /* 0x000000020d0dd812 */ /* 0x000fc800078ec0ff */
[----:B------:R0:W4:Y:S01]  /*2ce0*/  @!P4 LDG.E.64 R118, desc[UR36][R14.64] ;  /* 0x000000240e76c981 */ /* 0x000122000c1e1b00 */
[----:B------:R-:W-:Y:S01]  /*2cf0*/  @!P5 IMAD R13, R12, UR4, R13 ;  /* 0x000000040c0ddc24 */ /* 0x000fe2000f8e020d */
[----:B------:R-:W-:Y:S01]  /*2d00*/  @!P5 SHF.R.S32.HI R245, RZ, 0x1f, R244 ;  /* 0x0000001ffff5d819 */ /* 0x000fe200000114f4 */
[----:B------:R-:W-:Y:S01]  /*2d10*/  IMAD.IADD R10, R10, 0x1, R12 ;  /* 0x000000010a0a7824 */ /* 0x000fe200078e020c */
[----:B0-----:R-:W0:Y:S02]  /*2d20*/  @!P5 LDC.64 R14, c[0x0][0x3b8] ;  /* 0x0000ee00ff0edb82 */ /* 0x001e240000000a00 */
[----:B------:R-:W-:-:S04]  /*2d30*/  @!P5 IADD3 R244, P4, PT, R13, R244, RZ ;  /* 0x000000f40df4d210 */ /* 0x000fc80007f9e0ff */
[----:B------:R-:W-:Y:S01]  /*2d40*/  @!P5 LEA.HI.X.SX32 R245, R13, R245, 0x1, P4 ;  /* 0x000000f50df5d211 */ /* 0x000fe200020f0eff */
[----:B------:R-:W-:-:S05]  /*2d50*/  IMAD.SHL.U32 R13, R10, 0x4, RZ ;  /* 0x000000040a0d7824 */ /* 0x000fca00078e00ff */
[----:B------:R-:W-:Y:S02]  /*2d60*/  ISETP.GE.OR P4, PT, R13, R11, P1 ;  /* 0x0000000b0d00720c */ /* 0x000fe40000f86670 */
[----:B------:R-:W-:Y:S02]  /*2d70*/  FSEL R123, R123, RZ, P2 ;  /* 0x000000ff7b7b7208 */ /* 0x000fe40001000000 */
[----:B------:R-:W-:-:S06]  /*2d80*/  FSEL R122, R122, RZ, P2 ;  /* 0x000000ff7a7a7208 */ /* 0x000fcc0001000000 */
[----:B------:R1:W2:Y:S01]  /*2d90*/  @!P3 LDG.E.64 R122, desc[UR36][R242.64] ;  /* 0x00000024f27ab981 */ /* 0x0002a2000c1e1b00 */
[----:B0-----:R-:W-:-:S04]  /*2da0*/  @!P5 LEA R14, P6, R244, R14, 0x2 ;  /* 0x0000000ef40ed211 */ /* 0x001fc800078c10ff */
[----:B------:R-:W-:Y:S01]  /*2db0*/  @!P5 LEA.HI.X R15, R244, R15, R245, 0x2, P6 ;  /* 0x0000000ff40fd211 */ /* 0x000fe200030f14f5 */
[----:B------:R-:W-:Y:S01]  /*2dc0*/  @!P4 IMAD.SHL.U32 R244, R116, 0x2, RZ ;  /* 0x0000000274f4c824 */ /* 0x000fe200078e00ff */
[----:B-1----:R-:W0:Y:S04]  /*2dd0*/  @!P4 LDC.64 R242, c[0x0][0x3b8] ;  /* 0x0000ee00fff2cb82 */ /* 0x002e280000000a00 */
[----:B------:R-:W-:Y:S02]  /*2de0*/  @!P4 LOP3.LUT R244, R244, 0x2, RZ, 0xc0, !PT ;  /* 0x00000002f4f4c812 */ /* 0x000fe400078ec0ff */
[----:B------:R-:W-:-:S03]  /*2df0*/  LEA R251, R12, R10, 0x1 ;  /* 0x0000000a0cfb7211 */ /* 0x000fc600078e08ff */
[----:B------:R-:W-:Y:S01]  /*2e00*/  @!P4 IMAD R245, R12, UR4, R244 ;  /* 0x000000040cf5cc24 */ /* 0x000fe2000f8e02f4 */
[----:B------:R-:W-:-:S04]  /*2e10*/  @!P4 SHF.R.S32.HI R250, RZ, 0x1f, R13 ;  /* 0x0000001ffffac819 */ /* 0x000fc8000001140d */
[----:B------:R-:W-:Y:S01]  /*2e20*/  @!P4 IADD3 R244, P3, PT, R245, R13, RZ ;  /* 0x0000000df5f4c210 */ /* 0x000fe20007f7e0ff */
[----:B------:R-:W-:-:S03]  /*2e30*/  IMAD.SHL.U32 R13, R251, 0x4, RZ ;  /* 0x00000004fb0d7824 */ /* 0x000fc600078e00ff */
[----:B------:R-:W-:Y:S02]  /*2e40*/  @!P4 LEA.HI.X.SX32 R250, R245, R250, 0x1, P3 ;  /* 0x000000faf5fac211 */ /* 0x000fe400018f0eff */
[----:B------:R-:W-:Y:S02]  /*2e50*/  ISETP.GE.OR P3, PT, R13, R11, P1 ;  /* 0x0000000b0d00720c */ /* 0x000fe40000f66670 */
[----:B------:R-:W-:Y:S02]  /*2e60*/  FSEL R121, R121, RZ, P2 ;  /* 0x000000ff79797208 */ /* 0x000fe40001000000 */
[----:B0-----:R-:W-:Y:S02]  /*2e70*/  @!P4 LEA R242, P6, R244, R242, 0x2 ;  /* 0x000000f2f4f2c211 */ /* 0x001fe400078c10ff */
[----:B------:R-:W-:Y:S02]  /*2e80*/  FSEL R120, R120, RZ, P2 ;  /* 0x000000ff78787208 */ /* 0x000fe40001000000 */
[----:B------:R-:W-:-:S05]  /*2e90*/  @!P4 LEA.HI.X R243, R244, R243, R250, 0x2, P6 ;  /* 0x000000f3f4f3c211 */ /* 0x000fca00030f14fa */
[----:B------:R-:W-:Y:S01]  /*2ea0*/  @!P3 IMAD.SHL.U32 R244, R116, 0x2, RZ ;  /* 0x0000000274f4b824 */ /* 0x000fe200078e00ff */
[----:B------:R0:W4:Y:S04]  /*2eb0*/  @!P5 LDG.E.64 R120, desc[UR36][R14.64] ;  /* 0x000000240e78d981 */ /* 0x000128000c1e1b00 */
[----:B------:R-:W-:Y:S01]  /*2ec0*/  @!P3 LOP3.LUT R244, R244, 0x2, RZ, 0xc0, !PT ;  /* 0x00000002f4f4b812 */ /* 0x000fe200078ec0ff */
[----:B0-----:R-:W0:Y:S04]  /*2ed0*/  @!P3 LDC.64 R14, c[0x0][0x3b8] ;  /* 0x0000ee00ff0ebb82 */ /* 0x001e280000000a00 */
[----:B------:R-:W-:-:S02]  /*2ee0*/  @!P3 IMAD R245, R12, UR4, R244 ;  /* 0x000000040cf5bc24 */ /* 0x000fc4000f8e02f4 */
[----:B------:R-:W-:Y:S01]  /*2ef0*/  IMAD R10, R12, 0x4, R10 ;  /* 0x000000040c0a7824 */ /* 0x000fe200078e020a */
[----:B------:R-:W-:Y:S02]  /*2f00*/  @!P3 SHF.R.S32.HI R250, RZ, 0x1f, R13 ;  /* 0x0000001ffffab819 */ /* 0x000fe4000001140d */
[----:B------:R-:W-:Y:S01]  /*2f10*/  @!P3 IADD3 R244, P5, PT, R245, R13, RZ ;  /* 0x0000000df5f4b210 */ /* 0x000fe20007fbe0ff */
[----:B------:R-:W-:-:S03]  /*2f20*/  IMAD.SHL.U32 R13, R10, 0x4, RZ ;  /* 0x000000040a0d7824 */ /* 0x000fc600078e00ff */
[----:B------:R-:W-:Y:S02]  /*2f30*/  @!P3 LEA.HI.X.SX32 R250, R245, R250, 0x1, P5 ;  /* 0x000000faf5fab211 */ /* 0x000fe400028f0eff */
[----:B------:R-:W-:Y:S02]  /*2f40*/  ISETP.GE.OR P5, PT, R13, R11, P1 ;  /* 0x0000000b0d00720c */ /* 0x000fe40000fa6670 */
[----:B------:R-:W-:Y:S02]  /*2f50*/  FSEL R125, R125, RZ, P2 ;  /* 0x000000ff7d7d7208 */ /* 0x000fe40001000000 */
[----:B------:R-:W-:-:S06]  /*2f60*/  FSEL R124, R124, RZ, P2 ;  /* 0x000000ff7c7c7208 */ /* 0x000fcc0001000000 */
[----:B------:R1:W3:Y:S01]  /*2f70*/  @!P4 LDG.E.64 R124, desc[UR36][R242.64] ;  /* 0x00000024f27cc981 */ /* 0x0002e2000c1e1b00 */
[----:B0-----:R-:W-:-:S04]  /*2f80*/  @!P3 LEA R14, P6, R244, R14, 0x2 ;  /* 0x0000000ef40eb211 */ /* 0x001fc800078c10ff */
[----:B------:R-:W-:Y:S02]  /*2f90*/  @!P3 LEA.HI.X R15, R244, R15, R250, 0x2, P6 ;  /* 0x0000000ff40fb211 */ /* 0x000fe400030f14fa */
[----:B------:R-:W-:Y:S01]  /*2fa0*/  @!P5 SHF.L.U32 R244, R116, 0x1, RZ ;  /* 0x0000000174f4d819 */ /* 0x000fe200000006ff */
[----:B-1----:R-:W0:Y:S03]  /*2fb0*/  @!P5 LDC.64 R242, c[0x0][0x3b8] ;  /* 0x0000ee00fff2db82 */ /* 0x002e260000000a00 */
[----:B------:R-:W-:Y:S01]  /*2fc0*/  @!P5 LOP3.LUT R244, R244, 0x2, RZ, 0xc0, !PT ;  /* 0x00000002f4f4d812 */ /* 0x000fe200078ec0ff */
[----:B------:R-:W-:-:S04]  /*2fd0*/  IMAD.IADD R10, R10, 0x1, R12 ;  /* 0x000000010a0a7824 */ /* 0x000fc800078e020c */
[----:B------:R-:W-:Y:S01]  /*2fe0*/  @!P5 IMAD R245, R12, UR4, R244 ;  /* 0x000000040cf5dc24 */ /* 0x000fe2000f8e02f4 */
[----:B------:R-:W-:-:S04]  /*2ff0*/  @!P5 SHF.R.S32.HI R250, RZ, 0x1f, R13 ;  /* 0x0000001ffffad819 */ /* 0x000fc8000001140d */
[----:B------:R-:W-:Y:S01]  /*3000*/  @!P5 IADD3 R244, P4, PT, R245, R13, RZ ;  /* 0x0000000df5f4d210 */ /* 0x000fe20007f9e0ff */
[----:B------:R-:W-:-:S03]  /*3010*/  IMAD.SHL.U32 R13, R10, 0x4, RZ ;  /* 0x000000040a0d7824 */ /* 0x000fc600078e00ff */
[----:B------:R-:W-:Y:S02]  /*3020*/  @!P5 LEA.HI.X.SX32 R250, R245, R250, 0x1, P4 ;  /* 0x000000faf5fad211 */ /* 0x000fe400020f0eff */
[----:B------:R-:W-:Y:S02]  /*3030*/  ISETP.GE.OR P4, PT, R13, R11, P1 ;  /* 0x0000000b0d00720c */ /* 0x000fe40000f86670 */
[----:B------:R-:W-:Y:S02]  /*3040*/  FSEL R127, R127, RZ, P2 ;  /* 0x000000ff7f7f7208 */ /* 0x000fe40001000000 */
[----:B------:R-:W-:Y:S02]  /*3050*/  FSEL R126, R126, RZ, P2 ;  /* 0x000000ff7e7e7208 */ /* 0x000fe40001000000 */
[----:B0-----:R-:W-:-:S04]  /*3060*/  @!P5 LEA R242, P6, R244, R242, 0x2 ;  /* 0x000000f2f4f2d211 */ /* 0x001fc800078c10ff */
[----:B------:R-:W-:Y:S01]  /*3070*/  @!P5 LEA.HI.X R243, R244, R243, R250, 0x2, P6 ;  /* 0x000000f3f4f3d211 */ /* 0x000fe200030f14fa */
[----:B------:R0:W4:Y:S02]  /*3080*/  @!P3 LDG.E.64 R126, desc[UR36][R14.64] ;  /* 0x000000240e7eb981 */ /* 0x000124000c1e1b00 */
[----:B------:R-:W-:-:S05]  /*3090*/  @!P4 IMAD.SHL.U32 R244, R116, 0x2, RZ ;  /* 0x0000000274f4c824 */ /* 0x000fca00078e00ff */
[----:B------:R-:W-:Y:S01]  /*30a0*/  @!P4 LOP3.LUT R244, R244, 0x2, RZ, 0xc0, !PT ;  /* 0x00000002f4f4c812 */ /* 0x000fe200078ec0ff */
[----:B0-----:R-:W0:Y:S01]  /*30b0*/  @!P4 LDC.64 R14, c[0x0][0x3b8] ;  /* 0x0000ee00ff0ecb82 */ /* 0x001e220000000a00 */
[----:B------:R-:W-:-:S03]  /*30c0*/  IMAD.IADD R10, R10, 0x1, R12 ;  /* 0x000000010a0a7824 */ /* 0x000fc600078e020c */
[----:B------:R-:W-:Y:S01]  /*30d0*/  @!P4 IMAD R245, R12, UR4, R244 ;  /* 0x000000040cf5cc24 */ /* 0x000fe2000f8e02f4 */
[----:B------:R-:W-:-:S04]  /*30e0*/  @!P4 SHF.R.S32.HI R250, RZ, 0x1f, R13 ;  /* 0x0000001ffffac819 */ /* 0x000fc8000001140d */
[C---:B------:R-:W-:Y:S02]  /*30f0*/  @!P4 IADD3 R244, P3, PT, R245.reuse, R13, RZ ;  /* 0x0000000df5f4c210 */ /* 0x040fe40007f7e0ff */
[----:B------:R-:W-:Y:S02]  /*3100*/  SHF.L.U32 R13, R10, 0x2, RZ ;  /* 0x000000020a0d7819 */ /* 0x000fe400000006ff */
[----:B------:R-:W-:Y:S02]  /*3110*/  @!P4 LEA.HI.X.SX32 R250, R245, R250, 0x1, P3 ;  /* 0x000000faf5fac211 */ /* 0x000fe400018f0eff */
[----:B------:R-:W-:Y:S02]  /*3120*/  ISETP.GE.OR P3, PT, R13, R11, P1 ;  /* 0x0000000b0d00720c */ /* 0x000fe40000f66670 */
[----:B------:R-:W-:Y:S02]  /*3130*/  FSEL R129, R129, RZ, P2 ;  /* 0x000000ff81817208 */ /* 0x000fe40001000000 */
[----:B------:R-:W-:-:S02]  /*3140*/  FSEL R128, R128, RZ, P2 ;  /* 0x000000ff80807208 */ /* 0x000fc40001000000 */
[----:B0-----:R-:W-:-:S04]  /*3150*/  @!P4 LEA R14, P6, R244, R14, 0x2 ;  /* 0x0000000ef40ec211 */ /* 0x001fc800078c10ff */
[----:B------:R0:W4:Y:S01]  /*3160*/  @!P5 LDG.E.64 R128, desc[UR36][R242.64] ;  /* 0x00000024f280d981 */ /* 0x000122000c1e1b00 */
[----:B------:R-:W-:Y:S02]  /*3170*/  @!P4 LEA.HI.X R15, R244, R15, R250, 0x2, P6 ;  /* 0x0000000ff40fc211 */ /* 0x000fe400030f14fa */
[----:B------:R-:W-:-:S05]  /*3180*/  @!P3 IMAD.SHL.U32 R244, R116, 0x2, RZ ;  /* 0x0000000274f4b824 */ /* 0x000fca00078e00ff */
[----:B------:R-:W-:Y:S01]  /*3190*/  @!P3 LOP3.LUT R244, R244, 0x2, RZ, 0xc0, !PT ;  /* 0x00000002f4f4b812 */ /* 0x000fe200078ec0ff */
[----:B0-----:R-:W0:Y:S01]  /*31a0*/  @!P3 LDC.64 R242, c[0x0][0x3b8] ;  /* 0x0000ee00fff2bb82 */ /* 0x001e220000000a00 */
[----:B------:R-:W-:-:S03]  /*31b0*/  IMAD R10, R12, 0x2, R10 ;  /* 0x000000020c0a7824 */ /* 0x000fc600078e020a */
        /* <DEDUP_REMOVED lines=9> */
[----:B------:R0:W4:Y:S01]  /*3250*/  @!P4 LDG.E.64 R130, desc[UR36][R14.64] ;  /* 0x000000240e82c981 */ /* 0x000122000c1e1b00 */
[----:B------:R-:W-:Y:S02]  /*3260*/  @!P3 LEA.HI.X R243, R244, R243, R250, 0x2, P6 ;  /* 0x000000f3f4f3b211 */ /* 0x000fe400030f14fa */
[----:B------:R-:W-:-:S05]  /*3270*/  @!P5 IMAD.SHL.U32 R244, R116, 0x2, RZ ;  /* 0x0000000274f4d824 */ /* 0x000fca00078e00ff */
[----:B------:R-:W-:Y:S01]  /*3280*/  @!P5 LOP3.LUT R244, R244, 0x2, RZ, 0xc0, !PT ;  /* 0x00000002f4f4d812 */ /* 0x000fe200078ec0ff */
[----:B0-----:R-:W0:Y:S01]  /*3290*/  @!P5 LDC.64 R14, c[0x0][0x3b8] ;  /* 0x0000ee00ff0edb82 */ /* 0x001e220000000a00 */
[----:B------:R-:W-:-:S03]  /*32a0*/  IADD3 R10, PT, PT, R10, R12, RZ ;  /* 0x0000000c0a0a7210 */ /* 0x000fc60007ffe0ff */
        /* <DEDUP_REMOVED lines=14> */
[----:B------:R-:W-:-:S03]  /*3390*/  IMAD.IADD R10, R10, 0x1, R12 ;  /* 0x000000010a0a7824 */ /* 0x000fc600078e020c */
        /* <DEDUP_REMOVED lines=11> */
[----:B------:R-:W-:-:S04]  /*3450*/  @!P3 SHF.L.U32 R244, R116, 0x1, RZ ;  /* 0x0000000174f4b819 */ /* 0x000fc800000006ff */
        /* <DEDUP_REMOVED lines=306> */
[----:B------:R-:W-:-:S05]  /*4780*/  IMAD.SHL.U32 R13, R10, 0x4, RZ ;  /* 0x000000040a0d7824 */ /* 0x000fca00078e00ff */
[----:B------:R-:W-:Y:S02]  /*4790*/  ISETP.GE.OR P6, PT, R13, R11, P1 ;  /* 0x0000000b0d00720c */ /* 0x000fe40000fc6670 */
[----:B------:R-:W-:Y:S02]  /*47a0*/  @!P4 LEA.HI.X.SX32 R250, R245, R250, 0x1, P3 ;  /* 0x000000faf5fac211 */ /* 0x000fe400018f0eff */
[----:B------:R-:W-:Y:S02]  /*47b0*/  FSEL R177, R177, RZ, P2 ;  /* 0x000000ffb1b17208 */ /* 0x000fe40001000000 */
[----:B------:R-:W-:Y:S02]  /*47c0*/  FSEL R176, R176, RZ, P2 ;  /* 0x000000ffb0b07208 */ /* 0x000fe40001000000 */
[----:B0-----:R-:W-:-:S04]  /*47d0*/  @!P4 LEA R14, P3, R244, R14, 0x2 ;  /* 0x0000000ef40ec211 */ /* 0x001fc800078610ff */
[----:B------:R0:W4:Y:S01]  /*47e0*/  @!P5 LDG.E.64 R176, desc[UR36][R242.64] ;  /* 0x00000024f2b0d981 */ /* 0x000122000c1e1b00 */
[----:B------:R-:W-:Y:S01]  /*47f0*/  @!P4 LEA.HI.X R15, R244, R15, R250, 0x2, P3 ;  /* 0x0000000ff40fc211 */ /* 0x000fe200018f14fa */
        /* <DEDUP_REMOVED lines=41> */
[----:B------:R-:W-:-:S06]  /*4a90*/  FSEL R182, R182, RZ, P2 ;  /* 0x000000ffb6b67208 */ /* 0x000fcc0001000000 */
[----:B------:R1:W4:Y:S01]  /*4aa0*/  @!P3 LDG.E.64 R182, desc[UR36][R14.64] ;  /* 0x000000240eb6b981 */ /* 0x000322000c1e1b00 */
[----:B0-----:R-:W-:-:S04]  /*4ab0*/  @!P5 LEA R242, P6, R244, R242, 0x2 ;  /* 0x000000f2f4f2d211 */ /* 0x001fc800078c10ff */
[----:B------:R-:W-:Y:S01]  /*4ac0*/  @!P5 LEA.HI.X R243, R244, R243, R250, 0x2, P6 ;  /* 0x000000f3f4f3d211 */ /* 0x000fe200030f14fa */
[----:B------:R-:W-:Y:S01]  /*4ad0*/  @!P4 IMAD.SHL.U32 R244, R116, 0x2, RZ ;  /* 0x0000000274f4c824 */ /* 0x000fe200078e00ff */
[----:B-1----:R-:W0:Y:S04]  /*4ae0*/  @!P4 LDC.64 R14, c[0x0][0x3b8] ;  /* 0x0000ee00ff0ecb82 */ /* 0x002e280000000a00 */
[----:B------:R-:W-:Y:S01]  /*4af0*/  @!P4 LOP3.LUT R244, R244, 0x2, RZ, 0xc0, !PT ;  /* 0x00000002f4f4c812 */ /* 0x000fe200078ec0ff */
[----:B------:R-:W-:-:S04]  /*4b00*/  IMAD.IADD R10, R10, 0x1, R12 ;  /* 0x000000010a0a7824 */ /* 0x000fc800078e020c */
[----:B------:R-:W-:Y:S01]  /*4b10*/  @!P4 IMAD R245, R12, UR4, R244 ;  /* 0x000000040cf5cc24 */ /* 0x000fe2000f8e02f4 */
[----:B------:R-:W-:-:S04]  /*4b20*/  @!P4 SHF.R.S32.HI R250, RZ, 0x1f, R13 ;  /* 0x0000001ffffac819 */ /* 0x000fc8000001140d */
[----:B------:R-:W-:Y:S01]  /*4b30*/  @!P4 IADD3 R244, P3, PT, R245, R13, RZ ;  /* 0x0000000df5f4c210 */ /* 0x000fe20007f7e0ff */
[----:B------:R-:W-:-:S05]  /*4b40*/  IMAD.SHL.U32 R13, R10, 0x4, RZ ;  /* 0x000000040a0d7824 */ /* 0x000fca00078e00ff */
[----:B------:R-:W-:Y:S02]  /*4b50*/  ISETP.GE.OR P6, PT, R13, R11, P1 ;  /* 0x0000000b0d00720c */ /* 0x000fe40000fc6670 */
[----:B------:R-:W-:Y:S02]  /*4b60*/  @!P4 LEA.HI.X.SX32 R250, R245, R250, 0x1, P3 ;  /* 0x000000faf5fac211 */ /* 0x000fe400018f0eff */
[----:B------:R-:W-:Y:S02]  /*4b70*/  FSEL R185, R185, RZ, P2 ;  /* 0x000000ffb9b97208 */ /* 0x000fe40001000000 */
[----:B0-----:R-:W-:Y:S02]  /*4b80*/  @!P4 LEA R14, P3, R244, R14, 0x2 ;  /* 0x0000000ef40ec211 */ /* 0x001fe400078610ff */
[----:B------:R-:W-:Y:S02]  /*4b90*/  FSEL R184, R184, RZ, P2 ;  /* 0x000000ffb8b87208 */ /* 0x000fe40001000000 */
[----:B------:R-:W-:-:S03]  /*4ba0*/  @!P4 LEA.HI.X R15, R244, R15, R250, 0x2, P3 ;  /* 0x0000000ff40fc211 */ /* 0x000fc600018f14fa */
[----:B------:R-:W-:Y:S01]  /*4bb0*/  @!P6 SHF.L.U32 R244, R116, 0x1, RZ ;  /* 0x0000000174f4e819 */ /* 0x000fe200000006ff */
[----:B------:R0:W4:Y:S03]  /*4bc0*/  @!P5 LDG.E.64 R184, desc[UR36][R242.64] ;  /* 0x00000024f2b8d981 */ /* 0x000126000c1e1b00 */
[----:B------:R-:W-:Y:S01]  /*4bd0*/  @!P6 LOP3.LUT R244, R244, 0x2, RZ, 0xc0, !PT ;  /* 0x00000002f4f4e812 */ /* 0x000fe200078ec0ff */
[----:B------:R-:W-:Y:S01]  /*4be0*/  IMAD.IADD R10, R10, 0x1, R12 ;  /* 0x000000010a0a7824 */ /* 0x000fe200078e020c */
[----:B0-----:R-:W0:Y:S03]  /*4bf0*/  @!P6 LDC.64 R242, c[0x0][0x3b8] ;  /* 0x0000ee00fff2eb82 */ /* 0x001e260000000a00 */
        /* <DEDUP_REMOVED lines=17> */
[----:B------:R-:W-:Y:S02]  /*4d10*/  @!P3 IADD3 R244, P4, PT, R245, R13, RZ ;  /* 0x0000000df5f4b210 */ /* 0x000fe40007f9e0ff */
[----:B------:R-:W-:-:S04]  /*4d20*/  SHF.L.U32 R13, R10, 0x2, RZ ;  /* 0x000000020a0d7819 */ /* 0x000fc800000006ff */
[----:B------:R-:W-:Y:S02]  /*4d30*/  ISETP.GE.OR P5, PT, R13, R11, P1 ;  /* 0x0000000b0d00720c */ /* 0x000fe40000fa6670 */
[----:B------:R-:W-:Y:S02]  /*4d40*/  @!P3 LEA.HI.X.SX32 R250, R245, R250, 0x1, P4 ;  /* 0x000000faf5fab211 */ /* 0x000fe400020f0eff */
[----:B0-----:R-:W-:Y:S02]  /*4d50*/  @!P3 LEA R14, P4, R244, R14, 0x2 ;  /* 0x0000000ef40eb211 */ /* 0x001fe400078810ff */
[----:B------:R-:W-:Y:S02]  /*4d60*/  FSEL R189, R189, RZ, P2 ;  /* 0x000000ffbdbd7208 */ /* 0x000fe40001000000 */
[----:B------:R-:W-:Y:S02]  /*4d70*/  FSEL R188, R188, RZ, P2 ;  /* 0x000000ffbcbc7208 */ /* 0x000fe40001000000 */
[----:B------:R-:W-:-:S03]  /*4d80*/  @!P3 LEA.HI.X R15, R244, R15, R250, 0x2, P4 ;  /* 0x0000000ff40fb211 */ /* 0x000fc600020f14fa */
[----:B------:R-:W-:Y:S01]  /*4d90*/  @!P5 IMAD.SHL.U32 R244, R116, 0x2, RZ ;  /* 0x0000000274f4d824 */ /* 0x000fe200078e00ff */
[----:B------:R0:W4:Y:S04]  /*4da0*/  @!P6 LDG.E.64 R188, desc[UR36][R242.64] ;  /* 0x00000024f2bce981 */ /* 0x000128000c1e1b00 */
        /* <DEDUP_REMOVED lines=16> */
[----:B------:R-:W-:Y:S02]  /*4eb0*/  @!P4 LOP3.LUT R244, R244, 0x2, RZ, 0xc0, !PT ;  /* 0x00000002f4f4c812 */ /* 0x000fe400078ec0ff */
[----:B------:R-:W-:-:S03]  /*4ec0*/  IADD3 R10, PT, PT, R10, R12, RZ ;  /* 0x0000000c0a0a7210 */ /* 0x000fc60007ffe0ff */
[----:B------:R-:W-:Y:S01]  /*4ed0*/  @!P4 IMAD R245, R12, UR4, R244 ;  /* 0x000000040cf5cc24 */ /* 0x000fe2000f8e02f4 */
[----:B------:R-:W-:-:S04]  /*4ee0*/  @!P4 SHF.R.S32.HI R250, RZ, 0x1f, R13 ;  /* 0x0000001ffffac819 */ /* 0x000fc8000001140d */
[----:B------:R-:W-:Y:S01]  /*4ef0*/  @!P4 IADD3 R244, P3, PT, R245, R13, RZ ;  /* 0x0000000df5f4c210 */ /* 0x000fe20007f7e0ff */
[----:B------:R-:W-:-:S05]  /*4f00*/  IMAD.SHL.U32 R13, R10, 0x4, RZ ;  /* 0x000000040a0d7824 */ /* 0x000fca00078e00ff */
        /* <DEDUP_REMOVED lines=36> */
[----:B------:R-:W-:Y:S01]  /*5150*/  @!P5 IMAD.SHL.U32 R244, R116, 0x2, RZ ;  /* 0x0000000274f4d824 */ /* 0x000fe200078e00ff */
[----:B------:R0:W4:Y:S04]  /*5160*/  @!P6 LDG.E.64 R196, desc[UR36][R242.64] ;  /* 0x00000024f2c4e981 */ /* 0x000128000c1e1b00 */
[----:B------:R-:W-:Y:S01]  /*5170*/  @!P5 LOP3.LUT R244, R244, 0x2, RZ, 0xc0, !PT ;  /* 0x00000002f4f4d812 */ /* 0x000fe200078ec0ff */
[----:B0-----:R-:W0:Y:S04]  /*5180*/  @!P5 LDC.64 R242, c[0x0][0x3b8] ;  /* 0x0000ee00fff2db82 */ /* 0x001e280000000a00 */
[----:B------:R-:W-:-:S02]  /*5190*/  @!P5 IMAD R245, R12, UR4, R244 ;  /* 0x000000040cf5dc24 */ /* 0x000fc4000f8e02f4 */
[----:B------:R-:W-:Y:S01]  /*51a0*/  IMAD.IADD R10, R10, 0x1, R12 ;  /* 0x000000010a0a7824 */ /* 0x000fe200078e020c */
[----:B------:R-:W-:Y:S02]  /*51b0*/  @!P5 SHF.R.S32.HI R250, RZ, 0x1f, R13 ;  /* 0x0000001ffffad819 */ /* 0x000fe4000001140d */
[C---:B------:R-:W-:Y:S02]  /*51c0*/  @!P5 IADD3 R244, P4, PT, R245.reuse, R13, RZ ;  /* 0x0000000df5f4d210 */ /* 0x040fe40007f9e0ff */
[----:B------:R-:W-:Y:S02]  /*51d0*/  SHF.L.U32 R13, R10, 0x2, RZ ;  /* 0x000000020a0d7819 */ /* 0x000fe400000006ff */
[----:B------:R-:W-:Y:S02]  /*51e0*/  @!P5 LEA.HI.X.SX32 R250, R245, R250, 0x1, P4 ;  /* 0x000000faf5fad211 */ /* 0x000fe400020f0eff */
[----:B------:R-:W-:Y:S02]  /*51f0*/  ISETP.GE.OR P4, PT, R13, R11, P1 ;  /* 0x0000000b0d00720c */ /* 0x000fe40000f86670 */
[----:B------:R-:W-:-:S02]  /*5200*/  FSEL R199, R199, RZ, P2 ;  /* 0x000000ffc7c77208 */ /* 0x000fc40001000000 */
        /* <DEDUP_REMOVED lines=20> */
[----:B------:R-:W-:Y:S02]  /*5350*/  @!P6 LOP3.LUT R244, R244, 0x2, RZ, 0xc0, !PT ;  /* 0x00000002f4f4e812 */ /* 0x000fe400078ec0ff */
[----:B------:R-:W-:Y:S01]  /*5360*/  IADD3 R10, PT, PT, R10, R12, RZ ;  /* 0x0000000c0a0a7210 */ /* 0x000fe20007ffe0ff */
[----:B0-----:R-:W0:Y:S02]  /*5370*/  @!P6 LDC.64 R242, c[0x0][0x3b8] ;  /* 0x0000ee00fff2eb82 */ /* 0x001e240000000a00 */
        /* <DEDUP_REMOVED lines=28> */
[----:B0-----:R-:W0:Y:S04]  /*5540*/  @!P5 LDC.64 R242, c[0x0][0x3b8] ;  /* 0x0000ee00fff2db82 */ /* 0x001e280000000a00 */
[----:B------:R-:W-:Y:S02]  /*5550*/  @!P5 IMAD R245, R12, UR4, R244 ;  /* 0x000000040cf5dc24 */ /* 0x000fe4000f8e02f4 */
[----:B------:R-:W-:Y:S01]  /*5560*/  IMAD.IADD R10, R10, 0x1, R12 ;  /* 0x000000010a0a7824 */ /* 0x000fe200078e020c */
[----:B------:R-:W-:-:S02]  /*5570*/  @!P5 SHF.R.S32.HI R250, RZ, 0x1f, R13 ;  /* 0x0000001ffffad819 */ /* 0x000fc4000001140d */
        /* <DEDUP_REMOVED lines=155> */
[----:B0-----:R-:W-:-:S04]  /*5f30*/  @!P6 LEA R242, P5, R244, R242, 0x2 ;  /* 0x000000f2f4f2e211 */ /* 0x001fc800078a10ff */
[----:B------:R-:W-:-:S05]  /*5f40*/  @!P6 LEA.HI.X R243, R244, R243, R250, 0x2, P5 ;  /* 0x000000f3f4f3e211 */ /* 0x000fca00028f14fa */
[----:B------:R-:W-:Y:S01]  /*5f50*/  @!P3 IMAD.SHL.U32 R244, R116, 0x2, RZ ;  /* 0x0000000274f4b824 */ /* 0x000fe200078e00ff */
[----:B------:R-:W-:-:S04]  /*5f60*/  FSEL R236, R236, RZ, P2 ;  /* 0x000000ffecec7208 */ /* 0x000fc80001000000 */
[----:B------:R-:W-:Y:S02]  /*5f70*/  @!P3 LOP3.LUT R244, R244, 0x2, RZ, 0xc0, !PT ;  /* 0x00000002f4f4b812 */ /* 0x000fe400078ec0ff */
[----:B------:R0:W4:Y:S03]  /*5f80*/  @!P4 LDG.E.64 R236, desc[UR36][R14.64] ;  /* 0x000000240eecc981 */ /* 0x000126000c1e1b00 */
[----:B------:R-:W-:Y:S01]  /*5f90*/  @!P3 IMAD R244, R12, UR4, R244 ;  /* 0x000000040cf4bc24 */ /* 0x000fe2000f8e02f4 */
[----:B------:R-:W-:Y:S01]  /*5fa0*/  @!P3 SHF.R.S32.HI R245, RZ, 0x1f, R13 ;  /* 0x0000001ffff5b819 */ /* 0x000fe2000001140d */
[----:B------:R-:W-:Y:S01]  /*5fb0*/  IMAD.IADD R10, R10, 0x1, R12 ;  /* 0x000000010a0a7824 */ /* 0x000fe200078e020c */
[----:B0-----:R-:W0:Y:S02]  /*5fc0*/  @!P3 LDC.64 R14, c[0x0][0x3b8] ;  /* 0x0000ee00ff0ebb82 */ /* 0x001e240000000a00 */
[----:B------:R-:W-:-:S04]  /*5fd0*/  @!P3 IADD3 R13, P4, PT, R244, R13, RZ ;  /* 0x0000000df40db210 */ /* 0x000fc80007f9e0ff */
[----:B------:R-:W-:Y:S02]  /*5fe0*/  @!P3 LEA.HI.X.SX32 R245, R244, R245, 0x1, P4 ;  /* 0x000000f5f4f5b211 */ /* 0x000fe400020f0eff */
[----:B------:R-:W-:-:S04]  /*5ff0*/  SHF.L.U32 R244, R10, 0x2, RZ ;  /* 0x000000020af47819 */ /* 0x000fc800000006ff */
[----:B------:R-:W-:Y:S02]  /*6000*/  ISETP.GE.OR P5, PT, R244, R11, P1 ;  /* 0x0000000bf400720c */ /* 0x000fe40000fa6670 */
[----:B------:R-:W-:Y:S02]  /*6010*/  FSEL R227, R227, RZ, P2 ;  /* 0x000000ffe3e37208 */ /* 0x000fe40001000000 */
[----:B------:R-:W-:-:S06]  /*6020*/  FSEL R226, R226, RZ, P2 ;  /* 0x000000ffe2e27208 */ /* 0x000fcc0001000000 */
[----:B------:R1:W4:Y:S01]  /*6030*/  @!P6 LDG.E.64 R226, desc[UR36][R242.64] ;  /* 0x00000024f2e2e981 */ /* 0x000322000c1e1b00 */
[----:B0-----:R-:W-:-:S04]  /*6040*/  @!P3 LEA R14, P4, R13, R14, 0x2 ;  /* 0x0000000e0d0eb211 */ /* 0x001fc800078810ff */
[----:B------:R-:W-:Y:S01]  /*6050*/  @!P3 LEA.HI.X R15, R13, R15, R245, 0x2, P4 ;  /* 0x0000000f0d0fb211 */ /* 0x000fe200020f14f5 */
[----:B-1----:R-:W0:Y:S01]  /*6060*/  @!P5 LDC.64 R242, c[0x0][0x3b8] ;  /* 0x0000ee00fff2db82 */ /* 0x002e220000000a00 */
[----:B------:R-:W-:Y:S02]  /*6070*/  @!P5 IMAD.SHL.U32 R13, R116, 0x2, RZ ;  /* 0x00000002740dd824 */ /* 0x000fe400078e00ff */
[----:B------:R-:W-:-:S03]  /*6080*/  IMAD.IADD R10, R10, 0x1, R12 ;  /* 0x000000010a0a7824 */ /* 0x000fc600078e020c */
[----:B------:R-:W-:Y:S01]  /*6090*/  @!P5 LOP3.LUT R245, R13, 0x2, RZ, 0xc0, !PT ;  /* 0x000000020df5d812 */ /* 0x000fe200078ec0ff */
[----:B------:R-:W-:-:S04]  /*60a0*/  IMAD.SHL.U32 R13, R10, 0x4, RZ ;  /* 0x000000040a0d7824 */ /* 0x000fc800078e00ff */
[----:B------:R-:W-:Y:S01]  /*60b0*/  @!P5 IMAD R245, R12, UR4, R245 ;  /* 0x000000040cf5dc24 */ /* 0x000fe2000f8e02f5 */
[----:B------:R-:W-:Y:S02]  /*60c0*/  ISETP.GE.OR P4, PT, R13, R11, P1 ;  /* 0x0000000b0d00720c */ /* 0x000fe40000f86670 */
[----:B------:R-:W-:Y:S02]  /*60d0*/  @!P5 SHF.R.S32.HI R250, RZ, 0x1f, R244 ;  /* 0x0000001ffffad819 */ /* 0x000fe400000114f4 */
[----:B------:R-:W-:-:S04]  /*60e0*/  @!P5 IADD3 R244, P6, PT, R245, R244, RZ ;  /* 0x000000f4f5f4d210 */ /* 0x000fc80007fde0ff */
[----:B------:R-:W-:Y:S02]  /*60f0*/  @!P5 LEA.HI.X.SX32 R250, R245, R250, 0x1, P6 ;  /* 0x000000faf5fad211 */ /* 0x000fe400030f0eff */
[----:B0-----:R-:W-:-:S04]  /*6100*/  @!P5 LEA R242, P6, R244, R242, 0x2 ;  /* 0x000000f2f4f2d211 */ /* 0x001fc800078c10ff */
[----:B------:R-:W-:Y:S02]  /*6110*/  @!P5 LEA.HI.X R243, R244, R243, R250, 0x2, P6 ;  /* 0x000000f3f4f3d211 */ /* 0x000fe400030f14fa */
[----:B------:R-:W0:Y:S01]  /*6120*/  @!P4 LDC.64 R244, c[0x0][0x3b8] ;  /* 0x0000ee00fff4cb82 */ /* 0x000e220000000a00 */
[----:B------:R-:W-:-:S05]  /*6130*/  @!P4 IMAD.SHL.U32 R250, R116, 0x2, RZ ;  /* 0x0000000274fac824 */ /* 0x000fca00078e00ff */
[----:B------:R-:W-:Y:S02]  /*6140*/  @!P4 LOP3.LUT R250, R250, 0x2, RZ, 0xc0, !PT ;  /* 0x00000002fafac812 */ /* 0x000fe400078ec0ff */
[----:B------:R-:W-:Y:S02]  /*6150*/  FSEL R239, R239, RZ, P2 ;  /* 0x000000ffefef7208 */ /* 0x000fe40001000000 */
[----:B------:R-:W-:Y:S01]  /*6160*/  FSEL R238, R238, RZ, P2 ;  /* 0x000000ffeeee7208 */ /* 0x000fe20001000000 */
[----:B------:R-:W-:Y:S01]  /*6170*/  @!P4 IMAD R250, R12, UR4, R250 ;  /* 0x000000040cfacc24 */ /* 0x000fe2000f8e02fa */
[----:B------:R-:W-:Y:S02]  /*6180*/  IADD3 R10, PT, PT, R10, R12, RZ ;  /* 0x0000000c0a0a7210 */ /* 0x000fe40007ffe0ff */
[----:B------:R-:W-:Y:S02]  /*6190*/  @!P4 SHF.R.S32.HI R251, RZ, 0x1f, R13 ;  /* 0x0000001ffffbc819 */ /* 0x000fe4000001140d */
[C---:B------:R-:W-:Y:S01]  /*61a0*/  @!P4 IADD3 R13, P6, PT, R250.reuse, R13, RZ ;  /* 0x0000000dfa0dc210 */ /* 0x040fe20007fde0ff */
[----:B------:R1:W4:Y:S03]  /*61b0*/  @!P5 LDG.E.64 R238, desc[UR36][R242.64] ;  /* 0x00000024f2eed981 */ /* 0x000326000c1e1b00 */
[----:B------:R-:W-:-:S02]  /*61c0*/  @!P4 LEA.HI.X.SX32 R251, R250, R251, 0x1, P6 ;  /* 0x000000fbfafbc211 */ /* 0x000fc400030f0eff */
[----:B0-----:R-:W-:Y:S01]  /*61d0*/  @!P4 LEA R244, P6, R13, R244, 0x2 ;  /* 0x000000f40df4c211 */ /* 0x001fe200078c10ff */
[----:B-1----:R-:W-:-:S03]  /*61e0*/  IMAD.SHL.U32 R242, R10, 0x4, RZ ;  /* 0x000000040af27824 */ /* 0x002fc600078e00ff */
[----:B------:R-:W-:Y:S01]  /*61f0*/  @!P4 LEA.HI.X R245, R13, R245, R251, 0x2, P6 ;  /* 0x000000f50df5c211 */ /* 0x000fe200030f14fb */
[----:B------:R-:W-:Y:S01]  /*6200*/  IMAD.IADD R13, R10, 0x1, R12 ;  /* 0x000000010a0d7824 */ /* 0x000fe200078e020c */
[----:B------:R-:W-:Y:S02]  /*6210*/  ISETP.GE.OR P5, PT, R242, R11, P1 ;  /* 0x0000000bf200720c */ /* 0x000fe40000fa6670 */
[----:B------:R-:W-:Y:S02]  /*6220*/  FSEL R229, R229, RZ, P2 ;  /* 0x000000ffe5e57208 */ /* 0x000fe40001000000 */
[----:B------:R-:W-:Y:S01]  /*6230*/  FSEL R228, R228, RZ, P2 ;  /* 0x000000ffe4e47208 */ /* 0x000fe20001000000 */
[----:B------:R-:W-:-:S05]  /*6240*/  IMAD.SHL.U32 R13, R13, 0x4, RZ ;  /* 0x000000040d0d7824 */ /* 0x000fca00078e00ff */
[----:B------:R0:W4:Y:S01]  /*6250*/  @!P3 LDG.E.64 R228, desc[UR36][R14.64] ;  /* 0x000000240ee4b981 */ /* 0x000122000c1e1b00 */
[----:B------:R-:W-:Y:S02]  /*6260*/  ISETP.GE.OR P3, PT, R13, R11, P1 ;  /* 0x0000000b0d00720c */ /* 0x000fe40000f66670 */
[----:B------:R-:W-:Y:S01]  /*6270*/  @!P5 IMAD.SHL.U32 R10, R116, 0x2, RZ ;  /* 0x00000002740ad824 */ /* 0x000fe200078e00ff */
[----:B0-----:R-:W0:Y:S04]  /*6280*/  @!P5 LDC.64 R14, c[0x0][0x3b8] ;  /* 0x0000ee00ff0edb82 */ /* 0x001e280000000a00 */
[----:B------:R-:W-:-:S05]  /*6290*/  @!P5 LOP3.LUT R10, R10, 0x2, RZ, 0xc0, !PT ;  /* 0x000000020a0ad812 */ /* 0x000fca00078ec0ff */
[----:B------:R-:W-:Y:S02]  /*62a0*/  @!P5 IMAD R243, R12, UR4, R10 ;  /* 0x000000040cf3dc24 */ /* 0x000fe4000f8e020a */
[----:B------:R-:W1:Y:S01]  /*62b0*/  @!P3 LDC.64 R10, c[0x0][0x3b8] ;  /* 0x0000ee00ff0abb82 */ /* 0x000e620000000a00 */
[----:B------:R-:W-:Y:S02]  /*62c0*/  @!P3 SHF.L.U32 R251, R116, 0x1, RZ ;  /* 0x0000000174fbb819 */ /* 0x000fe400000006ff */
[----:B------:R-:W-:Y:S01]  /*62d0*/  @!P5 SHF.R.S32.HI R250, RZ, 0x1f, R242 ;  /* 0x0000001ffffad819 */ /* 0x000fe200000114f2 */
[----:B------:R-:W4:Y:S01]  /*62e0*/  LDL R116, [R1+0x38] ;  /* 0x0000380001747983 */ /* 0x000f220000100800 */
[----:B------:R-:W-:Y:S02]  /*62f0*/  @!P3 LOP3.LUT R251, R251, 0x2, RZ, 0xc0, !PT ;  /* 0x00000002fbfbb812 */ /* 0x000fe400078ec0ff */
[----:B------:R-:W-:-:S03]  /*6300*/  @!P5 IADD3 R242, P6, PT, R243, R242, RZ ;  /* 0x000000f2f3f2d210 */ /* 0x000fc60007fde0ff */
[----:B------:R-:W-:Y:S01]  /*6310*/  @!P3 IMAD R251, R12, UR4, R251 ;  /* 0x000000040cfbbc24 */ /* 0x000fe2000f8e02fb */
[----:B------:R-:W-:Y:S02]  /*6320*/  @!P5 LEA.HI.X.SX32 R250, R243, R250, 0x1, P6 ;  /* 0x000000faf3fad211 */ /* 0x000fe400030f0eff */
[----:B------:R-:W-:Y:S01]  /*6330*/  @!P3 SHF.R.S32.HI R12, RZ, 0x1f, R13 ;  /* 0x0000001fff0cb819 */ /* 0x000fe2000001140d */
[----:B------:R-:W4:Y:S01]  /*6340*/  LDL R243, [R1+0x1c] ;  /* 0x00001c0001f37983 */ /* 0x000f220000100800 */
[----:B0-----:R-:W-:-:S04]  /*6350*/  @!P5 LEA R14, P6, R242, R14, 0x2 ;  /* 0x0000000ef20ed211 */ /* 0x001fc800078c10ff */
[----:B------:R-:W-:Y:S02]  /*6360*/  @!P5 LEA.HI.X R15, R242, R15, R250, 0x2, P6 ;  /* 0x0000000ff20fd211 */ /* 0x000fe400030f14fa */
[C---:B------:R-:W-:Y:S01]  /*6370*/  @!P3 IADD3 R13, P6, PT, R251.reuse, R13, RZ ;  /* 0x0000000dfb0db210 */ /* 0x040fe20007fde0ff */
[----:B------:R-:W4:Y:S03]  /*6380*/  LDL R250, [R1+0x20] ;  /* 0x0000200001fa7983 */ /* 0x000f260000100800 */
[----:B------:R-:W-:Y:S01]  /*6390*/  @!P3 LEA.HI.X.SX32 R12, R251, R12, 0x1, P6 ;  /* 0x0000000cfb0cb211 */ /* 0x000fe200030f0eff */
[----:B------:R-:W4:Y:S01]  /*63a0*/  LDL R242, [R1+0x10] ;  /* 0x0000100001f27983 */ /* 0x000f220000100800 */
[----:B-1----:R-:W-:Y:S02]  /*63b0*/  @!P3 LEA R10, P6, R13, R10, 0x2 ;  /* 0x0000000a0d0ab211 */ /* 0x002fe400078c10ff */
[----:B------:R-:W-:Y:S01]  /*63c0*/  FSEL R231, R231, RZ, P2 ;  /* 0x000000ffe7e77208 */ /* 0x000fe20001000000 */
[----:B------:R-:W4:Y:S01]  /*63d0*/  LDL R251, [R1+0x2c] ;  /* 0x00002c0001fb7983 */ /* 0x000f220000100800 */
[----:B------:R-:W-:-:S02]  /*63e0*/  FSEL R230, R230, RZ, P2 ;  /* 0x000000ffe6e67208 */ /* 0x000fc40001000000 */
[----:B------:R-:W-:Y:S01]  /*63f0*/  @!P3 LEA.HI.X R11, R13, R11, R12, 0x2, P6 ;  /* 0x0000000b0d0bb211 */ /* 0x000fe200030f140c */
[----:B---3--:R-:W-:Y:S01]  /*6400*/  FMUL.FTZ R12, R115, R124 ;  /* 0x0000007c730c7220 */ /* 0x008fe20000410000 */
[----:B------:R-:W-:Y:S01]  /*6410*/  FSEL R235, R235, RZ, P2 ;  /* 0x000000ffebeb7208 */ /* 0x000fe20001000000 */
[----:B------:R-:W4:Y:S04]  /*6420*/  LDL R115, [R1+0x44] ;  /* 0x0000440001737983 */ /* 0x000f280000100800 */
[----:B------:R0:W3:Y:S01]  /*6430*/  @!P3 LDG.E.64 R230, desc[UR36][R10.64] ;  /* 0x000000240ae6b981 */ /* 0x0000e2000c1e1b00 */
[----:B--2---:R-:W-:-:S03]  /*6440*/  FFMA.FTZ R12, R113, R122, R12 ;  /* 0x0000007a710c7223 */ /* 0x004fc6000001000c */
[----:B------:R-:W2:Y:S01]  /*6450*/  LDL R113, [R1+0x4c] ;  /* 0x00004c0001717983 */ /* 0x000ea20000100800 */
[----:B------:R-:W-:Y:S02]  /*6460*/  FSEL R234, R234, RZ, P2 ;  /* 0x000000ffeaea7208 */ /* 0x000fe40001000000 */
[----:B------:R-:W-:Y:S01]  /*6470*/  FSEL R233, R233, RZ, P2 ;  /* 0x000000ffe9e97208 */ /* 0x000fe20001000000 */
[----:B------:R-:W3:Y:S01]  /*6480*/  LDL R13, [R1+0x4] ;  /* 0x00000400010d7983 */ /* 0x000ee20000100800 */
[----:B0-----:R-:W-:-:S03]  /*6490*/  FMUL.FTZ R11, R114, R125 ;  /* 0x0000007d720b7220 */ /* 0x001fc60000410000 */
[----:B------:R-:W3:Y:S01]  /*64a0*/  LDL R114, [R1+0x40] ;  /* 0x0000400001727983 */ /* 0x000ee20000100800 */
[----:B------:R-:W-:-:S03]  /*64b0*/  FFMA.FTZ R11, R112, R123, R11 ;  /* 0x0000007b700b7223 */ /* 0x000fc6000001000b */
[----:B------:R-:W3:Y:S01]  /*64c0*/  LDL R112, [R1+0x48] ;  /* 0x0000480001707983 */ /* 0x000ee20000100800 */
[----:B------:R-:W-:-:S03]  /*64d0*/  FSEL R232, R232, RZ, P2 ;  /* 0x000000ffe8e87208 */ /* 0x000fc60001000000 */
[----:B------:R-:W3:Y:S04]  /*64e0*/  @!P4 LDG.E.64 R234, desc[UR36][R244.64] ;  /* 0x00000024f4eac981 */ /* 0x000ee8000c1e1b00 */
[----:B------:R-:W3:Y:S04]  /*64f0*/  @!P5 LDG.E.64 R232, desc[UR36][R14.64] ;  /* 0x000000240ee8d981 */ /* 0x000ee8000c1e1b00 */
[----:B------:R-:W3:Y:S04]  /*6500*/  @P0 LDG.E.U8 R10, desc[UR36][R2.64] ;  /* 0x00000024020a0981 */ /* 0x000ee8000c1e1100 */
[----:B------:R-:W3:Y:S04]  /*6510*/  LDL R245, [R1+0x24] ;  /* 0x0000240001f57983 */ /* 0x000ee80000100800 */
[----:B------:R-:W3:Y:S04]  /*6520*/  LDL R244, [R1+0x18] ;  /* 0x0000180001f47983 */ /* 0x000ee80000100800 */
[----:B------:R-:W3:Y:S04]  /*6530*/  LDL R15, [R1+0x14] ;  /* 0x00001400010f7983 */ /* 0x000ee80000100800 */
[----:B------:R-:W3:Y:S01]  /*6540*/  LDL R14, [R1] ;  /* 0x00000000010e7983 */ /* 0x000ee20000100800 */
[----:B--2---:R-:W-:-:S04]  /*6550*/  FFMA.FTZ R11, R113, R7, R11 ;  /* 0x00000007710b7223 */ /* 0x004fc8000001000b */
[----:B----4-:R-:W-:Y:S01]  /*6560*/  FFMA.FTZ R11, R115, R127, R11 ;  /* 0x0000007f730b7223 */ /* 0x010fe2000001000b */
[----:B---3--:R-:W-:Y:S02]  /*6570*/  FFMA.FTZ R12, R112, R6, R12 ;  /* 0x00000006700c7223 */ /* 0x008fe4000001000c */
[----:B------:R-:W2:Y:S02]  /*6580*/  LDL.LU R112, [R1+0x84] ;  /* 0x0000840001707983 */ /* 0x000ea40000300800 */
[----:B------:R-:W-:Y:S02]  /*6590*/  FFMA.FTZ R12, R114, R126, R12 ;  /* 0x0000007e720c7223 */ /* 0x000fe4000001000c */
[----:B------:R-:W3:Y:S04]  /*65a0*/  LDL.LU R113, [R1+0x80] ;  /* 0x0000800001717983 */ /* 0x000ee80000300800 */
[----:B------:R-:W4:Y:S01]  /*65b0*/  LDL.LU R114, [R1+0x7c] ;  /* 0x00007c0001727983 */ /* 0x000f220000300800 */
[----:B------:R-:W-:-:S03]  /*65c0*/  FFMA.FTZ R12, R116, R4, R12 ;  /* 0x00000004740c7223 */ /* 0x000fc6000001000c */
[----:B------:R-:W4:Y:S01]  /*65d0*/  LDL.LU R115, [R1+0x78] ;  /* 0x0000780001737983 */ /* 0x000f220000300800 */
[----:B------:R-:W-:-:S03]  /*65e0*/  FFMA.FTZ R11, R117, R5, R11 ;  /* 0x00000005750b7223 */ /* 0x000fc6000001000b */
[----:B------:R-:W4:Y:S01]  /*65f0*/  LDL.LU R116, [R1+0x74] ;  /* 0x0000740001747983 */ /* 0x000f220000300800 */
[----:B------:R-:W-:-:S03]  /*6600*/  FFMA.FTZ R12, R252, R128, R12 ;  /* 0x00000080fc0c7223 */ /* 0x000fc6000001000c */
[----:B------:R-:W4:Y:S01]  /*6610*/  LDL.LU R117, [R1+0x70] ;  /* 0x0000700001757983 */ /* 0x000f220000300800 */
[----:B------:R-:W-:Y:S01]  /*6620*/  FFMA.FTZ R11, R249, R129, R11 ;  /* 0x00000081f90b7223 */ /* 0x000fe2000001000b */
[----:B------:R-:W-:Y:S02]  /*6630*/  FFMA.FTZ R12, R248, R130, R12 ;  /* 0x00000082f80c7223 */ /* 0x000fe4000001000c */
[----:B------:R0:W5:Y:S04]  /*6640*/  LDL.LU R252, [R1+0x6c] ;  /* 0x00006c0001fc7983 */ /* 0x0001680000300800 */
[----:B------:R0:W5:Y:S04]  /*6650*/  LDL.LU R249, [R1+0x68] ;  /* 0x0000680001f97983 */ /* 0x0001680000300800 */
        /* <DEDUP_REMOVED lines=100> */
[----:B------:R-:W-:Y:S01]  /*6ca0*/  FFMA.FTZ R12, R102, R224, R12 ;  /* 0x000000e0660c7223 */ /* 0x000fe2000001000c */
[----:B------:R-:W1:Y:S02]  /*6cb0*/  S2R R243, SR_TID.X ;  /* 0x0000000000f37919 */ /* 0x000e640000002100 */
        /* <DEDUP_REMOVED lines=9> */
[----:B------:R-:W-:Y:S01]  /*6d50*/  UMOV UR5, 0xffffffff ;  /* 0xffffffff00057882 */ /* 0x000fe20000000000 */
[----:B------:R-:W-:Y:S02]  /*6d60*/  ISETP.NE.AND P2, PT, R10, RZ, P0 ;  /* 0x000000ff0a00720c */ /* 0x000fe40000745270 */
[----:B-1----:R-:W-:Y:S01]  /*6d70*/  LOP3.LUT R242, R243, 0x1, RZ, 0xc0, !PT ;  /* 0x00000001f3f27812 */ /* 0x002fe200078ec0ff */
[----:B--2---:R-:W-:Y:S01]  /*6d80*/  FFMA.FTZ R12, R112, R234, R12 ;  /* 0x000000ea700c7223 */ /* 0x004fe2000001000c */
[----:B---3--:R-:W-:-:S03]  /*6d90*/  FFMA.FTZ R11, R113, R235, R11 ;  /* 0x000000eb710b7223 */ /* 0x008fc6000001000b */
[----:B----4-:R-:W-:Y:S01]  /*6da0*/  FFMA.FTZ R12, R114, R232, R12 ;  /* 0x000000e8720c7223 */ /* 0x010fe2000001000c */
[----:B------:R-:W-:-:S03]  /*6db0*/  FFMA.FTZ R11, R115, R233, R11 ;  /* 0x000000e9730b7223 */ /* 0x000fc6000001000b */
[----:B------:R-:W-:Y:S01]  /*6dc0*/  FFMA.FTZ R12, R116, R230, R12 ;  /* 0x000000e6740c7223 */ /* 0x000fe2000001000c */
[----:B------:R-:W-:-:S04]  /*6dd0*/  FFMA.FTZ R11, R117, R231, R11 ;  /* 0x000000e7750b7223 */ /* 0x000fc8000001000b */
[----:B------:R-:W-:Y:S01]  /*6de0*/  FADD.FTZ R10, R12, R11 ;  /* 0x0000000b0c0a7221 */ /* 0x000fe20000010000 */
[----:B0-----:R-:W-:Y:S06]  /*6df0*/  BRA.DIV UR5, `(.L_x_5404) ;  /* 0x0000005a05ec7947 */ /* 0x001fec000b800000 */
[----:B------:R0:W1:Y:S02]  /*6e00*/  SHFL.BFLY PT, R14, R10, 0x1, 0x1f ;  /* 0x0c201f000a0e7f89 */ /* 0x00006400000e0000 */
.L_x_5479:
        /* <DEDUP_REMOVED lines=16> */
[----:B0-----:R-:W-:-:S05]  /*6f10*/  @P1 IMAD.IADD R10, R11, 0x1, R10 ;  /* 0x000000010b0a1824 */ /* 0x001fca00078e020a */
        /* <DEDUP_REMOVED lines=10> */
.L_x_5406:
[----:B------:R-:W-:Y:S05]  /*6fc0*/  BSYNC.RECONVERGENT B1 ;  /* 0x0000000000017941 */ /* 0x000fea0003800200 */
.L_x_5405:
[----:B0-----:R-:W2:Y:S01]  /*6fd0*/  LDL R10, [R1+0x60] ;  /* 0x00006000010a7983 */ /* 0x001ea20000100800 */
[----:B------:R-:W-:Y:S01]  /*6fe0*/  VIADD R0, R0, 0x40 ;  /* 0x0000004000007836 */ /* 0x000fe20000000000 */
[----:B------:R-:W-:Y:S01]  /*6ff0*/  IADD3 R2, P2, PT, R2, 0x40, RZ ;  /* 0x0000004002027810 */ /* 0x000fe20007f5e0ff */
[----:B-1---5:R-:W-:Y:S02]  /*7000*/  VIADD R249, R249, 0x100 ;  /* 0x00000100f9f97836 */ /* 0x022fe40000000000 */
[----:B------:R-:W-:Y:S01]  /*7010*/  VIADD R248, R248, 0x40 ;  /* 0x00000040f8f87836 */ /* 0x000fe20000000000 */
[----:B------:R-:W-:Y:S02]  /*7020*/  IADD3.X R3, PT, PT, RZ, R3, RZ, P2, !PT ;  /* 0x00000003ff037210 */ /* 0x000fe400017fe4ff */
[----:B--2---:R-:W-:-:S13]  /*7030*/  ISETP.GE.AND P1, PT, R0, R10, PT ;  /* 0x0000000a0000720c */ /* 0x004fda0003f26270 */
[----:B------:R-:W-:Y:S05]  /*7040*/  @!P1 BRA `(.L_x_5407) ;  /* 0xffffffb400789947 */ /* 0x000fea000383ffff */
.L_x_5403:
[----:B0-----:R-:W-:Y:S05]  /*7050*/  BSYNC B0 ;  /* 0x0000000000007941 */ /* 0x001fea0003800000 */
.L_x_5402:
        /* <DEDUP_REMOVED lines=14> */
.L_x_5485:
[----:B-1----:R-:W1:Y:S01]  /*7140*/  S2R R18, SR_CgaCtaId ;  /* 0x0000000000127919 */ /* 0x002e620000008800 */
[----:B------:R-:W-:Y:S01]  /*7150*/  MOV R13, 0x400 ;  /* 0x00000400000d7802 */ /* 0x000fe20000000f00 */
[----:B------:R-:W-:Y:S05]  /*7160*/  WARPSYNC.ALL ;  /* 0x0000000000007948 */ /* 0x000fea0003800000 */
[----:B----4-:R-:W-:Y:S02]  /*7170*/  FMNMX.FTZ R14, R2, R14, !PT ;  /* 0x0000000e020e7209 */ /* 0x010fe40007810000 */
[----:B-1----:R-:W-:-:S04]  /*7180*/  LEA R0, R18, R13, 0x18 ;  /* 0x0000000d12007211 */ /* 0x002fc800078ec0ff */
[----:B------:R-:W-:Y:S01]  /*7190*/  @!P0 LEA.HI R5, R3, R0, RZ, 0x1d ;  /* 0x0000000003058211 */ /* 0x000fe200078fe8ff */
[----:B0-----:R-:W-:-:S04]  /*71a0*/  IMAD R2, R6, 0x4, R0 ;  /* 0x0000000406027824 */ /* 0x001fc800078e0200 */
[----:B------:R-:W-:Y:S01]  /*71b0*/  @!P0 STS [R5], R14 ;  /* 0x0000000e05008388 */ /* 0x000fe20000000800 */
[----:B------:R-:W-:Y:S01]  /*71c0*/  BAR.SYNC.DEFER_BLOCKING 0x0 ;  /* 0x0000000000007b1d */ /* 0x000fe20000010000 */
[----:B------:R-:W-:Y:S01]  /*71d0*/  ISETP.GT.U32.AND P0, PT, R6, 0x3, PT ;  /* 0x000000030600780c */ /* 0x000fe20003f04070 */
[----:B------:R-:W-:Y:S01]  /*71e0*/  IMAD.MOV.U32 R8, RZ, RZ, -0x800001 ;  /* 0xff7fffffff087424 */ /* 0x000fe200078e00ff */
[----:B------:R-:W-:Y:S01]  /*71f0*/  UIADD3 UR10, UPT, UPT, UR45, 0x1, URZ ;  /* 0x000000012d0a7890 */ /* 0x000fe2000fffe0ff */
[----:B------:R-:W-:Y:S02]  /*7200*/  IMAD.IADD R7, R4, 0x1, R3 ;  /* 0x0000000104077824 */ /* 0x000fe400078e0203 */
[----:B------:R-:W-:Y:S01]  /*7210*/  HFMA2 R11, -RZ, RZ, 0, 0 ;  /* 0x00000000ff0b7431 */ /* 0x000fe200000001ff */
[----:B------:R-:W-:Y:S07]  /*7220*/  BSSY.RECONVERGENT B0, `(.L_x_5409) ;  /* 0x0000172000007945 */ /* 0x000fee0003800200 */
[----:B------:R-:W0:Y:S01]  /*7230*/  @!P0 LDS R8, [R2] ;  /* 0x0000000002088984 */ /* 0x000e220000000800 */
[----:B------:R-:W-:-:S03]  /*7240*/  ISETP.GT.AND P0, PT, R7, UR45, PT ;  /* 0x0000002d07007c0c */ /* 0x000fc6000bf04270 */
[----:B0-----:R-:W3:Y:S02]  /*7250*/  SHFL.BFLY PT, R5, R8, 0x2, 0x1f ;  /* 0x0c401f0008057f89 */ /* 0x001ee400000e0000 */
[----:B---3--:R-:W-:Y:S01]  /*7260*/  FMNMX.FTZ R9, R5, R8, !PT ;  /* 0x0000000805097209 */ /* 0x008fe20007810000 */
[----:B------:R-:W-:-:S04]  /*7270*/  IMAD.SHL.U32 R5, R3, 0x4, RZ ;  /* 0x0000000403057824 */ /* 0x000fc800078e00ff */
[----:B------:R-:W0:Y:S02]  /*7280*/  SHFL.BFLY PT, R10, R9, 0x1, 0x1f ;  /* 0x0c201f00090a7f89 */ /* 0x000e2400000e0000 */
[----:B0-----:R-:W-:-:S05]  /*7290*/  FMNMX.FTZ R10, R9, R10, !PT ;  /* 0x0000000a090a7209 */ /* 0x001fca0007810000 */
[----:B------:R0:W1:Y:S01]  /*72a0*/  SHFL.IDX PT, R35, R10, RZ, 0x1f ;  /* 0x00001fff0a237589 */ /* 0x00006200000e0000 */
[----:B------:R-:W-:Y:S05]  /*72b0*/  @P0 BRA `(.L_x_5410) ;  /* 0x0000001400a00947 */ /* 0x000fea0003800000 */
[----:B------:R-:W3:Y:S02]  /*72c0*/  LDC.64 R8, c[0x0][0x420] ;  /* 0x00010800ff087b82 */ /* 0x000ee40000000a00 */
[----:B---3--:R-:W-:-:S04]  /*72d0*/  ISETP.NE.U32.AND P0, PT, R8, RZ, PT ;  /* 0x000000ff0800720c */ /* 0x008fc80003f05070 */
[----:B------:R-:W-:-:S13]  /*72e0*/  ISETP.NE.AND.EX P0, PT, R9, RZ, PT, P0 ;  /* 0x000000ff0900720c */ /* 0x000fda0003f05300 */
[----:B------:R-:W-:Y:S05]  /*72f0*/  @P0 BRA `(.L_x_5411) ;  /* 0x0000001000040947 */ /* 0x000fea0003800000 */
[----:B0-----:R-:W-:Y:S01]  /*7300*/  IMAD.U32 R10, RZ, RZ, UR10 ;  /* 0x0000000aff0a7e24 */ /* 0x001fe2000f8e00ff */
[----:B------:R-:W-:Y:S01]  /*7310*/  LOP3.LUT R8, RZ, R3, RZ, 0x33, !PT ;  /* 0x00000003ff087212 */ /* 0x000fe200078e33ff */
[----:B------:R-:W-:Y:S01]  /*7320*/  BSSY.RECONVERGENT B1, `(.L_x_5412) ;  /* 0x000001c000017945 */ /* 0x000fe20003800200 */
[----:B------:R-:W-:Y:S02]  /*7330*/  IMAD.MOV.U32 R11, RZ, RZ, RZ ;  /* 0x000000ffff0b7224 */ /* 0x000fe400078e00ff */
[----:B------:R-:W-:-:S04]  /*7340*/  VIADDMNMX R9, R7, 0x80, R10, !PT ;  /* 0x0000008007097846 */ /* 0x000fc8000780010a */
[----:B------:R-:W-:-:S04]  /*7350*/  IADD3 R9, PT, PT, -R4, R9, R8 ;  /* 0x0000000904097210 */ /* 0x000fc80007ffe108 */
[C---:B------:R-:W-:Y:S02]  /*7360*/  LOP3.LUT R8, R9.reuse, 0x180, RZ, 0xc0, !PT ;  /* 0x0000018009087812 */ /* 0x040fe400078ec0ff */
[----:B------:R-:W-:Y:S02]  /*7370*/  ISETP.GE.U32.AND P1, PT, R9, 0x180, PT ;  /* 0x000001800900780c */ /* 0x000fe40003f26070 */
[----:B------:R-:W-:Y:S01]  /*7380*/  ISETP.NE.AND P0, PT, R8, 0x180, PT ;  /* 0x000001800800780c */ /* 0x000fe20003f05270 */
[----:B------:R-:W-:-:S12]  /*7390*/  IMAD.MOV.U32 R8, RZ, RZ, R7 ;  /* 0x000000ffff087224 */ /* 0x000fd800078e0007 */
[----:B------:R-:W-:Y:S05]  /*73a0*/  @!P0 BRA `(.L_x_5413) ;  /* 0x00000000004c8947 */ /* 0x000fea0003800000 */
[----:B------:R-:W-:Y:S01]  /*73b0*/  VIADD R11, R13, 0x420 ;  /* 0x000004200d0b7836 */ /* 0x000fe20000000000 */
[----:B------:R-:W-:-:S04]  /*73c0*/  LEA.HI R8, R9, 0x1, RZ, 0x19 ;  /* 0x0000000109087811 */ /* 0x000fc800078fc8ff */
[----:B------:R-:W-:Y:S02]  /*73d0*/  LEA R10, R18, R11, 0x18 ;  /* 0x0000000b120a7211 */ /* 0x000fe400078ec0ff */
[----:B------:R-:W-:Y:S01]  /*73e0*/  LOP3.LUT R9, R8, 0x3, RZ, 0xc0, !PT ;  /* 0x0000000308097812 */ /* 0x000fe200078ec0ff */
[----:B------:R-:W-:Y:S01]  /*73f0*/  IMAD.MOV.U32 R8, RZ, RZ, R7 ;  /* 0x000000ffff087224 */ /* 0x000fe200078e0007 */
[----:B------:R-:W-:Y:S01]  /*7400*/  MOV R11, RZ ;  /* 0x000000ff000b7202 */ /* 0x000fe20000000f00 */
[----:B------:R-:W-:Y:S02]  /*7410*/  IMAD.IADD R10, R5, 0x1, R10 ;  /* 0x00000001050a7824 */ /* 0x000fe400078e020a */
[----:B------:R-:W-:-:S07]  /*7420*/  IMAD.MOV R9, RZ, RZ, -R9 ;  /* 0x000000ffff097224 */ /* 0x000fce00078e0a09 */
.L_x_5414:
        /* <DEDUP_REMOVED lines=11> */
.L_x_5413:
[----:B------:R-:W-:Y:S05]  /*74e0*/  BSYNC.RECONVERGENT B1 ;  /* 0x0000000000017941 */ /* 0x000fea0003800200 */
.L_x_5412:
[----:B------:R-:W-:Y:S05]  /*74f0*/  @!P1 BRA `(.L_x_5410) ;  /* 0x0000001400109947 */ /* 0x000fea0003800000 */
[----:B------:R-:W-:Y:S02]  /*7500*/  VIADD R13, R13, 0x420 ;  /* 0x000004200d0d7836 */ /* 0x000fe40000000000 */
[----:B------:R-:W-:-:S03]  /*7510*/  IMAD.SHL.U32 R9, R4, 0x4, RZ ;  /* 0x0000000404097824 */ /* 0x000fc600078e00ff */
[----:B------:R-:W-:Y:S01]  /*7520*/  LEA R18, R18, R13, 0x18 ;  /* 0x0000000d12127211 */ /* 0x000fe200078ec0ff */
[C---:B------:R-:W-:Y:S02]  /*7530*/  IMAD R9, R8.reuse, 0x4, -R9 ;  /* 0x0000000408097824 */ /* 0x040fe400078e0a09 */
[----:B------:R-:W-:-:S03]  /*7540*/  VIADD R8, R8, 0x200 ;  /* 0x0000020008087836 */ /* 0x000fc60000000000 */
[----:B------:R-:W-:Y:S02]  /*7550*/  IADD3 R9, PT, PT, R18, R9, RZ ;  /* 0x0000000912097210 */ /* 0x000fe40007ffe0ff */
[----:B------:R-:W-:-:S03]  /*7560*/  ISETP.GT.AND P0, PT, R8, UR45, PT ;  /* 0x0000002d08007c0c */ /* 0x000fc6000bf04270 */
[----:B------:R-:W1:Y:S04]  /*7570*/  LDS R10, [R9] ;  /* 0x00000000090a7984 */ /* 0x000e680000000800 */
[----:B------:R-:W0:Y:S04]  /*7580*/  LDS R12, [R9+0x200] ;  /* 0x00020000090c7984 */ /* 0x000e280000000800 */
[----:B------:R-:W3:Y:S04]  /*7590*/  LDS R13, [R9+0x400] ;  /* 0x00040000090d7984 */ /* 0x000ee80000000800 */
[----:B------:R-:W4:Y:S01]  /*75a0*/  LDS R14, [R9+0x600] ;  /* 0x00060000090e7984 */ /* 0x000f220000000800 */
[C---:B-1----:R-:W-:Y:S01]  /*75b0*/  FADD.FTZ R10, -R35.reuse, R10 ;  /* 0x0000000a230a7221 */ /* 0x042fe20000010100 */
[----:B0-----:R-:W-:-:S03]  /*75c0*/  FADD.FTZ R12, -R35, R12 ;  /* 0x0000000c230c7221 */ /* 0x001fc60000010100 */
[----:B------:R-:W-:Y:S01]  /*75d0*/  FMUL.FTZ R10, R10, 1.4426950216293334961 ;  /* 0x3fb8aa3b0a0a7820 */ /* 0x000fe20000410000 */
[----:B---3--:R-:W-:Y:S01]  /*75e0*/  FADD.FTZ R13, -R35, R13 ;  /* 0x0000000d230d7221 */ /* 0x008fe20000010100 */
[----:B------:R-:W-:-:S04]  /*75f0*/  FMUL.FTZ R12, R12, 1.4426950216293334961 ;  /* 0x3fb8aa3b0c0c7820 */ /* 0x000fc80000410000 */
[----:B------:R-:W0:Y:S01]  /*7600*/  MUFU.EX2 R10, R10 ;  /* 0x0000000a000a7308 */ /* 0x000e220000000800 */
[----:B----4-:R-:W-:Y:S01]  /*7610*/  FADD.FTZ R15, -R35, R14 ;  /* 0x0000000e230f7221 */ /* 0x010fe20000010100 */
        /* <DEDUP_REMOVED lines=23> */
.L_x_5417:
[----:B------:R-:W0:Y:S01]  /*7790*/  LDS R10, [R9+-0x400] ;  /* 0xfffc0000090a7984 */ /* 0x000e220000000800 */
[----:B------:R-:W-:-:S03]  /*77a0*/  IADD3 R8, PT, PT, R8, 0x800, RZ ;  /* 0x0000080008087810 */ /* 0x000fc60007ffe0ff */
[----:B------:R-:W1:Y:S01]  /*77b0*/  LDS R12, [R9+-0x200] ;  /* 0xfffe0000090c7984 */ /* 0x000e620000000800 */
[----:B------:R-:W-:-:S03]  /*77c0*/  ISETP.GE.AND P1, PT, R8, R37, PT ;  /* 0x000000250800720c */ /* 0x000fc60003f26270 */
[----:B------:R-:W3:Y:S04]  /*77d0*/  LDS R14, [R9+0x200] ;  /* 0x00020000090e7984 */ /* 0x000ee80000000800 */
[----:B------:R-:W4:Y:S04]  /*77e0*/  LDS R13, [R9] ;  /* 0x00000000090d7984 */ /* 0x000f280000000800 */
[----:B------:R-:W5:Y:S04]  /*77f0*/  LDS R16, [R9+0x400] ;  /* 0x0004000009107984 */ /* 0x000f680000000800 */
[----:B------:R-:W5:Y:S04]  /*7800*/  LDS R18, [R9+0x600] ;  /* 0x0006000009127984 */ /* 0x000f680000000800 */
[----:B------:R-:W-:Y:S04]  /*7810*/  LDS R20, [R9+0x800] ;  /* 0x0008000009147984 */ /* 0x000fe80000000800 */
[----:B------:R-:W5:Y:S04]  /*7820*/  LDS R21, [R9+0xa00] ;  /* 0x000a000009157984 */ /* 0x000f680000000800 */
[----:B------:R-:W5:Y:S04]  /*7830*/  LDS R23, [R9+0xc00] ;  /* 0x000c000009177984 */ /* 0x000f680000000800 */
[----:B--2---:R-:W2:Y:S01]  /*7840*/  LDS R25, [R9+0xe00] ;  /* 0x000e000009197984 */ /* 0x004ea20000000800 */
[----:B0-----:R-:W-:-:S03]  /*7850*/  FADD.FTZ R10, -R35, R10 ;  /* 0x0000000a230a7221 */ /* 0x001fc60000010100 */
[----:B------:R-:W0:Y:S01]  /*7860*/  LDS R27, [R9+0x1000] ;  /* 0x00100000091b7984 */ /* 0x000e220000000800 */
[----:B------:R-:W-:Y:S01]  /*7870*/  FMUL.FTZ R10, R10, 1.4426950216293334961 ;  /* 0x3fb8aa3b0a0a7820 */ /* 0x000fe20000410000 */
[C---:B-1----:R-:W-:Y:S02]  /*7880*/  FADD.FTZ R12, -R35.reuse, R12 ;  /* 0x0000000c230c7221 */ /* 0x042fe40000010100 */
[----:B------:R-:W1:Y:S01]  /*7890*/  LDS R29, [R9+0x1200] ;  /* 0x00120000091d7984 */ /* 0x000e620000000800 */
[C---:B---3--:R-:W-:Y:S01]  /*78a0*/  FADD.FTZ R15, -R35.reuse, R14 ;  /* 0x0000000e230f7221 */ /* 0x048fe20000010100 */
[----:B------:R-:W-:Y:S01]  /*78b0*/  FMUL.FTZ R12, R12, 1.4426950216293334961 ;  /* 0x3fb8aa3b0c0c7820 */ /* 0x000fe20000410000 */
[----:B------:R-:W3:Y:S01]  /*78c0*/  MUFU.EX2 R10, R10 ;  /* 0x0000000a000a7308 */ /* 0x000ee20000000800 */
[----:B------:R-:W1:Y:S01]  /*78d0*/  LDS R31, [R9+0x1400] ;  /* 0x00140000091f7984 */ /* 0x000e620000000800 */
[----:B----4-:R-:W-:Y:S01]  /*78e0*/  FADD.FTZ R13, -R35, R13 ;  /* 0x0000000d230d7221 */ /* 0x010fe20000010100 */
[----:B------:R-:W-:-:S02]  /*78f0*/  FMUL.FTZ R15, R15, 1.4426950216293334961 ;  /* 0x3fb8aa3b0f0f7820 */ /* 0x000fc40000410000 */
[----:B------:R-:W4:Y:S01]  /*7900*/  LDS R33, [R9+0x1600] ;  /* 0x0016000009217984 */ /* 0x000f220000000800 */
[----:B-----5:R-:W-:Y:S01]  /*7910*/  FADD.FTZ R17, -R35, R16 ;  /* 0x0000001023117221 */ /* 0x020fe20000010100 */
[----:B------:R-:W-:Y:S01]  /*7920*/  FMUL.FTZ R13, R13, 1.4426950216293334961 ;  /* 0x3fb8aa3b0d0d7820 */ /* 0x000fe20000410000 */
[----:B------:R-:W5:Y:S02]  /*7930*/  MUFU.EX2 R12, R12 ;  /* 0x0000000c000c7308 */ /* 0x000f640000000800 */
[----:B------:R-:W-:Y:S01]  /*7940*/  FMUL.FTZ R17, R17, 1.4426950216293334961 ;  /* 0x3fb8aa3b11117820 */ /* 0x000fe20000410000 */
[----:B------:R-:W-:-:S04]  /*7950*/  FADD.FTZ R19, -R35, R18 ;  /* 0x0000001223137221 */ /* 0x000fc80000010100 */
[----:B------:R-:W-:Y:S01]  /*7960*/  FMUL.FTZ R19, R19, 1.4426950216293334961 ;  /* 0x3fb8aa3b13137820 */ /* 0x000fe20000410000 */
[----:B------:R5:W1:Y:S01]  /*7970*/  MUFU.EX2 R16, R15 ;  /* 0x0000000f00107308 */ /* 0x000a620000000800 */
[----:B---3--:R-:W-:Y:S01]  /*7980*/  FADD.FTZ R11, R10, R11 ;  /* 0x0000000b0a0b7221 */ /* 0x008fe20000010000 */
[----:B------:R-:W-:Y:S01]  /*7990*/  FADD.FTZ R21, -R35, R21 ;  /* 0x0000001523157221 */ /* 0x000fe20000010100 */
[----:B------:R-:W-:Y:S03]  /*79a0*/  STS [R9+-0x400], R10 ;  /* 0xfffc000a09007388 */ /* 0x000fe60000000800 */
[----:B------:R-:W-:Y:S01]  /*79b0*/  FMUL.FTZ R21, R21, 1.4426950216293334961 ;  /* 0x3fb8aa3b15157820 */ /* 0x000fe20000410000 */
[----:B------:R-:W-:Y:S01]  /*79c0*/  FADD.FTZ R23, -R35, R23 ;  /* 0x0000001723177221 */ /* 0x000fe20000010100 */
[----:B------:R3:W4:Y:S01]  /*79d0*/  MUFU.EX2 R14, R13 ;  /* 0x0000000d000e7308 */ /* 0x0007220000000800 */
[----:B-----5:R-:W5:Y:S01]  /*79e0*/  LDS R15, [R9+0x1800] ;  /* 0x00180000090f7984 */ /* 0x020f620000000800 */
[----:B------:R-:W-:Y:S01]  /*79f0*/  FADD.FTZ R11, R11, R12 ;  /* 0x0000000c0b0b7221 */ /* 0x000fe20000010000 */
[----:B------:R-:W-:Y:S01]  /*7a00*/  FMUL.FTZ R23, R23, 1.4426950216293334961 ;  /* 0x3fb8aa3b17177820 */ /* 0x000fe20000410000 */
[C---:B--2---:R-:W-:Y:S01]  /*7a10*/  FADD.FTZ R25, -R35.reuse, R25 ;  /* 0x0000001923197221 */ /* 0x044fe20000010100 */
[----:B------:R-:W-:Y:S01]  /*7a20*/  STS [R9+-0x200], R12 ;  /* 0xfffe000c09007388 */ /* 0x000fe20000000800 */
[----:B0-----:R-:W-:-:S02]  /*7a30*/  FADD.FTZ R27, -R35, R27 ;  /* 0x0000001b231b7221 */ /* 0x001fc40000010100 */
[----:B------:R0:W2:Y:S01]  /*7a40*/  MUFU.EX2 R18, R17 ;  /* 0x0000001100127308 */ /* 0x0000a20000000800 */
[----:B---3--:R-:W-:Y:S01]  /*7a50*/  FADD.FTZ R13, -R35, R20 ;  /* 0x00000014230d7221 */ /* 0x008fe20000010100 */
[----:B------:R-:W-:Y:S01]  /*7a60*/  FMUL.FTZ R25, R25, 1.4426950216293334961 ;  /* 0x3fb8aa3b19197820 */ /* 0x000fe20000410000 */
[----:B------:R-:W-:Y:S01]  /*7a70*/  FMUL.FTZ R27, R27, 1.4426950216293334961 ;  /* 0x3fb8aa3b1b1b7820 */ /* 0x000fe20000410000 */
[----:B-1----:R-:W-:Y:S01]  /*7a80*/  FADD.FTZ R29, -R35, R29 ;  /* 0x0000001d231d7221 */ /* 0x002fe20000010100 */
[----:B------:R-:W-:Y:S01]  /*7a90*/  FMUL.FTZ R13, R13, 1.4426950216293334961 ;  /* 0x3fb8aa3b0d0d7820 */ /* 0x000fe20000410000 */
[----:B------:R-:W-:Y:S02]  /*7aa0*/  STS [R9+0x200], R16 ;  /* 0x0002001009007388 */ /* 0x000fe40000000800 */
[----:B------:R-:W1:Y:S01]  /*7ab0*/  MUFU.EX2 R20, R19 ;  /* 0x0000001300147308 */ /* 0x000e620000000800 */
[----:B----4-:R-:W-:Y:S01]  /*7ac0*/  FADD.FTZ R11, R11, R14 ;  /* 0x0000000e0b0b7221 */ /* 0x010fe20000010000 */
[----:B0-----:R-:W0:Y:S01]  /*7ad0*/  LDS R17, [R9+0x1a00] ;  /* 0x001a000009117984 */ /* 0x001e220000000800 */
[----:B------:R-:W-:Y:S01]  /*7ae0*/  FMUL.FTZ R29, R29, 1.4426950216293334961 ;  /* 0x3fb8aa3b1d1d7820 */ /* 0x000fe20000410000 */
[----:B------:R-:W-:Y:S01]  /*7af0*/  FADD.FTZ R31, -R35, R31 ;  /* 0x0000001f231f7221 */ /* 0x000fe20000010100 */
[----:B------:R-:W-:Y:S01]  /*7b00*/  FADD.FTZ R11, R11, R16 ;  /* 0x000000100b0b7221 */ /* 0x000fe20000010000 */
[----:B------:R-:W-:Y:S01]  /*7b10*/  FADD.FTZ R33, -R35, R33 ;  /* 0x0000002123217221 */ /* 0x000fe20000010100 */
[----:B------:R-:W-:Y:S01]  /*7b20*/  STS [R9], R14 ;  /* 0x0000000e09007388 */ /* 0x000fe20000000800 */
[----:B------:R-:W3:Y:S01]  /*7b30*/  MUFU.EX2 R22, R13 ;  /* 0x0000000d00167308 */ /* 0x000ee20000000800 */
[----:B--2---:R-:W-:Y:S01]  /*7b40*/  FADD.FTZ R11, R11, R18 ;  /* 0x000000120b0b7221 */ /* 0x004fe20000010000 */
[----:B------:R-:W-:Y:S01]  /*7b50*/  FMUL.FTZ R31, R31, 1.4426950216293334961 ;  /* 0x3fb8aa3b1f1f7820 */ /* 0x000fe20000410000 */
[----:B------:R-:W-:Y:S01]  /*7b60*/  FMUL.FTZ R33, R33, 1.4426950216293334961 ;  /* 0x3fb8aa3b21217820 */ /* 0x000fe20000410000 */
[----:B------:R-:W-:Y:S04]  /*7b70*/  STS [R9+0x400], R18 ;  /* 0x0004001209007388 */ /* 0x000fe80000000800 */
[----:B------:R-:W2:Y:S01]  /*7b80*/  MUFU.EX2 R24, R21 ;  /* 0x0000001500187308 */ /* 0x000ea20000000800 */
[----:B-1----:R-:W-:Y:S01]  /*7b90*/  FADD.FTZ R11, R11, R20 ;  /* 0x000000140b0b7221 */ /* 0x002fe20000010000 */
[----:B------:R-:W-:Y:S06]  /*7ba0*/  STS [R9+0x600], R20 ;  /* 0x0006001409007388 */ /* 0x000fec0000000800 */
[----:B------:R-:W1:Y:S01]  /*7bb0*/  MUFU.EX2 R26, R23 ;  /* 0x00000017001a7308 */ /* 0x000e620000000800 */
[----:B---3--:R-:W-:Y:S01]  /*7bc0*/  FADD.FTZ R11, R11, R22 ;  /* 0x000000160b0b7221 */ /* 0x008fe20000010000 */
[----:B-----5:R-:W-:Y:S01]  /*7bd0*/  FADD.FTZ R15, -R35, R15 ;  /* 0x0000000f230f7221 */ /* 0x020fe20000010100 */
[----:B------:R-:W-:Y:S03]  /*7be0*/  STS [R9+0x800], R22 ;  /* 0x0008001609007388 */ /* 0x000fe60000000800 */
[----:B------:R-:W-:-:S02]  /*7bf0*/  FMUL.FTZ R15, R15, 1.4426950216293334961 ;  /* 0x3fb8aa3b0f0f7820 */ /* 0x000fc40000410000 */
[----:B------:R-:W3:Y:S01]  /*7c00*/  MUFU.EX2 R28, R25 ;  /* 0x00000019001c7308 */ /* 0x000ee20000000800 */
[----:B--2---:R-:W-:Y:S01]  /*7c10*/  FADD.FTZ R11, R11, R24 ;  /* 0x000000180b0b7221 */ /* 0x004fe20000010000 */
[----:B------:R-:W-:Y:S06]  /*7c20*/  STS [R9+0xa00], R24 ;  /* 0x000a001809007388 */ /* 0x000fec0000000800 */
[----:B------:R-:W2:Y:S01]  /*7c30*/  MUFU.EX2 R30, R27 ;  /* 0x0000001b001e7308 */ /* 0x000ea20000000800 */
[----:B-1----:R-:W-:Y:S01]  /*7c40*/  FADD.FTZ R11, R11, R26 ;  /* 0x0000001a0b0b7221 */ /* 0x002fe20000010000 */
[----:B0-----:R-:W-:Y:S01]  /*7c50*/  FADD.FTZ R17, -R35, R17 ;  /* 0x0000001123117221 */ /* 0x001fe20000010100 */
[----:B------:R-:W-:Y:S03]  /*7c60*/  STS [R9+0xc00], R26 ;  /* 0x000c001a09007388 */ /* 0x000fe60000000800 */
[----:B------:R-:W-:-:S02]  /*7c70*/  FMUL.FTZ R17, R17, 1.4426950216293334961 ;  /* 0x3fb8aa3b11117820 */ /* 0x000fc40000410000 */
[----:B------:R-:W0:Y:S01]  /*7c80*/  MUFU.EX2 R32, R29 ;  /* 0x0000001d00207308 */ /* 0x000e220000000800 */
[----:B---3--:R-:W-:Y:S01]  /*7c90*/  FADD.FTZ R11, R11, R28 ;  /* 0x0000001c0b0b7221 */ /* 0x008fe20000010000 */
        /* <DEDUP_REMOVED lines=19> */
.L_x_5416:
[----:B------:R-:W-:Y:S05]  /*7dd0*/  BSYNC.RECONVERGENT B1 ;  /* 0x0000000000017941 */ /* 0x000fea0003800200 */
.L_x_5415:
        /* <DEDUP_REMOVED lines=8> */
[----:B------:R-:W3:Y:S04]  /*7e60*/  LDS R13, [R9] ;  /* 0x00000000090d7984 */ /* 0x000ee80000000800 */
[----:B------:R-:W4:Y:S04]  /*7e70*/  LDS R14, [R9+0x200] ;  /* 0x00020000090e7984 */ /* 0x000f280000000800 */
[----:B------:R-:W5:Y:S04]  /*7e80*/  LDS R16, [R9+0x400] ;  /* 0x0004000009107984 */ /* 0x000f680000000800 */
[----:B------:R-:W2:Y:S04]  /*7e90*/  LDS R18, [R9+0x600] ;  /* 0x0006000009127984 */ /* 0x000ea80000000800 */
[----:B------:R-:W2:Y:S04]  /*7ea0*/  LDS R20, [R9+0x800] ;  /* 0x0008000009147984 */ /* 0x000ea80000000800 */
[----:B------:R-:W2:Y:S01]  /*7eb0*/  LDS R22, [R9+0xa00] ;  /* 0x000a000009167984 */ /* 0x000ea20000000800 */
[----:B0-----:R-:W-:-:S04]  /*7ec0*/  FADD.FTZ R10, -R35, R10 ;  /* 0x0000000a230a7221 */ /* 0x001fc80000010100 */
[----:B------:R-:W-:Y:S01]  /*7ed0*/  FMUL.FTZ R10, R10, 1.4426950216293334961 ;  /* 0x3fb8aa3b0a0a7820 */ /* 0x000fe20000410000 */
[C---:B-1----:R-:W-:Y:S01]  /*7ee0*/  FADD.FTZ R12, -R35.reuse, R12 ;  /* 0x0000000c230c7221 */ /* 0x042fe20000010100 */
[----:B---3--:R-:W-:-:S03]  /*7ef0*/  FADD.FTZ R13, -R35, R13 ;  /* 0x0000000d230d7221 */ /* 0x008fc60000010100 */
        /* <DEDUP_REMOVED lines=8> */
[C---:B--2---:R-:W-:Y:S01]  /*7f80*/  FADD.FTZ R19, -R35.reuse, R18 ;  /* 0x0000001223137221 */ /* 0x044fe20000010100 */
        /* <DEDUP_REMOVED lines=28> */
.L_x_5419:
[----:B------:R-:W-:Y:S05]  /*8150*/  BSYNC.RECONVERGENT B1 ;  /* 0x0000000000017941 */ /* 0x000fea0003800200 */
.L_x_5418:
[----:B------:R-:W-:-:S13]  /*8160*/  ISETP.GT.AND P1, PT, R8, UR45, PT ;  /* 0x0000002d08007c0c */ /* 0x000fda000bf24270 */
        /* <DEDUP_REMOVED lines=26> */
.L_x_5411:
[----:B------:R-:W-:Y:S01]  /*8310*/  IMAD.U32 R14, RZ, RZ, UR10 ;  /* 0x0000000aff0e7e24 */ /* 0x000fe2000f8e00ff */
[----:B------:R-:W3:Y:S01]  /*8320*/  S2UR UR5, SR_CTAID.Y ;  /* 0x00000000000579c3 */ /* 0x000ee20000002600 */
[----:B------:R-:W-:Y:S01]  /*8330*/  LOP3.LUT R12, RZ, R3, RZ, 0x33, !PT ;  /* 0x00000003ff0c7212 */ /* 0x000fe200078e33ff */
[----:B------:R-:W-:Y:S02]  /*8340*/  BSSY.RECONVERGENT B1, `(.L_x_5420) ;  /* 0x0000027000017945 */ /* 0x000fe40003800200 */
[----:B------:R-:W-:-:S04]  /*8350*/  VIADDMNMX R11, R7, 0x80, R14, !PT ;  /* 0x00000080070b7846 */ /* 0x000fc8000780010e */
[----:B0-----:R-:W3:Y:S01]  /*8360*/  LDC R10, c[0x0][0x3f4] ;  /* 0x0000fd00ff0a7b82 */ /* 0x001ee20000000800 */
[----:B------:R-:W-:-:S04]  /*8370*/  IADD3 R12, PT, PT, -R4, R11, R12 ;  /* 0x0000000b040c7210 */ /* 0x000fc80007ffe10c */
[C---:B------:R-:W-:Y:S02]  /*8380*/  LOP3.LUT R11, R12.reuse, 0x180, RZ, 0xc0, !PT ;  /* 0x000001800c0b7812 */ /* 0x040fe400078ec0ff */
[----:B------:R-:W-:Y:S02]  /*8390*/  ISETP.GE.U32.AND P1, PT, R12, 0x180, PT ;  /* 0x000001800c00780c */ /* 0x000fe40003f26070 */
[----:B------:R-:W-:Y:S01]  /*83a0*/  ISETP.NE.AND P0, PT, R11, 0x180, PT ;  /* 0x000001800b00780c */ /* 0x000fe20003f05270 */
[----:B------:R-:W-:Y:S02]  /*83b0*/  HFMA2 R11, -RZ, RZ, 0, 0 ;  /* 0x00000000ff0b7431 */ /* 0x000fe400000001ff */
[----:B---3--:R-:W-:Y:S02]  /*83c0*/  IMAD R17, R10, UR5, RZ ;  /* 0x000000050a117c24 */ /* 0x008fe4000f8e02ff */
[----:B------:R-:W-:-:S03]  /*83d0*/  IMAD.MOV.U32 R10, RZ, RZ, R7 ;  /* 0x000000ffff0a7224 */ /* 0x000fc600078e0007 */
[----:B------:R-:W-:-:S05]  /*83e0*/  SHF.R.S32.HI R20, RZ, 0x1f, R17 ;  /* 0x0000001fff147819 */ /* 0x000fca0000011411 */
[----:B------:R-:W-:Y:S05]  /*83f0*/  @!P0 BRA `(.L_x_5421) ;  /* 0x00000000006c8947 */ /* 0x000fea0003800000 */
[--C-:B------:R-:W-:Y:S01]  /*8400*/  IADD3 R16, P0, P2, R17, R8, R7.reuse ;  /* 0x0000000811107210 */ /* 0x100fe20007a1e007 */
[----:B------:R-:W-:Y:S01]  /*8410*/  VIADD R13, R13, 0x420 ;  /* 0x000004200d0d7836 */ /* 0x000fe20000000000 */
[----:B------:R-:W-:Y:S01]  /*8420*/  LEA.HI R8, R12, 0x1, RZ, 0x19 ;  /* 0x000000010c087811 */ /* 0x000fe200078fc8ff */
[----:B------:R-:W-:Y:S01]  /*8430*/  IMAD.MOV.U32 R11, RZ, RZ, RZ ;  /* 0x000000ffff0b7224 */ /* 0x000fe200078e00ff */
[----:B------:R-:W-:Y:S01]  /*8440*/  IADD3.X R9, PT, PT, R20, R9, RZ, P0, P2 ;  /* 0x0000000914097210 */ /* 0x000fe200007e44ff */
[----:B------:R-:W-:Y:S01]  /*8450*/  IMAD.MOV.U32 R10, RZ, RZ, R7 ;  /* 0x000000ffff0a7224 */ /* 0x000fe200078e0007 */
[----:B------:R-:W-:Y:S02]  /*8460*/  LOP3.LUT R8, R8, 0x3, RZ, 0xc0, !PT ;  /* 0x0000000308087812 */ /* 0x000fe400078ec0ff */
[----:B------:R-:W-:-:S03]  /*8470*/  LEA R12, R18, R13, 0x18 ;  /* 0x0000000d120c7211 */ /* 0x000fc600078ec0ff */
[----:B------:R-:W-:Y:S01]  /*8480*/  IMAD.MOV R13, RZ, RZ, -R8 ;  /* 0x000000ffff0d7224 */ /* 0x000fe200078e0a08 */
[----:B------:R-:W-:-:S07]  /*8490*/  IADD3 R12, PT, PT, R5, R12, RZ ;  /* 0x0000000c050c7210 */ /* 0x000fce0007ffe0ff */
.L_x_5422:
[----:B------:R-:W-:-:S06]  /*84a0*/  IMAD.MOV.U32 R8, RZ, RZ, R16 ;  /* 0x000000ffff087224 */ /* 0x000fcc00078e0010 */
[----:B------:R0:W3:Y:S01]  /*84b0*/  LDG.E.U8 R8, desc[UR36][R8.64] ;  /* 0x0000002408087981 */ /* 0x0000e2000c1e1100 */
[----:B------:R-:W-:Y:S01]  /*84c0*/  VIADD R13, R13, 0x1 ;  /* 0x000000010d0d7836 */ /* 0x000fe20000000000 */
[----:B------:R-:W-:Y:S02]  /*84d0*/  IADD3 R16, P2, PT, R16, 0x80, RZ ;  /* 0x0000008010107810 */ /* 0x000fe40007f5e0ff */
[----:B------:R-:W-:-:S03]  /*84e0*/  IADD3 R10, PT, PT, R10, 0x80, RZ ;  /* 0x000000800a0a7810 */ /* 0x000fc60007ffe0ff */
[----:B0-----:R-:W-:Y:S01]  /*84f0*/  IMAD.X R9, RZ, RZ, R9, P2 ;  /* 0x000000ffff097224 */ /* 0x001fe200010e0609 */
        /* <DEDUP_REMOVED lines=11> */
.L_x_5421:
[----:B------:R-:W-:Y:S05]  /*85b0*/  BSYNC.RECONVERGENT B1 ;  /* 0x0000000000017941 */ /* 0x000fea0003800200 */
.L_x_5420:
[----:B------:R-:W-:Y:S05]  /*85c0*/  @!P1 BRA `(.L_x_5410) ;  /* 0x0000000000dc9947 */ /* 0x000fea0003800000 */
[----:B------:R-:W0:Y:S01]  /*85d0*/  S2R R13, SR_CgaCtaId ;  /* 0x00000000000d7919 */ /* 0x000e220000008800 */
[----:B------:R-:W3:Y:S01]  /*85e0*/  LDCU.64 UR6, c[0x0][0x420] ;  /* 0x00008400ff0677ac */ /* 0x000ee20008000a00 */
[----:B------:R-:W-:Y:S01]  /*85f0*/  MOV R8, 0x400 ;  /* 0x0000040000087802 */ /* 0x000fe20000000f00 */
[----:B------:R-:W-:-:S04]  /*8600*/  IMAD.SHL.U32 R9, R4, 0x4, RZ ;  /* 0x0000000404097824 */ /* 0x000fc800078e00ff */
[----:B------:R-:W-:Y:S01]  /*8610*/  VIADD R12, R8, 0x420 ;  /* 0x00000420080c7836 */ /* 0x000fe20000000000 */
[----:B------:R-:W-:Y:S02]  /*8620*/  LEA R8, R10, -R9, 0x2 ;  /* 0x800000090a087211 */ /* 0x000fe400078e10ff */
[----:B---3--:R-:W-:-:S04]  /*8630*/  IADD3 R14, P0, P1, R17, UR6, R10 ;  /* 0x00000006110e7c10 */ /* 0x008fc8000f91e00a */
[----:B------:R-:W-:Y:S02]  /*8640*/  IADD3 R14, P2, PT, R14, 0x100, RZ ;  /* 0x000001000e0e7810 */ /* 0x000fe40007f5e0ff */
[----:B------:R-:W-:-:S05]  /*8650*/  IADD3.X R9, PT, PT, R20, UR7, RZ, P0, P1 ;  /* 0x0000000714097c10 */ /* 0x000fca00087e24ff */
[----:B------:R-:W-:Y:S01]  /*8660*/  IMAD.X R9, RZ, RZ, R9, P2 ;  /* 0x000000ffff097224 */ /* 0x000fe200010e0609 */
[----:B0-----:R-:W-:-:S04]  /*8670*/  LEA R13, R13, R12, 0x18 ;  /* 0x0000000c0d0d7211 */ /* 0x001fc800078ec0ff */
[----:B------:R-:W-:-:S07]  /*8680*/  IADD3 R12, PT, PT, R8, 0x400, R13 ;  /* 0x00000400080c7810 */ /* 0x000fce0007ffe00d */
.L_x_5423:
[----:B------:R-:W-:-:S05]  /*8690*/  IMAD.MOV.U32 R8, RZ, RZ, R14 ;  /* 0x000000ffff087224 */ /* 0x000fca00078e000e */
[----:B------:R-:W3:Y:S04]  /*86a0*/  LDG.E.U8 R15, desc[UR36][R8.64+-0x100] ;  /* 0xffff0024080f7981 */ /* 0x000ee8000c1e1100 */
[----:B------:R-:W4:Y:S04]  /*86b0*/  LDG.E.U8 R13, desc[UR36][R8.64+-0x80] ;  /* 0xffff8024080d7981 */ /* 0x000f28000c1e1100 */
[----:B------:R-:W5:Y:S04]  /*86c0*/  LDG.E.U8 R14, desc[UR36][R8.64] ;  /* 0x00000024080e7981 */ /* 0x000f68000c1e1100 */
[----:B------:R-:W2:Y:S01]  /*86d0*/  LDG.E.U8 R16, desc[UR36][R8.64+0x80] ;  /* 0x0000802408107981 */ /* 0x000ea2000c1e1100 */
[----:B------:R-:W-:Y:S01]  /*86e0*/  VIADD R10, R10, 0x200 ;  /* 0x000002000a0a7836 */ /* 0x000fe20000000000 */
[----:B---3--:R-:W-:-:S02]  /*86f0*/  ISETP.NE.AND P0, PT, R15, RZ, PT ;  /* 0x000000ff0f00720c */ /* 0x008fc40003f05270 */
[----:B----4-:R-:W-:Y:S02]  /*8700*/  ISETP.NE.AND P1, PT, R13, RZ, PT ;  /* 0x000000ff0d00720c */ /* 0x010fe40003f25270 */
[----:B-----5:R-:W-:Y:S02]  /*8710*/  ISETP.NE.AND P2, PT, R14, RZ, PT ;  /* 0x000000ff0e00720c */ /* 0x020fe40003f45270 */
[----:B--2---:R-:W-:-:S07]  /*8720*/  ISETP.NE.AND P3, PT, R16, RZ, PT ;  /* 0x000000ff1000720c */ /* 0x004fce0003f65270 */
[----:B------:R-:W1:Y:S04]  /*8730*/  @!P0 LDS R13, [R12+-0x400] ;  /* 0xfffc00000c0d8984 */ /* 0x000e680000000800 */
[----:B------:R-:W0:Y:S04]  /*8740*/  @!P1 LDS R15, [R12+-0x200] ;  /* 0xfffe00000c0f9984 */ /* 0x000e280000000800 */
[----:B------:R-:W2:Y:S04]  /*8750*/  @!P2 LDS R17, [R12] ;  /* 0x000000000c11a984 */ /* 0x000ea80000000800 */
[----:B------:R-:W3:Y:S01]  /*8760*/  @!P3 LDS R19, [R12+0x200] ;  /* 0x000200000c13b984 */ /* 0x000ee20000000800 */
[----:B-1----:R-:W-:Y:S01]  /*8770*/  @!P0 FADD.FTZ R14, -R35, R13 ;  /* 0x0000000d230e8221 */ /* 0x002fe20000010100 */
[----:B------:R-:W-:-:S03]  /*8780*/  IMAD.MOV.U32 R13, RZ, RZ, RZ ;  /* 0x000000ffff0d7224 */ /* 0x000fc600078e00ff */
[----:B------:R-:W-:Y:S01]  /*8790*/  @!P0 FMUL.FTZ R14, R14, 1.4426950216293334961 ;  /* 0x3fb8aa3b0e0e8820 */ /* 0x000fe20000410000 */
[C---:B0-----:R-:W-:Y:S01]  /*87a0*/  @!P1 FADD.FTZ R16, -R35.reuse, R15 ;  /* 0x0000000f23109221 */ /* 0x041fe20000010100 */
[----:B------:R-:W-:Y:S02]  /*87b0*/  IMAD.MOV.U32 R15, RZ, RZ, RZ ;  /* 0x000000ffff0f7224 */ /* 0x000fe400078e00ff */
[----:B------:R-:W0:Y:S01]  /*87c0*/  @!P0 MUFU.EX2 R13, R14 ;  /* 0x0000000e000d8308 */ /* 0x000e220000000800 */
[----:B------:R-:W-:Y:S01]  /*87d0*/  @!P1 FMUL.FTZ R16, R16, 1.4426950216293334961 ;  /* 0x3fb8aa3b10109820 */ /* 0x000fe20000410000 */
[C---:B--2---:R-:W-:Y:S01]  /*87e0*/  @!P2 FADD.FTZ R18, -R35.reuse, R17 ;  /* 0x000000112312a221 */ /* 0x044fe20000010100 */
[----:B------:R-:W-:Y:S01]  /*87f0*/  MOV R17, RZ ;  /* 0x000000ff00117202 */ /* 0x000fe20000000f00 */
[----:B---3--:R-:W-:Y:S01]  /*8800*/  @!P3 FADD.FTZ R20, -R35, R19 ;  /* 0x000000132314b221 */ /* 0x008fe20000010100 */
[----:B------:R-:W-:Y:S02]  /*8810*/  IMAD.MOV.U32 R19, RZ, RZ, RZ ;  /* 0x000000ffff137224 */ /* 0x000fe400078e00ff */
[----:B------:R-:W-:Y:S01]  /*8820*/  @!P2 FMUL.FTZ R18, R18, 1.4426950216293334961 ;  /* 0x3fb8aa3b1212a820 */ /* 0x000fe20000410000 */
[----:B------:R-:W-:Y:S01]  /*8830*/  ISETP.GT.AND P0, PT, R10, UR45, PT ;  /* 0x0000002d0a007c0c */ /* 0x000fe2000bf04270 */
[----:B------:R-:W1:Y:S01]  /*8840*/  @!P1 MUFU.EX2 R15, R16 ;  /* 0x00000010000f9308 */ /* 0x000e620000000800 */
[----:B------:R-:W-:-:S07]  /*8850*/  @!P3 FMUL.FTZ R20, R20, 1.4426950216293334961 ;  /* 0x3fb8aa3b1414b820 */ /* 0x000fce0000410000 */
        /* <DEDUP_REMOVED lines=12> */
[----:B0-----:R-:W-:Y:S01]  /*8920*/  VIADD R12, R12, 0x800 ;  /* 0x000008000c0c7836 */ /* 0x001fe20000000000 */
[----:B------:R-:W-:Y:S06]  /*8930*/  @!P0 BRA `(.L_x_5423) ;  /* 0xfffffffc00548947 */ /* 0x000fec000383ffff */
.L_x_5410:
[----:B------:R-:W-:Y:S05]  /*8940*/  BSYNC.RECONVERGENT B0 ;  /* 0x0000000000007941 */ /* 0x000fea0003800200 */
.L_x_5409:
[----:B0-----:R-:W0:Y:S01]  /*8950*/  SHFL.BFLY PT, R8, R11, 0x10, 0x1f ;  /* 0x0e001f000b087f89 */ /* 0x001e2200000e0000 */
[C---:B------:R-:W-:Y:S01]  /*8960*/  ISETP.NE.AND P0, PT, R6.reuse, RZ, PT ;  /* 0x000000ff0600720c */ /* 0x040fe20003f05270 */
[----:B------:R-:W3:Y:S01]  /*8970*/  LDCU.U8 UR7, c[0x0][0x48c] ;  /* 0x00009180ff0777ac */ /* 0x000ee20008000000 */
[----:B------:R-:W-:Y:S01]  /*8980*/  ISETP.GT.U32.AND P1, PT, R6, 0x3, PT ;  /* 0x000000030600780c */ /* 0x000fe20003f24070 */
[----:B------:R-:W1:Y:S10]  /*8990*/  S2UR UR5, SR_CTAID.Y ;  /* 0x00000000000579c3 */ /* 0x000e740000002600 */
[----:B----4-:R-:W-:Y:S01]  /*89a0*/  @!P0 SHF.R.U32.HI R14, RZ, 0x3, R3 ;  /* 0x00000003ff0e8819 */ /* 0x010fe20000011603 */
[----:B---3--:R-:W-:Y:S01]  /*89b0*/  UISETP.NE.AND UP0, UPT, UR7, URZ, UPT ;  /* 0x000000ff0700728c */ /* 0x008fe2000bf05270 */
[----:B0-----:R-:W-:-:S02]  /*89c0*/  FADD.FTZ R8, R8, R11 ;  /* 0x0000000b08087221 */ /* 0x001fc40000010000 */
[----:B------:R-:W-:-:S03]  /*89d0*/  @!P0 LOP3.LUT R11, R14, 0x7c, RZ, 0xc0, !PT ;  /* 0x0000007c0e0b8812 */ /* 0x000fc600078ec0ff */
[----:B------:R-:W0:Y:S01]  /*89e0*/  SHFL.BFLY PT, R9, R8, 0x8, 0x1f ;  /* 0x0d001f0008097f89 */ /* 0x000e2200000e0000 */
[----:B------:R-:W-:Y:S01]  /*89f0*/  @!P0 IADD3 R11, PT, PT, R11, R0, RZ ;  /* 0x000000000b0b8210 */ /* 0x000fe20007ffe0ff */
[----:B0-----:R-:W-:-:S05]  /*8a00*/  FADD.FTZ R9, R8, R9 ;  /* 0x0000000908097221 */ /* 0x001fca0000010000 */
[----:B------:R-:W0:Y:S02]  /*8a10*/  SHFL.BFLY PT, R10, R9, 0x4, 0x1f ;  /* 0x0c801f00090a7f89 */ /* 0x000e2400000e0000 */
[----:B0-----:R-:W-:-:S05]  /*8a20*/  FADD.FTZ R10, R9, R10 ;  /* 0x0000000a090a7221 */ /* 0x001fca0000010000 */
[----:B------:R-:W0:Y:S02]  /*8a30*/  SHFL.BFLY PT, R13, R10, 0x2, 0x1f ;  /* 0x0c401f000a0d7f89 */ /* 0x000e2400000e0000 */
[----:B0-----:R-:W-:-:S05]  /*8a40*/  FADD.FTZ R13, R10, R13 ;  /* 0x0000000d0a0d7221 */ /* 0x001fca0000010000 */
[----:B------:R-:W0:Y:S02]  /*8a50*/  SHFL.BFLY PT, R12, R13, 0x1, 0x1f ;  /* 0x0c201f000d0c7f89 */ /* 0x000e2400000e0000 */
[----:B0-----:R-:W-:Y:S02]  /*8a60*/  FADD.FTZ R12, R13, R12 ;  /* 0x0000000c0d0c7221 */ /* 0x001fe40000010000 */
[----:B------:R-:W1:Y:S03]  /*8a70*/  LDC R13, c[0x0][0x3f8] ;  /* 0x0000fe00ff0d7b82 */ /* 0x000e660000000800 */
[----:B------:R-:W-:Y:S05]  /*8a80*/  @!P0 STS [R11+0x10], R12 ;  /* 0x0000100c0b008388 */ /* 0x000fea0000000800 */
[----:B------:R-:W-:Y:S01]  /*8a90*/  BAR.SYNC.DEFER_BLOCKING 0x0 ;  /* 0x0000000000007b1d */ /* 0x000fe20000010000 */
[----:B------:R-:W-:-:S05]  /*8aa0*/  ISETP.GT.AND P0, PT, R7, UR45, PT ;  /* 0x0000002d07007c0c */ /* 0x000fca000bf04270 */
[----:B------:R-:W0:Y:S04]  /*8ab0*/  @!P1 LDS R12, [R2+0x10] ;  /* 0x00001000020c9984 */ /* 0x000e280000000800 */
[----:B0-----:R-:W0:Y:S02]  /*8ac0*/  SHFL.BFLY PT, R9, R12, 0x2, 0x1f ;  /* 0x0c401f000c097f89 */ /* 0x001e2400000e0000 */
[----:B0-----:R-:W-:-:S05]  /*8ad0*/  FADD.FTZ R9, R9, R12 ;  /* 0x0000000c09097221 */ /* 0x001fca0000010000 */
[----:B------:R-:W0:Y:S02]  /*8ae0*/  SHFL.BFLY PT, R0, R9, 0x1, 0x1f ;  /* 0x0c201f0009007f89 */ /* 0x000e2400000e0000 */
[----:B0-----:R-:W-:Y:S01]  /*8af0*/  FADD.FTZ R6, R9, R0 ;  /* 0x0000000009067221 */ /* 0x001fe20000010000 */
[----:B------:R-:W-:Y:S01]  /*8b00*/  CS2R R8, SRZ ;  /* 0x0000000000087805 */ /* 0x000fe2000001ff00 */
[----:B------:R-:W1:Y:S04]  /*8b10*/  S2R R0, SR_CTAID.X ;  /* 0x0000000000007919 */ /* 0x000e680000002500 */
[----:B------:R-:W0:Y:S02]  /*8b20*/  SHFL.IDX PT, R6, R6, RZ, 0x1f ;  /* 0x00001fff06067589 */ /* 0x000e2400000e0000 */
[----:B0-----:R-:W-:-:S04]  /*8b30*/  FADD.FTZ R10, R6, 9.9999999747524270788e-07 ;  /* 0x358637bd060a7421 */ /* 0x001fc80000010000 */
[----:B------:R0:W3:Y:S01]  /*8b40*/  MUFU.RCP R33, R10 ;  /* 0x0000000a00217308 */ /* 0x0000e20000001000 */
[----:B-1----:R-:W-:Y:S01]  /*8b50*/  IMAD R35, R13, UR5, R0 ;  /* 0x000000050d237c24 */ /* 0x002fe2000f8e0200 */
[----:B------:R-:W-:Y:S06]  /*8b60*/  BRA.U !UP0, `(.L_x_5424) ;  /* 0x0000000108187547 */ /* 0x000fec000b800000 */
[----:B------:R-:W1:Y:S08]  /*8b70*/  LDC R2, c[0x0][0x488] ;  /* 0x00012200ff027b82 */ /* 0x000e700000000800 */
[----:B------:R-:W1:Y:S08]  /*8b80*/  LDC R6, c[0x0][0x40c] ;  /* 0x00010300ff067b82 */ /* 0x000e700000000800 */
[----:B------:R-:W4:Y:S01]  /*8b90*/  LDC R9, c[0x0][0x3f4] ;  /* 0x0000fd00ff097b82 */ /* 0x000f220000000800 */
[----:B-1----:R-:W-:-:S04]  /*8ba0*/  IMAD R2, R35, R2, R6 ;  /* 0x0000000223027224 */ /* 0x002fc800078e0206 */
[----:B----4-:R-:W-:-:S05]  /*8bb0*/  IMAD R8, R2, R9, RZ ;  /* 0x0000000902087224 */ /* 0x010fca00078e02ff */
[----:B------:R-:W-:-:S07]  /*8bc0*/  SHF.R.S32.HI R9, RZ, 0x1f, R8 ;  /* 0x0000001fff097819 */ /* 0x000fce0000011408 */
.L_x_5424:
        /* <DEDUP_REMOVED lines=13> */
[----:B------:R-:W1:Y:S01]  /*8ca0*/  S2UR UR6, SR_CgaCtaId ;  /* 0x00000000000679c3 */ /* 0x000e620000008800 */
        /* <DEDUP_REMOVED lines=8> */
[----:B-1----:R-:W-:-:S06]  /*8d30*/  ULEA UR5, UR6, UR5, 0x18 ;  /* 0x0000000506057291 */ /* 0x002fcc000f8ec0ff */
[----:B------:R-:W-:-:S07]  /*8d40*/  IADD3 R2, PT, PT, R5, UR5, RZ ;  /* 0x0000000505027c10 */ /* 0x000fce000fffe0ff */
.L_x_5430:
[----:B------:R-:W3:Y:S01]  /*8d50*/  LDS R6, [R2] ;  /* 0x0000000002067984 */ /* 0x000ee20000000800 */
[----:B------:R-:W-:-:S05]  /*8d60*/  VIADD R8, R8, 0x1 ;  /* 0x0000000108087836 */ /* 0x000fca0000000000 */
[----:B------:R-:W-:Y:S01]  /*8d70*/  ISETP.NE.AND P0, PT, R8, RZ, PT ;  /* 0x000000ff0800720c */ /* 0x000fe20003f05270 */
[----:B---3--:R-:W-:-:S05]  /*8d80*/  FMUL.FTZ R9, R6, R33 ;  /* 0x0000002106097220 */ /* 0x008fca0000410000 */
[----:B------:R1:W-:Y:S02]  /*8d90*/  STS [R2], R9 ;  /* 0x0000000902007388 */ /* 0x0003e40000000800 */
[----:B-1----:R-:W-:-:S05]  /*8da0*/  VIADD R2, R2, 0x200 ;  /* 0x0000020002027836 */ /* 0x002fca0000000000 */
[----:B------:R-:W-:Y:S05]  /*8db0*/  @P0 BRA `(.L_x_5430) ;  /* 0xfffffffc00e40947 */ /* 0x000fea000383ffff */
.L_x_5429:
[----:B------:R-:W-:Y:S05]  /*8dc0*/  BSYNC.RECONVERGENT B1 ;  /* 0x0000000000017941 */ /* 0x000fea0003800200 */
.L_x_5428:
[----:B------:R-:W-:Y:S05]  /*8dd0*/  @!P1 BRA `(.L_x_5426) ;  /* 0x00000014001c9947 */ /* 0x000fea0003800000 */
[----:B------:R-:W1:Y:S01]  /*8de0*/  S2UR UR6, SR_CgaCtaId ;  /* 0x00000000000679c3 */ /* 0x000e620000008800 */
[----:B------:R-:W-:Y:S01]  /*8df0*/  UMOV UR5, 0x400 ;  /* 0x0000040000057882 */ /* 0x000fe20000000000 */
[----:B------:R-:W-:Y:S01]  /*8e00*/  IMAD.SHL.U32 R2, R4, 0x4, RZ ;  /* 0x0000000404027824 */ /* 0x000fe200078e00ff */
[----:B------:R-:W-:-:S03]  /*8e10*/  UIADD3 UR5, UPT, UPT, UR5, 0x420, URZ ;  /* 0x0000042005057890 */ /* 0x000fc6000fffe0ff */
[C---:B------:R-:W-:Y:S01]  /*8e20*/  IMAD R2, R7.reuse, 0x4, -R2 ;  /* 0x0000000407027824 */ /* 0x040fe200078e0a02 */
[----:B------:R-:W-:-:S04]  /*8e30*/  IADD3 R7, PT, PT, R7, 0x200, RZ ;  /* 0x0000020007077810 */ /* 0x000fc80007ffe0ff */
[----:B------:R-:W-:Y:S01]  /*8e40*/  ISETP.GT.AND P0, PT, R7, UR45, PT ;  /* 0x0000002d07007c0c */ /* 0x000fe2000bf04270 */
[----:B-1----:R-:W-:-:S09]  /*8e50*/  ULEA UR5, UR6, UR5, 0x18 ;  /* 0x0000000506057291 */ /* 0x002fd2000f8ec0ff */
[----:B------:R-:W3:Y:S04]  /*8e60*/  LDS R6, [R2+UR5] ;  /* 0x0000000502067984 */ /* 0x000ee80008000800 */
[----:B------:R-:W1:Y:S04]  /*8e70*/  LDS R8, [R2+UR5+0x200] ;  /* 0x0002000502087984 */ /* 0x000e680008000800 */
[----:B0-----:R-:W0:Y:S04]  /*8e80*/  LDS R10, [R2+UR5+0x400] ;  /* 0x00040005020a7984 */ /* 0x001e280008000800 */
[----:B------:R-:W4:Y:S01]  /*8e90*/  LDS R12, [R2+UR5+0x600] ;  /* 0x00060005020c7984 */ /* 0x000f220008000800 */
[----:B---3--:R-:W-:Y:S01]  /*8ea0*/  FMUL.FTZ R9, R6, R33 ;  /* 0x0000002106097220 */ /* 0x008fe20000410000 */
[----:B------:R-:W-:-:S02]  /*8eb0*/  VIADD R6, R2, UR5 ;  /* 0x0000000502067c36 */ /* 0x000fc40008000000 */
[-C--:B-1----:R-:W-:Y:S02]  /*8ec0*/  FMUL.FTZ R11, R8, R33.reuse ;  /* 0x00000021080b7220 */ /* 0x082fe40000410000 */
[----:B------:R1:W-:Y:S01]  /*8ed0*/  STS [R2+UR5], R9 ;  /* 0x0000000902007988 */ /* 0x0003e20008000805 */
[----:B0-----:R-:W-:-:S03]  /*8ee0*/  FMUL.FTZ R13, R10, R33 ;  /* 0x000000210a0d7220 */ /* 0x001fc60000410000 */
[----:B------:R1:W-:Y:S01]  /*8ef0*/  STS [R2+UR5+0x200], R11 ;  /* 0x0002000b02007988 */ /* 0x0003e20008000805 */
[----:B----4-:R-:W-:-:S03]  /*8f00*/  FMUL.FTZ R15, R12, R33 ;  /* 0x000000210c0f7220 */ /* 0x010fc60000410000 */
[----:B------:R1:W-:Y:S04]  /*8f10*/  STS [R2+UR5+0x400], R13 ;  /* 0x0004000d02007988 */ /* 0x0003e80008000805 */
[----:B------:R1:W-:Y:S01]  /*8f20*/  STS [R2+UR5+0x600], R15 ;  /* 0x0006000f02007988 */ /* 0x0003e20008000805 */
[----:B------:R-:W-:Y:S05]  /*8f30*/  @P0 BRA `(.L_x_5426) ;  /* 0x0000001000c40947 */ /* 0x000fea0003800000 */
[----:B-1----:R-:W-:Y:S01]  /*8f40*/  IADD3 R2, PT, PT, -R7, UR45, RZ ;  /* 0x0000002d07027c10 */ /* 0x002fe2000fffe1ff */
        /* <DEDUP_REMOVED lines=8> */
.L_x_5433:
[----:B------:R-:W0:Y:S01]  /*8fd0*/  LDS R2, [R6+-0x400] ;  /* 0xfffc000006027984 */ /* 0x000e220000000800 */
[----:B------:R-:W-:-:S03]  /*8fe0*/  IADD3 R7, PT, PT, R7, 0x800, RZ ;  /* 0x0000080007077810 */ /* 0x000fc60007ffe0ff */
[----:B------:R-:W1:Y:S01]  /*8ff0*/  LDS R8, [R6+-0x200] ;  /* 0xfffe000006087984 */ /* 0x000e620000000800 */
[----:B------:R-:W-:-:S03]  /*9000*/  ISETP.GE.AND P1, PT, R7, R34, PT ;  /* 0x000000220700720c */ /* 0x000fc60003f26270 */
[----:B------:R-:W3:Y:S04]  /*9010*/  LDS R10, [R6] ;  /* 0x00000000060a7984 */ /* 0x000ee80000000800 */
[----:B------:R-:W4:Y:S04]  /*9020*/  LDS R12, [R6+0x200] ;  /* 0x00020000060c7984 */ /* 0x000f280000000800 */
[----:B------:R-:W5:Y:S04]  /*9030*/  LDS R14, [R6+0x400] ;  /* 0x00040000060e7984 */ /* 0x000f680000000800 */
[----:B------:R-:W5:Y:S04]  /*9040*/  LDS R16, [R6+0x600] ;  /* 0x0006000006107984 */ /* 0x000f680000000800 */
[----:B------:R-:W-:Y:S04]  /*9050*/  LDS R18, [R6+0x800] ;  /* 0x0008000006127984 */ /* 0x000fe80000000800 */
[----:B------:R-:W5:Y:S04]  /*9060*/  LDS R20, [R6+0xa00] ;  /* 0x000a000006147984 */ /* 0x000f680000000800 */
[----:B------:R-:W5:Y:S04]  /*9070*/  LDS R22, [R6+0xc00] ;  /* 0x000c000006167984 */ /* 0x000f680000000800 */
[----:B--2---:R-:W2:Y:S04]  /*9080*/  LDS R24, [R6+0xe00] ;  /* 0x000e000006187984 */ /* 0x004ea80000000800 */
[----:B------:R-:W2:Y:S01]  /*9090*/  LDS R26, [R6+0x1000] ;  /* 0x00100000061a7984 */ /* 0x000ea20000000800 */
[----:B0-----:R-:W-:-:S03]  /*90a0*/  FMUL.FTZ R9, R33, R2 ;  /* 0x0000000221097220 */ /* 0x001fc60000410000 */
[----:B------:R-:W0:Y:S01]  /*90b0*/  LDS R28, [R6+0x1200] ;  /* 0x00120000061c7984 */ /* 0x000e220000000800 */
[----:B-1----:R-:W-:-:S03]  /*90c0*/  FMUL.FTZ R11, R33, R8 ;  /* 0x00000008210b7220 */ /* 0x002fc60000410000 */
[----:B------:R-:W1:Y:S01]  /*90d0*/  LDS R29, [R6+0x1400] ;  /* 0x00140000061d7984 */ /* 0x000e620000000800 */
[----:B---3--:R-:W-:-:S03]  /*90e0*/  FMUL.FTZ R13, R33, R10 ;  /* 0x0000000a210d7220 */ /* 0x008fc60000410000 */
[----:B------:R-:W3:Y:S01]  /*90f0*/  LDS R30, [R6+0x1600] ;  /* 0x00160000061e7984 */ /* 0x000ee20000000800 */
[----:B----4-:R-:W-:-:S03]  /*9100*/  FMUL.FTZ R15, R33, R12 ;  /* 0x0000000c210f7220 */ /* 0x010fc60000410000 */
[----:B------:R-:W4:Y:S01]  /*9110*/  LDS R31, [R6+0x1800] ;  /* 0x00180000061f7984 */ /* 0x000f220000000800 */
[----:B-----5:R-:W-:-:S03]  /*9120*/  FMUL.FTZ R17, R33, R14 ;  /* 0x0000000e21117220 */ /* 0x020fc60000410000 */
[----:B------:R-:W5:Y:S01]  /*9130*/  LDS R32, [R6+0x1a00] ;  /* 0x001a000006207984 */ /* 0x000f620000000800 */
        /* <DEDUP_REMOVED lines=29> */
.L_x_5432:
[----:B------:R-:W-:Y:S05]  /*9310*/  BSYNC.RECONVERGENT B1 ;  /* 0x0000000000017941 */ /* 0x000fea0003800200 */
.L_x_5431:
        /* <DEDUP_REMOVED lines=14> */
[C---:B0-----:R-:W-:Y:S01]  /*9400*/  FMUL.FTZ R9, R33.reuse, R2 ;  /* 0x0000000221097220 */ /* 0x041fe20000410000 */
[----:B-1----:R-:W-:-:S04]  /*9410*/  FMUL.FTZ R11, R33, R8 ;  /* 0x00000008210b7220 */ /* 0x002fc80000410000 */
[----:B------:R-:W-:Y:S01]  /*9420*/  STS [R6+-0x400], R9 ;  /* 0xfffc000906007388 */ /* 0x000fe20000000800 */
[----:B---3--:R-:W-:-:S03]  /*9430*/  FMUL.FTZ R13, R33, R10 ;  /* 0x0000000a210d7220 */ /* 0x008fc60000410000 */
[----:B------:R-:W-:Y:S01]  /*9440*/  STS [R6+-0x200], R11 ;  /* 0xfffe000b06007388 */ /* 0x000fe20000000800 */
[----:B----4-:R-:W-:-:S03]  /*9450*/  FMUL.FTZ R15, R33, R12 ;  /* 0x0000000c210f7220 */ /* 0x010fc60000410000 */
[----:B------:R-:W-:Y:S01]  /*9460*/  STS [R6], R13 ;  /* 0x0000000d06007388 */ /* 0x000fe20000000800 */
[----:B-----5:R-:W-:-:S03]  /*9470*/  FMUL.FTZ R17, R33, R14 ;  /* 0x0000000e21117220 */ /* 0x020fc60000410000 */
[----:B------:R-:W-:Y:S01]  /*9480*/  STS [R6+0x200], R15 ;  /* 0x0002000f06007388 */ /* 0x000fe20000000800 */
[----:B--2---:R-:W-:-:S03]  /*9490*/  FMUL.FTZ R19, R33, R16 ;  /* 0x0000001021137220 */ /* 0x004fc60000410000 */
[----:B------:R-:W-:Y:S01]  /*94a0*/  STS [R6+0x400], R17 ;  /* 0x0004001106007388 */ /* 0x000fe20000000800 */
[----:B------:R-:W-:-:S03]  /*94b0*/  FMUL.FTZ R21, R33, R18 ;  /* 0x0000001221157220 */ /* 0x000fc60000410000 */
[----:B------:R-:W-:Y:S01]  /*94c0*/  STS [R6+0x600], R19 ;  /* 0x0006001306007388 */ /* 0x000fe20000000800 */
[----:B------:R-:W-:-:S03]  /*94d0*/  FMUL.FTZ R23, R33, R20 ;  /* 0x0000001421177220 */ /* 0x000fc60000410000 */
[----:B------:R-:W-:Y:S04]  /*94e0*/  STS [R6+0x800], R21 ;  /* 0x0008001506007388 */ /* 0x000fe80000000800 */
[----:B------:R0:W-:Y:S02]  /*94f0*/  STS [R6+0xa00], R23 ;  /* 0x000a001706007388 */ /* 0x0001e40000000800 */
[----:B0-----:R-:W-:-:S07]  /*9500*/  VIADD R6, R6, 0x1000 ;  /* 0x0000100006067836 */ /* 0x001fce0000000000 */
.L_x_5435:
[----:B------:R-:W-:Y:S05]  /*9510*/  BSYNC.RECONVERGENT B1 ;  /* 0x0000000000017941 */ /* 0x000fea0003800200 */
.L_x_5434:
[----:B------:R-:W-:-:S13]  /*9520*/  ISETP.GT.AND P1, PT, R7, UR45, PT ;  /* 0x0000002d07007c0c */ /* 0x000fda000bf24270 */
[----:B------:R-:W-:Y:S05]  /*9530*/  @!P0 BRA P1, `(.L_x_5426) ;  /* 0x0000000c00448947 */ /* 0x000fea0000800000 */
[----:B------:R-:W0:Y:S04]  /*9540*/  LDS R2, [R6+-0x400] ;  /* 0xfffc000006027984 */ /* 0x000e280000000800 */
[----:B------:R-:W1:Y:S04]  /*9550*/  LDS R8, [R6+-0x200] ;  /* 0xfffe000006087984 */ /* 0x000e680000000800 */
[----:B------:R-:W3:Y:S04]  /*9560*/  LDS R10, [R6] ;  /* 0x00000000060a7984 */ /* 0x000ee80000000800 */
[----:B------:R-:W4:Y:S01]  /*9570*/  LDS R12, [R6+0x200] ;  /* 0x00020000060c7984 */ /* 0x000f220000000800 */
[C---:B0-----:R-:W-:Y:S01]  /*9580*/  FMUL.FTZ R7, R33.reuse, R2 ;  /* 0x0000000221077220 */ /* 0x041fe20000410000 */
[----:B-1----:R-:W-:-:S04]  /*9590*/  FMUL.FTZ R9, R33, R8 ;  /* 0x0000000821097220 */ /* 0x002fc80000410000 */
[----:B------:R0:W-:Y:S01]  /*95a0*/  STS [R6+-0x400], R7 ;  /* 0xfffc000706007388 */ /* 0x0001e20000000800 */
[----:B---3--:R-:W-:-:S03]  /*95b0*/  FMUL.FTZ R11, R33, R10 ;  /* 0x0000000a210b7220 */ /* 0x008fc60000410000 */
[----:B------:R0:W-:Y:S01]  /*95c0*/  STS [R6+-0x200], R9 ;  /* 0xfffe000906007388 */ /* 0x0001e20000000800 */
[----:B----4-:R-:W-:-:S03]  /*95d0*/  FMUL.FTZ R13, R33, R12 ;  /* 0x0000000c210d7220 */ /* 0x010fc60000410000 */
[----:B------:R0:W-:Y:S04]  /*95e0*/  STS [R6], R11 ;  /* 0x0000000b06007388 */ /* 0x0001e80000000800 */
[----:B------:R0:W-:Y:S01]  /*95f0*/  STS [R6+0x200], R13 ;  /* 0x0002000d06007388 */ /* 0x0001e20000000800 */
[----:B------:R-:W-:Y:S05]  /*9600*/  BRA `(.L_x_5426) ;  /* 0x0000000c00107947 */ /* 0x000fea0003800000 */
.L_x_5427:
        /* <DEDUP_REMOVED lines=10> */
[----:B------:R-:W4:Y:S01]  /*96b0*/  LDCU.64 UR8, c[0x0][0x480] ;  /* 0x00009000ff0877ac */ /* 0x000f220008000a00 */
[----:B------:R-:W-:Y:S02]  /*96c0*/  LEA.HI R2, R2, 0x1, RZ, 0x19 ;  /* 0x0000000102027811 */ /* 0x000fe400078fc8ff */
[----:B------:R-:W-:Y:S01]  /*96d0*/  IADD3 R15, P0, PT, R7, R8, RZ ;  /* 0x00000008070f7210 */ /* 0x000fe20007f1e0ff */
[----:B------:R-:W-:Y:S01]  /*96e0*/  UMOV UR5, 0x400 ;  /* 0x0000040000057882 */ /* 0x000fe20000000000 */
[C---:B------:R-:W-:Y:S01]  /*96f0*/  SHF.L.U32 R6, R2.reuse, 0x7, RZ ;  /* 0x0000000702067819 */ /* 0x040fe200000006ff */
[----:B------:R-:W-:Y:S01]  /*9700*/  UIADD3 UR5, UPT, UPT, UR5, 0x420, URZ ;  /* 0x0000042005057890 */ /* 0x000fe2000fffe0ff */
[----:B------:R-:W-:Y:S01]  /*9710*/  LOP3.LUT R2, R2, 0x3, RZ, 0xc0, !PT ;  /* 0x0000000302027812 */ /* 0x000fe200078ec0ff */
[----:B0-----:R-:W-:Y:S01]  /*9720*/  IMAD.X R10, RZ, RZ, R9, P0 ;  /* 0x000000ffff0a7224 */ /* 0x001fe200000e0609 */
[----:B------:R-:W-:-:S05]  /*9730*/  LOP3.LUT R6, R6, 0x180, RZ, 0xc0, !PT ;  /* 0x0000018006067812 */ /* 0x000fca00078ec0ff */
[----:B------:R-:W-:Y:S02]  /*9740*/  IMAD.IADD R7, R7, 0x1, R6 ;  /* 0x0000000107077824 */ /* 0x000fe400078e0206 */
[----:B------:R-:W-:Y:S01]  /*9750*/  IMAD.MOV R6, RZ, RZ, -R2 ;  /* 0x000000ffff067224 */ /* 0x000fe200078e0a02 */
[----:B----4-:R-:W-:-:S04]  /*9760*/  LEA R12, P0, R15, UR8, 0x2 ;  /* 0x000000080f0c7c11 */ /* 0x010fc8000f8010ff */
[----:B------:R-:W-:Y:S01]  /*9770*/  LEA.HI.X R15, R15, UR9, R10, 0x2, P0 ;  /* 0x000000090f0f7c11 */ /* 0x000fe200080f140a */
[----:B-1----:R-:W-:-:S06]  /*9780*/  ULEA UR5, UR6, UR5, 0x18 ;  /* 0x0000000506057291 */ /* 0x002fcc000f8ec0ff */
[----:B------:R-:W-:-:S07]  /*9790*/  VIADD R2, R5, UR5 ;  /* 0x0000000505027c36 */ /* 0x000fce0008000000 */
.L_x_5438:
[----:B-1----:R-:W3:Y:S01]  /*97a0*/  LDS R10, [R2] ;  /* 0x00000000020a7984 */ /* 0x002ee20000000800 */
[----:B------:R-:W-:Y:S02]  /*97b0*/  IMAD.MOV.U32 R11, RZ, RZ, R15 ;  /* 0x000000ffff0b7224 */ /* 0x000fe400078e000f */
[----:B------:R-:W-:-:S05]  /*97c0*/  VIADD R6, R6, 0x1 ;  /* 0x0000000106067836 */ /* 0x000fca0000000000 */
[----:B------:R-:W-:Y:S01]  /*97d0*/  ISETP.NE.AND P0, PT, R6, RZ, PT ;  /* 0x000000ff0600720c */ /* 0x000fe20003f05270 */
[----:B---3--:R-:W-:Y:S01]  /*97e0*/  FMUL.FTZ R13, R10, R33 ;  /* 0x000000210a0d7220 */ /* 0x008fe20000410000 */
[----:B------:R-:W-:Y:S02]  /*97f0*/  MOV R10, R12 ;  /* 0x0000000c000a7202 */ /* 0x000fe40000000f00 */
[----:B------:R-:W-:Y:S02]  /*9800*/  IADD3 R12, P2, PT, R12, 0x200, RZ ;  /* 0x000002000c0c7810 */ /* 0x000fe40007f5e0ff */
[----:B------:R0:W-:Y:S03]  /*9810*/  STS [R2], R13 ;  /* 0x0000000d02007388 */ /* 0x0001e60000000800 */
[----:B------:R-:W-:Y:S01]  /*9820*/  IMAD.X R15, RZ, RZ, R15, P2 ;  /* 0x000000ffff0f7224 */ /* 0x000fe200010e060f */
[----:B------:R1:W-:Y:S01]  /*9830*/  STG.E desc[UR36][R10.64], R13 ;  /* 0x0000000d0a007986 */ /* 0x0003e2000c101924 */
[----:B0-----:R-:W-:-:S02]  /*9840*/  VIADD R2, R2, 0x200 ;  /* 0x0000020002027836 */ /* 0x001fc40000000000 */
[----:B------:R-:W-:Y:S05]  /*9850*/  @P0 BRA `(.L_x_5438) ;  /* 0xfffffffc00d00947 */ /* 0x000fea000383ffff */
.L_x_5437:
[----:B------:R-:W-:Y:S05]  /*9860*/  BSYNC.RECONVERGENT B1 ;  /* 0x0000000000017941 */ /* 0x000fea0003800200 */
.L_x_5436:
[----:B------:R-:W-:Y:S05]  /*9870*/  @!P1 BRA `(.L_x_5426) ;  /* 0x0000000800749947 */ /* 0x000fea0003800000 */
[----:B-1----:R-:W1:Y:S01]  /*9880*/  S2R R11, SR_CgaCtaId ;  /* 0x00000000000b7919 */ /* 0x002e620000008800 */
[----:B------:R-:W4:Y:S01]  /*9890*/  LDCU.64 UR8, c[0x0][0x480] ;  /* 0x00009000ff0877ac */ /* 0x000f220008000a00 */
[C---:B------:R-:W-:Y:S01]  /*98a0*/  IADD3 R6, P0, PT, R7.reuse, R8, RZ ;  /* 0x0000000807067210 */ /* 0x040fe20007f1e0ff */
[----:B------:R-:W-:Y:S01]  /*98b0*/  BSSY.RECONVERGENT B1, `(.L_x_5439) ;  /* 0x000005b000017945 */ /* 0x000fe20003800200 */
[----:B0-----:R-:W-:Y:S02]  /*98c0*/  IADD3 R10, PT, PT, -R7, UR45, RZ ;  /* 0x0000002d070a7c10 */ /* 0x001fe4000fffe1ff */
[----:B------:R-:W-:Y:S02]  /*98d0*/  IADD3.X R9, PT, PT, RZ, R9, RZ, P0, !PT ;  /* 0x00000009ff097210 */ /* 0x000fe400007fe4ff */
[----:B------:R-:W-:Y:S02]  /*98e0*/  MOV R2, 0x400 ;  /* 0x0000040000027802 */ /* 0x000fe40000000f00 */
[----:B------:R-:W-:-:S02]  /*98f0*/  ISETP.GT.AND P1, PT, R10, 0x5ff, PT ;  /* 0x000005ff0a00780c */ /* 0x000fc40003f24270 */
[----:B----4-:R-:W-:-:S04]  /*9900*/  LEA R8, P0, R6, UR8, 0x2 ;  /* 0x0000000806087c11 */ /* 0x010fc8000f8010ff */
[----:B------:R-:W-:Y:S01]  /*9910*/  LEA.HI.X R9, R6, UR9, R9, 0x2, P0 ;  /* 0x0000000906097c11 */ /* 0x000fe200080f1409 */
[----:B------:R-:W-:Y:S01]  /*9920*/  VIADD R6, R2, 0x420 ;  /* 0x0000042002067836 */ /* 0x000fe20000000000 */
[----:B------:R-:W-:Y:S01]  /*9930*/  IADD3 R8, P0, PT, R8, 0x400, RZ ;  /* 0x0000040008087810 */ /* 0x000fe20007f1e0ff */
[----:B------:R-:W-:-:S04]  /*9940*/  IMAD.SHL.U32 R2, R4, 0x4, RZ ;  /* 0x0000000404027824 */ /* 0x000fc800078e00ff */
[----:B------:R-:W-:Y:S01]  /*9950*/  IMAD R2, R7, 0x4, -R2 ;  /* 0x0000000407027824 */ /* 0x000fe200078e0a02 */
[----:B-1----:R-:W-:Y:S01]  /*9960*/  LEA R11, R11, R6, 0x18 ;  /* 0x000000060b0b7211 */ /* 0x002fe200078ec0ff */
[----:B------:R-:W-:Y:S01]  /*9970*/  IMAD.X R9, RZ, RZ, R9, P0 ;  /* 0x000000ffff097224 */ /* 0x000fe200000e0609 */
[----:B------:R-:W-:Y:S02]  /*9980*/  PLOP3.LUT P0, PT, PT, PT, PT, 0x80, 0x8 ;  /* 0x000000000008781c */ /* 0x000fe40003f0f070 */
[----:B------:R-:W-:Y:S01]  /*9990*/  IADD3 R2, PT, PT, R2, 0x400, R11 ;  /* 0x0000040002027810 */ /* 0x000fe20007ffe00b */
[----:B------:R-:W-:Y:S10]  /*99a0*/  @!P1 BRA `(.L_x_5440) ;  /* 0x00000004002c9947 */ /* 0x000ff40003800000 */
[----:B------:R-:W-:Y:S02]  /*99b0*/  MOV R32, UR45 ;  /* 0x0000002d00207c02 */ /* 0x000fe40008000f00 */
[----:B------:R-:W-:-:S03]  /*99c0*/  PLOP3.LUT P0, PT, PT, PT, PT, 0x8, 0x80 ;  /* 0x000000000080781c */ /* 0x000fc60003f0e170 */
[----:B------:R-:W-:-:S10]  /*99d0*/  VIADD R32, R32, 0xfffffa01 ;  /* 0xfffffa0120207836 */ /* 0x000fd40000000000 */
.L_x_5441:
[----:B------:R-:W3:Y:S01]  /*99e0*/  LDS R6, [R2+-0x400] ;  /* 0xfffc000002067984 */ /* 0x000ee20000000800 */
[----:B------:R-:W-:-:S03]  /*99f0*/  VIADD R7, R7, 0x800 ;  /* 0x0000080007077836 */ /* 0x000fc60000000000 */
[----:B------:R-:W0:Y:S02]  /*9a00*/  LDS R10, [R2+-0x200] ;  /* 0xfffe0000020a7984 */ /* 0x000e240000000800 */
[----:B------:R-:W-:Y:S02]  /*9a10*/  ISETP.GE.AND P1, PT, R7, R32, PT ;  /* 0x000000200700720c */ /* 0x000fe40003f26270 */
[----:B------:R-:W1:Y:S04]  /*9a20*/  LDS R12, [R2] ;  /* 0x00000000020c7984 */ /* 0x000e680000000800 */
[----:B--2---:R-:W-:Y:S04]  /*9a30*/  LDS R24, [R2+0xc00] ;  /* 0x000c000002187984 */ /* 0x004fe80000000800 */
[----:B------:R-:W2:Y:S04]  /*9a40*/  LDS R14, [R2+0x200] ;  /* 0x00020000020e7984 */ /* 0x000ea80000000800 */
[----:B------:R-:W-:Y:S04]  /*9a50*/  LDS R22, [R2+0xa00] ;  /* 0x000a000002167984 */ /* 0x000fe80000000800 */
[----:B------:R-:W-:Y:S04]  /*9a60*/  LDS R26, [R2+0x1000] ;  /* 0x00100000021a7984 */ /* 0x000fe80000000800 */
[----:B------:R-:W4:Y:S04]  /*9a70*/  LDS R16, [R2+0x400] ;  /* 0x0004000002107984 */ /* 0x000f280000000800 */
[----:B------:R-:W5:Y:S04]  /*9a80*/  LDS R18, [R2+0x600] ;  /* 0x0006000002127984 */ /* 0x000f680000000800 */
[----:B------:R-:W5:Y:S01]  /*9a90*/  LDS R20, [R2+0x800] ;  /* 0x0008000002147984 */ /* 0x000f620000000800 */
[----:B---3--:R-:W-:-:S03]  /*9aa0*/  FMUL.FTZ R11, R33, R6 ;  /* 0x00000006210b7220 */ /* 0x008fc60000410000 */
[----:B------:R-:W3:Y:S01]  /*9ab0*/  LDS R25, [R2+0xe00] ;  /* 0x000e000002197984 */ /* 0x000ee20000000800 */
[----:B0-----:R-:W-:-:S03]  /*9ac0*/  FMUL.FTZ R13, R33, R10 ;  /* 0x0000000a210d7220 */ /* 0x001fc60000410000 */
[----:B------:R-:W-:Y:S01]  /*9ad0*/  LDS R6, [R2+0x1a00] ;  /* 0x001a000002067984 */ /* 0x000fe20000000800 */
[----:B-1----:R-:W-:-:S03]  /*9ae0*/  FMUL.FTZ R15, R33, R12 ;  /* 0x0000000c210f7220 */ /* 0x002fc60000410000 */
[----:B------:R-:W0:Y:S04]  /*9af0*/  LDS R27, [R2+0x1200] ;  /* 0x00120000021b7984 */ /* 0x000e280000000800 */
[----:B------:R-:W-:Y:S01]  /*9b00*/  LDS R28, [R2+0x1400] ;  /* 0x00140000021c7984 */ /* 0x000fe20000000800 */
[----:B--2---:R-:W-:-:S03]  /*9b10*/  FMUL.FTZ R17, R33, R14 ;  /* 0x0000000e21117220 */ /* 0x004fc60000410000 */
[----:B------:R-:W1:Y:S04]  /*9b20*/  LDS R29, [R2+0x1600] ;  /* 0x00160000021d7984 */ /* 0x000e680000000800 */
[----:B------:R-:W2:Y:S04]  /*9b30*/  LDS R30, [R2+0x1800] ;  /* 0x00180000021e7984 */ /* 0x000ea80000000800 */
[----:B------:R-:W-:Y:S01]  /*9b40*/  STG.E desc[UR36][R8.64+-0x200], R13 ;  /* 0xfffe000d08007986 */ /* 0x000fe2000c101924 */
[----:B----4-:R-:W-:-:S03]  /*9b50*/  FMUL.FTZ R19, R33, R16 ;  /* 0x0000001021137220 */ /* 0x010fc60000410000 */
[----:B------:R4:W-:Y:S01]  /*9b60*/  STS [R2+-0x200], R13 ;  /* 0xfffe000d02007388 */ /* 0x0009e20000000800 */
[----:B-----5:R-:W-:-:S03]  /*9b70*/  FMUL.FTZ R21, R33, R18 ;  /* 0x0000001221157220 */ /* 0x020fc60000410000 */
[----:B------:R-:W-:Y:S01]  /*9b80*/  STG.E desc[UR36][R8.64+-0x400], R11 ;  /* 0xfffc000b08007986 */ /* 0x000fe2000c101924 */
[----:B------:R-:W-:-:S03]  /*9b90*/  FMUL.FTZ R23, R33, R20 ;  /* 0x0000001421177220 */ /* 0x000fc60000410000 */
[----:B------:R5:W-:Y:S01]  /*9ba0*/  STS [R2+-0x400], R11 ;  /* 0xfffc000b02007388 */ /* 0x000be20000000800 */
[----:B----4-:R-:W-:-:S03]  /*9bb0*/  FMUL.FTZ R13, R33, R24 ;  /* 0x00000018210d7220 */ /* 0x010fc60000410000 */
[----:B------:R-:W-:Y:S01]  /*9bc0*/  STG.E desc[UR36][R8.64], R15 ;  /* 0x0000000f08007986 */ /* 0x000fe2000c101924 */
[----:B---3--:R-:W-:-:S03]  /*9bd0*/  FMUL.FTZ R25, R33, R25 ;  /* 0x0000001921197220 */ /* 0x008fc60000410000 */
[----:B------:R3:W-:Y:S01]  /*9be0*/  STS [R2], R15 ;  /* 0x0000000f02007388 */ /* 0x0007e20000000800 */
[----:B-----5:R-:W-:-:S03]  /*9bf0*/  FMUL.FTZ R11, R33, R22 ;  /* 0x00000016210b7220 */ /* 0x020fc60000410000 */
[----:B------:R-:W-:Y:S01]  /*9c00*/  STG.E desc[UR36][R8.64+0xc00], R13 ;  /* 0x000c000d08007986 */ /* 0x000fe2000c101924 */
[----:B0-----:R-:W-:-:S03]  /*9c10*/  FMUL.FTZ R27, R33, R27 ;  /* 0x0000001b211b7220 */ /* 0x001fc60000410000 */
[----:B------:R0:W-:Y:S01]  /*9c20*/  STS [R2+0xc00], R13 ;  /* 0x000c000d02007388 */ /* 0x0001e20000000800 */
[----:B---3--:R-:W-:-:S03]  /*9c30*/  FMUL.FTZ R15, R33, R26 ;  /* 0x0000001a210f7220 */ /* 0x008fc60000410000 */
[----:B------:R-:W-:Y:S01]  /*9c40*/  STG.E desc[UR36][R8.64+0x200], R17 ;  /* 0x0002001108007986 */ /* 0x000fe2000c101924 */
[----:B-1----:R-:W-:-:S03]  /*9c50*/  FMUL.FTZ R29, R33, R29 ;  /* 0x0000001d211d7220 */ /* 0x002fc60000410000 */
        /* <DEDUP_REMOVED lines=8> */
[----:B--2---:R-:W-:-:S03]  /*9ce0*/  FMUL.FTZ R11, R33, R30 ;  /* 0x0000001e210b7220 */ /* 0x004fc60000410000 */
        /* <DEDUP_REMOVED lines=23> */
.L_x_5440:
[----:B------:R-:W-:Y:S05]  /*9e60*/  BSYNC.RECONVERGENT B1 ;  /* 0x0000000000017941 */ /* 0x000fea0003800200 */
.L_x_5439:
        /* <DEDUP_REMOVED lines=10> */
[----:B------:R-:W5:Y:S04]  /*9f10*/  LDS R16, [R2+0x400] ;  /* 0x0004000002107984 */ /* 0x000f680000000800 */
        /* <DEDUP_REMOVED lines=9> */
[----:B----4-:R-:W-:-:S03]  /*9fb0*/  FMUL.FTZ R17, R33, R14 ;  /* 0x0000000e21117220 */ /* 0x010fc60000410000 */
[----:B------:R-:W-:Y:S01]  /*9fc0*/  STG.E desc[UR36][R8.64+-0x200], R13 ;  /* 0xfffe000d08007986 */ /* 0x000fe2000c101924 */
[----:B-----5:R-:W-:-:S03]  /*9fd0*/  FMUL.FTZ R19, R33, R16 ;  /* 0x0000001021137220 */ /* 0x020fc60000410000 */
        /* <DEDUP_REMOVED lines=20> */
.L_x_5443:
[----:B------:R-:W-:Y:S05]  /*a120*/  BSYNC.RECONVERGENT B1 ;  /* 0x0000000000017941 */ /* 0x000fea0003800200 */
.L_x_5442:
[----:B------:R-:W-:-:S13]  /*a130*/  ISETP.LE.OR P0, PT, R7, UR45, P0 ;  /* 0x0000002d07007c0c */ /* 0x000fda0008703670 */
        /* <DEDUP_REMOVED lines=17> */
.L_x_5426:
[----:B------:R-:W-:Y:S05]  /*a250*/  BSYNC.RECONVERGENT B0 ;  /* 0x0000000000007941 */ /* 0x000fea0003800200 */
.L_x_5425:
[----:B------:R-:W4:Y:S01]  /*a260*/  LDCU.64 UR6, c[0x0][0x3b0] ;  /* 0x00007600ff0677ac */ /* 0x000f220008000a00 */
[----:B------:R-:W-:Y:S02]  /*a270*/  SHF.R.U32.HI R17, RZ, 0x6, R3 ;  /* 0x00000006ff117819 */ /* 0x000fe40000011603 */
[----:B01----:R-:W-:Y:S02]  /*a280*/  CS2R R10, SRZ ;  /* 0x00000000000a7805 */ /* 0x003fe4000001ff00 */
[----:B------:R-:W-:Y:S01]  /*a290*/  LOP3.LUT R5, R5, 0xfc, RZ, 0xc0, !PT ;  /* 0x000000fc05057812 */ /* 0x000fe200078ec0ff */
[----:B------:R-:W-:-:S04]  /*a2a0*/  ULEA.HI UR5, UR45, UR45, URZ, 0x1 ;  /* 0x0000002d2d057291 */ /* 0x000fc8000f8f08ff */
[----:B------:R-:W-:-:S04]  /*a2b0*/  ULOP3.LUT UR5, UR5, 0xfffffffe, URZ, 0xc0, !UPT ;  /* 0xfffffffe05057892 */ /* 0x000fc8000f8ec0ff */
[----:B------:R-:W-:-:S06]  /*a2c0*/  UIADD3 UR5, UPT, UPT, -UR5, UR45, URZ ;  /* 0x0000002d05057290 */ /* 0x000fcc000fffe1ff */
[----:B------:R-:W-:Y:S02]  /*a2d0*/  ISETP.NE.AND P0, PT, R17, UR5, PT ;  /* 0x0000000511007c0c */ /* 0x000fe4000bf05270 */
[----:B----4-:R-:W-:Y:S02]  /*a2e0*/  ISETP.EQ.U32.AND P1, PT, RZ, UR6, PT ;  /* 0x00000006ff007c0c */ /* 0x010fe4000bf22070 */
        /* <DEDUP_REMOVED lines=25> */
[----:B------:R-:W-:Y:S01]  /*a480*/  VIADDMNMX R12, R19, 0x2, R18, !PT ;  /* 0x00000002130c7846 */ /* 0x000fe20007800112 */
[----:B------:R-:W-:Y:S01]  /*a490*/  BSSY.RECONVERGENT B2, `(.L_x_5448) ;  /* 0x0000059000027945 */ /* 0x000fe20003800200 */
[----:B------:R-:W-:Y:S02]  /*a4a0*/  LOP3.LUT R13, RZ, R4, RZ, 0x33, !PT ;  /* 0x00000004ff0d7212 */ /* 0x000fe400078e33ff */
[----:B------:R-:W-:Y:S02]  /*a4b0*/  CS2R R14, SRZ ;  /* 0x00000000000e7805 */ /* 0x000fe4000001ff00 */
[----:B------:R-:W-:Y:S02]  /*a4c0*/  MOV R35, R19 ;  /* 0x0000001300237202 */ /* 0x000fe40000000f00 */
[----:B------:R-:W-:Y:S02]  /*a4d0*/  IADD3 R64, PT, PT, -R17, R12, R13 ;  /* 0x0000000c11407210 */ /* 0x000fe40007ffe10d */
[----:B------:R-:W-:-:S02]  /*a4e0*/  CS2R R12, SRZ ;  /* 0x00000000000c7805 */ /* 0x000fc4000001ff00 */
[C---:B------:R-:W-:Y:S02]  /*a4f0*/  ISETP.GE.U32.AND P0, PT, R64.reuse, 0xe, PT ;  /* 0x0000000e4000780c */ /* 0x040fe40003f06070 */
[----:B------:R-:W-:-:S04]  /*a500*/  LEA.HI R47, R64, 0x1, RZ, 0x1f ;  /* 0x00000001402f7811 */ /* 0x000fc800078ff8ff */
[----:B------:R-:W-:-:S04]  /*a510*/  LOP3.LUT R66, R47, 0x7, RZ, 0xc0, !PT ;  /* 0x000000072f427812 */ /* 0x000fc800078ec0ff */
[----:B------:R-:W-:-:S03]  /*a520*/  ISETP.NE.AND P1, PT, R66, RZ, PT ;  /* 0x000000ff4200720c */ /* 0x000fc60003f25270 */
[----:B------:R-:W-:Y:S10]  /*a530*/  @!P0 BRA `(.L_x_5449) ;  /* 0x0000000400388947 */ /* 0x000ff40003800000 */
[----:B------:R-:W0:Y:S01]  /*a540*/  S2R R21, SR_CgaCtaId ;  /* 0x0000000000157919 */ /* 0x000e220000008800 */
[----:B------:R-:W-:Y:S01]  /*a550*/  MOV R12, 0x400 ;  /* 0x00000400000c7802 */ /* 0x000fe20000000f00 */
[----:B------:R-:W-:Y:S01]  /*a560*/  IMAD.MOV.U32 R18, RZ, RZ, RZ ;  /* 0x000000ffff127224 */ /* 0x000fe200078e00ff */
[----:B------:R-:W-:Y:S01]  /*a570*/  LOP3.LUT R65, R47, 0xfffffff8, RZ, 0xc0, !PT ;  /* 0xfffffff82f417812 */ /* 0x000fe200078ec0ff */
[----:B------:R-:W-:Y:S02]  /*a580*/  IMAD.MOV.U32 R35, RZ, RZ, R19 ;  /* 0x000000ffff237224 */ /* 0x000fe400078e0013 */
[----:B------:R-:W-:-:S05]  /*a590*/  VIADD R12, R12, 0x420 ;  /* 0x000004200c0c7836 */ /* 0x000fca0000000000 */
[----:B0-----:R-:W-:Y:S01]  /*a5a0*/  LEA R67, R21, R12, 0x18 ;  /* 0x0000000c15437211 */ /* 0x001fe200078ec0ff */
[----:B------:R-:W-:-:S07]  /*a5b0*/  IMAD.MOV.U32 R12, RZ, RZ, RZ ;  /* 0x000000ffff0c7224 */ /* 0x000fce00078e00ff */
.L_x_5450:
[----:B--2---:R-:W-:-:S04]  /*a5c0*/  IMAD R27, R35, 0xc0, RZ ;  /* 0x000000c0231b7824 */ /* 0x004fc800078e02ff */
[C---:B------:R-:W-:Y:S01]  /*a5d0*/  IMAD.WIDE.U32 R20, R27.reuse, 0x4, R6 ;  /* 0x000000041b147825 */ /* 0x040fe200078e0006 */
[----:B------:R-:W-:-:S03]  /*a5e0*/  IADD3 R23, PT, PT, R27, 0x180, RZ ;  /* 0x000001801b177810 */ /* 0x000fc60007ffe0ff */
[----:B------:R-:W-:Y:S01]  /*a5f0*/  VIADD R25, R27, 0x300 ;  /* 0x000003001b197836 */ /* 0x000fe20000000000 */
[----:B------:R0:W2:Y:S01]  /*a600*/  LDG.E.128 R36, desc[UR36][R20.64] ;  /* 0x0000002414247981 */ /* 0x0000a2000c1e1d00 */
[----:B------:R-:W-:-:S04]  /*a610*/  IMAD.WIDE.U32 R22, R23, 0x4, R6 ;  /* 0x0000000417167825 */ /* 0x000fc800078e0006 */
[----:B------:R-:W-:Y:S01]  /*a620*/  VIADD R29, R27, 0x480 ;  /* 0x000004801b1d7836 */ /* 0x000fe20000000000 */
[----:B------:R-:W4:Y:S01]  /*a630*/  LDG.E.128 R40, desc[UR36][R22.64] ;  /* 0x0000002416287981 */ /* 0x000f22000c1e1d00 */
[----:B------:R-:W-:-:S04]  /*a640*/  IMAD.WIDE.U32 R24, R25, 0x4, R6 ;  /* 0x0000000419187825 */ /* 0x000fc800078e0006 */
[----:B------:R-:W-:Y:S01]  /*a650*/  VIADD R31, R27, 0x600 ;  /* 0x000006001b1f7836 */ /* 0x000fe20000000000 */
[----:B------:R-:W4:Y:S01]  /*a660*/  LDG.E.128 R48, desc[UR36][R24.64] ;  /* 0x0000002418307981 */ /* 0x000f22000c1e1d00 */
[----:B------:R-:W-:Y:S01]  /*a670*/  IMAD.WIDE.U32 R28, R29, 0x4, R6 ;  /* 0x000000041d1c7825 */ /* 0x000fe200078e0006 */
[----:B------:R-:W-:-:S03]  /*a680*/  IADD3 R45, PT, PT, R27, 0x900, RZ ;  /* 0x000009001b2d7810 */ /* 0x000fc60007ffe0ff */
[----:B---3--:R-:W-:Y:S01]  /*a690*/  VIADD R33, R27, 0x780 ;  /* 0x000007801b217836 */ /* 0x008fe20000000000 */
[----:B------:R1:W3:Y:S01]  /*a6a0*/  LDG.E.128 R52, desc[UR36][R28.64] ;  /* 0x000000241c347981 */ /* 0x0002e2000c1e1d00 */
[----:B------:R-:W-:-:S04]  /*a6b0*/  IMAD.WIDE.U32 R30, R31, 0x4, R6 ;  /* 0x000000041f1e7825 */ /* 0x000fc800078e0006 */
[--C-:B------:R-:W-:Y:S01]  /*a6c0*/  IMAD.WIDE.U32 R32, R33, 0x4, R6.reuse ;  /* 0x0000000421207825 */ /* 0x100fe200078e0006 */
[----:B------:R1:W3:Y:S03]  /*a6d0*/  LDG.E.128 R56, desc[UR36][R30.64] ;  /* 0x000000241e387981 */ /* 0x0002e6000c1e1d00 */
[----:B------:R-:W-:Y:S01]  /*a6e0*/  VIADD R27, R27, 0xa80 ;  /* 0x00000a801b1b7836 */ /* 0x000fe20000000000 */
[----:B------:R1:W3:Y:S01]  /*a6f0*/  LDG.E.128 R60, desc[UR36][R32.64] ;  /* 0x00000024203c7981 */ /* 0x0002e2000c1e1d00 */
[----:B0-----:R-:W-:-:S04]  /*a700*/  IMAD.WIDE.U32 R20, R45, 0x4, R6 ;  /* 0x000000042d147825 */ /* 0x001fc800078e0006 */
[----:B------:R-:W-:Y:S02]  /*a710*/  IMAD.WIDE.U32 R26, R27, 0x4, R6 ;  /* 0x000000041b1a7825 */ /* 0x000fe400078e0006 */
[----:B------:R-:W3:Y:S04]  /*a720*/  LDG.E.128 R20, desc[UR36][R20.64] ;  /* 0x0000002414147981 */ /* 0x000ee8000c1e1d00 */
[----:B------:R-:W3:Y:S01]  /*a730*/  LDG.E.128 R24, desc[UR36][R26.64] ;  /* 0x000000241a187981 */ /* 0x000ee2000c1e1d00 */
[----:B------:R-:W-:-:S04]  /*a740*/  IMAD.IADD R34, R35, 0x1, -R4 ;  /* 0x0000000123227824 */ /* 0x000fc800078e0a04 */
[----:B------:R-:W-:-:S05]  /*a750*/  IMAD R34, R34, 0x4, R67 ;  /* 0x0000000422227824 */ /* 0x000fca00078e0243 */
[----:B-1----:R-:W2:Y:S04]  /*a760*/  LDS R28, [R34] ;  /* 0x00000000221c7984 */ /* 0x002ea80000000800 */
[----:B------:R-:W4:Y:S04]  /*a770*/  LDS R44, [R34+0x8] ;  /* 0x00000800222c7984 */ /* 0x000f280000000800 */
[----:B------:R-:W0:Y:S04]  /*a780*/  LDS R30, [R34+0x10] ;  /* 0x00001000221e7984 */ /* 0x000e280000000800 */
[----:B------:R-:W3:Y:S04]  /*a790*/  LDS R31, [R34+0x18] ;  /* 0x00001800221f7984 */ /* 0x000ee80000000800 */
[----:B------:R-:W1:Y:S04]  /*a7a0*/  LDS R45, [R34+0x20] ;  /* 0x00002000222d7984 */ /* 0x000e680000000800 */
[----:B------:R-:W1:Y:S04]  /*a7b0*/  LDS R32, [R34+0x28] ;  /* 0x0000280022207984 */ /* 0x000e680000000800 */
[----:B------:R-:W1:Y:S04]  /*a7c0*/  LDS R33, [R34+0x30] ;  /* 0x0000300022217984 */ /* 0x000e680000000800 */
[----:B------:R-:W1:Y:S01]  /*a7d0*/  LDS R46, [R34+0x38] ;  /* 0x00003800222e7984 */ /* 0x000e620000000800 */
        /* <DEDUP_REMOVED lines=11> */
[-C--:B0-----:R-:W-:Y:S01]  /*a890*/  FFMA.FTZ R12, R49, R30.reuse, R12 ;  /* 0x0000001e310c7223 */ /* 0x081fe2000001000c */
        /* <DEDUP_REMOVED lines=24> */
.L_x_5449:
[----:B------:R-:W-:Y:S05]  /*aa20*/  BSYNC.RECONVERGENT B2 ;  /* 0x0000000000027941 */ /* 0x000fea0003800200 */
.L_x_5448:
[----:B------:R-:W-:Y:S05]  /*aa30*/  @!P1 BRA `(.L_x_5447) ;  /* 0x0000000400609947 */ /* 0x000fea0003800000 */
[----:B------:R-:W-:Y:S01]  /*aa40*/  ISETP.GE.U32.AND P0, PT, R66, 0x4, PT ;  /* 0x000000044200780c */ /* 0x000fe20003f06070 */
[----:B------:R-:W-:Y:S01]  /*aa50*/  BSSY.RECONVERGENT B2, `(.L_x_5451) ;  /* 0x000002a000027945 */ /* 0x000fe20003800200 */
[----:B------:R-:W-:-:S11]  /*aa60*/  LOP3.LUT P1, R32, R47, 0x3, RZ, 0xc0, !PT ;  /* 0x000000032f207812 */ /* 0x000fd6000782c0ff */
[----:B------:R-:W-:Y:S05]  /*aa70*/  @!P0 BRA `(.L_x_5452) ;  /* 0x00000000009c8947 */ /* 0x000fea0003800000 */
[----:B--2---:R-:W-:-:S04]  /*aa80*/  IMAD R25, R35, 0xc0, RZ ;  /* 0x000000c023197824 */ /* 0x004fc800078e02ff */
[----:B------:R-:W-:-:S04]  /*aa90*/  IMAD.WIDE.U32 R20, R25, 0x4, R6 ;  /* 0x0000000419147825 */ /* 0x000fc800078e0006 */
[C---:B------:R-:W-:Y:S01]  /*aaa0*/  VIADD R23, R25.reuse, 0x180 ;  /* 0x0000018019177836 */ /* 0x040fe20000000000 */
[----:B------:R0:W2:Y:S01]  /*aab0*/  LDG.E.128 R28, desc[UR36][R20.64] ;  /* 0x00000024141c7981 */ /* 0x0000a2000c1e1d00 */
[----:B------:R-:W-:Y:S02]  /*aac0*/  VIADD R27, R25, 0x300 ;  /* 0x00000300191b7836 */ /* 0x000fe40000000000 */
[----:B------:R-:W-:-:S04]  /*aad0*/  IMAD.WIDE.U32 R22, R23, 0x4, R6 ;  /* 0x0000000417167825 */ /* 0x000fc800078e0006 */
[----:B---3--:R-:W-:Y:S01]  /*aae0*/  VIADD R33, R25, 0x480 ;  /* 0x0000048019217836 */ /* 0x008fe20000000000 */
        /* <DEDUP_REMOVED lines=8> */
[----:B------:R-:W-:-:S03]  /*ab70*/  IMAD.IADD R18, R35, 0x1, -R4 ;  /* 0x0000000123127824 */ /* 0x000fc600078e0a04 */
[----:B0-----:R-:W-:-:S06]  /*ab80*/  ULEA UR6, UR7, UR6, 0x18 ;  /* 0x0000000607067291 */ /* 0x001fcc000f8ec0ff */
[----:B------:R-:W-:-:S05]  /*ab90*/  LEA R18, R18, UR6, 0x2 ;  /* 0x0000000612127c11 */ /* 0x000fca000f8e10ff */
[----:B------:R-:W2:Y:S04]  /*aba0*/  LDS R20, [R18] ;  /* 0x0000000012147984 */ /* 0x000ea80000000800 */
[----:B-1----:R-:W3:Y:S04]  /*abb0*/  LDS R22, [R18+0x8] ;  /* 0x0000080012167984 */ /* 0x002ee80000000800 */
[----:B------:R-:W0:Y:S04]  /*abc0*/  LDS R23, [R18+0x10] ;  /* 0x0000100012177984 */ /* 0x000e280000000800 */
[----:B----4-:R-:W1:Y:S01]  /*abd0*/  LDS R24, [R18+0x18] ;  /* 0x0000180012187984 */ /* 0x010e620000000800 */
[----:B------:R-:W-:Y:S01]  /*abe0*/  IADD3 R35, PT, PT, R35, 0x8, RZ ;  /* 0x0000000823237810 */ /* 0x000fe20007ffe0ff */
        /* <DEDUP_REMOVED lines=16> */
.L_x_5452:
[----:B------:R-:W-:Y:S05]  /*acf0*/  BSYNC.RECONVERGENT B2 ;  /* 0x0000000000027941 */ /* 0x000fea0003800200 */
.L_x_5451:
[----:B------:R-:W-:Y:S05]  /*ad00*/  @!P1 BRA `(.L_x_5447) ;  /* 0x0000000000ac9947 */ /* 0x000fea0003800000 */
[----:B------:R-:W-:Y:S01]  /*ad10*/  ISETP.NE.AND P1, PT, R32, 0x1, PT ;  /* 0x000000012000780c */ /* 0x000fe20003f25270 */
[----:B------:R-:W-:Y:S01]  /*ad20*/  BSSY.RECONVERGENT B2, `(.L_x_5453) ;  /* 0x000001a000027945 */ /* 0x000fe20003800200 */
[----:B------:R-:W-:-:S11]  /*ad30*/  LOP3.LUT P0, RZ, R64, 0x2, RZ, 0xc0, !PT ;  /* 0x0000000240ff7812 */ /* 0x000fd6000780c0ff */
[----:B------:R-:W-:Y:S05]  /*ad40*/  @!P1 BRA `(.L_x_5454) ;  /* 0x00000000005c9947 */ /* 0x000fea0003800000 */
[----:B------:R-:W-:-:S04]  /*ad50*/  IMAD R21, R35, 0xc0, RZ ;  /* 0x000000c023157824 */ /* 0x000fc800078e02ff */
[C---:B------:R-:W-:Y:S02]  /*ad60*/  VIADD R23, R21.reuse, 0x180 ;  /* 0x0000018015177836 */ /* 0x040fe40000000000 */
[----:B------:R-:W-:-:S04]  /*ad70*/  IMAD.WIDE.U32 R20, R21, 0x4, R6 ;  /* 0x0000000415147825 */ /* 0x000fc800078e0006 */
[----:B------:R-:W-:Y:S01]  /*ad80*/  IMAD.WIDE.U32 R22, R23, 0x4, R6 ;  /* 0x0000000417167825 */ /* 0x000fe200078e0006 */
[----:B--2---:R-:W2:Y:S04]  /*ad90*/  LDG.E.128 R24, desc[UR36][R20.64] ;  /* 0x0000002414187981 */ /* 0x004ea8000c1e1d00 */
[----:B------:R-:W4:Y:S01]  /*ada0*/  LDG.E.128 R36, desc[UR36][R22.64] ;  /* 0x0000002416247981 */ /* 0x000f22000c1e1d00 */
[----:B------:R-:W0:Y:S01]  /*adb0*/  S2UR UR7, SR_CgaCtaId ;  /* 0x00000000000779c3 */ /* 0x000e220000008800 */
[----:B------:R-:W-:Y:S01]  /*adc0*/  UMOV UR6, 0x400 ;  /* 0x0000040000067882 */ /* 0x000fe20000000000 */
[C---:B------:R-:W-:Y:S01]  /*add0*/  IMAD.IADD R18, R35.reuse, 0x1, -R4 ;  /* 0x0000000123127824 */ /* 0x040fe200078e0a04 */
[----:B------:R-:W-:Y:S01]  /*ade0*/  UIADD3 UR6, UPT, UPT, UR6, 0x420, URZ ;  /* 0x0000042006067890 */ /* 0x000fe2000fffe0ff */
[----:B------:R-:W-:-:S03]  /*adf0*/  VIADD R35, R35, 0x4 ;  /* 0x0000000423237836 */ /* 0x000fc60000000000 */
        /* <DEDUP_REMOVED lines=12> */
.L_x_5454:
[----:B------:R-:W-:Y:S05]  /*aec0*/  BSYNC.RECONVERGENT B2 ;  /* 0x0000000000027941 */ /* 0x000fea0003800200 */
.L_x_5453:
[----:B------:R-:W-:Y:S05]  /*aed0*/  @P0 BRA `(.L_x_5447) ;  /* 0x0000000000380947 */ /* 0x000fea0003800000 */
[----:B------:R-:W-:-:S04]  /*aee0*/  IMAD R21, R35, 0xc0, RZ ;  /* 0x000000c023157824 */ /* 0x000fc800078e02ff */
[----:B------:R-:W-:-:S06]  /*aef0*/  IMAD.WIDE.U32 R20, R21, 0x4, R6 ;  /* 0x0000000415147825 */ /* 0x000fcc00078e0006 */
[----:B------:R-:W4:Y:S01]  /*af00*/  LDG.E.128 R20, desc[UR36][R20.64] ;  /* 0x0000002414147981 */ /* 0x000f22000c1e1d00 */
[----:B------:R-:W0:Y:S01]  /*af10*/  S2UR UR7, SR_CgaCtaId ;  /* 0x00000000000779c3 */ /* 0x000e220000008800 */
[----:B------:R-:W-:Y:S01]  /*af20*/  UMOV UR6, 0x400 ;  /* 0x0000040000067882 */ /* 0x000fe20000000000 */
[----:B------:R-:W-:Y:S01]  /*af30*/  IMAD.IADD R18, R35, 0x1, -R4 ;  /* 0x0000000123127824 */ /* 0x000fe200078e0a04 */
        /* <DEDUP_REMOVED lines=8> */
.L_x_5447:
[----:B------:R-:W-:Y:S05]  /*afc0*/  BSYNC.RECONVERGENT B1 ;  /* 0x0000000000017941 */ /* 0x000fea0003800200 */
.L_x_5446:
[----:B------:R-:W-:Y:S01]  /*afd0*/  ISETP.GE.AND P0, PT, R19, UR45, PT ;  /* 0x0000002d13007c0c */ /* 0x000fe2000bf06270 */
[----:B------:R-:W-:-:S12]  /*afe0*/  BSSY.RECONVERGENT B3, `(.L_x_5455) ;  /* 0x0000122000037945 */ /* 0x000fd80003800200 */
[----:B------:R-:W-:Y:S05]  /*aff0*/  @P0 BRA `(.L_x_5456) ;  /* 0x0000001000800947 */ /* 0x000fea0003800000 */
[----:B------:R-:W-:Y:S01]  /*b000*/  HFMA2 R18, -RZ, RZ, 0, 1.1920928955078125e-07 ;  /* 0x00000002ff127431 */ /* 0x000fe200000001ff */
[----:B------:R-:W-:Y:S01]  /*b010*/  LOP3.LUT R28, RZ, R4, RZ, 0x33, !PT ;  /* 0x00000004ff1c7212 */ /* 0x000fe200078e33ff */
[----:B------:R-:W-:Y:S03]  /*b020*/  BSSY.RECONVERGENT B2, `(.L_x_5457) ;  /* 0x00000a4000027945 */ /* 0x000fe60003800200 */
        /* <DEDUP_REMOVED lines=16> */
.L_x_5468:
[C---:B------:R-:W-:Y:S01]  /*b130*/  VIADD R23, R21.reuse, 0xfffffffc ;  /* 0xfffffffc15177836 */ /* 0x040fe20000000000 */
[----:B------:R-:W-:Y:S01]  /*b140*/  IADD3 R22, PT, PT, R22, 0x4, RZ ;  /* 0x0000000416167810 */ /* 0x000fe20007ffe0ff */
[----:B-1----:R-:W-:Y:S01]  /*b150*/  IMAD.MOV.U32 R16, RZ, RZ, R30 ;  /* 0x000000ffff107224 */ /* 0x002fe200078e001e */
[C---:B---3--:R-:W-:Y:S01]  /*b160*/  IADD3 R33, PT, PT, R21.reuse, 0x2, RZ ;  /* 0x0000000215217810 */ /* 0x048fe20007ffe0ff */
[----:B------:R-:W-:Y:S01]  /*b170*/  VIADD R31, R21, 0xfffffffe ;  /* 0xfffffffe151f7836 */ /* 0x000fe20000000000 */
[----:B------:R-:W-:Y:S01]  /*b180*/  BSSY.RECONVERGENT B4, `(.L_x_5460) ;  /* 0x0000025000047945 */ /* 0x000fe20003800200 */
[----:B------:R-:W-:Y:S02]  /*b190*/  ISETP.NE.AND P0, PT, R22, RZ, PT ;  /* 0x000000ff1600720c */ /* 0x000fe40003f05270 */
[-C--:B------:R-:W-:Y:S02]  /*b1a0*/  ISETP.GE.AND P4, PT, R23, R16.reuse, PT ;  /* 0x000000101700720c */ /* 0x080fe40003f86270 */
[----:B------:R-:W-:-:S02]  /*b1b0*/  ISETP.GE.AND P1, PT, R31, R16, PT ;  /* 0x000000101f00720c */ /* 0x000fc40003f26270 */
[-C--:B------:R-:W-:Y:S02]  /*b1c0*/  ISETP.GE.AND P2, PT, R21, R16.reuse, PT ;  /* 0x000000101500720c */ /* 0x080fe40003f46270 */
[----:B------:R-:W-:-:S07]  /*b1d0*/  ISETP.GE.AND P3, PT, R33, R16, PT ;  /* 0x000000102100720c */ /* 0x000fce0003f66270 */
[----:B------:R-:W-:Y:S06]  /*b1e0*/  @!P4 BRA `(.L_x_5461) ;  /* 0x000000000078c947 */ /* 0x000fec0003800000 */
[----:B--2---:R-:W-:Y:S02]  /*b1f0*/  IABS R25, R16 ;  /* 0x0000001000197213 */ /* 0x004fe40000000000 */
[----:B------:R-:W-:Y:S02]  /*b200*/  IABS R32, R23 ;  /* 0x0000001700207213 */ /* 0x000fe40000000000 */
[----:B------:R-:W0:Y:S01]  /*b210*/  I2F.RP R24, R25 ;  /* 0x0000001900187306 */ /* 0x000e220000209400 */
[----:B------:R-:W-:Y:S02]  /*b220*/  ISETP.GE.AND P5, PT, R23, RZ, PT ;  /* 0x000000ff1700720c */ /* 0x000fe40003fa6270 */
[----:B------:R-:W-:Y:S01]  /*b230*/  ISETP.NE.AND P6, PT, R16, RZ, PT ;  /* 0x000000ff1000720c */ /* 0x000fe20003fc5270 */
[----:B------:R-:W1:Y:S04]  /*b240*/  LDS R23, [R20+-0x10] ;  /* 0xfffff00014177984 */ /* 0x000e680000000800 */
        /* <DEDUP_REMOVED lines=16> */
[----:B------:R-:W-:-:S05]  /*b350*/  @!P6 LOP3.LUT R18, RZ, R16, RZ, 0x33, !PT ;  /* 0x00000010ff12e212 */ /* 0x000fca00078e33ff */
[----:B------:R-:W-:-:S04]  /*b360*/  IMAD R19, R18, 0xc0, RZ ;  /* 0x000000c012137824 */ /* 0x000fc800078e02ff */
[----:B------:R-:W-:-:S05]  /*b370*/  IMAD.WIDE.U32 R18, R19, 0x4, R6 ;  /* 0x0000000413127825 */ /* 0x000fca00078e0006 */
[----:B------:R-:W1:Y:S02]  /*b380*/  LDG.E.128 R24, desc[UR36][R18.64] ;  /* 0x0000002412187981 */ /* 0x000e64000c1e1d00 */
[-C--:B-1----:R-:W-:Y:S01]  /*b390*/  FFMA.FTZ R12, R24, R23.reuse, R12 ;  /* 0x00000017180c7223 */ /* 0x082fe2000001000c */
[-C--:B------:R-:W-:Y:S01]  /*b3a0*/  FFMA.FTZ R13, R25, R23.reuse, R13 ;  /* 0x00000017190d7223 */ /* 0x080fe2000001000d */
[-C--:B------:R-:W-:Y:S01]  /*b3b0*/  FFMA.FTZ R14, R26, R23.reuse, R14 ;  /* 0x000000171a0e7223 */ /* 0x080fe2000001000e */
[----:B------:R-:W-:-:S07]  /*b3c0*/  FFMA.FTZ R15, R27, R23, R15 ;  /* 0x000000171b0f7223 */ /* 0x000fce000001000f */
.L_x_5461:
[----:B------:R-:W-:Y:S05]  /*b3d0*/  BSYNC.RECONVERGENT B4 ;  /* 0x0000000000047941 */ /* 0x000fea0003800200 */
.L_x_5460:
[----:B------:R-:W-:Y:S04]  /*b3e0*/  BSSY.RECONVERGENT B4, `(.L_x_5462) ;  /* 0x0000020000047945 */ /* 0x000fe80003800200 */
[----:B------:R-:W-:Y:S05]  /*b3f0*/  @!P1 BRA `(.L_x_5463) ;  /* 0x0000000000789947 */ /* 0x000fea0003800000 */
[----:B------:R-:W-:Y:S02]  /*b400*/  IABS R23, R16 ;  /* 0x0000001000177213 */ /* 0x000fe40000000000 */
[----:B--2---:R-:W-:Y:S02]  /*b410*/  IABS R26, R31 ;  /* 0x0000001f001a7213 */ /* 0x004fe40000000000 */
        /* <DEDUP_REMOVED lines=18> */
[----:B------:R-:W0:Y:S03]  /*b540*/  LDS R23, [R20+-0x8] ;  /* 0xfffff80014177984 */ /* 0x000e260000000800 */
[----:B------:R-:W-:Y:S02]  /*b550*/  @!P4 IADD3 R18, PT, PT, -R18, RZ, RZ ;  /* 0x000000ff1212c210 */ /* 0x000fe40007ffe1ff */
[----:B------:R-:W-:-:S05]  /*b560*/  @!P5 LOP3.LUT R18, RZ, R16, RZ, 0x33, !PT ;  /* 0x00000010ff12d212 */ /* 0x000fca00078e33ff */
[----:B------:R-:W-:-:S04]  /*b570*/  IMAD R19, R18, 0xc0, RZ ;  /* 0x000000c012137824 */ /* 0x000fc800078e02ff */
[----:B------:R-:W-:-:S05]  /*b580*/  IMAD.WIDE.U32 R18, R19, 0x4, R6 ;  /* 0x0000000413127825 */ /* 0x000fca00078e0006 */
[----:B------:R-:W0:Y:S02]  /*b590*/  LDG.E.128 R24, desc[UR36][R18.64] ;  /* 0x0000002412187981 */ /* 0x000e24000c1e1d00 */
[-C--:B0-----:R-:W-:Y:S01]  /*b5a0*/  FFMA.FTZ R12, R24, R23.reuse, R12 ;  /* 0x00000017180c7223 */ /* 0x081fe2000001000c */
[-C--:B------:R-:W-:Y:S01]  /*b5b0*/  FFMA.FTZ R13, R25, R23.reuse, R13 ;  /* 0x00000017190d7223 */ /* 0x080fe2000001000d */
[-C--:B------:R-:W-:Y:S01]  /*b5c0*/  FFMA.FTZ R14, R26, R23.reuse, R14 ;  /* 0x000000171a0e7223 */ /* 0x080fe2000001000e */
[----:B------:R-:W-:-:S07]  /*b5d0*/  FFMA.FTZ R15, R27, R23, R15 ;  /* 0x000000171b0f7223 */ /* 0x000fce000001000f */
.L_x_5463:
[----:B------:R-:W-:Y:S05]  /*b5e0*/  BSYNC.RECONVERGENT B4 ;  /* 0x0000000000047941 */ /* 0x000fea0003800200 */
.L_x_5462:
        /* <DEDUP_REMOVED lines=22> */
[----:B------:R-:W0:Y:S03]  /*b750*/  LDS R23, [R20] ;  /* 0x0000000014177984 */ /* 0x000e260000000800 */
        /* <DEDUP_REMOVED lines=9> */
.L_x_5465:
[----:B------:R-:W-:Y:S05]  /*b7f0*/  BSYNC.RECONVERGENT B4 ;  /* 0x0000000000047941 */ /* 0x000fea0003800200 */
.L_x_5464:
        /* <DEDUP_REMOVED lines=22> */
[----:B------:R-:W0:Y:S03]  /*b960*/  LDS R23, [R20+0x8] ;  /* 0x0000080014177984 */ /* 0x000e260000000800 */
        /* <DEDUP_REMOVED lines=9> */
.L_x_5467:
[----:B------:R-:W-:Y:S05]  /*ba00*/  BSYNC.RECONVERGENT B4 ;  /* 0x0000000000047941 */ /* 0x000fea0003800200 */
.L_x_5466:
[----:B------:R-:W-:Y:S02]  /*ba10*/  VIADD R21, R21, 0x8 ;  /* 0x0000000815157836 */ /* 0x000fe40000000000 */
[----:B------:R-:W-:Y:S01]  /*ba20*/  VIADD R20, R20, 0x20 ;  /* 0x0000002014147836 */ /* 0x000fe20000000000 */
[----:B------:R-:W-:Y:S06]  /*ba30*/  @P0 BRA `(.L_x_5468) ;  /* 0xfffffff400bc0947 */ /* 0x000fec000383ffff */
[----:B------:R-:W-:Y:S05]  /*ba40*/  BSYNC.RECONVERGENT B1 ;  /* 0x0000000000017941 */ /* 0x000fea0003800200 */
.L_x_5459:
[----:B------:R-:W-:-:S07]  /*ba50*/  VIADD R19, R21, 0xfffffffc ;  /* 0xfffffffc15137836 */ /* 0x000fce0000000000 */
.L_x_5458:
[----:B------:R-:W-:Y:S05]  /*ba60*/  BSYNC.RECONVERGENT B2 ;  /* 0x0000000000027941 */ /* 0x000fea0003800200 */
.L_x_5457:
        /* <DEDUP_REMOVED lines=9> */
[C---:B------:R-:W-:Y:S01]  /*bb00*/  IMAD.IADD R18, R19.reuse, 0x1, -R4 ;  /* 0x0000000113127824 */ /* 0x040fe200078e0a04 */
[----:B--2---:R-:W-:Y:S01]  /*bb10*/  IADD3 R25, PT, PT, R19, 0x2, RZ ;  /* 0x0000000213197810 */ /* 0x004fe20007ffe0ff */
[----:B------:R-:W-:Y:S03]  /*bb20*/  BSSY.RECONVERGENT B2, `(.L_x_5471) ;  /* 0x0000023000027945 */ /* 0x000fe60003800200 */
[----:B------:R-:W-:Y:S01]  /*bb30*/  ISETP.GE.AND P2, PT, R25, R16, PT ;  /* 0x000000101900720c */ /* 0x000fe20003f46270 */
[----:B0-----:R-:W-:-:S06]  /*bb40*/  ULEA UR6, UR7, UR6, 0x18 ;  /* 0x0000000607067291 */ /* 0x001fcc000f8ec0ff */
[----:B------:R-:W-:Y:S01]  /*bb50*/  LEA R24, R18, UR6, 0x2 ;  /* 0x0000000612187c11 */ /* 0x000fe2000f8e10ff */
[----:B------:R-:W-:Y:S06]  /*bb60*/  @!P0 BRA `(.L_x_5472) ;  /* 0x0000000000788947 */ /* 0x000fec0003800000 */
[----:B------:R-:W-:Y:S01]  /*bb70*/  IABS R23, R16 ;  /* 0x0000001000177213 */ /* 0x000fe20000000000 */
[----:B------:R-:W-:Y:S01]  /*bb80*/  HFMA2 R20, -RZ, RZ, 0, 0 ;  /* 0x00000000ff147431 */ /* 0x000fe200000001ff */
[----:B------:R-:W-:Y:S02]  /*bb90*/  ISETP.GE.AND P1, PT, R19, RZ, PT ;  /* 0x000000ff1300720c */ /* 0x000fe40003f26270 */
[----:B------:R-:W0:Y:S01]  /*bba0*/  I2F.RP R22, R23 ;  /* 0x0000001700167306 */ /* 0x000e220000209400 */
[----:B------:R-:W-:-:S07]  /*bbb0*/  ISETP.NE.AND P3, PT, R16, RZ, PT ;  /* 0x000000ff1000720c */ /* 0x000fce0003f65270 */
[----:B0-----:R-:W0:Y:S02]  /*bbc0*/  MUFU.RCP R22, R22 ;  /* 0x0000001600167308 */ /* 0x001e240000001000 */
[----:B0-----:R-:W-:-:S06]  /*bbd0*/  VIADD R26, R22, 0xffffffe ;  /* 0x0ffffffe161a7836 */ /* 0x001fcc0000000000 */
[----:B------:R-:W0:Y:S02]  /*bbe0*/  F2I.FTZ.U32.TRUNC.NTZ R21, R26 ;  /* 0x0000001a00157305 */ /* 0x000e24000021f000 */
[----:B0-----:R-:W-:-:S04]  /*bbf0*/  IMAD.MOV R18, RZ, RZ, -R21 ;  /* 0x000000ffff127224 */ /* 0x001fc800078e0a15 */
        /* <DEDUP_REMOVED lines=21> */
.L_x_5472:
[----:B------:R-:W-:Y:S05]  /*bd50*/  BSYNC.RECONVERGENT B2 ;  /* 0x0000000000027941 */ /* 0x000fea0003800200 */
.L_x_5471:
[----:B------:R-:W-:Y:S04]  /*bd60*/  BSSY.RECONVERGENT B2, `(.L_x_5473) ;  /* 0x0000020000027945 */ /* 0x000fe80003800200 */
[----:B------:R-:W-:Y:S05]  /*bd70*/  @!P2 BRA `(.L_x_5474) ;  /* 0x000000000078a947 */ /* 0x000fea0003800000 */
[----:B------:R-:W-:Y:S02]  /*bd80*/  IABS R23, R16 ;  /* 0x0000001000177213 */ /* 0x000fe40000000000 */
[----:B------:R-:W-:Y:S02]  /*bd90*/  MOV R20, RZ ;  /* 0x000000ff00147202 */ /* 0x000fe40000000f00 */
[----:B------:R-:W0:Y:S01]  /*bda0*/  I2F.RP R22, R23 ;  /* 0x0000001700167306 */ /* 0x000e220000209400 */
[----:B------:R-:W-:Y:S02]  /*bdb0*/  ISETP.GE.AND P1, PT, R25, RZ, PT ;  /* 0x000000ff1900720c */ /* 0x000fe40003f26270 */
[----:B------:R-:W-:-:S05]  /*bdc0*/  ISETP.NE.AND P2, PT, R16, RZ, PT ;  /* 0x000000ff1000720c */ /* 0x000fca0003f45270 */
        /* <DEDUP_REMOVED lines=25> */
.L_x_5474:
[----:B------:R-:W-:Y:S05]  /*bf60*/  BSYNC.RECONVERGENT B2 ;  /* 0x0000000000027941 */ /* 0x000fea0003800200 */
.L_x_5473:
[----:B------:R-:W-:-:S07]  /*bf70*/  VIADD R19, R19, 0x4 ;  /* 0x0000000413137836 */ /* 0x000fce0000000000 */
.L_x_5470:
[----:B------:R-:W-:Y:S05]  /*bf80*/  BSYNC.RECONVERGENT B1 ;  /* 0x0000000000017941 */ /* 0x000fea0003800200 */
.L_x_5469:
[----:B------:R-:W-:-:S04]  /*bf90*/  LOP3.LUT P0, RZ, R28, 0x2, RZ, 0xc0, !PT ;  /* 0x000000021cff7812 */ /* 0x000fc8000780c0ff */
[----:B------:R-:W-:-:S13]  /*bfa0*/  ISETP.LT.OR P0, PT, R19, R16, P0 ;  /* 0x000000101300720c */ /* 0x000fda0000701670 */
[----:B------:R-:W-:Y:S05]  /*bfb0*/  @P0 BRA `(.L_x_5456) ;  /* 0x0000000000900947 */ /* 0x000fea0003800000 */
[----:B------:R-:W-:Y:S01]  /*bfc0*/  IABS R23, R16 ;  /* 0x0000001000177213 */ /* 0x000fe20000000000 */
[----:B------:R-:W-:Y:S01]  /*bfd0*/  IMAD.MOV.U32 R20, RZ, RZ, RZ ;  /* 0x000000ffff147224 */ /* 0x000fe200078e00ff */
[----:B------:R-:W-:Y:S02]  /*bfe0*/  ISETP.GE.AND P1, PT, R19, RZ, PT ;  /* 0x000000ff1300720c */ /* 0x000fe40003f26270 */
[----:B------:R-:W0:Y:S01]  /*bff0*/  I2F.RP R22, R23 ;  /* 0x0000001700167306 */ /* 0x000e220000209400 */
[----:B------:R-:W-:-:S07]  /*c000*/  ISETP.NE.AND P2, PT, R16, RZ, PT ;  /* 0x000000ff1000720c */ /* 0x000fce0003f45270 */
[----:B0-----:R-:W2:Y:S02]  /*c010*/  MUFU.RCP R22, R22 ;  /* 0x0000001600167308 */ /* 0x001ea40000001000 */
[----:B--2---:R-:W-:-:S06]  /*c020*/  VIADD R24, R22, 0xffffffe ;  /* 0x0ffffffe16187836 */ /* 0x004fcc0000000000 */
[----:B------:R-:W0:Y:S02]  /*c030*/  F2I.FTZ.U32.TRUNC.NTZ R21, R24 ;  /* 0x0000001800157305 */ /* 0x000e24000021f000 */
[----:B0-----:R-:W-:-:S05]  /*c040*/  IADD3 R18, PT, PT, RZ, -R21, RZ ;  /* 0x80000015ff127210 */ /* 0x001fca0007ffe0ff */
        /* <DEDUP_REMOVED lines=12> */
[----:B------:R-:W-:-:S05]  /*c110*/  @!P2 LOP3.LUT R18, RZ, R16, RZ, 0x33, !PT ;  /* 0x00000010ff12a212 */ /* 0x000fca00078e33ff */
[----:B------:R-:W-:-:S04]  /*c120*/  IMAD R21, R18, 0xc0, RZ ;  /* 0x000000c012157824 */ /* 0x000fc800078e02ff */
[----:B------:R-:W-:-:S05]  /*c130*/  IMAD.WIDE.U32 R6, R21, 0x4, R6 ;  /* 0x0000000415067825 */ /* 0x000fca00078e0006 */
[----:B------:R-:W2:Y:S01]  /*c140*/  LDG.E.128 R20, desc[UR36][R6.64] ;  /* 0x0000002406147981 */ /* 0x000ea2000c1e1d00 */
[----:B------:R-:W0:Y:S01]  /*c150*/  S2UR UR7, SR_CgaCtaId ;  /* 0x00000000000779c3 */ /* 0x000e220000008800 */
[----:B------:R-:W-:Y:S01]  /*c160*/  UMOV UR6, 0x400 ;  /* 0x0000040000067882 */ /* 0x000fe20000000000 */
[----:B------:R-:W-:Y:S01]  /*c170*/  IMAD.IADD R19, R19, 0x1, -R4 ;  /* 0x0000000113137824 */ /* 0x000fe200078e0a04 */
        /* <DEDUP_REMOVED lines=8> */
.L_x_5456:
[----:B------:R-:W-:Y:S05]  /*c200*/  BSYNC.RECONVERGENT B3 ;  /* 0x0000000000037941 */ /* 0x000fea0003800200 */
.L_x_5455:
[----:B------:R-:W-:-:S13]  /*c210*/  ISETP.NE.AND P0, PT, R17, UR5, PT ;  /* 0x0000000511007c0c */ /* 0x000fda000bf05270 */
[----:B------:R-:W-:Y:S05]  /*c220*/  @P0 BRA `(.L_x_5445) ;  /* 0x0000000000e80947 */ /* 0x000fea0003800000 */
[----:B------:R-:W0:Y:S01]  /*c230*/  LDC R6, c[0x0][0x478] ;  /* 0x00011e00ff067b82 */ /* 0x000e220000000800 */
[----:B---3--:R-:W-:Y:S01]  /*c240*/  IADD3 R33, PT, PT, R5, UR43, RZ ;  /* 0x0000002b05217c10 */ /* 0x008fe2000fffe0ff */
[----:B------:R-:W1:Y:S01]  /*c250*/  LDCU.64 UR6, c[0x0][0x460] ;  /* 0x00008c00ff0677ac */ /* 0x000e620008000a00 */
[----:B------:R-:W-:Y:S01]  /*c260*/  IADD3 R4, PT, PT, -R4, UR45, RZ ;  /* 0x0000002d04047c10 */ /* 0x000fe2000fffe1ff */
[----:B------:R-:W3:Y:S01]  /*c270*/  LDCU.64 UR8, c[0x0][0x3c0] ;  /* 0x00007800ff0877ac */ /* 0x000ee20008000a00 */
        /* <DEDUP_REMOVED lines=9> */
[----:B------:R-:W-:-:S13]  /*c310*/  ISETP.NE.AND.EX P0, PT, RZ, UR7, PT, P0 ;  /* 0x00000007ff007c0c */ /* 0x000fda000bf05300 */
[----:B------:R-:W0:Y:S08]  /*c320*/  @P0 LDC R35, c[0x0][0x3f8] ;  /* 0x0000fe00ff230b82 */ /* 0x000e300000000800 */
[----:B------:R-:W1:Y:S01]  /*c330*/  @P0 LDC.64 R20, c[0x0][0x458] ;  /* 0x00011600ff140b82 */ /* 0x000e620000000a00 */
[----:B--2---:R-:W-:-:S04]  /*c340*/  @P1 IMAD.WIDE R6, R33, 0x4, R18 ;  /* 0x0000000421061825 */ /* 0x004fc800078e0212 */
[----:B0-----:R-:W-:-:S04]  /*c350*/  @P0 IMAD R0, R35, UR38, R0 ;  /* 0x0000002623000c24 */ /* 0x001fc8000f8e0200 */
[----:B------:R-:W-:-:S04]  /*c360*/  @P0 IMAD R19, R0, 0xc0, R5 ;  /* 0x000000c000130824 */ /* 0x000fc800078e0205 */
[----:B-1----:R-:W-:Y:S01]  /*c370*/  @P0 IMAD.WIDE R18, R19, 0x4, R20 ;  /* 0x0000000413120825 */ /* 0x002fe200078e0214 */
        /* <DEDUP_REMOVED lines=10> */
[----:B------:R-:W1:Y:S01]  /*c420*/  S2UR UR7, SR_CgaCtaId ;  /* 0x00000000000779c3 */ /* 0x000e620000008800 */
[----:B------:R-:W-:Y:S02]  /*c430*/  UMOV UR6, 0x400 ;  /* 0x0000040000067882 */ /* 0x000fe40000000000 */
[----:B------:R-:W-:Y:S01]  /*c440*/  UIADD3 UR6, UPT, UPT, UR6, 0x420, URZ ;  /* 0x0000042006067890 */ /* 0x000fe2000fffe0ff */
[----:B------:R-:W-:-:S03]  /*c450*/  IMAD R16, R2, R16, R5 ;  /* 0x0000001002107224 */ /* 0x000fc600078e0205 */
[----:B-1----:R-:W-:-:S06]  /*c460*/  ULEA UR6, UR7, UR6, 0x18 ;  /* 0x0000000607067291 */ /* 0x002fcc000f8ec0ff */
        /* <DEDUP_REMOVED lines=22> */
.L_x_5445:
[----:B------:R-:W-:Y:S05]  /*c5d0*/  BSYNC.RECONVERGENT B0 ;  /* 0x0000000000007941 */ /* 0x000fea0003800200 */
.L_x_5444:
        /* <DEDUP_REMOVED lines=21> */
.L_x_5475:
        /* <DEDUP_REMOVED lines=35> */
.L_x_5476:
[----:B0-----:R-:W0:Y:S01]  /*c960*/  LDC.64 R6, c[0x0][0x380] ;  /* 0x0000e000ff067b82 */ /* 0x001e220000000a00 */
[----:B------:R-:W-:-:S04]  /*c970*/  IMAD.IADD R3, R2, 0x1, R5 ;  /* 0x0000000102037824 */ /* 0x000fc800078e0205 */
[----:B0-----:R-:W-:-:S05]  /*c980*/  IMAD.WIDE R2, R3, 0x4, R6 ;  /* 0x0000000403027825 */ /* 0x001fca00078e0206 */
[----:B------:R-:W-:Y:S01]  /*c990*/  STG.E.128 desc[UR36][R2.64], R12 ;  /* 0x0000000c02007986 */ /* 0x000fe2000c101d24 */
[----:B------:R-:W-:Y:S05]  /*c9a0*/  EXIT ;  /* 0x000000000000794d */ /* 0x000fea0003800000 */
.L_x_5404:
        /* <DEDUP_REMOVED lines=8> */
.L_x_5478:
[----:B------:R-:W-:Y:S05]  /*ca30*/  BSYNC B1 ;  /* 0x0000000000017941 */ /* 0x000fea0003800000 */
.L_x_5477:
[----:B------:R-:W-:Y:S05]  /*ca40*/  BRA `(.L_x_5479) ;  /* 0xffffffa000f07947 */ /* 0x000fea000383ffff */
.L_x_5408:
        /* <DEDUP_REMOVED lines=8> */
.L_x_5481:
[----:B------:R-:W-:Y:S05]  /*cad0*/  BSYNC B0 ;  /* 0x0000000000007941 */ /* 0x000fea0003800000 */
.L_x_5480:
[----:B------:R-:W-:Y:S01]  /*cae0*/  HFMA2 R12, -RZ, RZ, 0, 4.76837158203125e-07 ;  /* 0x00000008ff0c7431 */ /* 0x000fe200000001ff */
[----:B------:R-:W-:Y:S01]  /*caf0*/  FMNMX.FTZ R13, R14, R252, !PT ;  /* 0x000000fc0e0d7209 */ /* 0x000fe20007810000 */
[----:B------:R-:W-:Y:S02]  /*cb00*/  IMAD.MOV.U32 R11, RZ, RZ, 0x1f ;  /* 0x0000001fff0b7424 */ /* 0x000fe400078e00ff */
[----:B------:R-:W-:-:S07]  /*cb10*/  IMAD.MOV.U32 R15, RZ, RZ, -0x1 ;  /* 0xffffffffff0f7424 */ /* 0x000fce00078e00ff */
[----:B------:R-:W-:Y:S05]  /*cb20*/  WARPSYNC.COLLECTIVE R15, `(.L_x_5482) ;  /* 0x000000000f087348 */ /* 0x000fea0003c00000 */
[----:B------:R0:W1:Y:S02]  /*cb30*/  SHFL.BFLY P6, R14, R13, R12, R11 ;  /* 0x0c00000c0d0e7389 */ /* 0x00006400000c000b */
[----:B01----:R-:W-:Y:S05]  /*cb40*/  ENDCOLLECTIVE ;  /* 0x000000000000791b */ /* 0x003fea0003800000 */
.L_x_5482:
[----:B------:R-:W-:Y:S02]  /*cb50*/  MOV R12, 0x4 ;  /* 0x00000004000c7802 */ /* 0x000fe40000000f00 */
[----:B------:R-:W-:-:S05]  /*cb60*/  FMNMX.FTZ R0, R13, R14, !PT ;  /* 0x0000000e0d007209 */ /* 0x000fca0007810000 */
[----:B------:R-:W-:-:S07]  /*cb70*/  IMAD.MOV.U32 R13, RZ, RZ, R0 ;  /* 0x000000ffff0d7224 */ /* 0x000fce00078e0000 */
[----:B------:R-:W-:Y:S05]  /*cb80*/  WARPSYNC.COLLECTIVE R15, `(.L_x_5483) ;  /* 0x000000000f087348 */ /* 0x000fea0003c00000 */
[----:B------:R0:W1:Y:S02]  /*cb90*/  SHFL.BFLY P6, R14, R13, R12, R11 ;  /* 0x0c00000c0d0e7389 */ /* 0x00006400000c000b */
[----:B01----:R-:W-:Y:S05]  /*cba0*/  ENDCOLLECTIVE ;  /* 0x000000000000791b */ /* 0x003fea0003800000 */
.L_x_5483:
[----:B------:R-:W-:Y:S01]  /*cbb0*/  IMAD.MOV.U32 R12, RZ, RZ, 0x2 ;  /* 0x00000002ff0c7424 */ /* 0x000fe200078e00ff */
[----:B------:R-:W-:-:S05]  /*cbc0*/  FMNMX.FTZ R2, R0, R14, !PT ;  /* 0x0000000e00027209 */ /* 0x000fca0007810000 */
[----:B------:R-:W-:-:S07]  /*cbd0*/  IMAD.MOV.U32 R13, RZ, RZ, R2 ;  /* 0x000000ffff0d7224 */ /* 0x000fce00078e0002 */
[----:B------:R-:W-:Y:S05]  /*cbe0*/  WARPSYNC.COLLECTIVE R15, `(.L_x_5484) ;  /* 0x000000000f087348 */ /* 0x000fea0003c00000 */
[----:B------:R0:W1:Y:S02]  /*cbf0*/  SHFL.BFLY P6, R14, R13, R12, R11 ;  /* 0x0c00000c0d0e7389 */ /* 0x00006400000c000b */
[----:B01----:R-:W-:Y:S05]  /*cc00*/  ENDCOLLECTIVE ;  /* 0x000000000000791b */ /* 0x003fea0003800000 */
.L_x_5484:
[----:B------:R-:W-:Y:S05]  /*cc10*/  BRA `(.L_x_5485) ;  /* 0xffffffa400487947 */ /* 0x000fea000383ffff */
.L_x_5486:
        /* <DEDUP_REMOVED lines=14> */
.L_x_5611:


//--------------------- .text._ZN4mmha33masked_multihead_attention_kernelIfLi192ELi256ELi4ELi64ELi64ELb0ELb0EEEv26Multihead_attention_paramsIT_XT5_EE --------------------------
	.section	.text._ZN4mmha33masked_multihead_attention_kernelIfLi192ELi256ELi4ELi64ELi64ELb0ELb0EEEv26Multihead_attention_paramsIT_XT5_EE,"ax",@progbits
	.align	128
        .global         _ZN4mmha33masked_multihead_attention_kernelIfLi192ELi256ELi4ELi64ELi64ELb0ELb0EEEv26Multihead_attention_paramsIT_XT5_EE
        .type           _ZN4mmha33masked_multihead_attention_kernelIfLi192ELi256ELi4ELi64ELi64ELb0ELb0EEEv26Multihead_attention_paramsIT_XT5_EE,@function
        .size           _ZN4mmha33masked_multihead_attention_kernelIfLi192ELi256ELi4ELi64ELi64ELb0ELb0EEEv26Multihead_attention_paramsIT_XT5_EE,(.L_x_5612 - _ZN4mmha33masked_multihead_attention_kernelIfLi192ELi256ELi4ELi64ELi64ELb0ELb0EEEv26Multihead_attention_paramsIT_XT5_EE)
        .other          _ZN4mmha33masked_multihead_attention_kernelIfLi192ELi256ELi4ELi64ELi64ELb0ELb0EEEv26Multihead_attention_paramsIT_XT5_EE,@"STO_CUDA_ENTRY STV_DEFAULT"
_ZN4mmha33masked_multihead_attention_kernelIfLi192ELi256ELi4ELi64ELi64ELb0ELb0EEEv26Multihead_attention_paramsIT_XT5_EE:
.text._ZN4mmha33masked_multihead_attention_kernelIfLi192ELi256ELi4ELi64ELi64ELb0ELb0EEEv26Multihead_attention_paramsIT_XT5_EE:
        /* <DEDUP_REMOVED lines=12> */
.L_x_5487:
        /* <DEDUP_REMOVED lines=13> */
[----:B--2---:R-:W2:Y:S05]  /*0190*/  MUFU.RCP R0, R0 ;  /* 0x0000000000007308 */ /* 0x004eaa0000001000 */
[----:B------:R-:W3:Y:S01]  /*01a0*/  @!P1 LDC.64 R12, c[0x0][0x398] ;  /* 0x0000e600ff0c9b82 */ /* 0x000ee20000000a00 */
[----:B-1----:R-:W-:-:S06]  /*01b0*/  IMAD R26, R23, R38, R25 ;  /* 0x00000026171a7224 */ /* 0x002fcc00078e0219 */
[----:B------:R-:W-:Y:S01]  /*01c0*/  @P0 IMAD R4, R23, R4, RZ ;  /* 0x0000000417040224 */ /* 0x000fe200078e02ff */
[----:B------:R-:W1:Y:S01]  /*01d0*/  @!P1 LDC.64 R8, c[0x0][0x468] ;  /* 0x00011a00ff089b82 */ /* 0x000e620000000a00 */
[----:B--2---:R-:W-:Y:S01]  /*01e0*/  VIADD R2, R0, 0xffffffe ;  /* 0x0ffffffe00027836 */ /* 0x004fe20000000000 */
[----:B------:R-:W-:-:S03]  /*01f0*/  IABS R0, R23 ;  /* 0x0000001700007213 */ /* 0x000fc60000000000 */
[----:B------:R2:W4:Y:S02]  /*0200*/  F2I.FTZ.U32.TRUNC.NTZ R3, R2 ;  /* 0x0000000200037305 */ /* 0x000524000021f000 */
[----:B--2---:R-:W-:Y:S01]  /*0210*/  IMAD.MOV.U32 R2, RZ, RZ, RZ ;  /* 0x000000ffff027224 */ /* 0x004fe200078e00ff */
[----:B-1----:R-:W2:Y:S01]  /*0220*/  @!P1 LDG.E R8, desc[UR36][R8.64+0x4] ;  /* 0x0000042408089981 */ /* 0x002ea2000c1e1900 */
[----:B----4-:R-:W-:-:S04]  /*0230*/  IMAD.MOV R5, RZ, RZ, -R3 ;  /* 0x000000ffff057224 */ /* 0x010fc800078e0a03 */
[----:B------:R-:W-:-:S04]  /*0240*/  IMAD R5, R5, R6, RZ ;  /* 0x0000000605057224 */ /* 0x000fc800078e02ff */
[----:B------:R-:W-:-:S04]  /*0250*/  IMAD.HI.U32 R2, R3, R5, R2 ;  /* 0x0000000503027227 */ /* 0x000fc800078e0002 */
[----:B------:R-:W-:-:S04]  /*0260*/  IMAD.MOV.U32 R3, RZ, RZ, R0 ;  /* 0x000000ffff037224 */ /* 0x000fc800078e0000 */
[----:B------:R-:W-:-:S05]  /*0270*/  IMAD.HI.U32 R0, R2, R3, RZ ;  /* 0x0000000302007227 */ /* 0x000fca00078e00ff */
[----:B------:R-:W-:-:S05]  /*0280*/  IADD3 R2, PT, PT, -R0, RZ, RZ ;  /* 0x000000ff00027210 */ /* 0x000fca0007ffe1ff */
[----:B------:R-:W-:Y:S02]  /*0290*/  IMAD R3, R6, R2, R3 ;  /* 0x0000000206037224 */ /* 0x000fe400078e0203 */
[----:B------:R-:W-:Y:S02]  /*02a0*/  @!P0 IMAD R2, R26, 0xc0, RZ ;  /* 0x000000c01a028824 */ /* 0x000fe400078e02ff */
[----:B------:R-:W-:Y:S01]  /*02b0*/  @P0 IMAD R2, R25, 0xc0, R4 ;  /* 0x000000c019020824 */ /* 0x000fe200078e0204 */
[----:B------:R-:W-:Y:S02]  /*02c0*/  ISETP.GT.U32.AND P2, PT, R6, R3, PT ;  /* 0x000000030600720c */ /* 0x000fe40003f44070 */
[----:B0-----:R-:W-:Y:S01]  /*02d0*/  ISETP.NE.U32.AND P0, PT, R28, RZ, PT ;  /* 0x000000ff1c00720c */ /* 0x001fe20003f05070 */
[----:B------:R-:W-:-:S03]  /*02e0*/  IMAD.IADD R27, R24, 0x1, R2 ;  /* 0x00000001181b7824 */ /* 0x000fc600078e0202 */
[----:B------:R-:W-:Y:S02]  /*02f0*/  ISETP.NE.AND.EX P0, PT, R29, RZ, PT, P0 ;  /* 0x000000ff1d00720c */ /* 0x000fe40003f05300 */
[----:B---3--:R-:W-:-:S04]  /*0300*/  @!P1 IADD3 R4, P4, PT, R27, R12, RZ ;  /* 0x0000000c1b049210 */ /* 0x008fc80007f9e0ff */
[----:B------:R-:W-:Y:S01]  /*0310*/  @!P1 LEA.HI.X.SX32 R5, R27, R13, 0x1, P4 ;  /* 0x0000000d1b059211 */ /* 0x000fe200020f0eff */
[----:B------:R-:W-:-:S05]  /*0320*/  @!P2 IMAD.IADD R3, R3, 0x1, -R6 ;  /* 0x000000010303a824 */ /* 0x000fca00078e0a06 */
[----:B------:R-:W-:Y:S02]  /*0330*/  ISETP.GE.U32.AND P3, PT, R3, R6, PT ;  /* 0x000000060300720c */ /* 0x000fe40003f66070 */
[----:B------:R0:W3:Y:S01]  /*0340*/  @!P1 LDG.E R3, desc[UR36][R4.64] ;  /* 0x0000002404039981 */ /* 0x0000e2000c1e1900 */
[----:B------:R-:W1:Y:S01]  /*0350*/  @P0 LDC.64 R6, c[0x0][0x460] ;  /* 0x00011800ff060b82 */ /* 0x000e620000000a00 */
[----:B------:R-:W-:Y:S01]  /*0360*/  @!P2 VIADD R0, R0, 0x1 ;  /* 0x000000010000a836 */ /* 0x000fe20000000000 */
[----:B------:R-:W-:Y:S02]  /*0370*/  ISETP.GE.AND P4, PT, R11, RZ, PT ;  /* 0x000000ff0b00720c */ /* 0x000fe40003f86270 */
[----:B------:R-:W-:-:S04]  /*0380*/  ISETP.NE.AND P2, PT, R10, RZ, PT ;  /* 0x000000ff0a00720c */ /* 0x000fc80003f45270 */
[----:B0-----:R-:W0:Y:S02]  /*0390*/  LDC.64 R4, c[0x0][0x4a0] ;  /* 0x00012800ff047b82 */ /* 0x001e240000000a00 */
[----:B------:R-:W-:-:S05]  /*03a0*/  @P3 IADD3 R0, PT, PT, R0, 0x1, RZ ;  /* 0x0000000100003810 */ /* 0x000fca0007ffe0ff */
[----:B------:R-:W-:-:S04]  /*03b0*/  IMAD.MOV.U32 R39, RZ, RZ, R0 ;  /* 0x000000ffff277224 */ /* 0x000fc800078e0000 */
[----:B------:R-:W-:Y:S01]  /*03c0*/  @!P4 IMAD.MOV R39, RZ, RZ, -R39 ;  /* 0x000000ffff27c224 */ /* 0x000fe200078e0a27 */
[----:B------:R-:W-:Y:S01]  /*03d0*/  @!P2 LOP3.LUT R39, RZ, R10, RZ, 0x33, !PT ;  /* 0x0000000aff27a212 */ /* 0x000fe200078e33ff */
[----:B------:R-:W-:-:S04]  /*03e0*/  IMAD.MOV.U32 R16, RZ, RZ, RZ ;  /* 0x000000ffff107224 */ /* 0x000fc800078e00ff */
[----:B-1----:R-:W-:-:S05]  /*03f0*/  @P0 IMAD.WIDE R6, R39, 0x4, R6 ;  /* 0x0000000427060825 */ /* 0x002fca00078e0206 */
[----:B------:R1:W5:Y:S01]  /*0400*/  @P0 LDG.E R16, desc[UR36][R6.64] ;  /* 0x0000002406100981 */ /* 0x000362000c1e1900 */
[----:B0-----:R-:W-:-:S04]  /*0410*/  ISETP.NE.U32.AND P0, PT, R4, RZ, PT ;  /* 0x000000ff0400720c */ /* 0x001fc80003f05070 */
[----:B------:R-:W-:Y:S02]  /*0420*/  ISETP.NE.AND.EX P0, PT, R5, RZ, PT, P0 ;  /* 0x000000ff0500720c */ /* 0x000fe40003f05300 */
[----:B------:R-:W-:-:S11]  /*0430*/  ISETP.GT.U32.AND P2, PT, R22, 0x2f, PT ;  /* 0x0000002f1600780c */ /* 0x000fd60003f44070 */
[----:B------:R-:W0:Y:S01]  /*0440*/  @P0 LDC.64 R18, c[0x0][0x4a0] ;  /* 0x00012800ff120b82 */ /* 0x000e220000000a00 */
[----:B------:R-:W-:Y:S01]  /*0450*/  BSSY.RECONVERGENT B0, `(.L_x_5488) ;  /* 0x000001f000007945 */ /* 0x000fe20003800200 */
[----:B---3--:R-:W2:Y:S08]  /*0460*/  @!P1 I2F.S8 R5, R3 ;  /* 0x0000000300059306 */ /* 0x008eb00000001400 */
[----:B------:R-:W3:Y:S08]  /*0470*/  @!P1 I2F.S8 R11, R3.B1 ;  /* 0x10000003000b9306 */ /* 0x000ef00000001400 */
[----:B------:R-:W1:Y:S08]  /*0480*/  @!P1 I2F.S8 R13, R3.B2 ;  /* 0x20000003000d9306 */ /* 0x000e700000001400 */
[----:B------:R-:W4:Y:S01]  /*0490*/  @!P1 I2F.S8 R9, R3.B3 ;  /* 0x3000000300099306 */ /* 0x000f220000001400 */
[C---:B--2---:R-:W-:Y:S01]  /*04a0*/  @!P1 FMUL.FTZ R4, R8.reuse, R5 ;  /* 0x0000000508049220 */ /* 0x044fe20000410000 */
[C---:B---3--:R-:W-:Y:S01]  /*04b0*/  @!P1 FMUL.FTZ R5, R8.reuse, R11 ;  /* 0x0000000b08059220 */ /* 0x048fe20000410000 */
[----:B------:R-:W-:Y:S01]  /*04c0*/  CS2R R10, SRZ ;  /* 0x00000000000a7805 */ /* 0x000fe2000001ff00 */
[C---:B-1----:R-:W-:Y:S01]  /*04d0*/  @!P1 FMUL.FTZ R6, R8.reuse, R13 ;  /* 0x0000000d08069220 */ /* 0x042fe20000410000 */
[----:B----4-:R-:W-:Y:S01]  /*04e0*/  @!P1 FMUL.FTZ R7, R8, R9 ;  /* 0x0000000908079220 */ /* 0x010fe20000410000 */
[----:B------:R-:W-:Y:S01]  /*04f0*/  CS2R R8, SRZ ;  /* 0x0000000000087805 */ /* 0x000fe2000001ff00 */
[----:B0-----:R-:W-:Y:S06]  /*0500*/  @P2 BRA `(.L_x_5489) ;  /* 0x00000000004c2947 */ /* 0x001fec0003800000 */
        /* <DEDUP_REMOVED lines=10> */
[----:B----4-:R-:W3:Y:S08]  /*05b0*/  @!P3 I2F.S8 R11, R0.B2 ;  /* 0x20000000000bb306 */ /* 0x010ef00000001400 */
[----:B------:R-:W0:Y:S08]  /*05c0*/  @!P3 I2F.S8 R3, R0 ;  /* 0x000000000003b306 */ /* 0x000e300000001400 */
[----:B------:R-:W1:Y:S08]  /*05d0*/  @!P3 I2F.S8 R9, R0.B1 ;  /* 0x100000000009b306 */ /* 0x000e700000001400 */
[----:B------:R-:W2:Y:S01]  /*05e0*/  @!P3 I2F.S8 R17, R0.B3 ;  /* 0x300000000011b306 */ /* 0x000ea20000001400 */
[C---:B---3--:R-:W-:Y:S01]  /*05f0*/  @!P3 FMUL.FTZ R10, R12.reuse, R11 ;  /* 0x0000000b0c0ab220 */ /* 0x048fe20000410000 */
[C---:B0-----:R-:W-:Y:S01]  /*0600*/  @!P3 FMUL.FTZ R8, R12.reuse, R3 ;  /* 0x000000030c08b220 */ /* 0x041fe20000410000 */
[C---:B-1----:R-:W-:Y:S01]  /*0610*/  @!P3 FMUL.FTZ R9, R12.reuse, R9 ;  /* 0x000000090c09b220 */ /* 0x042fe20000410000 */
[----:B--2---:R-:W-:-:S06]  /*0620*/  @!P3 FMUL.FTZ R11, R12, R17 ;  /* 0x000000110c0bb220 */ /* 0x004fcc0000410000 */
[----:B------:R0:W5:Y:S02]  /*0630*/  @P3 LDG.E.128 R8, desc[UR36][R14.64] ;  /* 0x000000240e083981 */ /* 0x000164000c1e1d00 */
.L_x_5489:
[----:B------:R-:W-:Y:S05]  /*0640*/  BSYNC.RECONVERGENT B0 ;  /* 0x0000000000007941 */ /* 0x000fea0003800200 */
.L_x_5488:
        /* <DEDUP_REMOVED lines=8> */
.L_x_5491:
[----:B------:R-:W-:Y:S05]  /*06d0*/  BSYNC.RECONVERGENT B0 ;  /* 0x0000000000007941 */ /* 0x000fea0003800200 */
.L_x_5490:
[----:B------:R-:W-:Y:S01]  /*06e0*/  @P0 IMAD.WIDE.U32 R12, R23, 0x4, R18 ;  /* 0x00000004170c0825 */ /* 0x000fe200078e0012 */
[----:B------:R-:W1:Y:S01]  /*06f0*/  LDCU.64 UR6, c[0x0][0x3a0] ;  /* 0x00007400ff0677ac */ /* 0x000e620008000a00 */
[----:B------:R-:W2:Y:S03]  /*0700*/  LDCU.64 UR4, c[0x0][0x390] ;  /* 0x00007200ff0477ac */ /* 0x000ea60008000a00 */
[----:B------:R3:W4:Y:S01]  /*0710*/  @P0 LDG.E R0, desc[UR36][R12.64] ;  /* 0x000000240c000981 */ /* 0x000722000c1e1900 */
[----:B------:R-:W-:Y:S01]  /*0720*/  ISETP.EQ.U32.AND P4, PT, R28, RZ, PT ;  /* 0x000000ff1c00720c */ /* 0x000fe20003f82070 */
[----:B0-----:R-:W0:Y:S01]  /*0730*/  LDC.64 R14, c[0x0][0x418] ;  /* 0x00010600ff0e7b82 */ /* 0x001e220000000a00 */
[----:B------:R-:W-:Y:S01]  /*0740*/  ISETP.GT.U32.AND P2, PT, R22, 0x3f, PT ;  /* 0x0000003f1600780c */ /* 0x000fe20003f44070 */
[----:B------:R-:W-:Y:S01]  /*0750*/  IMAD R3, R25, 0xc0, R24 ;  /* 0x000000c019037824 */ /* 0x000fe200078e0218 */
[----:B------:R-:W-:-:S02]  /*0760*/  CS2R R30, SRZ ;  /* 0x00000000001e7805 */ /* 0x000fc4000001ff00 */
[----:B------:R-:W-:Y:S02]  /*0770*/  ISETP.EQ.OR.EX P2, PT, R29, RZ, P2, P4 ;  /* 0x000000ff1d00720c */ /* 0x000fe40001742740 */
[----:B------:R-:W-:Y:S02]  /*0780*/  CS2R R34, SRZ ;  /* 0x0000000000227805 */ /* 0x000fe4000001ff00 */
[----:B------:R-:W-:Y:S02]  /*0790*/  CS2R R32, SRZ ;  /* 0x0000000000207805 */ /* 0x000fe4000001ff00 */
[----:B------:R-:W-:Y:S01]  /*07a0*/  CS2R R28, SRZ ;  /* 0x00000000001c7805 */ /* 0x000fe2000001ff00 */
[----:B------:R-:W0:Y:S01]  /*07b0*/  LDC R27, c[0x0][0x3f4] ;  /* 0x0000fd00ff1b7b82 */ /* 0x000e220000000800 */
[----:B-1----:R-:W-:Y:S02]  /*07c0*/  ISETP.NE.U32.AND P3, PT, RZ, UR6, PT ;  /* 0x00000006ff007c0c */ /* 0x002fe4000bf65070 */
[----:B--2---:R-:W-:Y:S01]  /*07d0*/  ISETP.NE.U32.AND P1, PT, RZ, UR4, PT ;  /* 0x00000004ff007c0c */ /* 0x004fe2000bf25070 */
[----:B------:R-:W-:Y:S01]  /*07e0*/  IMAD.MOV.U32 R17, RZ, RZ, RZ ;  /* 0x000000ffff117224 */ /* 0x000fe200078e00ff */
[----:B------:R-:W-:-:S03]  /*07f0*/  ISETP.NE.AND.EX P3, PT, RZ, UR7, PT, P3 ;  /* 0x00000007ff007c0c */ /* 0x000fc6000bf65330 */
[----:B---3--:R-:W1:Y:S01]  /*0800*/  @!P2 LDC.64 R12, c[0x0][0x450] ;  /* 0x00011400ff0cab82 */ /* 0x008e620000000a00 */
[----:B------:R-:W-:Y:S01]  /*0810*/  ISETP.NE.AND.EX P1, PT, RZ, UR5, PT, P1 ;  /* 0x00000005ff007c0c */ /* 0x000fe2000bf25310 */
[----:B------:R-:W2:Y:S01]  /*0820*/  LDCU.U8 UR4, c[0x0][0x404] ;  /* 0x00008080ff0477ac */ /* 0x000ea20008000000 */
[C---:B------:R-:W-:Y:S02]  /*0830*/  ISETP.GT.U32.OR P3, PT, R22.reuse, 0x2f, !P3 ;  /* 0x0000002f1600780c */ /* 0x040fe40005f64470 */
[----:B------:R-:W-:Y:S02]  /*0840*/  ISETP.GT.U32.OR P1, PT, R22, 0x2f, !P1 ;  /* 0x0000002f1600780c */ /* 0x000fe40004f24470 */
[----:B0-----:R-:W-:Y:S01]  /*0850*/  ISETP.NE.U32.AND P4, PT, R14, RZ, PT ;  /* 0x000000ff0e00720c */ /* 0x001fe20003f85070 */
[----:B-----5:R-:W-:-:S03]  /*0860*/  @!P2 IMAD R14, R16, R38, RZ ;  /* 0x00000026100ea224 */ /* 0x020fc600078e02ff */
[----:B------:R-:W-:Y:S01]  /*0870*/  ISETP.NE.AND.EX P4, PT, R15, RZ, PT, P4 ;  /* 0x000000ff0f00720c */ /* 0x000fe20003f85340 */
[----:B------:R-:W-:-:S04]  /*0880*/  @!P2 IMAD R15, R14, 0xc0, R3 ;  /* 0x000000c00e0fa824 */ /* 0x000fc800078e0203 */
[----:B------:R-:W0:Y:S08]  /*0890*/  @!P3 LDC.64 R20, c[0x0][0x3a0] ;  /* 0x0000e800ff14bb82 */ /* 0x000e300000000a00 */
[----:B------:R-:W3:Y:S01]  /*08a0*/  @!P1 LDC.64 R18, c[0x0][0x390] ;  /* 0x0000e400ff129b82 */ /* 0x000ee20000000a00 */
[----:B-1----:R-:W-:-:S06]  /*08b0*/  @!P2 IMAD.WIDE R12, R15, 0x4, R12 ;  /* 0x000000040f0ca825 */ /* 0x002fcc00078e020c */
[----:B------:R-:W2:Y:S01]  /*08c0*/  @!P2 LDG.E.128 R12, desc[UR36][R12.64] ;  /* 0x000000240c0ca981 */ /* 0x000ea2000c1e1d00 */
[----:B------:R-:W-:Y:S01]  /*08d0*/  IABS R40, R27 ;  /* 0x0000001b00287213 */ /* 0x000fe20000000000 */
[----:B------:R-:W1:Y:S01]  /*08e0*/  @P4 LDC.64 R36, c[0x0][0x418] ;  /* 0x00010600ff244b82 */ /* 0x000e620000000a00 */
[----:B0-----:R-:W-:-:S05]  /*08f0*/  @!P3 IMAD.WIDE.U32 R20, R3, 0x4, R20 ;  /* 0x000000040314b825 */ /* 0x001fca00078e0014 */
[----:B------:R-:W2:Y:S01]  /*0900*/  @!P3 LDG.E.128 R32, desc[UR36][R20.64] ;  /* 0x000000241420b981 */ /* 0x000ea2000c1e1d00 */
[----:B---3--:R-:W-:-:S05]  /*0910*/  @!P1 IMAD.WIDE.U32 R18, R3, 0x4, R18 ;  /* 0x0000000403129825 */ /* 0x008fca00078e0012 */
[----:B------:R0:W3:Y:S01]  /*0920*/  @!P1 LDG.E.128 R28, desc[UR36][R18.64] ;  /* 0x00000024121c9981 */ /* 0x0000e2000c1e1d00 */
[----:B------:R-:W1:Y:S01]  /*0930*/  I2F.RP R3, R40 ;  /* 0x0000002800037306 */ /* 0x000e620000209400 */
[----:B0-----:R-:W4:Y:S07]  /*0940*/  @P0 LDC R19, c[0x0][0x430] ;  /* 0x00010c00ff130b82 */ /* 0x001f2e0000000800 */
[----:B-1----:R-:W0:Y:S01]  /*0950*/  MUFU.RCP R3, R3 ;  /* 0x0000000300037308 */ /* 0x002e220000001000 */
[----:B------:R-:W1:Y:S01]  /*0960*/  @!P0 LDC R18, c[0x0][0x40c] ;  /* 0x00010300ff128b82 */ /* 0x000e620000000800 */
[----:B------:R-:W-:-:S05]  /*0970*/  @P4 IMAD.WIDE.U32 R36, R23, 0x4, R36 ;  /* 0x0000000417244825 */ /* 0x000fca00078e0024 */
[----:B------:R0:W5:Y:S02]  /*0980*/  @P4 LDG.E R17, desc[UR36][R36.64] ;  /* 0x0000002424114981 */ /* 0x000164000c1e1900 */
[----:B0-----:R-:W-:Y:S02]  /*0990*/  IADD3 R20, PT, PT, R3, 0xffffffe, RZ ;  /* 0x0ffffffe03147810 */ /* 0x001fe40007ffe0ff */
[----:B------:R-:W0:Y:S02]  /*09a0*/  LDC R3, c[0x0][0x400] ;  /* 0x00010000ff037b82 */ /* 0x000e240000000800 */
[----:B------:R1:W1:Y:S02]  /*09b0*/  F2I.FTZ.U32.TRUNC.NTZ R21, R20 ;  /* 0x0000001400157305 */ /* 0x000264000021f000 */
[----:B-1----:R-:W-:Y:S02]  /*09c0*/  IMAD.MOV.U32 R20, RZ, RZ, RZ ;  /* 0x000000ffff147224 */ /* 0x002fe400078e00ff */
[----:B------:R-:W-:Y:S01]  /*09d0*/  IMAD.MOV R37, RZ, RZ, -R21 ;  /* 0x000000ffff257224 */ /* 0x000fe200078e0a15 */
[----:B------:R-:W-:Y:S01]  /*09e0*/  ISETP.NE.AND P1, PT, R27, RZ, PT ;  /* 0x000000ff1b00720c */ /* 0x000fe20003f25270 */
[----:B------:R-:W-:Y:S01]  /*09f0*/  IMAD R36, R23, R27, RZ ;  /* 0x0000001b17247224 */ /* 0x000fe200078e02ff */
[----:B------:R-:W-:Y:S01]  /*0a00*/  BSSY.RECONVERGENT B6, `(.L_x_5492) ;  /* 0x00000e4000067945 */ /* 0x000fe20003800200 */
[----:B------:R-:W-:-:S02]  /*0a10*/  IMAD R38, R39, R38, RZ ;  /* 0x0000002627267224 */ /* 0x000fc400078e02ff */
[----:B----4-:R-:W-:Y:S02]  /*0a20*/  @P0 IMAD.IADD R18, R0, 0x1, R19 ;  /* 0x0000000100120824 */ /* 0x010fe400078e0213 */
[----:B------:R-:W-:-:S03]  /*0a30*/  IMAD R19, R37, R40, RZ ;  /* 0x0000002825137224 */ /* 0x000fc600078e02ff */
[----:B------:R-:W-:Y:S01]  /*0a40*/  IABS R0, R18 ;  /* 0x0000001200007213 */ /* 0x000fe20000000000 */
[----:B------:R-:W-:-:S04]  /*0a50*/  IMAD.HI.U32 R21, R21, R19, R20 ;  /* 0x0000001315157227 */ /* 0x000fc800078e0014 */
[----:B------:R-:W-:-:S04]  /*0a60*/  IMAD.MOV.U32 R19, RZ, RZ, R0 ;  /* 0x000000ffff137224 */ /* 0x000fc800078e0000 */
[----:B------:R-:W-:-:S05]  /*0a70*/  IMAD.HI.U32 R21, R21, R19, RZ ;  /* 0x0000001315157227 */ /* 0x000fca00078e00ff */
[----:B------:R-:W-:-:S05]  /*0a80*/  IADD3 R21, PT, PT, -R21, RZ, RZ ;  /* 0x000000ff15157210 */ /* 0x000fca0007ffe1ff */
[----:B------:R-:W-:-:S05]  /*0a90*/  IMAD R19, R40, R21, R19 ;  /* 0x0000001528137224 */ /* 0x000fca00078e0213 */
[----:B------:R-:W-:-:S13]  /*0aa0*/  ISETP.GT.U32.AND P0, PT, R40, R19, PT ;  /* 0x000000132800720c */ /* 0x000fda0003f04070 */
[----:B------:R-:W-:-:S05]  /*0ab0*/  @!P0 IMAD.IADD R19, R19, 0x1, -R40 ;  /* 0x0000000113138824 */ /* 0x000fca00078e0a28 */
[----:B------:R-:W-:Y:S02]  /*0ac0*/  ISETP.GT.U32.AND P0, PT, R40, R19, PT ;  /* 0x000000132800720c */ /* 0x000fe40003f04070 */
[----:B------:R-:W-:-:S11]  /*0ad0*/  ISETP.GE.AND P3, PT, R18, RZ, PT ;  /* 0x000000ff1200720c */ /* 0x000fd60003f66270 */
[----:B------:R-:W-:Y:S01]  /*0ae0*/  @!P0 IMAD.IADD R19, R19, 0x1, -R40 ;  /* 0x0000000113138824 */ /* 0x000fe200078e0a28 */
[----:B--2---:R-:W-:-:S04]  /*0af0*/  ISETP.NE.AND P0, PT, RZ, UR4, PT ;  /* 0x00000004ff007c0c */ /* 0x004fc8000bf05270 */
[----:B0-----:R-:W-:Y:S01]  /*0b00*/  ISETP.LT.OR P0, PT, R3, 0x1, P0 ;  /* 0x000000010300780c */ /* 0x001fe20000701670 */
[----:B------:R-:W-:Y:S01]  /*0b10*/  FADD.FTZ R32, R32, R4 ;  /* 0x0000000420207221 */ /* 0x000fe20000010000 */
[----:B------:R-:W-:Y:S01]  /*0b20*/  FADD.FTZ R33, R33, R5 ;  /* 0x0000000521217221 */ /* 0x000fe20000010000 */
[----:B------:R-:W-:Y:S01]  /*0b30*/  FADD.FTZ R34, R34, R6 ;  /* 0x0000000622227221 */ /* 0x000fe20000010000 */
[----:B------:R-:W-:Y:S01]  /*0b40*/  FADD.FTZ R35, R35, R7 ;  /* 0x0000000723237221 */ /* 0x000fe20000010000 */
[----:B------:R-:W-:Y:S01]  /*0b50*/  IADD3 R23, PT, PT, R18, 0x1, -R27 ;  /* 0x0000000112177810 */ /* 0x000fe20007ffe81b */
[----:B------:R-:W-:Y:S01]  /*0b60*/  @!P3 IMAD.MOV R19, RZ, RZ, -R19 ;  /* 0x000000ffff13b224 */ /* 0x000fe200078e0a13 */
[----:B------:R-:W-:Y:S01]  /*0b70*/  @!P1 LOP3.LUT R19, RZ, R27, RZ, 0x33, !PT ;  /* 0x0000001bff139212 */ /* 0x000fe200078e33ff */
[----:B---3--:R-:W-:Y:S01]  /*0b80*/  FADD.FTZ R28, R28, R8 ;  /* 0x000000081c1c7221 */ /* 0x008fe20000010000 */
[----:B------:R-:W-:Y:S01]  /*0b90*/  FADD.FTZ R29, R29, R9 ;  /* 0x000000091d1d7221 */ /* 0x000fe20000010000 */
[----:B------:R-:W-:Y:S01]  /*0ba0*/  FADD.FTZ R30, R30, R10 ;  /* 0x0000000a1e1e7221 */ /* 0x000fe20000010000 */
[----:B------:R-:W-:Y:S01]  /*0bb0*/  FADD.FTZ R31, R31, R11 ;  /* 0x0000000b1f1f7221 */ /* 0x000fe20000010000 */
[----:B------:R-:W-:Y:S01]  /*0bc0*/  @!P2 FMUL.FTZ R32, R32, R12 ;  /* 0x0000000c2020a220 */ /* 0x000fe20000410000 */
[----:B------:R-:W-:Y:S01]  /*0bd0*/  @!P2 FMUL.FTZ R33, R33, R13 ;  /* 0x0000000d2121a220 */ /* 0x000fe20000410000 */
[----:B------:R-:W-:Y:S01]  /*0be0*/  @!P2 FMUL.FTZ R34, R34, R14 ;  /* 0x0000000e2222a220 */ /* 0x000fe20000410000 */
[----:B------:R-:W-:Y:S01]  /*0bf0*/  @!P2 FMUL.FTZ R35, R35, R15 ;  /* 0x0000000f2323a220 */ /* 0x000fe20000410000 */
[----:B------:R-:W-:-:S02]  /*0c00*/  SHF.R.S32.HI R27, RZ, 0x1f, R36 ;  /* 0x0000001fff1b7819 */ /* 0x000fc40000011424 */
[----:B------:R-:W-:Y:S01]  /*0c10*/  VIMNMX R23, PT, PT, RZ, R23, !PT ;  /* 0x00000017ff177248 */ /* 0x000fe20007fe0100 */
[----:B------:R-:W-:Y:S06]  /*0c20*/  @P0 BRA `(.L_x_5493) ;  /* 0x0000000000ac0947 */ /* 0x000fec0003800000 */
[----:B------:R-:W-:-:S13]  /*0c30*/  ISETP.GE.AND P0, PT, R24, R3, PT ;  /* 0x000000031800720c */ /* 0x000fda0003f06270 */
[----:B------:R-:W-:Y:S05]  /*0c40*/  @P0 BRA `(.L_x_5494) ;  /* 0x0000000800fc0947 */ /* 0x000fea0003800000 */
[----:B------:R-:W-:Y:S01]  /*0c50*/  I2FP.F32.U32 R3, R3 ;  /* 0x0000000300037245 */ /* 0x000fe20000201000 */
[----:B------:R-:W-:Y:S01]  /*0c60*/  VIADD R0, R24, 0x2 ;  /* 0x0000000218007836 */ /* 0x000fe20000000000 */
[----:B------:R-:W0:Y:S04]  /*0c70*/  LDCU UR4, c[0x0][0x40c] ;  /* 0x00008180ff0477ac */ /* 0x000e280008000800 */
        /* <DEDUP_REMOVED lines=38> */
.L_x_5493:
        /* <DEDUP_REMOVED lines=40> */
[----:B------:R-:W-:Y:S01]  /*1160*/  IMAD.MOV.U32 R8, RZ, RZ, 0x53f ;  /* 0x0000053fff087424 */ /* 0x000fe200078e00ff */
[----:B------:R-:W-:Y:S01]  /*1170*/  MOV R12, 0x1 ;  /* 0x00000001000c7802 */ /* 0x000fe20000000f00 */
[----:B------:R1:W2:Y:S01]  /*1180*/  LDC.64 R14, c[0x4][R0] ;  /* 0x01000000000e7b82 */ /* 0x0002a20000000a00 */
[----:B------:R-:W3:Y:S01]  /*1190*/  LDCU.64 UR6, c[0x4][0xd0] ;  /* 0x01001a00ff0677ac */ /* 0x000ee20008000a00 */
[----:B------:R-:W-:Y:S01]  /*11a0*/  IMAD.MOV.U32 R13, RZ, RZ, RZ ;  /* 0x000000ffff0d7224 */ /* 0x000fe200078e00ff */
[----:B------:R-:W4:Y:S01]  /*11b0*/  LDCU.64 UR8, c[0x4][0x8] ;  /* 0x01000100ff0877ac */ /* 0x000f220008000a00 */
[----:B0-----:R-:W-:Y:S02]  /*11c0*/  IMAD.U32 R4, RZ, RZ, UR4 ;  /* 0x00000004ff047e24 */ /* 0x001fe4000f8e00ff */
[----:B------:R-:W-:Y:S01]  /*11d0*/  IMAD.U32 R5, RZ, RZ, UR5 ;  /* 0x00000005ff057e24 */ /* 0x000fe2000f8e00ff */
[----:B---3--:R-:W-:Y:S01]  /*11e0*/  MOV R6, UR6 ;  /* 0x0000000600067c02 */ /* 0x008fe20008000f00 */
[----:B------:R-:W-:-:S02]  /*11f0*/  IMAD.U32 R7, RZ, RZ, UR7 ;  /* 0x00000007ff077e24 */ /* 0x000fc4000f8e00ff */
[----:B----4-:R-:W-:Y:S02]  /*1200*/  IMAD.U32 R10, RZ, RZ, UR8 ;  /* 0x00000008ff0a7e24 */ /* 0x010fe4000f8e00ff */
[----:B-1----:R-:W-:-:S07]  /*1210*/  IMAD.U32 R11, RZ, RZ, UR9 ;  /* 0x00000009ff0b7e24 */ /* 0x002fce000f8e00ff */
[----:B------:R-:W-:-:S07]  /*1220*/  LEPC R20, `(.L_x_5495) ;  /* 0x000000001014794e */ /* 0x000fce0000000000 */
[----:B--2--5:R-:W-:Y:S05]  /*1230*/  CALL.ABS.NOINC R14 ;  /* 0x000000000e007343 */ /* 0x024fea0003c00000 */
.L_x_5495:
[----:B------:R-:W0:Y:S01]  /*1240*/  S2R R3, SR_CgaCtaId ;  /* 0x0000000000037919 */ /* 0x000e220000008800 */
[----:B------:R-:W1:Y:S01]  /*1250*/  LDC R9, c[0x0][0x400] ;  /* 0x00010000ff097b82 */ /* 0x000e620000000800 */
[----:B------:R-:W-:Y:S01]  /*1260*/  MOV R0, 0x400 ;  /* 0x0000040000007802 */ /* 0x000fe20000000f00 */
[----:B------:R-:W-:Y:S05]  /*1270*/  WARPSYNC.ALL ;  /* 0x0000000000007948 */ /* 0x000fea0003800000 */
[----:B------:R-:W-:Y:S01]  /*1280*/  ISETP.NE.AND P6, PT, R41, RZ, PT ;  /* 0x000000ff2900720c */ /* 0x000fe20003fc5270 */
[----:B------:R-:W-:-:S12]  /*1290*/  VIADD R0, R0, 0x410 ;  /* 0x0000041000007836 */ /* 0x000fd80000000000 */
        /* <DEDUP_REMOVED lines=73> */
.L_x_5499:
[----:B------:R-:W-:Y:S05]  /*1730*/  BSYNC.RECONVERGENT B1 ;  /* 0x0000000000017941 */ /* 0x000fea0003800200 */
.L_x_5498:
        /* <DEDUP_REMOVED lines=8> */
.L_x_5497:
[----:B------:R-:W-:Y:S05]  /*17c0*/  BSYNC.RECONVERGENT B0 ;  /* 0x0000000000007941 */ /* 0x000fea0003800200 */
.L_x_5496:
[----:B------:R-:W-:Y:S01]  /*17d0*/  BAR.SYNC.DEFER_BLOCKING 0x0 ;  /* 0x0000000000007b1d */ /* 0x000fe20000010000 */
[----:B------:R-:W-:-:S04]  /*17e0*/  @!P6 IMAD R37, R37, R40, R39 ;  /* 0x000000282525e224 */ /* 0x000fc800078e0227 */
[C---:B------:R-:W-:Y:S01]  /*17f0*/  @!P6 IMAD R0, R37.reuse, 0x4, R0 ;  /* 0x000000042500e824 */ /* 0x040fe200078e0200 */
[----:B------:R-:W-:-:S04]  /*1800*/  @!P6 LEA R3, R37, R3, 0x2 ;  /* 0x000000032503e211 */ /* 0x000fc800078e10ff */
[----:B---3--:R0:W1:Y:S04]  /*1810*/  @!P6 LDS.128 R28, [R0] ;  /* 0x00000000001ce984 */ /* 0x0080680000000c00 */
[----:B------:R0:W2:Y:S01]  /*1820*/  @!P6 LDS.128 R32, [R3] ;  /* 0x000000000320e984 */ /* 0x0000a20000000c00 */
[----:B------:R-:W-:Y:S06]  /*1830*/  BAR.SYNC.DEFER_BLOCKING 0x0 ;  /* 0x0000000000007b1d */ /* 0x000fec0000010000 */
.L_x_5494:
[----:B------:R-:W-:Y:S05]  /*1840*/  BSYNC.RECONVERGENT B6 ;  /* 0x0000000000067941 */ /* 0x000fea0003800200 */
.L_x_5492:
        /* <DEDUP_REMOVED lines=23> */
.L_x_5501:
[----:B------:R-:W-:Y:S05]  /*19c0*/  BSYNC.RECONVERGENT B0 ;  /* 0x0000000000007941 */ /* 0x000fea0003800200 */
.L_x_5500:
        /* <DEDUP_REMOVED lines=21> */
[----:B------:R0:W-:Y:S01]  /*1b20*/  @!P0 STS [R0+UR4+0x8], R5 ;  /* 0x0000080500008988 */ /* 0x0001e20008000804 */
[----:B------:R-:W-:Y:S01]  /*1b30*/  BAR.SYNC.DEFER_BLOCKING 0x0 ;  /* 0x0000000000007b1d */ /* 0x000fe20000010000 */
[----:B------:R-:W-:Y:S01]  /*1b40*/  ISETP.NE.AND P0, PT, R22, RZ, PT ;  /* 0x000000ff1600720c */ /* 0x000fe20003f05270 */
[----:B------:R-:W-:-:S04]  /*1b50*/  UIADD3 UR4, UPT, UPT, UR10, 0x410, URZ ;  /* 0x000004100a047890 */ /* 0x000fc8000fffe0ff */
[----:B------:R-:W-:-:S06]  /*1b60*/  ULEA UR4, UR11, UR4, 0x18 ;  /* 0x000000040b047291 */ /* 0x000fcc000f8ec0ff */
[----:B0-----:R-:W-:Y:S01]  /*1b70*/  LEA R0, R7, UR4, 0x2 ;  /* 0x0000000407007c11 */ /* 0x001fe2000f8e10ff */
        /* <DEDUP_REMOVED lines=13> */
[----:B-----5:R-:W-:-:S05]  /*1c50*/  IADD3 R6, PT, PT, -R17, R18, RZ ;  /* 0x0000001211067210 */ /* 0x020fca0007ffe1ff */
[----:B0-----:R-:W-:-:S04]  /*1c60*/  IMAD R3, R25, UR5, R6 ;  /* 0x0000000519037c24 */ /* 0x001fc8000f8e0206 */
[----:B------:R-:W-:-:S04]  /*1c70*/  IMAD R3, R3, UR5, R6 ;  /* 0x0000000503037c24 */ /* 0x000fc8000f8e0206 */
[----:B---3--:R-:W-:-:S06]  /*1c80*/  IMAD.WIDE R4, R3, 0x4, R4 ;  /* 0x0000000403047825 */ /* 0x008fcc00078e0204 */
[----:B------:R-:W3:Y:S02]  /*1c90*/  LDG.E R4, desc[UR36][R4.64] ;  /* 0x0000002404047981 */ /* 0x000ee4000c1e1900 */
[----:B---3--:R-:W-:-:S07]  /*1ca0*/  FADD.FTZ R153, R153, R4 ;  /* 0x0000000499997221 */ /* 0x008fce0000010000 */
.L_x_5504:
[----:B------:R3:W-:Y:S02]  /*1cb0*/  STS [R0], R153 ;  /* 0x0000009900007388 */ /* 0x0007e40000000800 */
.L_x_5503:
[----:B------:R-:W-:Y:S05]  /*1cc0*/  BSYNC.RECONVERGENT B0 ;  /* 0x0000000000007941 */ /* 0x000fea0003800200 */
.L_x_5502:
[----:B------:R-:W-:Y:S01]  /*1cd0*/  VIADD R3, R7, 0x7 ;  /* 0x0000000707037836 */ /* 0x000fe20000000000 */
[----:B------:R-:W4:Y:S01]  /*1ce0*/  LDCU UR5, c[0x0][0x3f0] ;  /* 0x00007e00ff0577ac */ /* 0x000f220008000800 */
[----:B------:R-:W-:Y:S01]  /*1cf0*/  SHF.R.U32.HI R20, RZ, 0x2, R22 ;  /* 0x00000002ff147819 */ /* 0x000fe20000011616 */
[----:B------:R-:W-:Y:S02]  /*1d00*/  BSSY B0, `(.L_x_5505) ;  /* 0x000041a000007945 */ /* 0x000fe40003800000 */
[----:B0-----:R-:W-:Y:S01]  /*1d10*/  SHF.R.S32.HI R4, RZ, 0x1f, R3 ;  /* 0x0000001fff047819 */ /* 0x001fe20000011403 */
[----:B------:R-:W0:Y:S03]  /*1d20*/  LDCU UR12, c[0x0][0x410] ;  /* 0x00008200ff0c77ac */ /* 0x000e260008000800 */
[----:B------:R-:W-:Y:S01]  /*1d30*/  LEA.HI R4, R4, R3, RZ, 0x3 ;  /* 0x0000000304047211 */ /* 0x000fe200078f18ff */
[----:B------:R-:W0:Y:S03]  /*1d40*/  LDCU.64 UR14, c[0x0][0x438] ;  /* 0x00008700ff0e77ac */ /* 0x000e260008000a00 */
[----:B------:R-:W-:Y:S01]  /*1d50*/  LOP3.LUT R13, R4, 0xfffffff8, RZ, 0xc0, !PT ;  /* 0xfffffff8040d7812 */ /* 0x000fe200078ec0ff */
[----:B------:R-:W0:Y:S01]  /*1d60*/  LDCU.64 UR8, c[0x0][0x448] ;  /* 0x00008900ff0877ac */ /* 0x000e220008000a00 */
[----:B------:R-:W-:Y:S02]  /*1d70*/  BAR.SYNC.DEFER_BLOCKING 0x0 ;  /* 0x0000000000007b1d */ /* 0x000fe40000010000 */
[----:B------:R-:W-:Y:S01]  /*1d80*/  ISETP.GE.AND P0, PT, R20, R13, PT ;  /* 0x0000000d1400720c */ /* 0x000fe20003f06270 */
[----:B----4-:R-:W-:-:S04]  /*1d90*/  IMAD R3, R38, UR5, R25 ;  /* 0x0000000526037c24 */ /* 0x010fc8000f8e0219 */
[----:B------:R-:W-:-:S08]  /*1da0*/  IMAD R3, R3, 0xc0, RZ ;  /* 0x000000c003037824 */ /* 0x000fd000078e02ff */
[----:B------:R-:W-:Y:S05]  /*1db0*/  @P0 BRA `(.L_x_5506) ;  /* 0x0000004000380947 */ /* 0x000fea0003800000 */
[----:B------:R-:W4:Y:S01]  /*1dc0*/  LDC R4, c[0x0][0x3f4] ;  /* 0x0000fd00ff047b82 */ /* 0x000f220000000800 */
[----:B------:R-:W-:Y:S01]  /*1dd0*/  UIADD3 UR5, UPT, UPT, UR10, 0x10, URZ ;  /* 0x000000100a057890 */ /* 0x000fe2000fffe0ff */
[----:B------:R-:W-:Y:S01]  /*1de0*/  LOP3.LUT R24, R24, 0xc, RZ, 0xc0, !PT ;  /* 0x0000000c18187812 */ /* 0x000fe200078ec0ff */
[----:B------:R-:W0:Y:S01]  /*1df0*/  LDCU.64 UR6, c[0x0][0x420] ;  /* 0x00008400ff0677ac */ /* 0x000e220008000a00 */
[----:B------:R-:W-:Y:S01]  /*1e00*/  IMAD.IADD R151, R23, 0x1, R20 ;  /* 0x0000000117977824 */ /* 0x000fe200078e0214 */
[----:B------:R-:W-:Y:S01]  /*1e10*/  LEA R20, R20, UR4, 0x2 ;  /* 0x0000000414147c11 */ /* 0x000fe2000f8e10ff */
[----:B------:R-:W-:-:S09]  /*1e20*/  ULEA UR5, UR11, UR5, 0x18 ;  /* 0x000000050b057291 */ /* 0x000fd2000f8ec0ff */
[----:B------:R1:W1:Y:S04]  /*1e30*/  LDS R146, [R24+UR5] ;  /* 0x0000000518927984 */ /* 0x0002680008000800 */
[----:B------:R1:W1:Y:S01]  /*1e40*/  LDS R144, [R24+UR5+0x10] ;  /* 0x0000100518907984 */ /* 0x0002620008000800 */
[----:B0-----:R-:W-:Y:S02]  /*1e50*/  ISETP.NE.U32.AND P0, PT, RZ, UR6, PT ;  /* 0x00000006ff007c0c */ /* 0x001fe4000bf05070 */
[----:B------:R-:W-:Y:S01]  /*1e60*/  IADD3 R8, P1, P2, R36, UR6, R151 ;  /* 0x0000000624087c10 */ /* 0x000fe2000fa3e097 */
[----:B------:R0:W0:Y:S01]  /*1e70*/  LDS R149, [R24+UR5+0x20] ;  /* 0x0000200518957984 */ /* 0x0000220008000800 */
[----:B----4-:R-:W-:Y:S02]  /*1e80*/  IABS R4, R4 ;  /* 0x0000000400047213 */ /* 0x010fe40000000000 */
[----:B------:R-:W-:Y:S01]  /*1e90*/  ISETP.NE.AND.EX P0, PT, RZ, UR7, PT, P0 ;  /* 0x00000007ff007c0c */ /* 0x000fe2000bf05300 */
[----:B------:R4:W0:Y:S01]  /*1ea0*/  LDS R147, [R24+UR5+0x30] ;  /* 0x0000300518937984 */ /* 0x0008220008000800 */
[----:B------:R-:W2:Y:S01]  /*1eb0*/  I2F.RP R5, R4 ;  /* 0x0000000400057306 */ /* 0x000ea20000209400 */
[----:B------:R-:W-:-:S02]  /*1ec0*/  IADD3.X R9, PT, PT, R27, UR7, RZ, P1, P2 ;  /* 0x000000071b097c10 */ /* 0x000fc40008fe44ff */
[----:B------:R4:W0:Y:S04]  /*1ed0*/  LDS R145, [R24+UR5+0x40] ;  /* 0x0000400518917984 */ /* 0x0008280008000800 */
[----:B------:R4:W0:Y:S04]  /*1ee0*/  LDS R142, [R24+UR5+0x50] ;  /* 0x00005005188e7984 */ /* 0x0008280008000800 */
[----:B------:R4:W0:Y:S01]  /*1ef0*/  LDS R143, [R24+UR5+0x60] ;  /* 0x00006005188f7984 */ /* 0x0008220008000800 */
[----:B--2---:R-:W2:Y:S03]  /*1f00*/  MUFU.RCP R5, R5 ;  /* 0x0000000500057308 */ /* 0x004ea60000001000 */
[----:B------:R4:W0:Y:S04]  /*1f10*/  LDS R140, [R24+UR5+0x70] ;  /* 0x00007005188c7984 */ /* 0x0008280008000800 */
[----:B------:R4:W0:Y:S04]  /*1f20*/  LDS R138, [R24+UR5+0x80] ;  /* 0x00008005188a7984 */ /* 0x0008280008000800 */
[----:B------:R4:W0:Y:S04]  /*1f30*/  LDS R141, [R24+UR5+0x90] ;  /* 0x00009005188d7984 */ /* 0x0008280008000800 */
[----:B------:R4:W0:Y:S01]  /*1f40*/  LDS R136, [R24+UR5+0xa0] ;  /* 0x0000a00518887984 */ /* 0x0008220008000800 */
[----:B--2---:R-:W-:-:S03]  /*1f50*/  VIADD R10, R5, 0xffffffe ;  /* 0x0ffffffe050a7836 */ /* 0x004fc60000000000 */
[----:B------:R4:W2:Y:S01]  /*1f60*/  LDS R139, [R24+UR5+0xb0] ;  /* 0x0000b005188b7984 */ /* 0x0008a20008000800 */
[----:B------:R3:W1:Y:S03]  /*1f70*/  F2I.FTZ.U32.TRUNC.NTZ R11, R10 ;  /* 0x0000000a000b7305 */ /* 0x000666000021f000 */
[----:B------:R4:W0:Y:S04]  /*1f80*/  LDS R134, [R24+UR5+0xc0] ;  /* 0x0000c00518867984 */ /* 0x0008280008000800 */
[----:B------:R4:W0:Y:S04]  /*1f90*/  LDS R137, [R24+UR5+0xd0] ;  /* 0x0000d00518897984 */ /* 0x0008280008000800 */
[----:B------:R4:W0:Y:S01]  /*1fa0*/  LDS R132, [R24+UR5+0xe0] ;  /* 0x0000e00518847984 */ /* 0x0008220008000800 */
[----:B---3--:R-:W-:-:S03]  /*1fb0*/  HFMA2 R10, -RZ, RZ, 0, 0 ;  /* 0x00000000ff0a7431 */ /* 0x008fc600000001ff */
[----:B------:R4:W3:Y:S01]  /*1fc0*/  LDS R135, [R24+UR5+0xf0] ;  /* 0x0000f00518877984 */ /* 0x0008e20008000800 */
[----:B-1----:R-:W-:-:S03]  /*1fd0*/  IMAD.MOV R7, RZ, RZ, -R11 ;  /* 0x000000ffff077224 */ /* 0x002fc600078e0a0b */
[----:B------:R4:W1:Y:S01]  /*1fe0*/  LDS R133, [R24+UR5+0x100] ;  /* 0x0001000518857984 */ /* 0x0008620008000800 */
[----:B------:R-:W-:-:S03]  /*1ff0*/  IMAD R7, R7, R4, RZ ;  /* 0x0000000407077224 */ /* 0x000fc600078e02ff */
[----:B------:R4:W0:Y:S01]  /*2000*/  LDS R130, [R24+UR5+0x110] ;  /* 0x0001100518827984 */ /* 0x0008220008000800 */
[----:B------:R-:W-:-:S03]  /*2010*/  IMAD.HI.U32 R7, R11, R7, R10 ;  /* 0x000000070b077227 */ /* 0x000fc600078e000a */
[----:B------:R4:W0:Y:S01]  /*2020*/  LDS R131, [R24+UR5+0x120] ;  /* 0x0001200518837984 */ /* 0x0008220008000800 */
[----:B------:R-:W-:-:S03]  /*2030*/  IMAD.IADD R10, R23, 0x1, R13 ;  /* 0x00000001170a7824 */ /* 0x000fc600078e020d */
        /* <DEDUP_REMOVED lines=45> */
[----:B------:R-:W2:Y:S02]  /*2310*/  LDCU UR5, c[0x0][0x440] ;  /* 0x00008800ff0577ac */ /* 0x000ea40008000800 */
[----:B--2---:R-:W-:-:S04]  /*2320*/  IMAD R12, R25, UR5, R18 ;  /* 0x00000005190c7c24 */ /* 0x004fc8000f8e0212 */
[----:B-1-34-:R-:W-:-:S07]  /*2330*/  IMAD R21, R12, UR5, R151 ;  /* 0x000000050c157c24 */ /* 0x01afce000f8e0297 */
.L_x_5510:
        /* <DEDUP_REMOVED lines=11> */
[----:B------:R-:W-:-:S05]  /*23f0*/  @!P1 IMAD.IADD R159, R159, 0x1, -R148 ;  /* 0x000000019f9f9824 */ /* 0x000fca00078e0a94 */
[----:B------:R-:W-:-:S13]  /*2400*/  ISETP.GT.U32.AND P1, PT, R4, R159, PT ;  /* 0x0000009f0400720c */ /* 0x000fda0003f24070 */
[----:B------:R-:W-:Y:S01]  /*2410*/  @!P1 IMAD.IADD R159, R159, 0x1, -R148 ;  /* 0x000000019f9f9824 */ /* 0x000fe200078e0a94 */
[----:B------:R-:W-:-:S04]  /*2420*/  ISETP.GE.AND P1, PT, R151, R18, PT ;  /* 0x000000129700720c */ /* 0x000fc80003f26270 */
[----:B------:R-:W-:Y:S02]  /*2430*/  @!P2 IADD3 R159, PT, PT, -R159, RZ, RZ ;  /* 0x000000ff9f9fa210 */ /* 0x000fe40007ffe1ff */
[----:B------:R-:W-:-:S05]  /*2440*/  @!P3 LOP3.LUT R159, RZ, R12, RZ, 0x33, !PT ;  /* 0x0000000cff9fb212 */ /* 0x000fca00078e33ff */
[----:B------:R-:W-:-:S04]  /*2450*/  IMAD.SHL.U32 R161, R159, 0x4, RZ ;  /* 0x000000049fa17824 */ /* 0x000fc800078e00ff */
[C-C-:B------:R-:W-:Y:S02]  /*2460*/  IMAD R152, R12.reuse, 0x8, R161.reuse ;  /* 0x000000080c987824 */ /* 0x140fe400078e02a1 */
[----:B------:R-:W-:-:S03]  /*2470*/  IMAD R148, R12, 0x10, R161 ;  /* 0x000000100c947824 */ /* 0x000fc600078e02a1 */
[-C--:B------:R-:W-:Y:S02]  /*2480*/  ISETP.GE.OR P3, PT, R152, R13.reuse, P1 ;  /* 0x0000000d9800720c */ /* 0x080fe40000f66670 */
[----:B------:R-:W-:-:S11]  /*2490*/  ISETP.GE.OR P4, PT, R148, R13, P1 ;  /* 0x0000000d9400720c */ /* 0x000fd60000f86670 */
[----:B------:R-:W2:Y:S01]  /*24a0*/  @!P3 LDC.64 R14, c[0x0][0x3b8] ;  /* 0x0000ee00ff0ebb82 */ /* 0x000ea20000000a00 */
[----:B-1----:R-:W-:-:S05]  /*24b0*/  @!P3 LOP3.LUT R150, R11, 0x3, RZ, 0xc0, !PT ;  /* 0x000000030b96b812 */ /* 0x002fca00078ec0ff */
[----:B------:R-:W-:Y:S01]  /*24c0*/  @!P3 IMAD R155, R3, R12, R150 ;  /* 0x0000000c039bb224 */ /* 0x000fe200078e0296 */
[----:B------:R-:W-:-:S04]  /*24d0*/  @!P3 SHF.R.S32.HI R150, RZ, 0x1f, R152 ;  /* 0x0000001fff96b819 */ /* 0x000fc80000011498 */
[----:B------:R-:W-:-:S04]  /*24e0*/  @!P3 IADD3 R152, P2, PT, R155, R152, RZ ;  /* 0x000000989b98b210 */ /* 0x000fc80007f5e0ff */
[----:B------:R-:W-:Y:S02]  /*24f0*/  @!P3 LEA.HI.X.SX32 R150, R155, R150, 0x1, P2 ;  /* 0x000000969b96b211 */ /* 0x000fe400010f0eff */
[----:B--2---:R-:W-:-:S04]  /*2500*/  @!P3 LEA R154, P2, R152, R14, 0x2 ;  /* 0x0000000e989ab211 */ /* 0x004fc800078410ff */
[----:B------:R-:W-:Y:S02]  /*2510*/  @!P3 LEA.HI.X R155, R152, R15, R150, 0x2, P2 ;  /* 0x0000000f989bb211 */ /* 0x000fe400010f1496 */
[----:B------:R-:W1:Y:S01]  /*2520*/  @!P4 LDC.64 R14, c[0x0][0x3b8] ;  /* 0x0000ee00ff0ecb82 */ /* 0x000e620000000a00 */
[----:B------:R-:W-:-:S05]  /*2530*/  @!P4 LOP3.LUT R150, R11, 0x3, RZ, 0xc0, !PT ;  /* 0x000000030b96c812 */ /* 0x000fca00078ec0ff */
[----:B------:R-:W-:Y:S01]  /*2540*/  @!P4 IMAD R157, R3, R12, R150 ;  /* 0x0000000c039dc224 */ /* 0x000fe200078e0296 */
[----:B------:R-:W-:-:S04]  /*2550*/  @!P4 SHF.R.S32.HI R150, RZ, 0x1f, R148 ;  /* 0x0000001fff96c819 */ /* 0x000fc80000011494 */
[----:B------:R-:W-:-:S04]  /*2560*/  @!P4 IADD3 R148, P2, PT, R157, R148, RZ ;  /* 0x000000949d94c210 */ /* 0x000fc80007f5e0ff */
[----:B------:R-:W-:Y:S02]  /*2570*/  @!P4 LEA.HI.X.SX32 R150, R157, R150, 0x1, P2 ;  /* 0x000000969d96c211 */ /* 0x000fe400010f0eff */
[----:B-1----:R-:W-:-:S04]  /*2580*/  @!P4 LEA R156, P2, R148, R14, 0x2 ;  /* 0x0000000e949cc211 */ /* 0x002fc800078410ff */
[----:B------:R-:W-:Y:S01]  /*2590*/  @!P4 LEA.HI.X R157, R148, R15, R150, 0x2, P2 ;  /* 0x0000000f949dc211 */ /* 0x000fe200010f1496 */
[----:B------:R-:W-:Y:S01]  /*25a0*/  IMAD R150, R12, 0x20, R161 ;  /* 0x000000200c967824 */ /* 0x000fe200078e02a1 */
[----:B------:R-:W-:-:S04]  /*25b0*/  ISETP.GE.AND P2, PT, R151, R18, PT ;  /* 0x000000129700720c */ /* 0x000fc80003f46270 */
[----:B------:R-:W-:Y:S02]  /*25c0*/  ISETP.GE.OR P5, PT, R150, R13, P1 ;  /* 0x0000000d9600720c */ /* 0x000fe40000fa6670 */
[----:B------:R-:W-:Y:S02]  /*25d0*/  FSEL R22, R22, RZ, P2 ;  /* 0x000000ff16167208 */ /* 0x000fe40001000000 */
[----:B------:R-:W-:-:S04]  /*25e0*/  LEA R152, R12, R161, 0x6 ;  /* 0x000000a10c987211 */ /* 0x000fc800078e30ff */
[----:B------:R1:W2:Y:S01]  /*25f0*/  @!P3 LDG.E R22, desc[UR36][R154.64] ;  /* 0x000000249a16b981 */ /* 0x0002a2000c1e1900 */
[----:B0-----:R-:W-:-:S04]  /*2600*/  FSEL R24, R24, RZ, P2 ;  /* 0x000000ff18187208 */ /* 0x001fc80001000000 */
[----:B------:R-:W0:Y:S01]  /*2610*/  @!P5 LDC.64 R14, c[0x0][0x3b8] ;  /* 0x0000ee00ff0edb82 */ /* 0x000e220000000a00 */
[----:B------:R-:W-:Y:S01]  /*2620*/  @!P5 LOP3.LUT R148, R11, 0x3, RZ, 0xc0, !PT ;  /* 0x000000030b94d812 */ /* 0x000fe200078ec0ff */
[----:B------:R3:W4:Y:S01]  /*2630*/  @!P4 LDG.E R24, desc[UR36][R156.64] ;  /* 0x000000249c18c981 */ /* 0x000722000c1e1900 */
[----:B------:R-:W-:-:S03]  /*2640*/  FSEL R25, R25, RZ, P2 ;  /* 0x000000ff19197208 */ /* 0x000fc60001000000 */
[----:B------:R-:W-:Y:S01]  /*2650*/  @!P5 IMAD R163, R3, R12, R148 ;  /* 0x0000000c03a3d224 */ /* 0x000fe200078e0294 */
[----:B------:R-:W-:-:S04]  /*2660*/  @!P5 SHF.R.S32.HI R148, RZ, 0x1f, R150 ;  /* 0x0000001fff94d819 */ /* 0x000fc80000011496 */
[----:B------:R-:W-:-:S04]  /*2670*/  @!P5 IADD3 R150, P3, PT, R163, R150, RZ ;  /* 0x00000096a396d210 */ /* 0x000fc80007f7e0ff */
[----:B------:R-:W-:Y:S02]  /*2680*/  @!P5 LEA.HI.X.SX32 R148, R163, R148, 0x1, P3 ;  /* 0x00000094a394d211 */ /* 0x000fe400018f0eff */
[----:B------:R-:W-:Y:S02]  /*2690*/  ISETP.GE.OR P3, PT, R152, R13, P1 ;  /* 0x0000000d9800720c */ /* 0x000fe40000f66670 */
[----:B0-----:R-:W-:-:S04]  /*26a0*/  @!P5 LEA R162, P4, R150, R14, 0x2 ;  /* 0x0000000e96a2d211 */ /* 0x001fc800078810ff */
[----:B------:R-:W-:-:S07]  /*26b0*/  @!P5 LEA.HI.X R163, R150, R15, R148, 0x2, P4 ;  /* 0x0000000f96a3d211 */ /* 0x000fce00020f1494 */
[----:B------:R-:W0:Y:S01]  /*26c0*/  @!P3 LDC.64 R14, c[0x0][0x3b8] ;  /* 0x0000ee00ff0ebb82 */ /* 0x000e220000000a00 */
[----:B------:R-:W-:Y:S01]  /*26d0*/  @!P3 LOP3.LUT R148, R11, 0x3, RZ, 0xc0, !PT ;  /* 0x000000030b94b812 */ /* 0x000fe200078ec0ff */
[----:B------:R-:W4:Y:S01]  /*26e0*/  @!P5 LDG.E R25, desc[UR36][R162.64] ;  /* 0x00000024a219d981 */ /* 0x000f22000c1e1900 */
[----:B------:R-:W-:-:S03]  /*26f0*/  FSEL R26, R26, RZ, P2 ;  /* 0x000000ff1a1a7208 */ /* 0x000fc60001000000 */
[----:B-1----:R-:W-:Y:S01]  /*2700*/  @!P3 IMAD R155, R3, R12, R148 ;  /* 0x0000000c039bb224 */ /* 0x002fe200078e0294 */
[----:B------:R-:W-:-:S04]  /*2710*/  @!P3 SHF.R.S32.HI R148, RZ, 0x1f, R152 ;  /* 0x0000001fff94b819 */ /* 0x000fc80000011498 */
[----:B------:R-:W-:-:S04]  /*2720*/  @!P3 IADD3 R150, P4, PT, R155, R152, RZ ;  /* 0x000000989b96b210 */ /* 0x000fc80007f9e0ff */
[----:B------:R-:W-:Y:S02]  /*2730*/  @!P3 LEA.HI.X.SX32 R148, R155, R148, 0x1, P4 ;  /* 0x000000949b94b211 */ /* 0x000fe400020f0eff */
[----:B------:R-:W-:Y:S02]  /*2740*/  ISETP.GE.OR P4, PT, R161, R13, P1 ;  /* 0x0000000da100720c */ /* 0x000fe40000f86670 */
[----:B0-----:R-:W-:-:S04]  /*2750*/  @!P3 LEA R154, P5, R150, R14, 0x2 ;  /* 0x0000000e969ab211 */ /* 0x001fc800078a10ff */
[----:B------:R-:W-:-:S07]  /*2760*/  @!P3 LEA.HI.X R155, R150, R15, R148, 0x2, P5 ;  /* 0x0000000f969bb211 */ /* 0x000fce00028f1494 */
[----:B------:R-:W3:Y:S01]  /*2770*/  @!P4 LDC.64 R14, c[0x0][0x3b8] ;  /* 0x0000ee00ff0ecb82 */ /* 0x000ee20000000a00 */
[----:B------:R-:W-:Y:S01]  /*2780*/  @!P4 LOP3.LUT R148, R11, 0x3, RZ, 0xc0, !PT ;  /* 0x000000030b94c812 */ /* 0x000fe200078ec0ff */
[----:B------:R-:W-:Y:S01]  /*2790*/  IMAD R150, R12, 0x80, R161 ;  /* 0x000000800c967824 */ /* 0x000fe200078e02a1 */
[----:B------:R0:W4:Y:S01]  /*27a0*/  @!P3 LDG.E R26, desc[UR36][R154.64] ;  /* 0x000000249a1ab981 */ /* 0x000122000c1e1900 */
[----:B------:R-:W-:Y:S02]  /*27b0*/  FSEL R27, R27, RZ, P2 ;  /* 0x000000ff1b1b7208 */ /* 0x000fe40001000000 */
[----:B------:R-:W-:Y:S01]  /*27c0*/  @!P4 IMAD R148, R3, R12, R148 ;  /* 0x0000000c0394c224 */ /* 0x000fe200078e0294 */
[----:B------:R-:W-:-:S04]  /*27d0*/  ISETP.GE.OR P3, PT, R150, R13, P1 ;  /* 0x0000000d9600720c */ /* 0x000fc80000f66670 */
[----:B------:R-:W-:-:S04]  /*27e0*/  @!P4 IADD3 R161, P5, PT, R161, R148, RZ ;  /* 0x00000094a1a1c210 */ /* 0x000fc80007fbe0ff */
[----:B------:R-:W-:Y:S02]  /*27f0*/  @!P4 LEA.HI.X.SX32 R148, R148, RZ, 0x1, P5 ;  /* 0x000000ff9494c211 */ /* 0x000fe400028f0eff */
[----:B---3--:R-:W-:-:S04]  /*2800*/  @!P4 LEA R156, P5, R161, R14, 0x2 ;  /* 0x0000000ea19cc211 */ /* 0x008fc800078a10ff */
[----:B------:R-:W-:Y:S02]  /*2810*/  @!P4 LEA.HI.X R157, R161, R15, R148, 0x2, P5 ;  /* 0x0000000fa19dc211 */ /* 0x000fe400028f1494 */
[----:B------:R-:W-:Y:S01]  /*2820*/  @!P3 LOP3.LUT R148, R11, 0x3, RZ, 0xc0, !PT ;  /* 0x000000030b94b812 */ /* 0x000fe200078ec0ff */
[----:B------:R-:W1:Y:S02]  /*2830*/  @!P3 LDC.64 R14, c[0x0][0x3b8] ;  /* 0x0000ee00ff0ebb82 */ /* 0x000e640000000a00 */
[----:B------:R3:W2:Y:S01]  /*2840*/  @!P4 LDG.E R27, desc[UR36][R156.64] ;  /* 0x000000249c1bc981 */ /* 0x0006a2000c1e1900 */
[----:B------:R-:W-:Y:S01]  /*2850*/  IMAD.IADD R161, R159, 0x1, R12 ;  /* 0x000000019fa17824 */ /* 0x000fe200078e020c */
[----:B------:R-:W-:Y:S01]  /*2860*/  FSEL R28, R28, RZ, P2 ;  /* 0x000000ff1c1c7208 */ /* 0x000fe20001000000 */
[----:B0-----:R-:W-:Y:S01]  /*2870*/  @!P3 IMAD R155, R3, R12, R148 ;  /* 0x0000000c039bb224 */ /* 0x001fe200078e0294 */
[----:B------:R-:W-:-:S04]  /*2880*/  @!P3 SHF.R.S32.HI R148, RZ, 0x1f, R150 ;  /* 0x0000001fff94b819 */ /* 0x000fc80000011496 */
[----:B------:R-:W-:-:S04]  /*2890*/  @!P3 IADD3 R150, P4, PT, R155, R150, RZ ;  /* 0x000000969b96b210 */ /* 0x000fc80007f9e0ff */
[----:B------:R-:W-:Y:S01]  /*28a0*/  @!P3 LEA.HI.X.SX32 R152, R155, R148, 0x1, P4 ;  /* 0x000000949b98b211 */ /* 0x000fe200020f0eff */
[----:B------:R-:W-:-:S05]  /*28b0*/  IMAD.SHL.U32 R148, R161, 0x4, RZ ;  /* 0x00000004a1947824 */ /* 0x000fca00078e00ff */
[----:B------:R-:W-:Y:S02]  /*28c0*/  ISETP.GE.OR P4, PT, R148, R13, P1 ;  /* 0x0000000d9400720c */ /* 0x000fe40000f86670 */
[----:B-1----:R-:W-:-:S04]  /*28d0*/  @!P3 LEA R154, P5, R150, R14, 0x2 ;  /* 0x0000000e969ab211 */ /* 0x002fc800078a10ff */
[----:B------:R-:W-:-:S07]  /*28e0*/  @!P3 LEA.HI.X R155, R150, R15, R152, 0x2, P5 ;  /* 0x0000000f969bb211 */ /* 0x000fce00028f1498 */
[----:B------:R-:W0:Y:S01]  /*28f0*/  @!P4 LDC.64 R14, c[0x0][0x3b8] ;  /* 0x0000ee00ff0ecb82 */ /* 0x000e220000000a00 */
[----:B------:R-:W-:Y:S01]  /*2900*/  @!P4 LOP3.LUT R150, R11, 0x3, RZ, 0xc0, !PT ;  /* 0x000000030b96c812 */ /* 0x000fe200078ec0ff */
[----:B------:R1:W4:Y:S01]  /*2910*/  @!P3 LDG.E R28, desc[UR36][R154.64] ;  /* 0x000000249a1cb981 */ /* 0x000322000c1e1900 */
[----:B------:R-:W-:Y:S02]  /*2920*/  @!P4 SHF.R.S32.HI R152, RZ, 0x1f, R148 ;  /* 0x0000001fff98c819 */ /* 0x000fe40000011494 */
[----:B------:R-:W-:Y:S01]  /*2930*/  FSEL R29, R29, RZ, P2 ;  /* 0x000000ff1d1d7208 */ /* 0x000fe20001000000 */
[----:B---3--:R-:W-:Y:S02]  /*2940*/  @!P4 IMAD R157, R3, R12, R150 ;  /* 0x0000000c039dc224 */ /* 0x008fe400078e0296 */
[----:B------:R-:W-:-:S03]  /*2950*/  IMAD R150, R12, 0x2, R161 ;  /* 0x000000020c967824 */ /* 0x000fc600078e02a1 */
[C---:B------:R-:W-:Y:S02]  /*2960*/  @!P4 IADD3 R148, P3, PT, R157.reuse, R148, RZ ;  /* 0x000000949d94c210 */ /* 0x040fe40007f7e0ff */
[----:B------:R-:W-:Y:S02]  /*2970*/  SHF.L.U32 R150, R150, 0x2, RZ ;  /* 0x0000000296967819 */ /* 0x000fe400000006ff */
[----:B------:R-:W-:Y:S02]  /*2980*/  @!P4 LEA.HI.X.SX32 R152, R157, R152, 0x1, P3 ;  /* 0x000000989d98c211 */ /* 0x000fe400018f0eff */
[----:B------:R-:W-:Y:S02]  /*2990*/  ISETP.GE.OR P3, PT, R150, R13, P1 ;  /* 0x0000000d9600720c */ /* 0x000fe40000f66670 */
[----:B0-----:R-:W-:-:S04]  /*29a0*/  @!P4 LEA R158, P5, R148, R14, 0x2 ;  /* 0x0000000e949ec211 */ /* 0x001fc800078a10ff */
[----:B------:R-:W-:-:S07]  /*29b0*/  @!P4 LEA.HI.X R159, R148, R15, R152, 0x2, P5 ;  /* 0x0000000f949fc211 */ /* 0x000fce00028f1498 */
[----:B------:R-:W-:Y:S01]  /*29c0*/  @!P3 LOP3.LUT R148, R11, 0x3, RZ, 0xc0, !PT ;  /* 0x000000030b94b812 */ /* 0x000fe200078ec0ff */
[----:B------:R-:W0:Y:S01]  /*29d0*/  @!P3 LDC.64 R14, c[0x0][0x3b8] ;  /* 0x0000ee00ff0ebb82 */ /* 0x000e220000000a00 */
[----:B------:R-:W3:Y:S01]  /*29e0*/  @!P4 LDG.E R29, desc[UR36][R158.64] ;  /* 0x000000249e1dc981 */ /* 0x000ee2000c1e1900 */
[----:B------:R-:W-:Y:S01]  /*29f0*/  IMAD R161, R12, 0x4, R161 ;  /* 0x000000040ca17824 */ /* 0x000fe200078e02a1 */
[----:B------:R-:W-:Y:S01]  /*2a00*/  FSEL R30, R30, RZ, P2 ;  /* 0x000000ff1e1e7208 */ /* 0x000fe20001000000 */
[----:B-1----:R-:W-:Y:S01]  /*2a10*/  @!P3 IMAD R155, R3, R12, R148 ;  /* 0x0000000c039bb224 */ /* 0x002fe200078e0294 */
[----:B------:R-:W-:-:S04]  /*2a20*/  @!P3 SHF.R.S32.HI R148, RZ, 0x1f, R150 ;  /* 0x0000001fff94b819 */ /* 0x000fc80000011496 */
[----:B------:R-:W-:-:S04]  /*2a30*/  @!P3 IADD3 R150, P4, PT, R155, R150, RZ ;  /* 0x000000969b96b210 */ /* 0x000fc80007f9e0ff */
[----:B------:R-:W-:Y:S01]  /*2a40*/  @!P3 LEA.HI.X.SX32 R152, R155, R148, 0x1, P4 ;  /* 0x000000949b98b211 */ /* 0x000fe200020f0eff */
[----:B------:R-:W-:-:S05]  /*2a50*/  IMAD.SHL.U32 R148, R161, 0x4, RZ ;  /* 0x00000004a1947824 */ /* 0x000fca00078e00ff */
[----:B------:R-:W-:Y:S02]  /*2a60*/  ISETP.GE.OR P4, PT, R148, R13, P1 ;  /* 0x0000000d9400720c */ /* 0x000fe40000f86670 */
[----:B0-----:R-:W-:-:S04]  /*2a70*/  @!P3 LEA R156, P5, R150, R14, 0x2 ;  /* 0x0000000e969cb211 */ /* 0x001fc800078a10ff */
[----:B------:R-:W-:-:S07]  /*2a80*/  @!P3 LEA.HI.X R157, R150, R15, R152, 0x2, P5 ;  /* 0x0000000f969db211 */ /* 0x000fce00028f1498 */
[----:B------:R-:W0:Y:S01]  /*2a90*/  @!P4 LDC.64 R14, c[0x0][0x3b8] ;  /* 0x0000ee00ff0ecb82 */ /* 0x000e220000000a00 */
[----:B------:R-:W-:Y:S01]  /*2aa0*/  @!P4 LOP3.LUT R150, R11, 0x3, RZ, 0xc0, !PT ;  /* 0x000000030b96c812 */ /* 0x000fe200078ec0ff */
[----:B------:R-:W-:Y:S01]  /*2ab0*/  IMAD.IADD R161, R161, 0x1, R12 ;  /* 0x00000001a1a17824 */ /* 0x000fe200078e020c */
[----:B------:R1:W4:Y:S01]  /*2ac0*/  @!P3 LDG.E R30, desc[UR36][R156.64] ;  /* 0x000000249c1eb981 */ /* 0x000322000c1e1900 */
[----:B------:R-:W-:Y:S02]  /*2ad0*/  FSEL R31, R31, RZ, P2 ;  /* 0x000000ff1f1f7208 */ /* 0x000fe40001000000 */
[----:B------:R-:W-:Y:S01]  /*2ae0*/  @!P4 IMAD R155, R3, R12, R150 ;  /* 0x0000000c039bc224 */ /* 0x000fe200078e0296 */
[----:B------:R-:W-:-:S04]  /*2af0*/  @!P4 SHF.R.S32.HI R150, RZ, 0x1f, R148 ;  /* 0x0000001fff96c819 */ /* 0x000fc80000011494 */
[----:B------:R-:W-:Y:S01]  /*2b00*/  @!P4 IADD3 R152, P3, PT, R155, R148, RZ ;  /* 0x000000949b98c210 */ /* 0x000fe20007f7e0ff */
[----:B------:R-:W-:-:S03]  /*2b10*/  IMAD.SHL.U32 R148, R161, 0x4, RZ ;  /* 0x00000004a1947824 */ /* 0x000fc600078e00ff */
[----:B------:R-:W-:Y:S02]  /*2b20*/  @!P4 LEA.HI.X.SX32 R150, R155, R150, 0x1, P3 ;  /* 0x000000969b96c211 */ /* 0x000fe400018f0eff */
[----:B------:R-:W-:Y:S02]  /*2b30*/  ISETP.GE.OR P3, PT, R148, R13, P1 ;  /* 0x0000000d9400720c */ /* 0x000fe40000f66670 */
[----:B0-----:R-:W-:-:S04]  /*2b40*/  @!P4 LEA R154, P5, R152, R14, 0x2 ;  /* 0x0000000e989ac211 */ /* 0x001fc800078a10ff */
[----:B------:R-:W-:-:S07]  /*2b50*/  @!P4 LEA.HI.X R155, R152, R15, R150, 0x2, P5 ;  /* 0x0000000f989bc211 */ /* 0x000fce00028f1496 */
[----:B------:R-:W0:Y:S01]  /*2b60*/  @!P3 LDC.64 R14, c[0x0][0x3b8] ;  /* 0x0000ee00ff0ebb82 */ /* 0x000e220000000a00 */
[----:B------:R-:W-:Y:S02]  /*2b70*/  @!P3 LOP3.LUT R150, R11, 0x3, RZ, 0xc0, !PT ;  /* 0x000000030b96b812 */ /* 0x000fe400078ec0ff */
[-C--:B------:R-:W-:Y:S01]  /*2b80*/  IADD3 R161, PT, PT, R161, R12.reuse, RZ ;  /* 0x0000000ca1a17210 */ /* 0x080fe20007ffe0ff */
[----:B------:R0:W4:Y:S01]  /*2b90*/  @!P4 LDG.E R31, desc[UR36][R154.64] ;  /* 0x000000249a1fc981 */ /* 0x000122000c1e1900 */
[----:B------:R-:W-:Y:S01]  /*2ba0*/  FSEL R32, R32, RZ, P2 ;  /* 0x000000ff20207208 */ /* 0x000fe20001000000 */
[----:B-1----:R-:W-:Y:S01]  /*2bb0*/  @!P3 IMAD R157, R3, R12, R150 ;  /* 0x0000000c039db224 */ /* 0x002fe200078e0296 */
        /* <DEDUP_REMOVED lines=8> */
[----:B------:R-:W-:Y:S01]  /*2c40*/  @!P4 LOP3.LUT R150, R11, 0x3, RZ, 0xc0, !PT ;  /* 0x000000030b96c812 */ /* 0x000fe200078ec0ff */
[----:B------:R-:W-:Y:S01]  /*2c50*/  IMAD R161, R12, 0x2, R161 ;  /* 0x000000020ca17824 */ /* 0x000fe200078e02a1 */
        /* <DEDUP_REMOVED lines=15> */
[----:B-1----:R-:W-:Y:S01]  /*2d50*/  @!P3 IMAD R157, R3, R12, R150 ;  /* 0x0000000c039db224 */ /* 0x002fe200078e0296 */
[----:B------:R-:W-:-:S04]  /*2d60*/  @!P3 SHF.R.S32.HI R150, RZ, 0x1f, R148 ;  /* 0x0000001fff96b819 */ /* 0x000fc80000011494 */
[----:B------:R-:W-:Y:S02]  /*2d70*/  @!P3 IADD3 R152, P4, PT, R157, R148, RZ ;  /* 0x000000949d98b210 */ /* 0x000fe40007f9e0ff */
[----:B------:R-:W-:Y:S02]  /*2d80*/  SHF.L.U32 R148, R161, 0x2, RZ ;  /* 0x00000002a1947819 */ /* 0x000fe400000006ff */
        /* <DEDUP_REMOVED lines=9> */
[----:B--2---:R-:W-:Y:S01]  /*2e20*/  @!P4 IMAD R155, R3, R12, R150 ;  /* 0x0000000c039bc224 */ /* 0x004fe200078e0296 */
        /* <DEDUP_REMOVED lines=643> */
[----:B------:R-:W-:Y:S01]  /*5660*/  @!P3 LEA.HI.X R157, R152, R15, R150, 0x2, P5 ;  /* 0x0000000f989db211 */ /* 0x000fe200028f1496 */
[----:B------:R-:W-:-:S06]  /*5670*/  IMAD.IADD R150, R161, 0x1, R12 ;  /* 0x00000001a1967824 */ /* 0x000fcc00078e020c */
[----:B------:R-:W2:Y:S01]  /*5680*/  @!P4 LDC.64 R14, c[0x0][0x3b8] ;  /* 0x0000ee00ff0ecb82 */ /* 0x000ea20000000a00 */
[----:B------:R-:W-:Y:S01]  /*5690*/  IMAD.SHL.U32 R150, R150, 0x4, RZ ;  /* 0x0000000496967824 */ /* 0x000fe200078e00ff */
[----:B------:R0:W4:Y:S01]  /*56a0*/  @!P3 LDG.E R83, desc[UR36][R156.64] ;  /* 0x000000249c53b981 */ /* 0x000122000c1e1900 */
[----:B------:R-:W-:-:S03]  /*56b0*/  FSEL R84, R84, RZ, P2 ;  /* 0x000000ff54547208 */ /* 0x000fc60001000000 */
[----:B------:R-:W-:Y:S02]  /*56c0*/  ISETP.GE.OR P1, PT, R150, R13, P1 ;  /* 0x0000000d9600720c */ /* 0x000fe40000f26670 */
[----:B------:R-:W-:-:S05]  /*56d0*/  @!P4 LOP3.LUT R13, R11, 0x3, RZ, 0xc0, !PT ;  /* 0x000000030b0dc812 */ /* 0x000fca00078ec0ff */
[----:B------:R-:W-:Y:S01]  /*56e0*/  @!P4 IMAD R152, R3, R12, R13 ;  /* 0x0000000c0398c224 */ /* 0x000fe200078e020d */
[----:B------:R-:W-:-:S04]  /*56f0*/  @!P4 SHF.R.S32.HI R13, RZ, 0x1f, R148 ;  /* 0x0000001fff0dc819 */ /* 0x000fc80000011494 */
[----:B------:R-:W-:-:S04]  /*5700*/  @!P4 IADD3 R148, P3, PT, R152, R148, RZ ;  /* 0x000000949894c210 */ /* 0x000fc80007f7e0ff */
[----:B------:R-:W-:Y:S02]  /*5710*/  @!P4 LEA.HI.X.SX32 R13, R152, R13, 0x1, P3 ;  /* 0x0000000d980dc211 */ /* 0x000fe400018f0eff */
[----:B--2---:R-:W-:-:S04]  /*5720*/  @!P4 LEA R154, P3, R148, R14, 0x2 ;  /* 0x0000000e949ac211 */ /* 0x004fc800078610ff */
[----:B------:R-:W-:Y:S02]  /*5730*/  @!P4 LEA.HI.X R155, R148, R15, R13, 0x2, P3 ;  /* 0x0000000f949bc211 */ /* 0x000fe400018f140d */
[----:B------:R-:W1:Y:S01]  /*5740*/  @!P1 LDC.64 R14, c[0x0][0x3b8] ;  /* 0x0000ee00ff0e9b82 */ /* 0x000e620000000a00 */
[----:B------:R-:W-:Y:S02]  /*5750*/  @!P1 LOP3.LUT R13, R11, 0x3, RZ, 0xc0, !PT ;  /* 0x000000030b0d9812 */ /* 0x000fe400078ec0ff */
[----:B------:R-:W-:Y:S01]  /*5760*/  FSEL R85, R85, RZ, P2 ;  /* 0x000000ff55557208 */ /* 0x000fe20001000000 */
[----:B------:R-:W2:Y:S02]  /*5770*/  @!P4 LDG.E R84, desc[UR36][R154.64] ;  /* 0x000000249a54c981 */ /* 0x000ea4000c1e1900 */
[----:B0-----:R-:W-:Y:S01]  /*5780*/  @!P1 IMAD R157, R3, R12, R13 ;  /* 0x0000000c039d9224 */ /* 0x001fe200078e020d */
[----:B------:R-:W-:-:S04]  /*5790*/  @!P1 SHF.R.S32.HI R12, RZ, 0x1f, R150 ;  /* 0x0000001fff0c9819 */ /* 0x000fc80000011496 */
[----:B------:R-:W-:-:S04]  /*57a0*/  @!P1 IADD3 R13, P3, PT, R157, R150, RZ ;  /* 0x000000969d0d9210 */ /* 0x000fc80007f7e0ff */
[----:B------:R-:W-:Y:S02]  /*57b0*/  @!P1 LEA.HI.X.SX32 R12, R157, R12, 0x1, P3 ;  /* 0x0000000c9d0c9211 */ /* 0x000fe400018f0eff */
[----:B-1----:R-:W-:-:S04]  /*57c0*/  @!P1 LEA R14, P3, R13, R14, 0x2 ;  /* 0x0000000e0d0e9211 */ /* 0x002fc800078610ff */
[----:B------:R-:W-:Y:S02]  /*57d0*/  @!P1 LEA.HI.X R15, R13, R15, R12, 0x2, P3 ;  /* 0x0000000f0d0f9211 */ /* 0x000fe400018f140c */
[----:B------:R-:W2:Y:S04]  /*57e0*/  @P0 LDG.E.U8 R12, desc[UR36][R8.64] ;  /* 0x00000024080c0981 */ /* 0x000ea8000c1e1100 */
[----:B------:R0:W2:Y:S01]  /*57f0*/  @!P1 LDG.E R85, desc[UR36][R14.64] ;  /* 0x000000240e559981 */ /* 0x0000a2000c1e1900 */
[----:B---3--:R-:W-:-:S04]  /*5800*/  FMUL.FTZ R13, R144, R29 ;  /* 0x0000001d900d7220 */ /* 0x008fc80000410000 */
[----:B------:R-:W-:-:S04]  /*5810*/  FFMA.FTZ R148, R146, R27, R13 ;  /* 0x0000001b92947223 */ /* 0x000fc8000001000d */
[----:B------:R-:W-:-:S04]  /*5820*/  FFMA.FTZ R148, R149, R22, R148 ;  /* 0x0000001695947223 */ /* 0x000fc80000010094 */
[----:B----4-:R-:W-:-:S04]  /*5830*/  FFMA.FTZ R148, R147, R30, R148 ;  /* 0x0000001e93947223 */ /* 0x010fc80000010094 */
[----:B------:R-:W-:-:S04]  /*5840*/  FFMA.FTZ R13, R145, R24, R148 ;  /* 0x00000018910d7223 */ /* 0x000fc80000010094 */
[----:B------:R-:W-:-:S04]  /*5850*/  FFMA.FTZ R148, R142, R31, R13 ;  /* 0x0000001f8e947223 */ /* 0x000fc8000001000d */
[----:B------:R-:W-:-:S04]  /*5860*/  FFMA.FTZ R13, R143, R32, R148 ;  /* 0x000000208f0d7223 */ /* 0x000fc80000010094 */
[----:B------:R-:W-:-:S04]  /*5870*/  FFMA.FTZ R13, R140, R33, R13 ;  /* 0x000000218c0d7223 */ /* 0x000fc8000001000d */
[----:B------:R-:W-:-:S04]  /*5880*/  FFMA.FTZ R148, R138, R25, R13 ;  /* 0x000000198a947223 */ /* 0x000fc8000001000d */
[----:B------:R-:W-:-:S04]  /*5890*/  FFMA.FTZ R13, R141, R34, R148 ;  /* 0x000000228d0d7223 */ /* 0x000fc80000010094 */
[----:B0-----:R-:W-:-:S04]  /*58a0*/  FFMA.FTZ R14, R136, R35, R13 ;  /* 0x00000023880e7223 */ /* 0x001fc8000001000d */
        /* <DEDUP_REMOVED lines=50> */
[----:B------:R-:W-:-:S03]  /*5bd0*/  UMOV UR5, 0xffffffff ;  /* 0xffffffff00057882 */ /* 0x000fc60000000000 */
[----:B------:R-:W-:Y:S01]  /*5be0*/  FFMA.FTZ R14, R88, R83, R13 ;  /* 0x00000053580e7223 */ /* 0x000fe2000001000d */
[----:B------:R-:W-:-:S03]  /*5bf0*/  LOP3.LUT P1, RZ, R11, 0x3, RZ, 0xc0, !PT ;  /* 0x000000030bff7812 */ /* 0x000fc6000782c0ff */
[----:B--2---:R-:W-:Y:S01]  /*5c00*/  FFMA.FTZ R13, R5, R84, R14 ;  /* 0x00000054050d7223 */ /* 0x004fe2000001000e */
[----:B------:R-:W-:-:S03]  /*5c10*/  ISETP.NE.AND P2, PT, R12, RZ, P0 ;  /* 0x000000ff0c00720c */ /* 0x000fc60000745270 */
[----:B------:R-:W-:Y:S01]  /*5c20*/  FFMA.FTZ R13, R6, R85, R13 ;  /* 0x00000055060d7223 */ /* 0x000fe2000001000d */
[----:B------:R-:W-:Y:S09]  /*5c30*/  BRA.DIV UR5, `(.L_x_5507) ;  /* 0x0000005a052c7947 */ /* 0x000ff2000b800000 */
[----:B------:R-:W0:Y:S02]  /*5c40*/  SHFL.BFLY PT, R14, R13, 0x2, 0x1f ;  /* 0x0c401f000d0e7f89 */ /* 0x000e2400000e0000 */
[----:B0-----:R-:W-:-:S05]  /*5c50*/  FADD.FTZ R13, R13, R14 ;  /* 0x0000000e0d0d7221 */ /* 0x001fca0000010000 */
[----:B------:R0:W1:Y:S02]  /*5c60*/  SHFL.BFLY PT, R14, R13, 0x1, 0x1f ;  /* 0x0c201f000d0e7f89 */ /* 0x00006400000e0000 */
.L_x_5582:
        /* <DEDUP_REMOVED lines=20> */
[----:B-----5:R-:W-:-:S04]  /*5db0*/  @P1 SEL R148, R17, RZ, !P4 ;  /* 0x000000ff11941207 */ /* 0x020fc80006000000 */
[----:B------:R-:W-:-:S04]  /*5dc0*/  @P1 IADD3 R148, PT, PT, R151, R148, -R18 ;  /* 0x0000009497941210 */ /* 0x000fc80007ffe812 */
[----:B------:R-:W-:Y:S01]  /*5dd0*/  @P1 I2FP.F32.S32 R148, R148 ;  /* 0x0000009400941245 */ /* 0x000fe20000201400 */
[----:B----4-:R-:W-:-:S04]  /*5de0*/  @P3 FADD.FTZ R11, R11, R12 ;  /* 0x0000000c0b0b3221 */ /* 0x010fc80000010000 */
[----:B---3--:R-:W-:-:S05]  /*5df0*/  @P1 FFMA.FTZ R11, R148, R14, R11 ;  /* 0x0000000e940b1223 */ /* 0x008fca000001000b */
[----:B------:R1:W-:Y:S01]  /*5e00*/  STS [R20], R11 ;  /* 0x0000000b14007388 */ /* 0x0003e20000000800 */
[----:B------:R-:W-:-:S07]  /*5e10*/  @!P2 FMNMX.FTZ R153, R153, R11, !PT ;  /* 0x0000000b9999a209 */ /* 0x000fce0007810000 */
.L_x_5509:
[----:B------:R-:W-:Y:S05]  /*5e20*/  BSYNC.RECONVERGENT B1 ;  /* 0x0000000000017941 */ /* 0x000fea0003800200 */
.L_x_5508:
[----:B------:R-:W-:Y:S01]  /*5e30*/  VIADD R151, R151, 0x10 ;  /* 0x0000001097977836 */ /* 0x000fe20000000000 */
[----:B------:R-:W-:Y:S01]  /*5e40*/  IADD3 R8, P2, PT, R8, 0x10, RZ ;  /* 0x0000001008087810 */ /* 0x000fe20007f5e0ff */
[----:B------:R-:W-:Y:S01]  /*5e50*/  VIADD R21, R21, 0x10 ;  /* 0x0000001015157836 */ /* 0x000fe20000000000 */
[----:B-1----:R-:W-:Y:S02]  /*5e60*/  IADD3 R20, PT, PT, R20, 0x40, RZ ;  /* 0x0000004014147810 */ /* 0x002fe40007ffe0ff */
[----:B------:R-:W-:Y:S01]  /*5e70*/  ISETP.GE.AND P1, PT, R151, R10, PT ;  /* 0x0000000a9700720c */ /* 0x000fe20003f26270 */
[----:B------:R-:W-:-:S12]  /*5e80*/  IMAD.X R9, RZ, RZ, R9, P2 ;  /* 0x000000ffff097224 */ /* 0x000fd800010e0609 */
[----:B------:R-:W-:Y:S05]  /*5e90*/  @!P1 BRA `(.L_x_5510) ;  /* 0xffffffc400289947 */ /* 0x000fea000383ffff */
.L_x_5506:
[----:B0-----:R-:W-:Y:S05]  /*5ea0*/  BSYNC B0 ;  /* 0x0000000000007941 */ /* 0x001fea0003800000 */
.L_x_5505:
        /* <DEDUP_REMOVED lines=9> */
.L_x_5587:
[----:B------:R-:W1:Y:S01]  /*5f40*/  S2R R24, SR_CgaCtaId ;  /* 0x0000000000187919 */ /* 0x000e620000008800 */
[----:B-----5:R-:W-:Y:S01]  /*5f50*/  MOV R17, 0x400 ;  /* 0x0000040000117802 */ /* 0x020fe20000000f00 */
[----:B------:R-:W-:Y:S05]  /*5f60*/  WARPSYNC.ALL ;  /* 0x0000000000007948 */ /* 0x000fea0003800000 */
[----:B----4-:R-:W-:Y:S02]  /*5f70*/  FMNMX.FTZ R5, R4, R14, !PT ;  /* 0x0000000e04057209 */ /* 0x010fe40007810000 */
[----:B-1----:R-:W-:-:S04]  /*5f80*/  LEA R7, R24, R17, 0x18 ;  /* 0x0000001118077211 */ /* 0x002fc800078ec0ff */
[----:B0-----:R-:W-:Y:S01]  /*5f90*/  @!P0 LEA.HI R4, R20, R7, RZ, 0x1d ;  /* 0x0000000714048211 */ /* 0x001fe200078fe8ff */
[----:B------:R-:W-:-:S04]  /*5fa0*/  IMAD R8, R6, 0x4, R7 ;  /* 0x0000000406087824 */ /* 0x000fc800078e0207 */
[----:B------:R0:W-:Y:S01]  /*5fb0*/  @!P0 STS [R4], R5 ;  /* 0x0000000504008388 */ /* 0x0001e20000000800 */
[----:B------:R-:W-:Y:S01]  /*5fc0*/  ISETP.GT.U32.AND P0, PT, R6, 0x1, PT ;  /* 0x000000010600780c */ /* 0x000fe20003f04070 */
[----:B------:R-:W-:Y:S01]  /*5fd0*/  BAR.SYNC.DEFER_BLOCKING 0x0 ;  /* 0x0000000000007b1d */ /* 0x000fe20000010000 */
[----:B------:R-:W-:Y:S01]  /*5fe0*/  IMAD.MOV.U32 R11, RZ, RZ, -0x800001 ;  /* 0xff7fffffff0b7424 */ /* 0x000fe200078e00ff */
[----:B0-----:R-:W-:Y:S01]  /*5ff0*/  IADD3 R5, PT, PT, R23, R20, RZ ;  /* 0x0000001417057210 */ /* 0x001fe20007ffe0ff */
[----:B------:R-:W-:Y:S02]  /*6000*/  IMAD.SHL.U32 R12, R20, 0x4, RZ ;  /* 0x00000004140c7824 */ /* 0x000fe400078e00ff */
[----:B------:R-:W-:Y:S01]  /*6010*/  IMAD.MOV.U32 R10, RZ, RZ, RZ ;  /* 0x000000ffff0a7224 */ /* 0x000fe200078e00ff */
[----:B------:R-:W-:Y:S06]  /*6020*/  BSSY.RECONVERGENT B0, `(.L_x_5512) ;  /* 0x000016b000007945 */ /* 0x000fec0003800200 */
[----:B------:R-:W0:Y:S01]  /*6030*/  @!P0 LDS R11, [R8] ;  /* 0x00000000080b8984 */ /* 0x000e220000000800 */
[----:B------:R-:W-:-:S03]  /*6040*/  ISETP.GT.AND P0, PT, R5, R18, PT ;  /* 0x000000120500720c */ /* 0x000fc60003f04270 */
[----:B0-----:R-:W0:Y:S02]  /*6050*/  SHFL.BFLY PT, R4, R11, 0x1, 0x1f ;  /* 0x0c201f000b047f89 */ /* 0x001e2400000e0000 */
[----:B0-----:R-:W-:Y:S01]  /*6060*/  FMNMX.FTZ R9, R4, R11, !PT ;  /* 0x0000000b04097209 */ /* 0x001fe20007810000 */
[----:B------:R-:W-:-:S05]  /*6070*/  VIADD R4, R18, 0x1 ;  /* 0x0000000112047836 */ /* 0x000fca0000000000 */
        /* <DEDUP_REMOVED lines=18> */
[----:B------:R-:W-:Y:S01]  /*61a0*/  LEA R15, R24, R11, 0x18 ;  /* 0x0000000b180f7211 */ /* 0x000fe200078ec0ff */
[----:B------:R-:W-:Y:S01]  /*61b0*/  IMAD.MOV.U32 R11, RZ, RZ, R5 ;  /* 0x000000ffff0b7224 */ /* 0x000fe200078e0005 */
[----:B------:R-:W-:Y:S01]  /*61c0*/  LOP3.LUT R13, R10, 0x3, RZ, 0xc0, !PT ;  /* 0x000000030a0d7812 */ /* 0x000fe200078ec0ff */
[----:B------:R-:W-:Y:S02]  /*61d0*/  IMAD.MOV.U32 R10, RZ, RZ, RZ ;  /* 0x000000ffff0a7224 */ /* 0x000fe400078e00ff */
[----:B------:R-:W-:Y:S01]  /*61e0*/  IMAD.IADD R14, R12, 0x1, R15 ;  /* 0x000000010c0e7824 */ /* 0x000fe200078e020f */
[----:B------:R-:W-:-:S07]  /*61f0*/  IADD3 R13, PT, PT, -R13, RZ, RZ ;  /* 0x000000ff0d0d7210 */ /* 0x000fce0007ffe1ff */
.L_x_5517:
[----:B------:R-:W0:Y:S01]  /*6200*/  LDS R22, [R14] ;  /* 0x000000000e167984 */ /* 0x000e220000000800 */
[----:B------:R-:W-:Y:S02]  /*6210*/  VIADD R13, R13, 0x1 ;  /* 0x000000010d0d7836 */ /* 0x000fe40000000000 */
[----:B------:R-:W-:-:S03]  /*6220*/  VIADD R11, R11, 0x40 ;  /* 0x000000400b0b7836 */ /* 0x000fc60000000000 */
[----:B------:R-:W-:Y:S01]  /*6230*/  ISETP.NE.AND P0, PT, R13, RZ, PT ;  /* 0x000000ff0d00720c */ /* 0x000fe20003f05270 */
[----:B0-----:R-:W-:-:S04]  /*6240*/  FADD.FTZ R22, -R9, R22 ;  /* 0x0000001609167221 */ /* 0x001fc80000010100 */
[----:B------:R-:W-:-:S04]  /*6250*/  FMUL.FTZ R22, R22, 1.4426950216293334961 ;  /* 0x3fb8aa3b16167820 */ /* 0x000fc80000410000 */
[----:B------:R-:W0:Y:S02]  /*6260*/  MUFU.EX2 R15, R22 ;  /* 0x00000016000f7308 */ /* 0x000e240000000800 */
[----:B0-----:R0:W-:Y:S01]  /*6270*/  STS [R14], R15 ;  /* 0x0000000f0e007388 */ /* 0x0011e20000000800 */
[----:B------:R-:W-:Y:S01]  /*6280*/  FADD.FTZ R10, R15, R10 ;  /* 0x0000000a0f0a7221 */ /* 0x000fe20000010000 */
[----:B0-----:R-:W-:Y:S01]  /*6290*/  VIADD R14, R14, 0x100 ;  /* 0x000001000e0e7836 */ /* 0x001fe20000000000 */
[----:B------:R-:W-:Y:S06]  /*62a0*/  @P0 BRA `(.L_x_5517) ;  /* 0xfffffffc00d40947 */ /* 0x000fec000383ffff */
.L_x_5516:
[----:B------:R-:W-:Y:S05]  /*62b0*/  BSYNC.RECONVERGENT B1 ;  /* 0x0000000000017941 */ /* 0x000fea0003800200 */
.L_x_5515:
        /* <DEDUP_REMOVED lines=9> */
[----:B------:R-:W1:Y:S04]  /*6350*/  LDS R24, [R14+0x100] ;  /* 0x000100000e187984 */ /* 0x000e680000000800 */
[----:B------:R-:W4:Y:S04]  /*6360*/  LDS R26, [R14+0x200] ;  /* 0x000200000e1a7984 */ /* 0x000f280000000800 */
[----:B------:R-:W5:Y:S01]  /*6370*/  LDS R28, [R14+0x300] ;  /* 0x000300000e1c7984 */ /* 0x000f620000000800 */
[C---:B0-----:R-:W-:Y:S01]  /*6380*/  FADD.FTZ R22, -R9.reuse, R22 ;  /* 0x0000001609167221 */ /* 0x041fe20000010100 */
[----:B-1----:R-:W-:-:S03]  /*6390*/  FADD.FTZ R24, -R9, R24 ;  /* 0x0000001809187221 */ /* 0x002fc60000010100 */
[----:B------:R-:W-:Y:S01]  /*63a0*/  FMUL.FTZ R22, R22, 1.4426950216293334961 ;  /* 0x3fb8aa3b16167820 */ /* 0x000fe20000410000 */
[C---:B----4-:R-:W-:Y:S01]  /*63b0*/  FADD.FTZ R26, -R9.reuse, R26 ;  /* 0x0000001a091a7221 */ /* 0x050fe20000010100 */
[----:B------:R-:W-:Y:S02]  /*63c0*/  FMUL.FTZ R24, R24, 1.4426950216293334961 ;  /* 0x3fb8aa3b18187820 */ /* 0x000fe40000410000 */
        /* <DEDUP_REMOVED lines=16> */
[----:B0-----:R-:W-:Y:S01]  /*64d0*/  IMAD.IADD R13, R18, 0x1, -R11 ;  /* 0x00000001120d7824 */ /* 0x001fe200078e0a0b */
[----:B------:R-:W-:Y:S01]  /*64e0*/  BSSY.RECONVERGENT B1, `(.L_x_5518) ;  /* 0x000006b000017945 */ /* 0x000fe20003800200 */
[----:B------:R-:W-:Y:S02]  /*64f0*/  IADD3 R14, PT, PT, R14, 0x600, RZ ;  /* 0x000006000e0e7810 */ /* 0x000fe40007ffe0ff */
[----:B------:R-:W-:Y:S02]  /*6500*/  PLOP3.LUT P0, PT, PT, PT, PT, 0x80, 0x8 ;  /* 0x000000000008781c */ /* 0x000fe40003f0f070 */
[----:B------:R-:W-:-:S13]  /*6510*/  ISETP.GT.AND P1, PT, R13, 0x2ff, PT ;  /* 0x000002ff0d00780c */ /* 0x000fda0003f24270 */
[----:B------:R-:W-:Y:S05]  /*6520*/  @!P1 BRA `(.L_x_5519) ;  /* 0x0000000400989947 */ /* 0x000fea0003800000 */
[----:B------:R-:W-:Y:S01]  /*6530*/  PLOP3.LUT P0, PT, PT, PT, PT, 0x8, 0x80 ;  /* 0x000000000080781c */ /* 0x000fe20003f0e170 */
[----:B------:R-:W-:-:S12]  /*6540*/  VIADD R44, R18, 0xfffffd01 ;  /* 0xfffffd01122c7836 */ /* 0x000fd80000000000 */
.L_x_5520:
[----:B------:R-:W0:Y:S01]  /*6550*/  LDS R22, [R14+-0x200] ;  /* 0xfffe00000e167984 */ /* 0x000e220000000800 */
[----:B------:R-:W-:-:S03]  /*6560*/  VIADD R11, R11, 0x400 ;  /* 0x000004000b0b7836 */ /* 0x000fc60000000000 */
[----:B------:R-:W1:Y:S02]  /*6570*/  LDS R24, [R14+-0x100] ;  /* 0xffff00000e187984 */ /* 0x000e640000000800 */
[----:B------:R-:W-:Y:S02]  /*6580*/  ISETP.GE.AND P1, PT, R11, R44, PT ;  /* 0x0000002c0b00720c */ /* 0x000fe40003f26270 */
[----:B------:R-:W4:Y:S04]  /*6590*/  LDS R26, [R14] ;  /* 0x000000000e1a7984 */ /* 0x000f280000000800 */
[----:B------:R-:W5:Y:S04]  /*65a0*/  LDS R28, [R14+0x100] ;  /* 0x000100000e1c7984 */ /* 0x000f680000000800 */
[----:B------:R-:W3:Y:S04]  /*65b0*/  LDS R30, [R14+0x200] ;  /* 0x000200000e1e7984 */ /* 0x000ee80000000800 */
        /* <DEDUP_REMOVED lines=9> */
[----:B----4-:R-:W-:-:S03]  /*6650*/  FADD.FTZ R26, -R9, R26 ;  /* 0x0000001a091a7221 */ /* 0x010fc60000010100 */
[----:B------:R-:W-:Y:S01]  /*6660*/  FMUL.FTZ R24, R24, 1.4426950216293334961 ;  /* 0x3fb8aa3b18187820 */ /* 0x000fe20000410000 */
[----:B------:R1:W4:Y:S01]  /*6670*/  MUFU.EX2 R13, R22 ;  /* 0x00000016000d7308 */ /* 0x0003220000000800 */
[----:B------:R-:W-:Y:S01]  /*6680*/  FMUL.FTZ R26, R26, 1.4426950216293334961 ;  /* 0x3fb8aa3b1a1a7820 */ /* 0x000fe20000410000 */
[C---:B-----5:R-:W-:Y:S01]  /*6690*/  FADD.FTZ R28, -R9.reuse, R28 ;  /* 0x0000001c091c7221 */ /* 0x060fe20000010100 */
[----:B---3--:R-:W-:-:S03]  /*66a0*/  FADD.FTZ R30, -R9, R30 ;  /* 0x0000001e091e7221 */ /* 0x008fc60000010100 */
        /* <DEDUP_REMOVED lines=8> */
[----:B---3--:R-:W3:Y:S01]  /*6730*/  LDS R24, [R14+0xa00] ;  /* 0x000a00000e187984 */ /* 0x008ee20000000800 */
[----:B----4-:R-:W-:Y:S01]  /*6740*/  FADD.FTZ R10, R13, R10 ;  /* 0x0000000a0d0a7221 */ /* 0x010fe20000010000 */
[----:B------:R-:W-:Y:S01]  /*6750*/  FMUL.FTZ R34, R34, 1.4426950216293334961 ;  /* 0x3fb8aa3b22227820 */ /* 0x000fe20000410000 */
[C---:B------:R-:W-:Y:S01]  /*6760*/  FADD.FTZ R36, -R9.reuse, R36 ;  /* 0x0000002409247221 */ /* 0x040fe20000010100 */
[----:B------:R-:W-:Y:S01]  /*6770*/  STS [R14+-0x200], R13 ;  /* 0xfffe000d0e007388 */ /* 0x000fe20000000800 */
[C---:B------:R-:W-:Y:S02]  /*6780*/  FADD.FTZ R38, -R9.reuse, R38 ;  /* 0x0000002609267221 */ /* 0x040fe40000010100 */
[----:B------:R4:W4:Y:S01]  /*6790*/  MUFU.EX2 R21, R28 ;  /* 0x0000001c00157308 */ /* 0x0009220000000800 */
        /* <DEDUP_REMOVED lines=9> */
[----:B----4-:R-:W4:Y:S01]  /*6830*/  LDS R28, [R14+0xc00] ;  /* 0x000c00000e1c7984 */ /* 0x010f220000000800 */
[----:B------:R-:W-:Y:S01]  /*6840*/  FMUL.FTZ R40, R40, 1.4426950216293334961 ;  /* 0x3fb8aa3b28287820 */ /* 0x000fe20000410000 */
[----:B------:R-:W-:-:S02]  /*6850*/  FMUL.FTZ R42, R42, 1.4426950216293334961 ;  /* 0x3fb8aa3b2a2a7820 */ /* 0x000fc40000410000 */
[----:B------:R-:W-:Y:S02]  /*6860*/  STS [R14], R17 ;  /* 0x000000110e007388 */ /* 0x000fe40000000800 */
[----:B------:R-:W3:Y:S01]  /*6870*/  MUFU.EX2 R27, R32 ;  /* 0x00000020001b7308 */ /* 0x000ee20000000800 */
        /* <DEDUP_REMOVED lines=14> */
[----:B--2---:R-:W-:Y:S01]  /*6960*/  FADD.FTZ R10, R10, R29 ;  /* 0x0000001d0a0a7221 */ /* 0x004fe20000010000 */
[----:B------:R-:W-:Y:S01]  /*6970*/  FADD.FTZ R26, -R9, R26 ;  /* 0x0000001a091a7221 */ /* 0x000fe20000010100 */
[----:B------:R-:W-:Y:S03]  /*6980*/  STS [R14+0x400], R29 ;  /* 0x0004001d0e007388 */ /* 0x000fe60000000800 */
[----:B------:R-:W-:-:S02]  /*6990*/  FMUL.FTZ R26, R26, 1.4426950216293334961 ;  /* 0x3fb8aa3b1a1a7820 */ /* 0x000fc40000410000 */
[----:B------:R-:W2:Y:S01]  /*69a0*/  MUFU.EX2 R35, R40 ;  /* 0x0000002800237308 */ /* 0x000ea20000000800 */
[----:B-1----:R-:W-:Y:S01]  /*69b0*/  FADD.FTZ R10, R10, R31 ;  /* 0x0000001f0a0a7221 */ /* 0x002fe20000010000 */
[C---:B----4-:R-:W-:Y:S01]  /*69c0*/  FADD.FTZ R28, -R9.reuse, R28 ;  /* 0x0000001c091c7221 */ /* 0x050fe20000010100 */
        /* <DEDUP_REMOVED lines=28> */
.L_x_5519:
[----:B------:R-:W-:Y:S05]  /*6b90*/  BSYNC.RECONVERGENT B1 ;  /* 0x0000000000017941 */ /* 0x000fea0003800200 */
.L_x_5518:
        /* <DEDUP_REMOVED lines=10> */
[----:B------:R-:W3:Y:S04]  /*6c40*/  LDS R30, [R14+0x200] ;  /* 0x000200000e1e7984 */ /* 0x000ee80000000800 */
        /* <DEDUP_REMOVED lines=44> */
.L_x_5522:
[----:B------:R-:W-:Y:S05]  /*6f10*/  BSYNC.RECONVERGENT B1 ;  /* 0x0000000000017941 */ /* 0x000fea0003800200 */
.L_x_5521:
[----:B------:R-:W-:-:S13]  /*6f20*/  ISETP.GT.AND P1, PT, R11, R18, PT ;  /* 0x000000120b00720c */ /* 0x000fda0003f24270 */
        /* <DEDUP_REMOVED lines=26> */
.L_x_5514:
        /* <DEDUP_REMOVED lines=11> */
[----:B------:R-:W-:-:S03]  /*7180*/  IMAD.MOV.U32 R10, RZ, RZ, RZ ;  /* 0x000000ffff0a7224 */ /* 0x000fc600078e00ff */
[----:B------:R-:W-:-:S05]  /*7190*/  SHF.R.S32.HI R28, RZ, 0x1f, R26 ;  /* 0x0000001fff1c7819 */ /* 0x000fca000001141a */
[----:B------:R-:W-:Y:S05]  /*71a0*/  @!P0 BRA `(.L_x_5524) ;  /* 0x0000000000688947 */ /* 0x000fea0003800000 */
[----:B------:R-:W-:Y:S01]  /*71b0*/  VIADD R17, R17, 0x410 ;  /* 0x0000041011117836 */ /* 0x000fe20000000000 */
[----:B------:R-:W-:Y:S01]  /*71c0*/  LEA.HI R10, R22, 0x1, RZ, 0x1a ;  /* 0x00000001160a7811 */ /* 0x000fe200078fd0ff */
[--C-:B------:R-:W-:Y:S01]  /*71d0*/  IMAD.MOV.U32 R11, RZ, RZ, R5.reuse ;  /* 0x000000ffff0b7224 */ /* 0x100fe200078e0005 */
[----:B------:R-:W-:Y:S02]  /*71e0*/  IADD3 R14, P0, P2, R26, R14, R5 ;  /* 0x0000000e1a0e7210 */ /* 0x000fe40007a1e005 */
[----:B------:R-:W-:Y:S02]  /*71f0*/  LEA R17, R24, R17, 0x18 ;  /* 0x0000001118117211 */ /* 0x000fe400078ec0ff */
[----:B------:R-:W-:Y:S01]  /*7200*/  LOP3.LUT R13, R10, 0x3, RZ, 0xc0, !PT ;  /* 0x000000030a0d7812 */ /* 0x000fe200078ec0ff */
[----:B------:R-:W-:Y:S01]  /*7210*/  HFMA2 R10, -RZ, RZ, 0, 0 ;  /* 0x00000000ff0a7431 */ /* 0x000fe200000001ff */
[----:B------:R-:W-:Y:S01]  /*7220*/  IADD3.X R15, PT, PT, R28, R15, RZ, P0, P2 ;  /* 0x0000000f1c0f7210 */ /* 0x000fe200007e44ff */
[----:B------:R-:W-:-:S02]  /*7230*/  IMAD.IADD R17, R12, 0x1, R17 ;  /* 0x000000010c117824 */ /* 0x000fc400078e0211 */
[----:B------:R-:W-:-:S07]  /*7240*/  IMAD.MOV R13, RZ, RZ, -R13 ;  /* 0x000000ffff0d7224 */ /* 0x000fce00078e0a0d */
.L_x_5525:
[----:B------:R1:W4:Y:S01]  /*7250*/  LDG.E.U8 R21, desc[UR36][R14.64] ;  /* 0x000000240e157981 */ /* 0x000322000c1e1100 */
[----:B------:R-:W-:Y:S01]  /*7260*/  IADD3 R13, PT, PT, R13, 0x1, RZ ;  /* 0x000000010d0d7810 */ /* 0x000fe20007ffe0ff */
[----:B------:R-:W-:Y:S01]  /*7270*/  VIADD R11, R11, 0x40 ;  /* 0x000000400b0b7836 */ /* 0x000fe20000000000 */
[----:B-1----:R-:W-:-:S05]  /*7280*/  IADD3 R14, P2, PT, R14, 0x40, RZ ;  /* 0x000000400e0e7810 */ /* 0x002fca0007f5e0ff */
[----:B------:R-:W-:Y:S01]  /*7290*/  IMAD.X R15, RZ, RZ, R15, P2 ;  /* 0x000000ffff0f7224 */ /* 0x000fe200010e060f */
[----:B----4-:R-:W-:Y:S01]  /*72a0*/  ISETP.NE.AND P0, PT, R21, RZ, PT ;  /* 0x000000ff1500720c */ /* 0x010fe20003f05270 */
[----:B------:R-:W-:-:S12]  /*72b0*/  IMAD.MOV.U32 R21, RZ, RZ, RZ ;  /* 0x000000ffff157224 */ /* 0x000fd800078e00ff */
        /* <DEDUP_REMOVED lines=9> */
.L_x_5524:
[----:B------:R-:W-:Y:S05]  /*7350*/  BSYNC.RECONVERGENT B1 ;  /* 0x0000000000017941 */ /* 0x000fea0003800200 */
.L_x_5523:
[----:B------:R-:W-:Y:S05]  /*7360*/  @!P1 BRA `(.L_x_5513) ;  /* 0x0000000000d89947 */ /* 0x000fea0003800000 */
[----:B------:R-:W1:Y:S01]  /*7370*/  S2R R24, SR_CgaCtaId ;  /* 0x0000000000187919 */ /* 0x000e620000008800 */
[----:B------:R-:W4:Y:S01]  /*7380*/  LDCU.64 UR4, c[0x0][0x420] ;  /* 0x00008400ff0477ac */ /* 0x000f220008000a00 */
[----:B------:R-:W-:Y:S01]  /*7390*/  MOV R13, 0x400 ;  /* 0x00000400000d7802 */ /* 0x000fe20000000f00 */
[----:B------:R-:W-:-:S03]  /*73a0*/  IMAD.SHL.U32 R22, R23, 0x4, RZ ;  /* 0x0000000417167824 */ /* 0x000fc600078e00ff */
[----:B------:R-:W-:Y:S01]  /*73b0*/  IADD3 R15, PT, PT, R13, 0x410, RZ ;  /* 0x000004100d0f7810 */ /* 0x000fe20007ffe0ff */
[----:B------:R-:W-:Y:S01]  /*73c0*/  IMAD R13, R11, 0x4, -R22 ;  /* 0x000000040b0d7824 */ /* 0x000fe200078e0a16 */
[----:B----4-:R-:W-:-:S04]  /*73d0*/  IADD3 R14, P0, P1, R26, UR4, R11 ;  /* 0x000000041a0e7c10 */ /* 0x010fc8000f91e00b */
[----:B------:R-:W-:Y:S02]  /*73e0*/  IADD3 R14, P2, PT, R14, 0x80, RZ ;  /* 0x000000800e0e7810 */ /* 0x000fe40007f5e0ff */
[----:B-1----:R-:W-:Y:S02]  /*73f0*/  LEA R24, R24, R15, 0x18 ;  /* 0x0000000f18187211 */ /* 0x002fe400078ec0ff */
[----:B------:R-:W-:Y:S02]  /*7400*/  IADD3.X R15, PT, PT, R28, UR5, RZ, P0, P1 ;  /* 0x000000051c0f7c10 */ /* 0x000fe400087e24ff */
[----:B------:R-:W-:-:S03]  /*7410*/  IADD3 R13, PT, PT, R13, 0x200, R24 ;  /* 0x000002000d0d7810 */ /* 0x000fc60007ffe018 */
[----:B------:R-:W-:-:S07]  /*7420*/  IMAD.X R15, RZ, RZ, R15, P2 ;  /* 0x000000ffff0f7224 */ /* 0x000fce00010e060f */
.L_x_5526:
[----:B------:R-:W4:Y:S04]  /*7430*/  LDG.E.U8 R22, desc[UR36][R14.64+-0x80] ;  /* 0xffff80240e167981 */ /* 0x000f28000c1e1100 */
[----:B------:R-:W5:Y:S04]  /*7440*/  LDG.E.U8 R17, desc[UR36][R14.64+-0x40] ;  /* 0xffffc0240e117981 */ /* 0x000f68000c1e1100 */
[----:B------:R-:W2:Y:S04]  /*7450*/  LDG.E.U8 R21, desc[UR36][R14.64] ;  /* 0x000000240e157981 */ /* 0x000ea8000c1e1100 */
[----:B------:R-:W3:Y:S01]  /*7460*/  LDG.E.U8 R25, desc[UR36][R14.64+0x40] ;  /* 0x000040240e197981 */ /* 0x000ee2000c1e1100 */
[----:B------:R-:W-:Y:S01]  /*7470*/  VIADD R11, R11, 0x100 ;  /* 0x000001000b0b7836 */ /* 0x000fe20000000000 */
[----:B----4-:R-:W-:-:S02]  /*7480*/  ISETP.NE.AND P0, PT, R22, RZ, PT ;  /* 0x000000ff1600720c */ /* 0x010fc40003f05270 */
[----:B-----5:R-:W-:Y:S01]  /*7490*/  ISETP.NE.AND P1, PT, R17, RZ, PT ;  /* 0x000000ff1100720c */ /* 0x020fe20003f25270 */
[----:B------:R-:W-:Y:S01]  /*74a0*/  IMAD.MOV.U32 R17, RZ, RZ, RZ ;  /* 0x000000ffff117224 */ /* 0x000fe200078e00ff */
[----:B--2---:R-:W-:Y:S02]  /*74b0*/  ISETP.NE.AND P2, PT, R21, RZ, PT ;  /* 0x000000ff1500720c */ /* 0x004fe40003f45270 */
[----:B---3--:R-:W-:-:S07]  /*74c0*/  ISETP.NE.AND P3, PT, R25, RZ, PT ;  /* 0x000000ff1900720c */ /* 0x008fce0003f65270 */
        /* <DEDUP_REMOVED lines=15> */
[----:B------:R-:W-:Y:S01]  /*75c0*/  ISETP.GT.AND P0, PT, R11, R18, PT ;  /* 0x000000120b00720c */ /* 0x000fe20003f04270 */
[----:B------:R0:W1:Y:S01]  /*75d0*/  @!P1 MUFU.EX2 R24, R21 ;  /* 0x0000001500189308 */ /* 0x0000620000000800 */
        /* <DEDUP_REMOVED lines=15> */
.L_x_5513:
[----:B------:R-:W-:Y:S05]  /*76d0*/  BSYNC.RECONVERGENT B0 ;  /* 0x0000000000007941 */ /* 0x000fea0003800200 */
.L_x_5512:
[----:B0-----:R-:W0:Y:S01]  /*76e0*/  SHFL.BFLY PT, R9, R10, 0x10, 0x1f ;  /* 0x0e001f000a097f89 */ /* 0x001e2200000e0000 */
[C---:B------:R-:W-:Y:S01]  /*76f0*/  ISETP.NE.AND P0, PT, R6.reuse, RZ, PT ;  /* 0x000000ff0600720c */ /* 0x040fe20003f05270 */
[----:B------:R-:W1:Y:S01]  /*7700*/  LDCU.U8 UR6, c[0x0][0x48c] ;  /* 0x00009180ff0677ac */ /* 0x000e620008000000 */
[----:B------:R-:W-:Y:S01]  /*7710*/  ISETP.GT.U32.AND P1, PT, R6, 0x1, PT ;  /* 0x000000010600780c */ /* 0x000fe20003f24070 */
[----:B------:R-:W4:Y:S10]  /*7720*/  S2UR UR4, SR_CTAID.Y ;  /* 0x00000000000479c3 */ /* 0x000f340000002600 */
[----:B------:R-:W-:-:S04]  /*7730*/  @!P0 SHF.R.U32.HI R15, RZ, 0x3, R20 ;  /* 0x00000003ff0f8819 */ /* 0x000fc80000011614 */
[----:B------:R-:W-:Y:S01]  /*7740*/  @!P0 LOP3.LUT R6, R15, 0x7c, RZ, 0xc0, !PT ;  /* 0x0000007c0f068812 */ /* 0x000fe200078ec0ff */
[----:B-1----:R-:W-:-:S03]  /*7750*/  UISETP.NE.AND UP0, UPT, UR6, URZ, UPT ;  /* 0x000000ff0600728c */ /* 0x002fc6000bf05270 */
[----:B------:R-:W-:Y:S01]  /*7760*/  @!P0 IADD3 R24, PT, PT, R6, R7, RZ ;  /* 0x0000000706188210 */ /* 0x000fe20007ffe0ff */
[----:B0-----:R-:W-:-:S05]  /*7770*/  FADD.FTZ R9, R9, R10 ;  /* 0x0000000a09097221 */ /* 0x001fca0000010000 */
[----:B------:R-:W0:Y:S02]  /*7780*/  SHFL.BFLY PT, R14, R9, 0x8, 0x1f ;  /* 0x0d001f00090e7f89 */ /* 0x000e2400000e0000 */
[----:B0-----:R-:W-:-:S05]  /*7790*/  FADD.FTZ R14, R9, R14 ;  /* 0x0000000e090e7221 */ /* 0x001fca0000010000 */
[----:B------:R-:W0:Y:S02]  /*77a0*/  SHFL.BFLY PT, R11, R14, 0x4, 0x1f ;  /* 0x0c801f000e0b7f89 */ /* 0x000e2400000e0000 */
[----:B0-----:R-:W-:Y:S02]  /*77b0*/  FADD.FTZ R11, R14, R11 ;  /* 0x0000000b0e0b7221 */ /* 0x001fe40000010000 */
[----:B------:R-:W4:Y:S03]  /*77c0*/  LDC R14, c[0x0][0x3f8] ;  /* 0x0000fe00ff0e7b82 */ /* 0x000f260000000800 */
[----:B------:R-:W0:Y:S02]  /*77d0*/  SHFL.BFLY PT, R22, R11, 0x2, 0x1f ;  /* 0x0c401f000b167f89 */ /* 0x000e2400000e0000 */
[----:B0-----:R-:W-:-:S05]  /*77e0*/  FADD.FTZ R22, R11, R22 ;  /* 0x000000160b167221 */ /* 0x001fca0000010000 */
[----:B------:R-:W0:Y:S02]  /*77f0*/  SHFL.BFLY PT, R13, R22, 0x1, 0x1f ;  /* 0x0c201f00160d7f89 */ /* 0x000e2400000e0000 */
[----:B0-----:R-:W-:Y:S02]  /*7800*/  FADD.FTZ R7, R22, R13 ;  /* 0x0000000d16077221 */ /* 0x001fe40000010000 */
[----:B------:R-:W4:Y:S03]  /*7810*/  S2R R13, SR_CTAID.X ;  /* 0x00000000000d7919 */ /* 0x000f260000002500 */
[----:B------:R-:W-:Y:S01]  /*7820*/  @!P0 STS [R24+0x8], R7 ;  /* 0x0000080718008388 */ /* 0x000fe20000000800 */
[----:B------:R-:W-:Y:S01]  /*7830*/  BAR.SYNC.DEFER_BLOCKING 0x0 ;  /* 0x0000000000007b1d */ /* 0x000fe20000010000 */
[----:B------:R-:W-:-:S05]  /*7840*/  ISETP.GT.AND P0, PT, R5, R18, PT ;  /* 0x000000120500720c */ /* 0x000fca0003f04270 */
[----:B------:R0:W1:Y:S01]  /*7850*/  @!P1 LDS R7, [R8+0x8] ;  /* 0x0000080008079984 */ /* 0x0000620000000800 */
[----:B----4-:R-:W-:Y:S01]  /*7860*/  IMAD R17, R14, UR4, R13 ;  /* 0x000000040e117c24 */ /* 0x010fe2000f8e020d */
[----:B0-----:R-:W-:Y:S02]  /*7870*/  CS2R R8, SRZ ;  /* 0x0000000000087805 */ /* 0x001fe4000001ff00 */
[----:B-1----:R-:W0:Y:S02]  /*7880*/  SHFL.BFLY PT, R6, R7, 0x1, 0x1f ;  /* 0x0c201f0007067f89 */ /* 0x002e2400000e0000 */
[----:B0-----:R-:W-:-:S06]  /*7890*/  FADD.FTZ R10, R6, R7 ;  /* 0x00000007060a7221 */ /* 0x001fcc0000010000 */
[----:B------:R-:W0:Y:S02]  /*78a0*/  SHFL.IDX PT, R10, R10, RZ, 0x1f ;  /* 0x00001fff0a0a7589 */ /* 0x000e2400000e0000 */
[----:B0-----:R-:W-:-:S06]  /*78b0*/  FADD.FTZ R6, R10, 9.9999999747524270788e-07 ;  /* 0x358637bd0a067421 */ /* 0x001fcc0000010000 */
[----:B------:R-:W0:Y:S01]  /*78c0*/  MUFU.RCP R6, R6 ;  /* 0x0000000600067308 */ /* 0x000e220000001000 */
[----:B------:R-:W-:Y:S05]  /*78d0*/  BRA.U !UP0, `(.L_x_5527) ;  /* 0x0000000108187547 */ /* 0x000fea000b800000 */
[----:B------:R-:W1:Y:S08]  /*78e0*/  LDC R8, c[0x0][0x488] ;  /* 0x00012200ff087b82 */ /* 0x000e700000000800 */
[----:B------:R-:W1:Y:S08]  /*78f0*/  LDC R7, c[0x0][0x40c] ;  /* 0x00010300ff077b82 */ /* 0x000e700000000800 */
[----:B------:R-:W4:Y:S01]  /*7900*/  LDC R10, c[0x0][0x3f4] ;  /* 0x0000fd00ff0a7b82 */ /* 0x000f220000000800 */
[----:B-1----:R-:W-:-:S04]  /*7910*/  IMAD R7, R17, R8, R7 ;  /* 0x0000000811077224 */ /* 0x002fc800078e0207 */
[----:B----4-:R-:W-:-:S05]  /*7920*/  IMAD R8, R7, R10, RZ ;  /* 0x0000000a07087224 */ /* 0x010fca00078e02ff */
[----:B------:R-:W-:-:S07]  /*7930*/  SHF.R.S32.HI R9, RZ, 0x1f, R8 ;  /* 0x0000001fff097819 */ /* 0x000fce0000011408 */
.L_x_5527:
        /* <DEDUP_REMOVED lines=22> */
[----:B------:R-:W-:-:S07]  /*7aa0*/  VIADD R4, R12, UR4 ;  /* 0x000000040c047c36 */ /* 0x000fce0008000000 */
.L_x_5533:
[----:B------:R-:W0:Y:S01]  /*7ab0*/  LDS R9, [R4] ;  /* 0x0000000004097984 */ /* 0x000e220000000800 */
[----:B------:R-:W-:-:S04]  /*7ac0*/  IADD3 R7, PT, PT, R7, 0x1, RZ ;  /* 0x0000000107077810 */ /* 0x000fc80007ffe0ff */
[----:B------:R-:W-:Y:S01]  /*7ad0*/  ISETP.NE.AND P0, PT, R7, RZ, PT ;  /* 0x000000ff0700720c */ /* 0x000fe20003f05270 */
[----:B0-----:R-:W-:-:S05]  /*7ae0*/  FMUL.FTZ R9, R9, R6 ;  /* 0x0000000609097220 */ /* 0x001fca0000410000 */
[----:B------:R0:W-:Y:S02]  /*7af0*/  STS [R4], R9 ;  /* 0x0000000904007388 */ /* 0x0001e40000000800 */
[----:B0-----:R-:W-:-:S05]  /*7b00*/  VIADD R4, R4, 0x100 ;  /* 0x0000010004047836 */ /* 0x001fca0000000000 */
[----:B------:R-:W-:Y:S05]  /*7b10*/  @P0 BRA `(.L_x_5533) ;  /* 0xfffffffc00e40947 */ /* 0x000fea000383ffff */
.L_x_5532:
[----:B------:R-:W-:Y:S05]  /*7b20*/  BSYNC.RECONVERGENT B1 ;  /* 0x0000000000017941 */ /* 0x000fea0003800200 */
.L_x_5531:
[----:B------:R-:W-:Y:S05]  /*7b30*/  @!P1 BRA `(.L_x_5529) ;  /* 0x0000001400109947 */ /* 0x000fea0003800000 */
[----:B------:R-:W1:Y:S01]  /*7b40*/  S2UR UR5, SR_CgaCtaId ;  /* 0x00000000000579c3 */ /* 0x000e620000008800 */
[----:B------:R-:W-:Y:S01]  /*7b50*/  UMOV UR4, 0x400 ;  /* 0x0000040000047882 */ /* 0x000fe20000000000 */
[----:B------:R-:W-:Y:S01]  /*7b60*/  IMAD.SHL.U32 R4, R23, 0x4, RZ ;  /* 0x0000000417047824 */ /* 0x000fe200078e00ff */
[----:B------:R-:W-:Y:S01]  /*7b70*/  UIADD3 UR4, UPT, UPT, UR4, 0x410, URZ ;  /* 0x0000041004047890 */ /* 0x000fe2000fffe0ff */
[C---:B------:R-:W-:Y:S02]  /*7b80*/  VIADD R21, R5.reuse, 0x100 ;  /* 0x0000010005157836 */ /* 0x040fe40000000000 */
[----:B------:R-:W-:-:S03]  /*7b90*/  IMAD R4, R5, 0x4, -R4 ;  /* 0x0000000405047824 */ /* 0x000fc600078e0a04 */
[----:B------:R-:W-:Y:S01]  /*7ba0*/  ISETP.GT.AND P0, PT, R21, R18, PT ;  /* 0x000000121500720c */ /* 0x000fe20003f04270 */
[----:B-1----:R-:W-:-:S06]  /*7bb0*/  ULEA UR4, UR5, UR4, 0x18 ;  /* 0x0000000405047291 */ /* 0x002fcc000f8ec0ff */
[----:B------:R-:W-:-:S03]  /*7bc0*/  IADD3 R5, PT, PT, R4, UR4, RZ ;  /* 0x0000000404057c10 */ /* 0x000fc6000fffe0ff */
[----:B------:R-:W0:Y:S04]  /*7bd0*/  LDS R7, [R4+UR4] ;  /* 0x0000000404077984 */ /* 0x000e280008000800 */
[----:B------:R-:W1:Y:S04]  /*7be0*/  LDS R9, [R4+UR4+0x100] ;  /* 0x0001000404097984 */ /* 0x000e680008000800 */
[----:B------:R-:W4:Y:S04]  /*7bf0*/  LDS R11, [R4+UR4+0x200] ;  /* 0x00020004040b7984 */ /* 0x000f280008000800 */
[----:B------:R-:W5:Y:S01]  /*7c00*/  LDS R15, [R4+UR4+0x300] ;  /* 0x00030004040f7984 */ /* 0x000f620008000800 */
[-C--:B0-----:R-:W-:Y:S01]  /*7c10*/  FMUL.FTZ R7, R7, R6.reuse ;  /* 0x0000000607077220 */ /* 0x081fe20000410000 */
[----:B-1----:R-:W-:-:S04]  /*7c20*/  FMUL.FTZ R9, R9, R6 ;  /* 0x0000000609097220 */ /* 0x002fc80000410000 */
[----:B------:R0:W-:Y:S01]  /*7c30*/  STS [R4+UR4], R7 ;  /* 0x0000000704007988 */ /* 0x0001e20008000804 */
[----:B----4-:R-:W-:-:S03]  /*7c40*/  FMUL.FTZ R11, R11, R6 ;  /* 0x000000060b0b7220 */ /* 0x010fc60000410000 */
[----:B------:R0:W-:Y:S01]  /*7c50*/  STS [R4+UR4+0x100], R9 ;  /* 0x0001000904007988 */ /* 0x0001e20008000804 */
[----:B-----5:R-:W-:-:S03]  /*7c60*/  FMUL.FTZ R15, R15, R6 ;  /* 0x000000060f0f7220 */ /* 0x020fc60000410000 */
[----:B------:R0:W-:Y:S04]  /*7c70*/  STS [R4+UR4+0x200], R11 ;  /* 0x0002000b04007988 */ /* 0x0001e80008000804 */
[----:B------:R0:W-:Y:S01]  /*7c80*/  STS [R4+UR4+0x300], R15 ;  /* 0x0003000f04007988 */ /* 0x0001e20008000804 */
[----:B------:R-:W-:Y:S05]  /*7c90*/  @P0 BRA `(.L_x_5529) ;  /* 0x0000001000b80947 */ /* 0x000fea0003800000 */
[----:B0-----:R-:W-:Y:S01]  /*7ca0*/  IMAD.IADD R4, R18, 0x1, -R21 ;  /* 0x0000000112047824 */ /* 0x001fe200078e0a15 */
[----:B------:R-:W-:Y:S01]  /*7cb0*/  BSSY.RECONVERGENT B1, `(.L_x_5534) ;  /* 0x000003b000017945 */ /* 0x000fe20003800200 */
[----:B------:R-:W-:Y:S01]  /*7cc0*/  VIADD R5, R5, 0x600 ;  /* 0x0000060005057836 */ /* 0x000fe20000000000 */
[----:B------:R-:W-:Y:S02]  /*7cd0*/  PLOP3.LUT P0, PT, PT, PT, PT, 0x80, 0x8 ;  /* 0x000000000008781c */ /* 0x000fe40003f0f070 */
[----:B------:R-:W-:-:S13]  /*7ce0*/  ISETP.GT.AND P1, PT, R4, 0x2ff, PT ;  /* 0x000002ff0400780c */ /* 0x000fda0003f24270 */
[----:B------:R-:W-:Y:S05]  /*7cf0*/  @!P1 BRA `(.L_x_5535) ;  /* 0x0000000000d89947 */ /* 0x000fea0003800000 */
[----:B------:R-:W-:Y:S01]  /*7d00*/  PLOP3.LUT P0, PT, PT, PT, PT, 0x8, 0x80 ;  /* 0x000000000080781c */ /* 0x000fe20003f0e170 */
[----:B--2---:R-:W-:-:S12]  /*7d10*/  VIADD R34, R18, 0xfffffd01 ;  /* 0xfffffd0112227836 */ /* 0x004fd80000000000 */
.L_x_5536:
        /* <DEDUP_REMOVED lines=8> */
[----:B------:R-:W-:Y:S04]  /*7da0*/  LDS R29, [R5+0x400] ;  /* 0x00040000051d7984 */ /* 0x000fe80000000800 */
[----:B------:R-:W3:Y:S04]  /*7db0*/  LDS R31, [R5+0x500] ;  /* 0x00050000051f7984 */ /* 0x000ee80000000800 */
[----:B------:R-:W3:Y:S04]  /*7dc0*/  LDS R33, [R5+0x600] ;  /* 0x0006000005217984 */ /* 0x000ee80000000800 */
[----:B------:R-:W3:Y:S04]  /*7dd0*/  LDS R35, [R5+0x700] ;  /* 0x0007000005237984 */ /* 0x000ee80000000800 */
[----:B------:R-:W3:Y:S01]  /*7de0*/  LDS R37, [R5+0x800] ;  /* 0x0008000005257984 */ /* 0x000ee20000000800 */
[----:B0-----:R-:W-:-:S03]  /*7df0*/  FMUL.FTZ R4, R6, R7 ;  /* 0x0000000706047220 */ /* 0x001fc60000410000 */
[----:B------:R-:W0:Y:S01]  /*7e00*/  LDS R39, [R5+0x900] ;  /* 0x0009000005277984 */ /* 0x000e220000000800 */
[----:B-1----:R-:W-:-:S03]  /*7e10*/  FMUL.FTZ R8, R6, R9 ;  /* 0x0000000906087220 */ /* 0x002fc60000410000 */
[----:B------:R-:W1:Y:S01]  /*7e20*/  LDS R41, [R5+0xa00] ;  /* 0x000a000005297984 */ /* 0x000e620000000800 */
[----:B--2---:R-:W-:-:S03]  /*7e30*/  FMUL.FTZ R10, R6, R11 ;  /* 0x0000000b060a7220 */ /* 0x004fc60000410000 */
[----:B------:R-:W2:Y:S01]  /*7e40*/  LDS R43, [R5+0xb00] ;  /* 0x000b0000052b7984 */ /* 0x000ea20000000800 */
[----:B----4-:R-:W-:-:S03]  /*7e50*/  FMUL.FTZ R14, R6, R15 ;  /* 0x0000000f060e7220 */ /* 0x010fc60000410000 */
[----:B------:R-:W4:Y:S01]  /*7e60*/  LDS R45, [R5+0xc00] ;  /* 0x000c0000052d7984 */ /* 0x000f220000000800 */
[----:B-----5:R-:W-:-:S03]  /*7e70*/  FMUL.FTZ R22, R6, R25 ;  /* 0x0000001906167220 */ /* 0x020fc60000410000 */
[----:B------:R-:W5:Y:S01]  /*7e80*/  LDS R47, [R5+0xd00] ;  /* 0x000d0000052f7984 */ /* 0x000f620000000800 */
[----:B---3--:R-:W-:-:S03]  /*7e90*/  FMUL.FTZ R24, R6, R27 ;  /* 0x0000001b06187220 */ /* 0x008fc60000410000 */
[----:B------:R3:W-:Y:S04]  /*7ea0*/  STS [R5+-0x200], R4 ;  /* 0xfffe000405007388 */ /* 0x0007e80000000800 */
[----:B------:R0:W-:Y:S01]  /*7eb0*/  STS [R5+-0x100], R8 ;  /* 0xffff000805007388 */ /* 0x0001e20000000800 */
[----:B------:R-:W-:-:S03]  /*7ec0*/  FMUL.FTZ R26, R6, R31 ;  /* 0x0000001f061a7220 */ /* 0x000fc60000410000 */
[----:B------:R1:W-:Y:S01]  /*7ed0*/  STS [R5], R10 ;  /* 0x0000000a05007388 */ /* 0x0003e20000000800 */
[C---:B------:R-:W-:Y:S01]  /*7ee0*/  FMUL.FTZ R28, R6.reuse, R33 ;  /* 0x00000021061c7220 */ /* 0x040fe20000410000 */
[C---:B---3--:R-:W-:Y:S02]  /*7ef0*/  FMUL.FTZ R4, R6.reuse, R29 ;  /* 0x0000001d06047220 */ /* 0x048fe40000410000 */
[----:B------:R2:W-:Y:S01]  /*7f00*/  STS [R5+0x100], R14 ;  /* 0x0001000e05007388 */ /* 0x0005e20000000800 */
[----:B------:R-:W-:-:S03]  /*7f10*/  FMUL.FTZ R30, R6, R35 ;  /* 0x00000023061e7220 */ /* 0x000fc60000410000 */
[----:B------:R4:W-:Y:S01]  /*7f20*/  STS [R5+0x200], R22 ;  /* 0x0002001605007388 */ /* 0x0009e20000000800 */
[----:B------:R-:W-:-:S03]  /*7f30*/  FMUL.FTZ R32, R6, R37 ;  /* 0x0000002506207220 */ /* 0x000fc60000410000 */
[----:B------:R5:W-:Y:S01]  /*7f40*/  STS [R5+0x300], R24 ;  /* 0x0003001805007388 */ /* 0x000be20000000800 */
[C---:B0-----:R-:W-:Y:S01]  /*7f50*/  FMUL.FTZ R8, R6.reuse, R39 ;  /* 0x0000002706087220 */ /* 0x041fe20000410000 */
[C---:B-1----:R-:W-:Y:S02]  /*7f60*/  FMUL.FTZ R10, R6.reuse, R41 ;  /* 0x00000029060a7220 */ /* 0x042fe40000410000 */
[----:B------:R-:W-:Y:S01]  /*7f70*/  STS [R5+0x400], R4 ;  /* 0x0004000405007388 */ /* 0x000fe20000000800 */
[----:B--2---:R-:W-:-:S03]  /*7f80*/  FMUL.FTZ R14, R6, R43 ;  /* 0x0000002b060e7220 */ /* 0x004fc60000410000 */
        /* <DEDUP_REMOVED lines=13> */
.L_x_5535:
[----:B------:R-:W-:Y:S05]  /*8060*/  BSYNC.RECONVERGENT B1 ;  /* 0x0000000000017941 */ /* 0x000fea0003800200 */
.L_x_5534:
[----:B------:R-:W-:Y:S01]  /*8070*/  IMAD.IADD R4, R18, 0x1, -R21 ;  /* 0x0000000112047824 */ /* 0x000fe200078e0a15 */
[----:B------:R-:W-:Y:S04]  /*8080*/  BSSY.RECONVERGENT B1, `(.L_x_5537) ;  /* 0x000001e000017945 */ /* 0x000fe80003800200 */
        /* <DEDUP_REMOVED lines=29> */
.L_x_5538:
[----:B------:R-:W-:Y:S05]  /*8260*/  BSYNC.RECONVERGENT B1 ;  /* 0x0000000000017941 */ /* 0x000fea0003800200 */
.L_x_5537:
[----:B------:R-:W-:-:S13]  /*8270*/  ISETP.GT.AND P1, PT, R21, R18, PT ;  /* 0x000000121500720c */ /* 0x000fda0003f24270 */
        /* <DEDUP_REMOVED lines=14> */
.L_x_5530:
        /* <DEDUP_REMOVED lines=18> */
[----:B------:R-:W-:-:S04]  /*8480*/  IMAD.MOV R7, RZ, RZ, -R4 ;  /* 0x000000ffff077224 */ /* 0x000fc800078e0a04 */
[----:B------:R-:W-:Y:S01]  /*8490*/  IMAD.IADD R5, R5, 0x1, R10 ;  /* 0x0000000105057824 */ /* 0x000fe200078e020a */
[----:B----4-:R-:W-:-:S04]  /*84a0*/  LEA R14, P0, R21, UR8, 0x2 ;  /* 0x00000008150e7c11 */ /* 0x010fc8000f8010ff */
[----:B------:R-:W-:Y:S01]  /*84b0*/  LEA.HI.X R21, R21, UR9, R22, 0x2, P0 ;  /* 0x0000000915157c11 */ /* 0x000fe200080f1416 */
[----:B-1----:R-:W-:-:S06]  /*84c0*/  ULEA UR4, UR5, UR4, 0x18 ;  /* 0x0000000405047291 */ /* 0x002fcc000f8ec0ff */
[----:B------:R-:W-:-:S07]  /*84d0*/  VIADD R4, R12, UR4 ;  /* 0x000000040c047c36 */ /* 0x000fce0008000000 */
.L_x_5541:
[----:B-1----:R-:W0:Y:S01]  /*84e0*/  LDS R11, [R4] ;  /* 0x00000000040b7984 */ /* 0x002e220000000800 */
[----:B------:R-:W-:Y:S01]  /*84f0*/  IMAD.MOV.U32 R10, RZ, RZ, R14 ;  /* 0x000000ffff0a7224 */ /* 0x000fe200078e000e */
[----:B------:R-:W-:Y:S01]  /*8500*/  IADD3 R14, P2, PT, R14, 0x100, RZ ;  /* 0x000001000e0e7810 */ /* 0x000fe20007f5e0ff */
[----:B------:R-:W-:-:S05]  /*8510*/  VIADD R7, R7, 0x1 ;  /* 0x0000000107077836 */ /* 0x000fca0000000000 */
[----:B------:R-:W-:Y:S01]  /*8520*/  ISETP.NE.AND P0, PT, R7, RZ, PT ;  /* 0x000000ff0700720c */ /* 0x000fe20003f05270 */
[----:B0-----:R-:W-:Y:S01]  /*8530*/  FMUL.FTZ R15, R11, R6 ;  /* 0x000000060b0f7220 */ /* 0x001fe20000410000 */
[----:B------:R-:W-:Y:S01]  /*8540*/  MOV R11, R21 ;  /* 0x00000015000b7202 */ /* 0x000fe20000000f00 */
[----:B------:R-:W-:-:S03]  /*8550*/  IMAD.X R21, RZ, RZ, R21, P2 ;  /* 0x000000ffff157224 */ /* 0x000fc600010e0615 */
[----:B------:R0:W-:Y:S04]  /*8560*/  STS [R4], R15 ;  /* 0x0000000f04007388 */ /* 0x0001e80000000800 */
[----:B------:R1:W-:Y:S01]  /*8570*/  STG.E desc[UR36][R10.64], R15 ;  /* 0x0000000f0a007986 */ /* 0x0003e2000c101924 */
[----:B0-----:R-:W-:Y:S02]  /*8580*/  VIADD R4, R4, 0x100 ;  /* 0x0000010004047836 */ /* 0x001fe40000000000 */
[----:B------:R-:W-:Y:S05]  /*8590*/  @P0 BRA `(.L_x_5541) ;  /* 0xfffffffc00d00947 */ /* 0x000fea000383ffff */
.L_x_5540:
[----:B------:R-:W-:Y:S05]  /*85a0*/  BSYNC.RECONVERGENT B1 ;  /* 0x0000000000017941 */ /* 0x000fea0003800200 */
.L_x_5539:
[----:B------:R-:W-:Y:S05]  /*85b0*/  @!P1 BRA `(.L_x_5529) ;  /* 0x0000000800709947 */ /* 0x000fea0003800000 */
[----:B-1----:R-:W1:Y:S01]  /*85c0*/  S2R R10, SR_CgaCtaId ;  /* 0x00000000000a7919 */ /* 0x002e620000008800 */
[----:B------:R-:W4:Y:S01]  /*85d0*/  LDCU.64 UR4, c[0x0][0x480] ;  /* 0x00009000ff0477ac */ /* 0x000f220008000a00 */
[C---:B------:R-:W-:Y:S01]  /*85e0*/  IADD3 R7, P0, PT, R5.reuse, R8, RZ ;  /* 0x0000000805077210 */ /* 0x040fe20007f1e0ff */
[----:B------:R-:W-:Y:S01]  /*85f0*/  BSSY.RECONVERGENT B1, `(.L_x_5542) ;  /* 0x000005a000017945 */ /* 0x000fe20003800200 */
[----:B------:R-:W-:Y:S02]  /*8600*/  IADD3 R14, PT, PT, -R5, R18, RZ ;  /* 0x00000012050e7210 */ /* 0x000fe40007ffe1ff */
[----:B------:R-:W-:Y:S01]  /*8610*/  MOV R4, 0x400 ;  /* 0x0000040000047802 */ /* 0x000fe20000000f00 */
        /* <DEDUP_REMOVED lines=13> */
[----:B------:R-:W-:Y:S02]  /*86f0*/  PLOP3.LUT P0, PT, PT, PT, PT, 0x8, 0x80 ;  /* 0x000000000080781c */ /* 0x000fe40003f0e170 */
[----:B------:R-:W-:-:S11]  /*8700*/  IADD3 R14, PT, PT, R18, -0x2ff, RZ ;  /* 0xfffffd01120e7810 */ /* 0x000fd60007ffe0ff */
.L_x_5544:
        /* <DEDUP_REMOVED lines=8> */
[----:B------:R-:W3:Y:S04]  /*8790*/  LDS R29, [R4+0x400] ;  /* 0x00040000041d7984 */ /* 0x000ee80000000800 */
[----:B------:R-:W3:Y:S04]  /*87a0*/  LDS R31, [R4+0x500] ;  /* 0x00050000041f7984 */ /* 0x000ee80000000800 */
[----:B--2---:R-:W2:Y:S04]  /*87b0*/  LDS R33, [R4+0x600] ;  /* 0x0006000004217984 */ /* 0x004ea80000000800 */
[----:B------:R-:W2:Y:S04]  /*87c0*/  LDS R35, [R4+0x700] ;  /* 0x0007000004237984 */ /* 0x000ea80000000800 */
        /* <DEDUP_REMOVED lines=12> */
[----:B------:R-:W-:Y:S01]  /*8890*/  STG.E desc[UR36][R8.64+-0x200], R7 ;  /* 0xfffe000708007986 */ /* 0x000fe2000c101924 */
[----:B------:R-:W-:-:S03]  /*88a0*/  FMUL.FTZ R29, R6, R29 ;  /* 0x0000001d061d7220 */ /* 0x000fc60000410000 */
[----:B------:R0:W-:Y:S01]  /*88b0*/  STS [R4+-0x200], R7 ;  /* 0xfffe000704007388 */ /* 0x0001e20000000800 */
[C---:B------:R-:W-:Y:S01]  /*88c0*/  FMUL.FTZ R31, R6.reuse, R31 ;  /* 0x0000001f061f7220 */ /* 0x040fe20000410000 */
[C---:B--2---:R-:W-:Y:S02]  /*88d0*/  FMUL.FTZ R33, R6.reuse, R33 ;  /* 0x0000002106217220 */ /* 0x044fe40000410000 */
[----:B------:R-:W-:Y:S01]  /*88e0*/  STG.E desc[UR36][R8.64+-0x100], R11 ;  /* 0xffff000b08007986 */ /* 0x000fe2000c101924 */
[----:B------:R-:W-:-:S03]  /*88f0*/  FMUL.FTZ R35, R6, R35 ;  /* 0x0000002306237220 */ /* 0x000fc60000410000 */
[----:B------:R-:W-:Y:S01]  /*8900*/  STS [R4+-0x100], R11 ;  /* 0xffff000b04007388 */ /* 0x000fe20000000800 */
[----:B0-----:R-:W-:Y:S01]  /*8910*/  IADD3 R7, P2, PT, R8, 0x1000, RZ ;  /* 0x0000100008077810 */ /* 0x001fe20007f5e0ff */
[C---:B------:R-:W-:Y:S02]  /*8920*/  FMUL.FTZ R37, R6.reuse, R37 ;  /* 0x0000002506257220 */ /* 0x040fe40000410000 */
[----:B------:R-:W-:Y:S02]  /*8930*/  STG.E desc[UR36][R8.64], R15 ;  /* 0x0000000f08007986 */ /* 0x000fe4000c101924 */
[----:B------:R-:W-:Y:S02]  /*8940*/  IMAD.X R10, RZ, RZ, R9, P2 ;  /* 0x000000ffff0a7224 */ /* 0x000fe400010e0609 */
[C---:B------:R-:W-:Y:S01]  /*8950*/  FMUL.FTZ R39, R6.reuse, R39 ;  /* 0x0000002706277220 */ /* 0x040fe20000410000 */
[----:B------:R-:W-:Y:S01]  /*8960*/  STS [R4], R15 ;  /* 0x0000000f04007388 */ /* 0x000fe20000000800 */
[----:B-1----:R-:W-:-:S03]  /*8970*/  FMUL.FTZ R41, R6, R41 ;  /* 0x0000002906297220 */ /* 0x002fc60000410000 */
[----:B------:R-:W-:Y:S01]  /*8980*/  STG.E desc[UR36][R8.64+0x100], R21 ;  /* 0x0001001508007986 */ /* 0x000fe2000c101924 */
[----:B----4-:R-:W-:-:S03]  /*8990*/  FMUL.FTZ R43, R6, R43 ;  /* 0x0000002b062b7220 */ /* 0x010fc60000410000 */
[----:B------:R-:W-:Y:S01]  /*89a0*/  STS [R4+0x100], R21 ;  /* 0x0001001504007388 */ /* 0x000fe20000000800 */
[----:B-----5:R-:W-:-:S03]  /*89b0*/  FMUL.FTZ R45, R6, R45 ;  /* 0x0000002d062d7220 */ /* 0x020fc60000410000 */
[----:B------:R-:W-:Y:S01]  /*89c0*/  STG.E desc[UR36][R8.64+0x200], R25 ;  /* 0x0002001908007986 */ /* 0x000fe2000c101924 */
[----:B---3--:R-:W-:-:S03]  /*89d0*/  FMUL.FTZ R47, R6, R47 ;  /* 0x0000002f062f7220 */ /* 0x008fc60000410000 */
        /* <DEDUP_REMOVED lines=27> */
.L_x_5543:
[----:B------:R-:W-:Y:S05]  /*8b90*/  BSYNC.RECONVERGENT B1 ;  /* 0x0000000000017941 */ /* 0x000fea0003800200 */
.L_x_5542:
        /* <DEDUP_REMOVED lines=16> */
[----:B------:R-:W-:Y:S01]  /*8ca0*/  STG.E desc[UR36][R8.64+-0x200], R7 ;  /* 0xfffe000708007986 */ /* 0x000fe2000c101924 */
[----:B----4-:R-:W-:-:S03]  /*8cb0*/  FMUL.FTZ R15, R6, R15 ;  /* 0x0000000f060f7220 */ /* 0x010fc60000410000 */
[----:B------:R0:W-:Y:S01]  /*8cc0*/  STS [R4+-0x200], R7 ;  /* 0xfffe000704007388 */ /* 0x0001e20000000800 */
[----:B-----5:R-:W-:-:S03]  /*8cd0*/  FMUL.FTZ R21, R6, R21 ;  /* 0x0000001506157220 */ /* 0x020fc60000410000 */
[----:B------:R-:W-:Y:S01]  /*8ce0*/  STG.E desc[UR36][R8.64+-0x100], R11 ;  /* 0xffff000b08007986 */ /* 0x000fe2000c101924 */
[----:B--2---:R-:W-:-:S03]  /*8cf0*/  FMUL.FTZ R25, R6, R25 ;  /* 0x0000001906197220 */ /* 0x004fc60000410000 */
[----:B------:R-:W-:Y:S01]  /*8d00*/  STS [R4+-0x100], R11 ;  /* 0xffff000b04007388 */ /* 0x000fe20000000800 */
[----:B0-----:R-:W-:Y:S01]  /*8d10*/  IADD3 R7, P1, PT, R8, 0x800, RZ ;  /* 0x0000080008077810 */ /* 0x001fe20007f3e0ff */
[C---:B---3--:R-:W-:Y:S02]  /*8d20*/  FMUL.FTZ R27, R6.reuse, R27 ;  /* 0x0000001b061b7220 */ /* 0x048fe40000410000 */
[----:B------:R-:W-:Y:S01]  /*8d30*/  STG.E desc[UR36][R8.64], R15 ;  /* 0x0000000f08007986 */ /* 0x000fe2000c101924 */
[C---:B------:R-:W-:Y:S01]  /*8d40*/  FMUL.FTZ R29, R6.reuse, R29 ;  /* 0x0000001d061d7220 */ /* 0x040fe20000410000 */
[----:B------:R-:W-:Y:S02]  /*8d50*/  IMAD.X R10, RZ, RZ, R9, P1 ;  /* 0x000000ffff0a7224 */ /* 0x000fe400008e0609 */
[----:B------:R-:W-:Y:S01]  /*8d60*/  STS [R4], R15 ;  /* 0x0000000f04007388 */ /* 0x000fe20000000800 */
[----:B------:R-:W-:-:S03]  /*8d70*/  FMUL.FTZ R31, R6, R31 ;  /* 0x0000001f061f7220 */ /* 0x000fc60000410000 */
        /* <DEDUP_REMOVED lines=13> */
.L_x_5546:
[----:B------:R-:W-:Y:S05]  /*8e50*/  BSYNC.RECONVERGENT B1 ;  /* 0x0000000000017941 */ /* 0x000fea0003800200 */
.L_x_5545:
[----:B------:R-:W-:-:S13]  /*8e60*/  ISETP.LE.OR P0, PT, R5, R18, P0 ;  /* 0x000000120500720c */ /* 0x000fda0000703670 */
[----:B------:R-:W-:Y:S05]  /*8e70*/  @!P0 BRA `(.L_x_5529) ;  /* 0x0000000000408947 */ /* 0x000fea0003800000 */
[----:B------:R-:W0:Y:S04]  /*8e80*/  LDS R5, [R4+-0x200] ;  /* 0xfffe000004057984 */ /* 0x000e280000000800 */
[----:B------:R-:W1:Y:S04]  /*8e90*/  LDS R7, [R4+-0x100] ;  /* 0xffff000004077984 */ /* 0x000e680000000800 */
[----:B------:R-:W4:Y:S04]  /*8ea0*/  LDS R11, [R4] ;  /* 0x00000000040b7984 */ /* 0x000f280000000800 */
[----:B------:R-:W5:Y:S01]  /*8eb0*/  LDS R15, [R4+0x100] ;  /* 0x00010000040f7984 */ /* 0x000f620000000800 */
[-C--:B0-----:R-:W-:Y:S01]  /*8ec0*/  FMUL.FTZ R5, R5, R6.reuse ;  /* 0x0000000605057220 */ /* 0x081fe20000410000 */
[----:B-1----:R-:W-:-:S04]  /*8ed0*/  FMUL.FTZ R7, R7, R6 ;  /* 0x0000000607077220 */ /* 0x002fc80000410000 */
        /* <DEDUP_REMOVED lines=10> */
.L_x_5529:
[----:B------:R-:W-:Y:S05]  /*8f80*/  BSYNC.RECONVERGENT B0 ;  /* 0x0000000000007941 */ /* 0x000fea0003800200 */
.L_x_5528:
[----:B------:R-:W4:Y:S01]  /*8f90*/  LDCU.64 UR4, c[0x0][0x3b0] ;  /* 0x00007600ff0477ac */ /* 0x000f220008000a00 */
[----:B------:R-:W-:Y:S02]  /*8fa0*/  LOP3.LUT R12, R12, 0xfc, RZ, 0xc0, !PT ;  /* 0x000000fc0c0c7812 */ /* 0x000fe400078ec0ff */
[----:B0-----:R-:W-:Y:S02]  /*8fb0*/  CS2R R6, SRZ ;  /* 0x0000000000067805 */ /* 0x001fe4000001ff00 */
[----:B------:R-:W-:-:S04]  /*8fc0*/  ISETP.GT.U32.AND P0, PT, R20, 0x3f, PT ;  /* 0x0000003f1400780c */ /* 0x000fc80003f04070 */
[----:B------:R-:W-:Y:S02]  /*8fd0*/  ISETP.GT.U32.OR P0, PT, R12, 0xbf, P0 ;  /* 0x000000bf0c00780c */ /* 0x000fe40000704470 */
[----:B----4-:R-:W-:-:S04]  /*8fe0*/  ISETP.EQ.U32.AND P1, PT, RZ, UR4, PT ;  /* 0x00000004ff007c0c */ /* 0x010fc8000bf22070 */
[----:B------:R-:W-:-:S13]  /*8ff0*/  ISETP.EQ.OR.EX P0, PT, RZ, UR5, P0, P1 ;  /* 0x00000005ff007c0c */ /* 0x000fda0008702710 */
[----:B-1----:R-:W0:Y:S01]  /*9000*/  @!P0 LDC.64 R14, c[0x0][0x3b0] ;  /* 0x0000ec00ff0e8b82 */ /* 0x002e220000000a00 */
[----:B------:R-:W-:Y:S01]  /*9010*/  @!P0 IMAD R5, R13, 0xc0, R12 ;  /* 0x000000c00d058824 */ /* 0x000fe200078e020c */
[----:B------:R-:W-:Y:S01]  /*9020*/  ISETP.GT.U32.AND P1, PT, R12, 0xbf, PT ;  /* 0x000000bf0c00780c */ /* 0x000fe20003f24070 */
[----:B------:R-:W-:Y:S01]  /*9030*/  BSSY.RECONVERGENT B0, `(.L_x_5547) ;  /* 0x0000222000007945 */ /* 0x000fe20003800200 */
[----:B------:R-:W-:Y:S01]  /*9040*/  IMAD R17, R17, 0xc0, RZ ;  /* 0x000000c011117824 */ /* 0x000fe200078e02ff */
[----:B------:R-:W-:Y:S02]  /*9050*/  CS2R R10, SRZ ;  /* 0x00000000000a7805 */ /* 0x000fe4000001ff00 */
[----:B------:R-:W-:Y:S01]  /*9060*/  CS2R R8, SRZ ;  /* 0x0000000000087805 */ /* 0x000fe2000001ff00 */
[----:B0-----:R-:W-:Y:S01]  /*9070*/  @!P0 IMAD.WIDE.U32 R14, R5, 0x4, R14 ;  /* 0x00000004050e8825 */ /* 0x001fe200078e000e */
[----:B------:R-:W-:-:S06]  /*9080*/  CS2R R4, SRZ ;  /* 0x0000000000047805 */ /* 0x000fcc000001ff00 */
[----:B------:R0:W5:Y:S01]  /*9090*/  @!P0 LDG.E.128 R4, desc[UR36][R14.64] ;  /* 0x000000240e048981 */ /* 0x000162000c1e1d00 */
[----:B------:R-:W-:Y:S01]  /*90a0*/  BAR.SYNC.DEFER_BLOCKING 0x0 ;  /* 0x0000000000007b1d */ /* 0x000fe20000010000 */
[----:B------:R-:W-:-:S05]  /*90b0*/  PLOP3.LUT P0, PT, PT, PT, PT, 0x8, 0x80 ;  /* 0x000000000080781c */ /* 0x000fca0003f0e170 */
[----:B------:R-:W-:Y:S08]  /*90c0*/  @P1 BRA `(.L_x_5548) ;  /* 0x0000002000601947 */ /* 0x000ff00003800000 */
[----:B------:R-:W1:Y:S01]  /*90d0*/  LDCU UR4, c[0x0][0x3f4] ;  /* 0x00007e80ff0477ac */ /* 0x000e620008000800 */
[----:B------:R-:W-:Y:S01]  /*90e0*/  SHF.R.U32.HI R56, RZ, 0x6, R20 ;  /* 0x00000006ff387819 */ /* 0x000fe20000011614 */
[----:B0-----:R-:W0:Y:S01]  /*90f0*/  LDC.64 R14, c[0x0][0x3c0] ;  /* 0x0000f000ff0e7b82 */ /* 0x001e220000000a00 */
[----:B------:R-:W-:Y:S01]  /*9100*/  BSSY.RECONVERGENT B1, `(.L_x_5549) ;  /* 0x00000bd000017945 */ /* 0x000fe20003800200 */
[----:B------:R-:W-:Y:S02]  /*9110*/  IMAD.MOV.U32 R11, RZ, RZ, RZ ;  /* 0x000000ffff0b7224 */ /* 0x000fe400078e00ff */
[----:B------:R-:W-:Y:S02]  /*9120*/  IMAD.IADD R22, R23, 0x1, R56 ;  /* 0x0000000117167824 */ /* 0x000fe400078e0238 */
[----:B-1----:R-:W-:-:S04]  /*9130*/  IMAD.U32 R21, RZ, RZ, UR4 ;  /* 0x00000004ff157e24 */ /* 0x002fc8000f8e00ff */
[-C--:B------:R-:W-:Y:S01]  /*9140*/  IMAD R3, R3, R21.reuse, R12 ;  /* 0x0000001503037224 */ /* 0x080fe200078e020c */
[----:B------:R-:W-:-:S03]  /*9150*/  VIMNMX R25, PT, PT, R18, R21, PT ;  /* 0x0000001512197248 */ /* 0x000fc60003fe0100 */
[----:B0-----:R-:W-:Y:S01]  /*9160*/  IMAD.WIDE R14, R3, 0x4, R14 ;  /* 0x00000004030e7825 */ /* 0x001fe200078e020e */
[----:B------:R-:W-:-:S13]  /*9170*/  ISETP.GT.AND P1, PT, R25, R22, PT ;  /* 0x000000161900720c */ /* 0x000fda0003f24270 */
[----:B------:R-:W-:Y:S05]  /*9180*/  @!P1 BRA `(.L_x_5550) ;  /* 0x0000000800d09947 */ /* 0x000fea0003800000 */
[----:B------:R-:W-:Y:S01]  /*9190*/  IADD3 R8, PT, PT, R56, R23, -R25 ;  /* 0x0000001738087210 */ /* 0x000fe20007ffe819 */
[----:B------:R-:W-:Y:S01]  /*91a0*/  BSSY.RECONVERGENT B2, `(.L_x_5551) ;  /* 0x0000057000027945 */ /* 0x000fe20003800200 */
[----:B------:R-:W-:Y:S01]  /*91b0*/  IADD3 R3, PT, PT, R25, -R22, RZ ;  /* 0x8000001619037210 */ /* 0x000fe20007ffe0ff */
[----:B------:R-:W-:Y:S01]  /*91c0*/  IMAD.MOV.U32 R58, RZ, RZ, R22 ;  /* 0x000000ffff3a7224 */ /* 0x000fe200078e0016 */
[----:B------:R-:W-:Y:S02]  /*91d0*/  ISETP.GT.U32.AND P1, PT, R8, -0x8, PT ;  /* 0xfffffff80800780c */ /* 0x000fe40003f24070 */
[----:B------:R-:W-:Y:S02]  /*91e0*/  CS2R R8, SRZ ;  /* 0x0000000000087805 */ /* 0x000fe4000001ff00 */
[----:B------:R-:W-:Y:S02]  /*91f0*/  LOP3.LUT R69, R3, 0x7, RZ, 0xc0, !PT ;  /* 0x0000000703457812 */ /* 0x000fe400078ec0ff */
[----:B------:R-:W-:-:S02]  /*9200*/  CS2R R10, SRZ ;  /* 0x00000000000a7805 */ /* 0x000fc4000001ff00 */
[----:B------:R-:W-:-:S05]  /*9210*/  ISETP.NE.AND P2, PT, R69, RZ, PT ;  /* 0x000000ff4500720c */ /* 0x000fca0003f45270 */
[----:B------:R-:W-:Y:S08]  /*9220*/  @P1 BRA `(.L_x_5552) ;  /* 0x0000000400381947 */ /* 0x000ff00003800000 */
[----:B------:R-:W0:Y:S01]  /*9230*/  S2R R25, SR_CgaCtaId ;  /* 0x0000000000197919 */ /* 0x000e220000008800 */
[----:B------:R-:W-:Y:S01]  /*9240*/  MOV R8, 0x400 ;  /* 0x0000040000087802 */ /* 0x000fe20000000f00 */
[----:B------:R-:W-:Y:S01]  /*9250*/  IMAD.MOV.U32 R57, RZ, RZ, RZ ;  /* 0x000000ffff397224 */ /* 0x000fe200078e00ff */
[----:B------:R-:W-:Y:S01]  /*9260*/  LOP3.LUT R70, R3, 0xfffffff8, RZ, 0xc0, !PT ;  /* 0xfffffff803467812 */ /* 0x000fe200078ec0ff */
[----:B------:R-:W-:Y:S02]  /*9270*/  IMAD.MOV.U32 R58, RZ, RZ, R22 ;  /* 0x000000ffff3a7224 */ /* 0x000fe400078e0016 */
[----:B------:R-:W-:-:S05]  /*9280*/  VIADD R8, R8, 0x410 ;  /* 0x0000041008087836 */ /* 0x000fca0000000000 */
[----:B0-----:R-:W-:Y:S01]  /*9290*/  LEA R72, R25, R8, 0x18 ;  /* 0x0000000819487211 */ /* 0x001fe200078ec0ff */
[----:B------:R-:W-:-:S07]  /*92a0*/  HFMA2 R8, -RZ, RZ, 0, 0 ;  /* 0x00000000ff087431 */ /* 0x000fce00000001ff */
.L_x_5553:
[----:B------:R-:W-:-:S04]  /*92b0*/  IMAD R47, R58, 0xc0, RZ ;  /* 0x000000c03a2f7824 */ /* 0x000fc800078e02ff */
[----:B------:R-:W-:-:S04]  /*92c0*/  IMAD.WIDE.U32 R24, R47, 0x4, R14 ;  /* 0x000000042f187825 */ /* 0x000fc800078e000e */
[C---:B------:R-:W-:Y:S02]  /*92d0*/  VIADD R29, R47.reuse, 0xc0 ;  /* 0x000000c02f1d7836 */ /* 0x040fe40000000000 */
[----:B--2---:R-:W-:Y:S01]  /*92e0*/  VIADD R33, R47, 0x180 ;  /* 0x000001802f217836 */ /* 0x004fe20000000000 */
[----:B------:R-:W2:Y:S01]  /*92f0*/  LDG.E.128 R24, desc[UR36][R24.64] ;  /* 0x0000002418187981 */ /* 0x000ea2000c1e1d00 */
[----:B------:R-:W-:-:S04]  /*9300*/  IMAD.WIDE.U32 R28, R29, 0x4, R14 ;  /* 0x000000041d1c7825 */ /* 0x000fc800078e000e */
[----:B------:R-:W-:Y:S02]  /*9310*/  VIADD R37, R47, 0x240 ;  /* 0x000002402f257836 */ /* 0x000fe40000000000 */
[--C-:B------:R-:W-:Y:S01]  /*9320*/  IMAD.WIDE.U32 R32, R33, 0x4, R14.reuse ;  /* 0x0000000421207825 */ /* 0x100fe200078e000e */
[----:B------:R-:W4:Y:S03]  /*9330*/  LDG.E.128 R28, desc[UR36][R28.64] ;  /* 0x000000241c1c7981 */ /* 0x000f26000c1e1d00 */
[----:B------:R-:W-:Y:S02]  /*9340*/  VIADD R41, R47, 0x300 ;  /* 0x000003002f297836 */ /* 0x000fe40000000000 */
[----:B------:R-:W-:Y:S01]  /*9350*/  IMAD.WIDE.U32 R36, R37, 0x4, R14 ;  /* 0x0000000425247825 */ /* 0x000fe200078e000e */
[----:B------:R-:W3:Y:S01]  /*9360*/  LDG.E.128 R32, desc[UR36][R32.64] ;  /* 0x0000002420207981 */ /* 0x000ee2000c1e1d00 */
[----:B------:R-:W-:-:S02]  /*9370*/  IADD3 R45, PT, PT, R47, 0x3c0, RZ ;  /* 0x000003c02f2d7810 */ /* 0x000fc40007ffe0ff */
[--C-:B------:R-:W-:Y:S02]  /*9380*/  IMAD.WIDE.U32 R40, R41, 0x4, R14.reuse ;  /* 0x0000000429287825 */ /* 0x100fe400078e000e */
[----:B------:R-:W3:Y:S02]  /*9390*/  LDG.E.128 R36, desc[UR36][R36.64] ;  /* 0x0000002424247981 */ /* 0x000ee4000c1e1d00 */
[----:B------:R-:W-:Y:S02]  /*93a0*/  VIADD R49, R47, 0x480 ;  /* 0x000004802f317836 */ /* 0x000fe40000000000 */
[----:B------:R-:W-:Y:S01]  /*93b0*/  IMAD.WIDE.U32 R44, R45, 0x4, R14 ;  /* 0x000000042d2c7825 */ /* 0x000fe200078e000e */
[----:B------:R-:W3:Y:S03]  /*93c0*/  LDG.E.128 R40, desc[UR36][R40.64] ;  /* 0x0000002428287981 */ /* 0x000ee6000c1e1d00 */
[----:B------:R-:W-:-:S02]  /*93d0*/  VIADD R53, R47, 0x540 ;  /* 0x000005402f357836 */ /* 0x000fc40000000000 */
[--C-:B------:R-:W-:Y:S01]  /*93e0*/  IMAD.WIDE.U32 R48, R49, 0x4, R14.reuse ;  /* 0x0000000431307825 */ /* 0x100fe200078e000e */
[----:B------:R-:W3:Y:S03]  /*93f0*/  LDG.E.128 R44, desc[UR36][R44.64] ;  /* 0x000000242c2c7981 */ /* 0x000ee6000c1e1d00 */
[----:B------:R-:W-:Y:S02]  /*9400*/  IMAD.WIDE.U32 R52, R53, 0x4, R14 ;  /* 0x0000000435347825 */ /* 0x000fe400078e000e */
[----:B------:R-:W3:Y:S04]  /*9410*/  LDG.E.128 R48, desc[UR36][R48.64] ;  /* 0x0000002430307981 */ /* 0x000ee8000c1e1d00 */
[----:B------:R-:W3:Y:S01]  /*9420*/  LDG.E.128 R52, desc[UR36][R52.64] ;  /* 0x0000002434347981 */ /* 0x000ee2000c1e1d00 */
[----:B------:R-:W-:-:S04]  /*9430*/  IMAD.IADD R59, R58, 0x1, -R23 ;  /* 0x000000013a3b7824 */ /* 0x000fc800078e0a17 */
[----:B------:R-:W-:-:S05]  /*9440*/  IMAD R59, R59, 0x4, R72 ;  /* 0x000000043b3b7824 */ /* 0x000fca00078e0248 */
[----:B------:R-:W2:Y:S04]  /*9450*/  LDS R60, [R59] ;  /* 0x000000003b3c7984 */ /* 0x000ea80000000800 */
[----:B------:R-:W4:Y:S04]  /*9460*/  LDS R62, [R59+0x4] ;  /* 0x000004003b3e7984 */ /* 0x000f280000000800 */
[----:B------:R-:W3:Y:S04]  /*9470*/  LDS R63, [R59+0x8] ;  /* 0x000008003b3f7984 */ /* 0x000ee80000000800 */
[----:B------:R-:W0:Y:S04]  /*9480*/  LDS R64, [R59+0xc] ;  /* 0x00000c003b407984 */ /* 0x000e280000000800 */
[----:B------:R-:W1:Y:S04]  /*9490*/  LDS R65, [R59+0x10] ;  /* 0x000010003b417984 */ /* 0x000e680000000800 */
[----:B------:R-:W1:Y:S04]  /*94a0*/  LDS R66, [R59+0x14] ;  /* 0x000014003b427984 */ /* 0x000e680000000800 */
[----:B------:R-:W1:Y:S04]  /*94b0*/  LDS R67, [R59+0x18] ;  /* 0x000018003b437984 */ /* 0x000e680000000800 */
[----:B------:R-:W1:Y:S01]  /*94c0*/  LDS R68, [R59+0x1c] ;  /* 0x00001c003b447984 */ /* 0x000e620000000800 */
[----:B------:R-:W-:-:S04]  /*94d0*/  IADD3 R57, PT, PT, R57, 0x8, RZ ;  /* 0x0000000839397810 */ /* 0x000fc80007ffe0ff */
[----:B------:R-:W-:Y:S01]  /*94e0*/  ISETP.NE.AND P1, PT, R57, R70, PT ;  /* 0x000000463900720c */ /* 0x000fe20003f25270 */
[----:B------:R-:W-:Y:S02]  /*94f0*/  VIADD R58, R58, 0x8 ;  /* 0x000000083a3a7836 */ /* 0x000fe40000000000 */
        /* <DEDUP_REMOVED lines=33> */
.L_x_5552:
[----:B------:R-:W-:Y:S05]  /*9710*/  BSYNC.RECONVERGENT B2 ;  /* 0x0000000000027941 */ /* 0x000fea0003800200 */
.L_x_5551:
[----:B------:R-:W-:Y:S05]  /*9720*/  @!P2 BRA `(.L_x_5550) ;  /* 0x000000040068a947 */ /* 0x000fea0003800000 */
[----:B------:R-:W-:Y:S01]  /*9730*/  ISETP.GE.U32.AND P1, PT, R69, 0x4, PT ;  /* 0x000000044500780c */ /* 0x000fe20003f26070 */
[----:B------:R-:W-:Y:S01]  /*9740*/  BSSY.RECONVERGENT B2, `(.L_x_5554) ;  /* 0x000002b000027945 */ /* 0x000fe20003800200 */
[----:B------:R-:W-:-:S04]  /*9750*/  LOP3.LUT R46, R3, 0x3, RZ, 0xc0, !PT ;  /* 0x00000003032e7812 */ /* 0x000fc800078ec0ff */
[----:B------:R-:W-:-:S07]  /*9760*/  ISETP.NE.AND P2, PT, R46, RZ, PT ;  /* 0x000000ff2e00720c */ /* 0x000fce0003f45270 */
[----:B------:R-:W-:Y:S06]  /*9770*/  @!P1 BRA `(.L_x_5555) ;  /* 0x00000000009c9947 */ /* 0x000fec0003800000 */
[----:B------:R-:W-:-:S04]  /*9780*/  IMAD R25, R58, 0xc0, RZ ;  /* 0x000000c03a197824 */ /* 0x000fc800078e02ff */
[----:B--2---:R-:W-:-:S04]  /*9790*/  IMAD.WIDE.U32 R32, R25, 0x4, R14 ;  /* 0x0000000419207825 */ /* 0x004fc800078e000e */
[C---:B------:R-:W-:Y:S01]  /*97a0*/  VIADD R35, R25.reuse, 0xc0 ;  /* 0x000000c019237836 */ /* 0x040fe20000000000 */
[----:B------:R0:W2:Y:S01]  /*97b0*/  LDG.E.128 R36, desc[UR36][R32.64] ;  /* 0x0000002420247981 */ /* 0x0000a2000c1e1d00 */
[----:B------:R-:W-:Y:S02]  /*97c0*/  VIADD R27, R25, 0x180 ;  /* 0x00000180191b7836 */ /* 0x000fe40000000000 */
[----:B------:R-:W-:-:S04]  /*97d0*/  IMAD.WIDE.U32 R34, R35, 0x4, R14 ;  /* 0x0000000423227825 */ /* 0x000fc800078e000e */
[----:B------:R-:W-:Y:S01]  /*97e0*/  VIADD R29, R25, 0x240 ;  /* 0x00000240191d7836 */ /* 0x000fe20000000000 */
[----:B------:R1:W4:Y:S01]  /*97f0*/  LDG.E.128 R40, desc[UR36][R34.64] ;  /* 0x0000002422287981 */ /* 0x000322000c1e1d00 */
[----:B------:R-:W-:-:S04]  /*9800*/  IMAD.WIDE.U32 R24, R27, 0x4, R14 ;  /* 0x000000041b187825 */ /* 0x000fc800078e000e */
[----:B------:R-:W-:Y:S02]  /*9810*/  IMAD.WIDE.U32 R28, R29, 0x4, R14 ;  /* 0x000000041d1c7825 */ /* 0x000fe400078e000e */
[----:B------:R-:W3:Y:S04]  /*9820*/  LDG.E.128 R24, desc[UR36][R24.64] ;  /* 0x0000002418187981 */ /* 0x000ee8000c1e1d00 */
[----:B------:R-:W3:Y:S01]  /*9830*/  LDG.E.128 R28, desc[UR36][R28.64] ;  /* 0x000000241c1c7981 */ /* 0x000ee2000c1e1d00 */
[----:B------:R-:W1:Y:S01]  /*9840*/  S2UR UR5, SR_CgaCtaId ;  /* 0x00000000000579c3 */ /* 0x000e620000008800 */
[----:B------:R-:W-:Y:S02]  /*9850*/  UMOV UR4, 0x400 ;  /* 0x0000040000047882 */ /* 0x000fe40000000000 */
[----:B------:R-:W-:Y:S01]  /*9860*/  UIADD3 UR4, UPT, UPT, UR4, 0x410, URZ ;  /* 0x0000041004047890 */ /* 0x000fe2000fffe0ff */
[----:B0-----:R-:W-:-:S03]  /*9870*/  IADD3 R32, PT, PT, -R23, R58, RZ ;  /* 0x0000003a17207210 */ /* 0x001fc60007ffe1ff */
[----:B-1----:R-:W-:-:S06]  /*9880*/  ULEA UR4, UR5, UR4, 0x18 ;  /* 0x0000000405047291 */ /* 0x002fcc000f8ec0ff */
[----:B------:R-:W-:-:S05]  /*9890*/  LEA R32, R32, UR4, 0x2 ;  /* 0x0000000420207c11 */ /* 0x000fca000f8e10ff */
[----:B------:R-:W2:Y:S04]  /*98a0*/  LDS R33, [R32] ;  /* 0x0000000020217984 */ /* 0x000ea80000000800 */
[----:B------:R-:W4:Y:S04]  /*98b0*/  LDS R34, [R32+0x4] ;  /* 0x0000040020227984 */ /* 0x000f280000000800 */
[----:B------:R-:W3:Y:S04]  /*98c0*/  LDS R44, [R32+0x8] ;  /* 0x00000800202c7984 */ /* 0x000ee80000000800 */
[----:B------:R-:W0:Y:S01]  /*98d0*/  LDS R45, [R32+0xc] ;  /* 0x00000c00202d7984 */ /* 0x000e220000000800 */
[----:B------:R-:W-:-:S02]  /*98e0*/  VIADD R58, R58, 0x4 ;  /* 0x000000043a3a7836 */ /* 0x000fc40000000000 */
[-C--:B--2---:R-:W-:Y:S01]  /*98f0*/  FFMA.FTZ R35, R36, R33.reuse, R8 ;  /* 0x0000002124237223 */ /* 0x084fe20000010008 */
[-C--:B------:R-:W-:Y:S01]  /*9900*/  FFMA.FTZ R8, R37, R33.reuse, R9 ;  /* 0x0000002125087223 */ /* 0x080fe20000010009 */
[-C--:B------:R-:W-:Y:S01]  /*9910*/  FFMA.FTZ R9, R38, R33.reuse, R10 ;  /* 0x0000002126097223 */ /* 0x080fe2000001000a */
[----:B------:R-:W-:Y:S01]  /*9920*/  FFMA.FTZ R10, R39, R33, R11 ;  /* 0x00000021270a7223 */ /* 0x000fe2000001000b */
        /* <DEDUP_REMOVED lines=11> */
[----:B------:R-:W-:-:S07]  /*99e0*/  FFMA.FTZ R11, R31, R45, R44 ;  /* 0x0000002d1f0b7223 */ /* 0x000fce000001002c */
.L_x_5555:
[----:B------:R-:W-:Y:S05]  /*99f0*/  BSYNC.RECONVERGENT B2 ;  /* 0x0000000000027941 */ /* 0x000fea0003800200 */
.L_x_5554:
        /* <DEDUP_REMOVED lines=10> */
[----:B------:R-:W4:Y:S04]  /*9aa0*/  LDG.E.128 R28, desc[UR36][R24.64] ;  /* 0x00000024181c7981 */ /* 0x000f28000c1e1d00 */
[----:B------:R-:W3:Y:S01]  /*9ab0*/  LDG.E.128 R36, desc[UR36][R26.64] ;  /* 0x000000241a247981 */ /* 0x000ee2000c1e1d00 */
[----:B------:R-:W0:Y:S01]  /*9ac0*/  S2UR UR5, SR_CgaCtaId ;  /* 0x00000000000579c3 */ /* 0x000e220000008800 */
[----:B------:R-:W-:Y:S01]  /*9ad0*/  UMOV UR4, 0x400 ;  /* 0x0000040000047882 */ /* 0x000fe20000000000 */
[C---:B------:R-:W-:Y:S01]  /*9ae0*/  IMAD.IADD R3, R58.reuse, 0x1, -R23 ;  /* 0x000000013a037824 */ /* 0x040fe200078e0a17 */
[----:B------:R-:W-:Y:S01]  /*9af0*/  UIADD3 UR4, UPT, UPT, UR4, 0x410, URZ ;  /* 0x0000041004047890 */ /* 0x000fe2000fffe0ff */
[----:B------:R-:W-:-:S03]  /*9b00*/  VIADD R58, R58, 0x2 ;  /* 0x000000023a3a7836 */ /* 0x000fc60000000000 */
[----:B0-----:R-:W-:-:S06]  /*9b10*/  ULEA UR4, UR5, UR4, 0x18 ;  /* 0x0000000405047291 */ /* 0x001fcc000f8ec0ff */
[----:B------:R-:W-:-:S05]  /*9b20*/  LEA R3, R3, UR4, 0x2 ;  /* 0x0000000403037c11 */ /* 0x000fca000f8e10ff */
[----:B--2---:R-:W4:Y:S04]  /*9b30*/  LDS R32, [R3] ;  /* 0x0000000003207984 */ /* 0x004f280000000800 */
[----:B------:R-:W3:Y:S01]  /*9b40*/  LDS R34, [R3+0x4] ;  /* 0x0000040003227984 */ /* 0x000ee20000000800 */
[-C--:B----4-:R-:W-:Y:S01]  /*9b50*/  FFMA.FTZ R33, R28, R32.reuse, R8 ;  /* 0x000000201c217223 */ /* 0x090fe20000010008 */
[-C--:B------:R-:W-:Y:S01]  /*9b60*/  FFMA.FTZ R24, R29, R32.reuse, R9 ;  /* 0x000000201d187223 */ /* 0x080fe20000010009 */
[-C--:B------:R-:W-:Y:S01]  /*9b70*/  FFMA.FTZ R25, R30, R32.reuse, R10 ;  /* 0x000000201e197223 */ /* 0x080fe2000001000a */
[----:B------:R-:W-:Y:S01]  /*9b80*/  FFMA.FTZ R32, R31, R32, R11 ;  /* 0x000000201f207223 */ /* 0x000fe2000001000b */
[-C--:B---3--:R-:W-:Y:S01]  /*9b90*/  FFMA.FTZ R8, R36, R34.reuse, R33 ;  /* 0x0000002224087223 */ /* 0x088fe20000010021 */
[-C--:B------:R-:W-:Y:S01]  /*9ba0*/  FFMA.FTZ R9, R37, R34.reuse, R24 ;  /* 0x0000002225097223 */ /* 0x080fe20000010018 */
[-C--:B------:R-:W-:Y:S01]  /*9bb0*/  FFMA.FTZ R10, R38, R34.reuse, R25 ;  /* 0x00000022260a7223 */ /* 0x080fe20000010019 */
[----:B------:R-:W-:-:S07]  /*9bc0*/  FFMA.FTZ R11, R39, R34, R32 ;  /* 0x00000022270b7223 */ /* 0x000fce0000010020 */
.L_x_5557:
[----:B------:R-:W-:Y:S05]  /*9bd0*/  BSYNC.RECONVERGENT B2 ;  /* 0x0000000000027941 */ /* 0x000fea0003800200 */
.L_x_5556:
[----:B------:R-:W-:Y:S05]  /*9be0*/  @P2 BRA `(.L_x_5550) ;  /* 0x0000000000382947 */ /* 0x000fea0003800000 */
[----:B------:R-:W-:-:S04]  /*9bf0*/  IMAD R25, R58, 0xc0, RZ ;  /* 0x000000c03a197824 */ /* 0x000fc800078e02ff */
[----:B------:R-:W-:-:S06]  /*9c00*/  IMAD.WIDE.U32 R24, R25, 0x4, R14 ;  /* 0x0000000419187825 */ /* 0x000fcc00078e000e */
[----:B------:R-:W4:Y:S01]  /*9c10*/  LDG.E.128 R24, desc[UR36][R24.64] ;  /* 0x0000002418187981 */ /* 0x000f22000c1e1d00 */
[----:B------:R-:W0:Y:S01]  /*9c20*/  S2UR UR5, SR_CgaCtaId ;  /* 0x00000000000579c3 */ /* 0x000e220000008800 */
[----:B------:R-:W-:Y:S01]  /*9c30*/  UMOV UR4, 0x400 ;  /* 0x0000040000047882 */ /* 0x000fe20000000000 */
[----:B------:R-:W-:Y:S01]  /*9c40*/  IADD3 R3, PT, PT, -R23, R58, RZ ;  /* 0x0000003a17037210 */ /* 0x000fe20007ffe1ff */
        /* <DEDUP_REMOVED lines=8> */
.L_x_5550:
[----:B------:R-:W-:Y:S05]  /*9cd0*/  BSYNC.RECONVERGENT B1 ;  /* 0x0000000000017941 */ /* 0x000fea0003800200 */
.L_x_5549:
[----:B------:R-:W-:Y:S01]  /*9ce0*/  ISETP.GT.AND P1, PT, R18, R22, PT ;  /* 0x000000161200720c */ /* 0x000fe20003f24270 */
[----:B------:R-:W-:-:S12]  /*9cf0*/  BSSY.RECONVERGENT B3, `(.L_x_5558) ;  /* 0x000011f000037945 */ /* 0x000fd80003800200 */
[----:B------:R-:W-:Y:S05]  /*9d00*/  @!P1 BRA `(.L_x_5559) ;  /* 0x0000001000749947 */ /* 0x000fea0003800000 */
[----:B------:R-:W-:Y:S01]  /*9d10*/  IADD3 R3, PT, PT, R56, R23, -R18 ;  /* 0x0000001738037210 */ /* 0x000fe20007ffe812 */
[----:B------:R-:W-:Y:S01]  /*9d20*/  IMAD.IADD R18, R18, 0x1, -R22 ;  /* 0x0000000112127824 */ /* 0x000fe200078e0a16 */
[----:B------:R-:W-:Y:S02]  /*9d30*/  BSSY.RECONVERGENT B2, `(.L_x_5560) ;  /* 0x00000a1000027945 */ /* 0x000fe40003800200 */
[----:B------:R-:W-:Y:S02]  /*9d40*/  ISETP.GT.U32.AND P1, PT, R3, -0x4, PT ;  /* 0xfffffffc0300780c */ /* 0x000fe40003f24070 */
[----:B--2---:R-:W-:-:S11]  /*9d50*/  LOP3.LUT R33, R18, 0x3, RZ, 0xc0, !PT ;  /* 0x0000000312217812 */ /* 0x004fd600078ec0ff */
[----:B------:R-:W-:Y:S05]  /*9d60*/  @P1 BRA `(.L_x_5561) ;  /* 0x0000000800741947 */ /* 0x000fea0003800000 */
        /* <DEDUP_REMOVED lines=11> */
.L_x_5571:
[----:B------:R-:W-:Y:S01]  /*9e20*/  IADD3 R26, PT, PT, R22, -0x1, RZ ;  /* 0xffffffff161a7810 */ /* 0x000fe20007ffe0ff */
[----:B------:R-:W-:Y:S01]  /*9e30*/  BSSY.RECONVERGENT B4, `(.L_x_5563) ;  /* 0x0000023000047945 */ /* 0x000fe20003800200 */
[----:B------:R-:W-:Y:S02]  /*9e40*/  VIADD R3, R3, 0x4 ;  /* 0x0000000403037836 */ /* 0x000fe40000000000 */
[----:B-1----:R-:W-:Y:S01]  /*9e50*/  ISETP.GE.AND P1, PT, R26, R21, PT ;  /* 0x000000151a00720c */ /* 0x002fe20003f26270 */
[----:B------:R-:W-:-:S12]  /*9e60*/  VIADD R32, R22, 0x1 ;  /* 0x0000000116207836 */ /* 0x000fd80000000000 */
[----:B------:R-:W-:Y:S05]  /*9e70*/  @!P1 BRA `(.L_x_5564) ;  /* 0x0000000000789947 */ /* 0x000fea0003800000 */
[----:B------:R-:W-:Y:S02]  /*9e80*/  IABS R27, R21 ;  /* 0x00000015001b7213 */ /* 0x000fe40000000000 */
[----:B------:R-:W-:Y:S02]  /*9e90*/  IABS R30, R26 ;  /* 0x0000001a001e7213 */ /* 0x000fe40000000000 */
[----:B------:R-:W0:Y:S01]  /*9ea0*/  I2F.RP R28, R27 ;  /* 0x0000001b001c7306 */ /* 0x000e220000209400 */
[----:B------:R-:W-:Y:S02]  /*9eb0*/  ISETP.GE.AND P2, PT, R26, RZ, PT ;  /* 0x000000ff1a00720c */ /* 0x000fe40003f46270 */
[----:B------:R-:W-:-:S05]  /*9ec0*/  ISETP.NE.AND P3, PT, R21, RZ, PT ;  /* 0x000000ff1500720c */ /* 0x000fca0003f65270 */
[----:B0-----:R-:W0:Y:S02]  /*9ed0*/  MUFU.RCP R28, R28 ;  /* 0x0000001c001c7308 */ /* 0x001e240000001000 */
[----:B0-----:R-:W-:Y:S02]  /*9ee0*/  VIADD R29, R28, 0xffffffe ;  /* 0x0ffffffe1c1d7836 */ /* 0x001fe40000000000 */
[----:B------:R-:W0:Y:S04]  /*9ef0*/  LDS R28, [R56+-0x8] ;  /* 0xfffff800381c7984 */ /* 0x000e280000000800 */
[----:B------:R-:W1:Y:S02]  /*9f00*/  F2I.FTZ.U32.TRUNC.NTZ R25, R29 ;  /* 0x0000001d00197305 */ /* 0x000e64000021f000 */
[----:B-1----:R-:W-:-:S04]  /*9f10*/  IMAD.MOV R24, RZ, RZ, -R25 ;  /* 0x000000ffff187224 */ /* 0x002fc800078e0a19 */
[----:B------:R-:W-:Y:S01]  /*9f20*/  IMAD R31, R24, R27, RZ ;  /* 0x0000001b181f7224 */ /* 0x000fe200078e02ff */
[----:B------:R-:W-:-:S05]  /*9f30*/  MOV R24, RZ ;  /* 0x000000ff00187202 */ /* 0x000fca0000000f00 */
        /* <DEDUP_REMOVED lines=18> */
.L_x_5564:
[----:B------:R-:W-:Y:S05]  /*a060*/  BSYNC.RECONVERGENT B4 ;  /* 0x0000000000047941 */ /* 0x000fea0003800200 */
.L_x_5563:
        /* <DEDUP_REMOVED lines=37> */
.L_x_5566:
[----:B------:R-:W-:Y:S05]  /*a2c0*/  BSYNC.RECONVERGENT B4 ;  /* 0x0000000000047941 */ /* 0x000fea0003800200 */
.L_x_5565:
        /* <DEDUP_REMOVED lines=10> */
[----:B0-----:R-:W0:Y:S01]  /*a370*/  LDS R28, [R56] ;  /* 0x00000000381c7984 */ /* 0x001e220000000800 */
        /* <DEDUP_REMOVED lines=21> */
.L_x_5568:
[----:B------:R-:W-:Y:S05]  /*a4d0*/  BSYNC.RECONVERGENT B4 ;  /* 0x0000000000047941 */ /* 0x000fea0003800200 */
.L_x_5567:
        /* <DEDUP_REMOVED lines=32> */
.L_x_5570:
[----:B------:R-:W-:Y:S05]  /*a6e0*/  BSYNC.RECONVERGENT B4 ;  /* 0x0000000000047941 */ /* 0x000fea0003800200 */
.L_x_5569:
[----:B------:R-:W-:Y:S02]  /*a6f0*/  VIADD R22, R22, 0x4 ;  /* 0x0000000416167836 */ /* 0x000fe40000000000 */
[----:B------:R-:W-:Y:S01]  /*a700*/  VIADD R56, R56, 0x10 ;  /* 0x0000001038387836 */ /* 0x000fe20000000000 */
[----:B------:R-:W-:Y:S06]  /*a710*/  @P1 BRA `(.L_x_5571) ;  /* 0xfffffff400c01947 */ /* 0x000fec000383ffff */
[----:B------:R-:W-:Y:S05]  /*a720*/  BSYNC.RECONVERGENT B1 ;  /* 0x0000000000017941 */ /* 0x000fea0003800200 */
.L_x_5562:
[----:B------:R-:W-:-:S07]  /*a730*/  VIADD R22, R22, 0xffffffff ;  /* 0xffffffff16167836 */ /* 0x000fce0000000000 */
.L_x_5561:
[----:B------:R-:W-:Y:S05]  /*a740*/  BSYNC.RECONVERGENT B2 ;  /* 0x0000000000027941 */ /* 0x000fea0003800200 */
.L_x_5560:
[----:B------:R-:W-:-:S13]  /*a750*/  ISETP.NE.AND P1, PT, R33, RZ, PT ;  /* 0x000000ff2100720c */ /* 0x000fda0003f25270 */
        /* <DEDUP_REMOVED lines=8> */
[----:B------:R-:W-:Y:S01]  /*a7e0*/  IADD3 R3, PT, PT, -R23, R22, RZ ;  /* 0x0000001617037210 */ /* 0x000fe20007ffe1ff */
[----:B------:R-:W-:Y:S01]  /*a7f0*/  VIADD R30, R22, 0x1 ;  /* 0x00000001161e7836 */ /* 0x000fe20000000000 */
[----:B------:R-:W-:Y:S04]  /*a800*/  BSSY.RECONVERGENT B2, `(.L_x_5574) ;  /* 0x0000023000027945 */ /* 0x000fe80003800200 */
[----:B------:R-:W-:Y:S01]  /*a810*/  ISETP.GE.AND P3, PT, R30, R21, PT ;  /* 0x000000151e00720c */ /* 0x000fe20003f66270 */
[----:B0-----:R-:W-:-:S06]  /*a820*/  ULEA UR4, UR5, UR4, 0x18 ;  /* 0x0000000405047291 */ /* 0x001fcc000f8ec0ff */
[----:B------:R-:W-:Y:S01]  /*a830*/  LEA R28, R3, UR4, 0x2 ;  /* 0x00000004031c7c11 */ /* 0x000fe2000f8e10ff */
[----:B------:R-:W-:Y:S06]  /*a840*/  @!P1 BRA `(.L_x_5575) ;  /* 0x0000000000789947 */ /* 0x000fec0003800000 */
        /* <DEDUP_REMOVED lines=30> */
.L_x_5575:
[----:B------:R-:W-:Y:S05]  /*aa30*/  BSYNC.RECONVERGENT B2 ;  /* 0x0000000000027941 */ /* 0x000fea0003800200 */
.L_x_5574:
        /* <DEDUP_REMOVED lines=32> */
.L_x_5577:
[----:B------:R-:W-:Y:S05]  /*ac40*/  BSYNC.RECONVERGENT B2 ;  /* 0x0000000000027941 */ /* 0x000fea0003800200 */
.L_x_5576:
[----:B------:R-:W-:-:S07]  /*ac50*/  VIADD R22, R22, 0x2 ;  /* 0x0000000216167836 */ /* 0x000fce0000000000 */
.L_x_5573:
[----:B------:R-:W-:Y:S05]  /*ac60*/  BSYNC.RECONVERGENT B1 ;  /* 0x0000000000017941 */ /* 0x000fea0003800200 */
.L_x_5572:
[----:B------:R-:W-:Y:S02]  /*ac70*/  LOP3.LUT R18, R18, 0x1, RZ, 0xc0, !PT ;  /* 0x0000000112127812 */ /* 0x000fe400078ec0ff */
[----:B------:R-:W-:-:S04]  /*ac80*/  ISETP.GE.AND P1, PT, R22, R21, PT ;  /* 0x000000151600720c */ /* 0x000fc80003f26270 */
[----:B------:R-:W-:-:S13]  /*ac90*/  ISETP.NE.U32.OR P1, PT, R18, 0x1, !P1 ;  /* 0x000000011200780c */ /* 0x000fda0004f25470 */
[----:B------:R-:W-:Y:S05]  /*aca0*/  @P1 BRA `(.L_x_5559) ;  /* 0x00000000008c1947 */ /* 0x000fea0003800000 */
        /* <DEDUP_REMOVED lines=8> */
[----:B0-----:R-:W-:Y:S01]  /*ad30*/  MOV R24, RZ ;  /* 0x000000ff00187202 */ /* 0x001fe20000000f00 */
        /* <DEDUP_REMOVED lines=17> */
[----:B------:R-:W-:Y:S01]  /*ae50*/  IADD3 R22, PT, PT, -R23, R22, RZ ;  /* 0x0000001617167210 */ /* 0x000fe20007ffe1ff */
        /* <DEDUP_REMOVED lines=8> */
.L_x_5559:
[----:B------:R-:W-:Y:S05]  /*aee0*/  BSYNC.RECONVERGENT B3 ;  /* 0x0000000000037941 */ /* 0x000fea0003800200 */
.L_x_5558:
[----:B------:R-:W-:-:S13]  /*aef0*/  ISETP.GT.U32.AND P1, PT, R20, 0x3f, PT ;  /* 0x0000003f1400780c */ /* 0x000fda0003f24070 */
[----:B------:R-:W-:Y:S05]  /*af00*/  @P1 BRA `(.L_x_5548) ;  /* 0x0000000000d01947 */ /* 0x000fea0003800000 */
[----:B------:R-:W0:Y:S01]  /*af10*/  LDC R3, c[0x0][0x478] ;  /* 0x00011e00ff037b82 */ /* 0x000e220000000800 */
[----:B--2---:R-:W-:Y:S01]  /*af20*/  IMAD.IADD R35, R12, 0x1, R2 ;  /* 0x000000010c237824 */ /* 0x004fe200078e0202 */
[----:B------:R-:W1:Y:S01]  /*af30*/  LDCU.64 UR4, c[0x0][0x460] ;  /* 0x00008c00ff0477ac */ /* 0x000e620008000a00 */
[----:B0-----:R-:W-:-:S13]  /*af40*/  ISETP.NE.AND P1, PT, R3, 0x2, PT ;  /* 0x000000020300780c */ /* 0x001fda0003f25270 */
[----:B------:R-:W0:Y:S08]  /*af50*/  @!P1 LDC.64 R14, c[0x0][0x3a8] ;  /* 0x0000ea00ff0e9b82 */ /* 0x000e300000000a00 */
[----:B------:R-:W2:Y:S01]  /*af60*/  @!P1 LDC.64 R24, c[0x0][0x468] ;  /* 0x00011a00ff189b82 */ /* 0x000ea20000000a00 */
[----:B0-----:R-:W-:-:S04]  /*af70*/  @!P1 IADD3 R2, P0, PT, R35, R14, RZ ;  /* 0x0000000e23029210 */ /* 0x001fc80007f1e0ff */
[----:B------:R-:W-:-:S03]  /*af80*/  @!P1 LEA.HI.X.SX32 R3, R35, R15, 0x1, P0 ;  /* 0x0000000f23039211 */ /* 0x000fc600000f0eff */
[----:B------:R-:W0:Y:S01]  /*af90*/  @P1 LDC.64 R14, c[0x0][0x3a8] ;  /* 0x0000ea00ff0e1b82 */ /* 0x000e220000000a00 */
[----:B--2---:R-:W2:Y:S04]  /*afa0*/  @!P1 LDG.E R24, desc[UR36][R24.64+0x8] ;  /* 0x0000082418189981 */ /* 0x004ea8000c1e1900 */
[----:B------:R-:W4:Y:S01]  /*afb0*/  @!P1 LDG.E R18, desc[UR36][R2.64] ;  /* 0x0000002402129981 */ /* 0x000f22000c1e1900 */
[----:B-1----:R-:W-:-:S04]  /*afc0*/  ISETP.NE.U32.AND P0, PT, RZ, UR4, PT ;  /* 0x00000004ff007c0c */ /* 0x002fc8000bf05070 */
[----:B------:R-:W-:Y:S01]  /*afd0*/  ISETP.NE.AND.EX P0, PT, RZ, UR5, PT, P0 ;  /* 0x00000005ff007c0c */ /* 0x000fe2000bf05300 */
[----:B------:R-:W1:-:S12]  /*afe0*/  LDCU.64 UR4, c[0x0][0x3c0] ;  /* 0x00007800ff0477ac */ /* 0x000e580008000a00 */
[----:B------:R-:W3:Y:S08]  /*aff0*/  @P0 LDC R20, c[0x0][0x3f8] ;  /* 0x0000fe00ff140b82 */ /* 0x000ef00000000800 */
[----:B------:R-:W1:Y:S01]  /*b000*/  @P0 LDC.64 R22, c[0x0][0x458] ;  /* 0x00011600ff160b82 */ /* 0x000e620000000a00 */
[----:B0-----:R-:W-:-:S04]  /*b010*/  @P1 IMAD.WIDE R2, R35, 0x4, R14 ;  /* 0x0000000423021825 */ /* 0x001fc800078e020e */
[----:B---3--:R-:W-:-:S04]  /*b020*/  @P0 IMAD R13, R16, R20, R13 ;  /* 0x00000014100d0224 */ /* 0x008fc800078e020d */
[----:B------:R-:W-:-:S04]  /*b030*/  @P0 IMAD R13, R13, 0xc0, R12 ;  /* 0x000000c00d0d0824 */ /* 0x000fc800078e020c */
[----:B-1----:R-:W-:Y:S02]  /*b040*/  @P0 IMAD.WIDE R14, R13, 0x4, R22 ;  /* 0x000000040d0e0825 */ /* 0x002fe400078e0216 */
[----:B------:R-:W0:Y:S01]  /*b050*/  LDS R13, [R0] ;  /* 0x00000000000d7984 */ /* 0x000e220000000800 */
[----:B----4-:R-:W2:Y:S08]  /*b060*/  @!P1 I2F.S8 R31, R18.B2 ;  /* 0x20000012001f9306 */ /* 0x010eb00000001400 */
[----:B------:R-:W1:Y:S08]  /*b070*/  @!P1 I2F.S8 R27, R18 ;  /* 0x00000012001b9306 */ /* 0x000e700000001400 */
[----:B------:R-:W3:Y:S08]  /*b080*/  @!P1 I2F.S8 R29, R18.B1 ;  /* 0x10000012001d9306 */ /* 0x000ef00000001400 */
[----:B------:R-:W4:Y:S01]  /*b090*/  @!P1 I2F.S8 R33, R18.B3 ;  /* 0x3000001200219306 */ /* 0x000f220000001400 */
[C---:B--2---:R-:W-:Y:S01]  /*b0a0*/  @!P1 FMUL.FTZ R30, R24.reuse, R31 ;  /* 0x0000001f181e9220 */ /* 0x044fe20000410000 */
[C---:B-1----:R-:W-:Y:S01]  /*b0b0*/  @!P1 FMUL.FTZ R28, R24.reuse, R27 ;  /* 0x0000001b181c9220 */ /* 0x042fe20000410000 */
[C---:B---3--:R-:W-:Y:S01]  /*b0c0*/  @!P1 FMUL.FTZ R29, R24.reuse, R29 ;  /* 0x0000001d181d9220 */ /* 0x048fe20000410000 */
[----:B----4-:R-:W-:-:S02]  /*b0d0*/  @!P1 FMUL.FTZ R31, R24, R33 ;  /* 0x00000021181f9220 */ /* 0x010fc40000410000 */
[----:B------:R-:W2:Y:S04]  /*b0e0*/  @P0 LDG.E.128 R24, desc[UR36][R14.64] ;  /* 0x000000240e180981 */ /* 0x000ea8000c1e1d00 */
        /* <DEDUP_REMOVED lines=18> */
[C---:B0-----:R-:W-:Y:S01]  /*b210*/  FFMA.FTZ R8, R13.reuse, R4, R8 ;  /* 0x000000040d087223 */ /* 0x041fe20000010008 */
[C---:B------:R-:W-:Y:S01]  /*b220*/  FFMA.FTZ R9, R13.reuse, R5, R9 ;  /* 0x000000050d097223 */ /* 0x040fe20000010009 */
[C---:B------:R-:W-:Y:S01]  /*b230*/  FFMA.FTZ R10, R13.reuse, R6, R10 ;  /* 0x000000060d0a7223 */ /* 0x040fe2000001000a */
[----:B------:R-:W-:-:S09]  /*b240*/  FFMA.FTZ R11, R13, R7, R11 ;  /* 0x000000070d0b7223 */ /* 0x000fd2000001000b */
.L_x_5548:
[----:B------:R-:W-:Y:S05]  /*b250*/  BSYNC.RECONVERGENT B0 ;  /* 0x0000000000007941 */ /* 0x000fea0003800200 */
.L_x_5547:
[----:B------:R-:W-:Y:S06]  /*b260*/  BAR.SYNC.DEFER_BLOCKING 0x0 ;  /* 0x0000000000007b1d */ /* 0x000fec0000010000 */
[----:B------:R-:W-:Y:S05]  /*b270*/  @!P0 EXIT ;  /* 0x000000000000894d */ /* 0x000fea0003800000 */
[----:B------:R-:W4:Y:S02]  /*b280*/  LDCU UR4, c[0x0][0x478] ;  /* 0x00008f00ff0477ac */ /* 0x000f240008000800 */
[----:B----4-:R-:W-:-:S09]  /*b290*/  UISETP.NE.AND UP0, UPT, UR4, 0x2, UPT ;  /* 0x000000020400788c */ /* 0x010fd2000bf05270 */
[----:B------:R-:W-:Y:S05]  /*b2a0*/  BRA.U UP0, `(.L_x_5578) ;  /* 0x00000001007c7547 */ /* 0x000fea000b800000 */
[----:B------:R-:W4:Y:S01]  /*b2b0*/  LDC.64 R2, c[0x0][0x470] ;  /* 0x00011c00ff027b82 */ /* 0x000f220000000a00 */
[----:B------:R-:W0:Y:S01]  /*b2c0*/  LDCU.64 UR4, c[0x0][0x380] ;  /* 0x00007000ff0477ac */ /* 0x000e220008000a00 */
[----:B----4-:R-:W4:Y:S01]  /*b2d0*/  LDG.E R2, desc[UR36][R2.64] ;  /* 0x0000002402027981 */ /* 0x010f22000c1e1900 */
[----:B------:R-:W-:Y:S02]  /*b2e0*/  IMAD.IADD R12, R17, 0x1, R12 ;  /* 0x00000001110c7824 */ /* 0x000fe400078e020c */
[C---:B----4-:R-:W-:Y:S01]  /*b2f0*/  FMUL.FTZ R10, R2.reuse, R10 ;  /* 0x0000000a020a7220 */ /* 0x050fe20000410000 */
[C---:B------:R-:W-:Y:S01]  /*b300*/  FMUL.FTZ R11, R2.reuse, R11 ;  /* 0x0000000b020b7220 */ /* 0x040fe20000410000 */
[C---:B------:R-:W-:Y:S01]  /*b310*/  FMUL.FTZ R9, R2.reuse, R9 ;  /* 0x0000000902097220 */ /* 0x040fe20000410000 */
[----:B------:R-:W-:-:S03]  /*b320*/  FMUL.FTZ R8, R2, R8 ;  /* 0x0000000802087220 */ /* 0x000fc60000410000 */
[----:B------:R-:W3:Y:S08]  /*b330*/  F2I.S8.NTZ R10, R10 ;  /* 0x0000000a000a7305 */ /* 0x000ef00000202100 */
[----:B------:R-:W4:Y:S01]  /*b340*/  F2I.S8.NTZ R11, R11 ;  /* 0x0000000b000b7305 */ /* 0x000f220000202100 */
[----:B---3--:R-:W-:-:S07]  /*b350*/  PRMT R0, R10, 0x8880, RZ ;  /* 0x000088800a007816 */ /* 0x008fce00000000ff */
[----:B------:R-:W3:Y:S01]  /*b360*/  F2I.S8.NTZ R9, R9 ;  /* 0x0000000900097305 */ /* 0x000ee20000202100 */
[----:B------:R-:W-:Y:S02]  /*b370*/  PRMT R0, R0, 0x7710, RZ ;  /* 0x0000771000007816 */ /* 0x000fe400000000ff */
[----:B----4-:R-:W-:-:S05]  /*b380*/  PRMT R3, R11, 0x8880, RZ ;  /* 0x000088800b037816 */ /* 0x010fca00000000ff */
[----:B------:R-:W1:Y:S01]  /*b390*/  F2I.S8.NTZ R8, R8 ;  /* 0x0000000800087305 */ /* 0x000e620000202100 */
[----:B------:R-:W-:Y:S01]  /*b3a0*/  IMAD.U32 R2, R0, 0x10000, RZ ;  /* 0x0001000000027824 */ /* 0x000fe200078e00ff */
[----:B------:R-:W-:-:S04]  /*b3b0*/  PRMT R0, R3, 0x7710, RZ ;  /* 0x0000771003007816 */ /* 0x000fc800000000ff */
[----:B------:R-:W-:Y:S02]  /*b3c0*/  LOP3.LUT R3, R2, 0xff0000, RZ, 0xc0, !PT ;  /* 0x00ff000002037812 */ /* 0x000fe400078ec0ff */
[----:B---3--:R-:W-:-:S03]  /*b3d0*/  PRMT R9, R9, 0x8880, RZ ;  /* 0x0000888009097816 */ /* 0x008fc600000000ff */
[----:B------:R-:W-:Y:S01]  /*b3e0*/  IMAD R3, R0, 0x1000000, R3 ;  /* 0x0100000000037824 */ /* 0x000fe200078e0203 */
[----:B------:R-:W-:Y:S02]  /*b3f0*/  PRMT R2, R9, 0x7710, RZ ;  /* 0x0000771009027816 */ /* 0x000fe400000000ff */
[----:B-1---5:R-:W-:-:S04]  /*b400*/  PRMT R4, R8, 0x8880, RZ ;  /* 0x0000888008047816 */ /* 0x022fc800000000ff */
[----:B------:R-:W-:Y:S02]  /*b410*/  PRMT R0, R4, 0x7710, RZ ;  /* 0x0000771004007816 */ /* 0x000fe400000000ff */
[----:B------:R-:W-:Y:S02]  /*b420*/  LOP3.LUT R4, R2, 0xff, RZ, 0xc0, !PT ;  /* 0x000000ff02047812 */ /* 0x000fe400078ec0ff */
[----:B------:R-:W-:Y:S02]  /*b430*/  LOP3.LUT R5, R0, 0xff, RZ, 0xc0, !PT ;  /* 0x000000ff00057812 */ /* 0x000fe400078ec0ff */
[----:B------:R-:W-:Y:S02]  /*b440*/  LEA R4, R4, R3, 0x8 ;  /* 0x0000000304047211 */ /* 0x000fe400078e40ff */
[----:B0-----:R-:W-:-:S03]  /*b450*/  IADD3 R2, P0, PT, R12, UR4, RZ ;  /* 0x000000040c027c10 */ /* 0x001fc6000ff1e0ff */
[----:B------:R-:W-:Y:S01]  /*b460*/  IMAD.IADD R5, R4, 0x1, R5 ;  /* 0x0000000104057824 */ /* 0x000fe200078e0205 */
[----:B------:R-:W-:-:S05]  /*b470*/  LEA.HI.X.SX32 R3, R12, UR5, 0x1, P0 ;  /* 0x000000050c037c11 */ /* 0x000fca00080f0eff */
[----:B------:R-:W-:Y:S01]  /*b480*/  STG.E desc[UR36][R2.64], R5 ;  /* 0x0000000502007986 */ /* 0x000fe2000c101924 */
[----:B------:R-:W-:Y:S05]  /*b490*/  EXIT ;  /* 0x000000000000794d */ /* 0x000fea0003800000 */
.L_x_5578:
[----:B------:R-:W4:Y:S01]  /*b4a0*/  LDC.64 R2, c[0x0][0x380] ;  /* 0x0000e000ff027b82 */ /* 0x000f220000000a00 */
[----:B------:R-:W-:-:S04]  /*b4b0*/  IMAD.IADD R17, R17, 0x1, R12 ;  /* 0x0000000111117824 */ /* 0x000fc800078e020c */
[----:B----4-:R-:W-:-:S05]  /*b4c0*/  IMAD.WIDE R2, R17, 0x4, R2 ;  /* 0x0000000411027825 */ /* 0x010fca00078e0202 */
[----:B------:R-:W-:Y:S01]  /*b4d0*/  STG.E.128 desc[UR36][R2.64], R8 ;  /* 0x0000000802007986 */ /* 0x000fe2000c101d24 */
[----:B------:R-:W-:Y:S05]  /*b4e0*/  EXIT ;  /* 0x000000000000794d */ /* 0x000fea0003800000 */
.L_x_5507:
[----:B------:R-:W-:Y:S01]  /*b4f0*/  BSSY B1, `(.L_x_5579) ;  /* 0x0000007000017945 */ /* 0x000fe20003800000 */
[----:B------:R-:W-:Y:S01]  /*b500*/  IMAD.MOV.U32 R12, RZ, RZ, 0x2 ;  /* 0x00000002ff0c7424 */ /* 0x000fe200078e00ff */
[----:B------:R-:W-:Y:S01]  /*b510*/  MOV R15, 0xffffffff ;  /* 0xffffffff000f7802 */ /* 0x000fe20000000f00 */
[----:B------:R-:W-:-:S07]  /*b520*/  IMAD.MOV.U32 R11, RZ, RZ, 0x1f ;  /* 0x0000001fff0b7424 */ /* 0x000fce00078e00ff */
[----:B-----5:R-:W-:Y:S05]  /*b530*/  WARPSYNC.COLLECTIVE R15, `(.L_x_5580) ;  /* 0x000000000f087348 */ /* 0x020fea0003c00000 */
[----:B------:R0:W1:Y:S02]  /*b540*/  SHFL.BFLY P6, R14, R13, R12, R11 ;  /* 0x0c00000c0d0e7389 */ /* 0x00006400000c000b */
[----:B01---5:R-:W-:Y:S05]  /*b550*/  ENDCOLLECTIVE ;  /* 0x000000000000791b */ /* 0x023fea0003800000 */
.L_x_5580:
[----:B------:R-:W-:Y:S05]  /*b560*/  BSYNC B1 ;  /* 0x0000000000017941 */ /* 0x000fea0003800000 */
.L_x_5579:
[----:B------:R-:W-:Y:S01]  /*b570*/  FADD.FTZ R13, R13, R14 ;  /* 0x0000000e0d0d7221 */ /* 0x000fe20000010000 */
[----:B------:R-:W-:Y:S02]  /*b580*/  IMAD.MOV.U32 R12, RZ, RZ, 0x1 ;  /* 0x00000001ff0c7424 */ /* 0x000fe400078e00ff */
[----:B------:R-:W-:Y:S02]  /*b590*/  IMAD.MOV.U32 R11, RZ, RZ, 0x1f ;  /* 0x0000001fff0b7424 */ /* 0x000fe400078e00ff */
[----:B------:R-:W-:-:S07]  /*b5a0*/  IMAD.MOV.U32 R15, RZ, RZ, -0x1 ;  /* 0xffffffffff0f7424 */ /* 0x000fce00078e00ff */
[----:B------:R-:W-:Y:S05]  /*b5b0*/  WARPSYNC.COLLECTIVE R15, `(.L_x_5581) ;  /* 0x000000000f087348 */ /* 0x000fea0003c00000 */
[----:B------:R0:W1:Y:S02]  /*b5c0*/  SHFL.BFLY P6, R14, R13, R12, R11 ;  /* 0x0c00000c0d0e7389 */ /* 0x00006400000c000b */
[----:B01----:R-:W-:Y:S05]  /*b5d0*/  ENDCOLLECTIVE ;  /* 0x000000000000791b */ /* 0x003fea0003800000 */
.L_x_5581:
[----:B------:R-:W-:Y:S05]  /*b5e0*/  BRA `(.L_x_5582) ;  /* 0xffffffa400a07947 */ /* 0x000fea000383ffff */
.L_x_5511:
[----:B------:R-:W-:Y:S01]  /*b5f0*/  HFMA2 R12, -RZ, RZ, 0, 9.5367431640625e-07 ;  /* 0x00000010ff0c7431 */ /* 0x000fe200000001ff */
[----:B------:R-:W-:Y:S01]  /*b600*/  BSSY B0, `(.L_x_5583) ;  /* 0x0000007000007945 */ /* 0x000fe20003800000 */
[----:B------:R-:W-:Y:S02]  /*b610*/  IMAD.MOV.U32 R13, RZ, RZ, R153 ;  /* 0x000000ffff0d7224 */ /* 0x000fe400078e0099 */
[----:B------:R-:W-:Y:S02]  /*b620*/  IMAD.MOV.U32 R11, RZ, RZ, 0x1f ;  /* 0x0000001fff0b7424 */ /* 0x000fe400078e00ff */
[----:B------:R-:W-:-:S07]  /*b630*/  IMAD.MOV.U32 R15, RZ, RZ, -0x1 ;  /* 0xffffffffff0f7424 */ /* 0x000fce00078e00ff */
[----:B-123-5:R-:W-:Y:S05]  /*b640*/  WARPSYNC.COLLECTIVE R15, `(.L_x_5584) ;  /* 0x000000000f087348 */ /* 0x02efea0003c00000 */
[----:B------:R0:W4:Y:S02]  /*b650*/  SHFL.BFLY P6, R14, R13, R12, R11 ;  /* 0x0c00000c0d0e7389 */ /* 0x00012400000c000b */
[----:B012345:R-:W-:Y:S05]  /*b660*/  ENDCOLLECTIVE ;  /* 0x000000000000791b */ /* 0x03ffea0003800000 */
.L_x_5584:
[----:B------:R-:W-:Y:S05]  /*b670*/  BSYNC B0 ;  /* 0x0000000000007941 */ /* 0x000fea0003800000 */
.L_x_5583:
[----:B------:R-:W-:Y:S01]  /*b680*/  FMNMX.FTZ R13, R14, R153, !PT ;  /* 0x000000990e0d7209 */ /* 0x000fe20007810000 */
[----:B------:R-:W-:Y:S01]  /*b690*/  IMAD.MOV.U32 R12, RZ, RZ, 0x8 ;  /* 0x00000008ff0c7424 */ /* 0x000fe200078e00ff */
[----:B------:R-:W-:Y:S01]  /*b6a0*/  MOV R15, 0xffffffff ;  /* 0xffffffff000f7802 */ /* 0x000fe20000000f00 */
[----:B------:R-:W-:-:S07]  /*b6b0*/  IMAD.MOV.U32 R11, RZ, RZ, 0x1f ;  /* 0x0000001fff0b7424 */ /* 0x000fce00078e00ff */
[----:B------:R-:W-:Y:S05]  /*b6c0*/  WARPSYNC.COLLECTIVE R15, `(.L_x_5585) ;  /* 0x000000000f087348 */ /* 0x000fea0003c00000 */
[----:B------:R0:W1:Y:S02]  /*b6d0*/  SHFL.BFLY P6, R14, R13, R12, R11 ;  /* 0x0c00000c0d0e7389 */ /* 0x00006400000c000b */
[----:B01----:R-:W-:Y:S05]  /*b6e0*/  ENDCOLLECTIVE ;  /* 0x000000000000791b */ /* 0x003fea0003800000 */
.L_x_5585:
[----:B------:R-:W-:Y:S01]  /*b6f0*/  IMAD.MOV.U32 R12, RZ, RZ, 0x4 ;  /* 0x00000004ff0c7424 */ /* 0x000fe200078e00ff */
[----:B------:R-:W-:-:S05]  /*b700*/  FMNMX.FTZ R4, R13, R14, !PT ;  /* 0x0000000e0d047209 */ /* 0x000fca0007810000 */
[----:B------:R-:W-:-:S07]  /*b710*/  IMAD.MOV.U32 R13, RZ, RZ, R4 ;  /* 0x000000ffff0d7224 */ /* 0x000fce00078e0004 */
[----:B------:R-:W-:Y:S05]  /*b720*/  WARPSYNC.COLLECTIVE R15, `(.L_x_5586) ;  /* 0x000000000f087348 */ /* 0x000fea0003c00000 */
[----:B------:R0:W1:Y:S02]  /*b730*/  SHFL.BFLY P6, R14, R13, R12, R11 ;  /* 0x0c00000c0d0e7389 */ /* 0x00006400000c000b */
[----:B01----:R-:W-:Y:S05]  /*b740*/  ENDCOLLECTIVE ;  /* 0x000000000000791b */ /* 0x003fea0003800000 */
.L_x_5586:
[----:B------:R-:W-:Y:S05]  /*b750*/  BRA `(.L_x_5587) ;  /* 0xffffffa400f87947 */ /* 0x000fea000383ffff */
.L_x_5588:
        /* <DEDUP_REMOVED lines=10> */
.L_x_5612:


//--------------------- .nv.global.init           --------------------------
	.section	.nv.global.init,"aw",@progbits
.nv.global.init:
	.type		$str,@object
	.size		$str,($str$1 - $str)
$str:
        /*0000*/ 	.byte	0x68, 0x61, 0x6c, 0x66, 0x5f, 0x72, 0x6f, 0x74, 0x61, 0x72, 0x79, 0x5f, 0x64, 0x69, 0x6d, 0x20
        /*0010*/ 	.byte	0x25, 0x20, 0x51, 0x4b, 0x5f, 0x56, 0x45, 0x43, 0x5f, 0x53, 0x49, 0x5a, 0x45, 0x20, 0x3d, 0x3d
        /*0020*/ 	.byte	0x20, 0x30, 0x00
	.type		$str$1,@object
	.size		$str$1,(__unnamed_16 - $str$1)
$str$1:
        /* <DEDUP_REMOVED lines=9> */
        /*00b3*/ 	.byte	0x6c, 0x61, 0x74, 0x65, 0x2e, 0x68, 0x70, 0x70, 0x00
	.type		__unnamed_16,@object
	.size		__unnamed_16,(__unnamed_17 - __unnamed_16)
__unnamed_16:
        /* <DEDUP_REMOVED lines=18> */
        /*01dc*/ 	.byte	0x65, 0x5d, 0x00
	.type		__unnamed_17,@object
	.size		__unnamed_17,(__unnamed_13 - __unnamed_17)
__unnamed_17:
        /* <DEDUP_REMOVED lines=19> */
	.type		__unnamed_13,@object
	.size		__unnamed_13,(__unnamed_18 - __unnamed_13)
__unnamed_13:
        /* <DEDUP_REMOVED lines=19> */
	.type		__unnamed_18,@object
	.size		__unnamed_18,(__unnamed_4 - __unnamed_18)
__unnamed_18:
        /* <DEDUP_REMOVED lines=19> */
	.type		__unnamed_4,@object
	.size		__unnamed_4,(__unnamed_1 - __unnamed_4)
__unnamed_4:
        /* <DEDUP_REMOVED lines=19> */
	.type		__unnamed_1,@object
	.size		__unnamed_1,(__unnamed_5 - __unnamed_1)
__unnamed_1:
        /* <DEDUP_REMOVED lines=18> */
        /*078f*/ 	.byte	0x6c, 0x73, 0x65, 0x5d, 0x00
	.type		__unnamed_5,@object
	.size		__unnamed_5,(__unnamed_15 - __unnamed_5)
__unnamed_5:
        /* <DEDUP_REMOVED lines=19> */
	.type		__unnamed_15,@object
	.size		__unnamed_15,(__unnamed_6 - __unnamed_15)
__unnamed_15:
        /* <DEDUP_REMOVED lines=19> */
	.type		__unnamed_6,@object
	.size		__unnamed_6,(__unnamed_14 - __unnamed_6)
__unnamed_6:
        /* <DEDUP_REMOVED lines=19> */
	.type		__unnamed_14,@object
	.size		__unnamed_14,(__unnamed_3 - __unnamed_14)
__unnamed_14:
        /* <DEDUP_REMOVED lines=19> */
	.type		__unnamed_3,@object
	.size		__unnamed_3,(__unnamed_2 - __unnamed_3)
__unnamed_3:
        /* <DEDUP_REMOVED lines=18> */
        /*0d48*/ 	.byte	0x61, 0x6c, 0x73, 0x65, 0x5d, 0x00
	.type		__unnamed_2,@object
	.size		__unnamed_2,(__unnamed_22 - __unnamed_2)
__unnamed_2:
        /* <DEDUP_REMOVED lines=19> */
	.type		__unnamed_22,@object
	.size		__unnamed_22,(__unnamed_19 - __unnamed_22)
__unnamed_22:
        /* <DEDUP_REMOVED lines=19> */
	.type		__unnamed_19,@object
	.size		__unnamed_19,(__unnamed_23 - __unnamed_19)
__unnamed_19:
        /* <DEDUP_REMOVED lines=18> */
        /*10c0*/ 	.byte	0x41, 0x4d, 0x53, 0x20, 0x3d, 0x20, 0x66, 0x61, 0x6c, 0x73, 0x65, 0x5d, 0x00
	.type		__unnamed_23,@object
	.size		__unnamed_23,(__unnamed_10 - __unnamed_23)
__unnamed_23:
        /* <DEDUP_REMOVED lines=19> */
	.type		__unnamed_10,@object
	.size		__unnamed_10,(__unnamed_24 - __unnamed_10)
__unnamed_10:
        /* <DEDUP_REMOVED lines=19> */
	.type		__unnamed_24,@object
	.size		__unnamed_24,(__unnamed_21 - __unnamed_24)
__unnamed_24:
        /* <DEDUP_REMOVED lines=19> */
	.type		__unnamed_21,@object
	.size		__unnamed_21,(__unnamed_11 - __unnamed_21)
__unnamed_21:
        /* <DEDUP_REMOVED lines=18> */
        /*1574*/ 	.byte	0x45, 0x41, 0x4d, 0x53, 0x20, 0x3d, 0x20, 0x66, 0x61, 0x6c, 0x73, 0x65, 0x5d, 0x00
	.type		__unnamed_11,@object
	.size		__unnamed_11,(__unnamed_7 - __unnamed_11)
__unnamed_11:
        /* <DEDUP_REMOVED lines=19> */
	.type		__unnamed_7,@object
	.size		__unnamed_7,(__unnamed_20 - __unnamed_7)
__unnamed_7:
        /* <DEDUP_REMOVED lines=19> */
	.type		__unnamed_20,@object
	.size		__unnamed_20,(__unnamed_12 - __unnamed_20)
__unnamed_20:
        /* <DEDUP_REMOVED lines=19> */
	.type		__unnamed_12,@object
	.size		__unnamed_12,(__unnamed_9 - __unnamed_12)
__unnamed_12:
        /* <DEDUP_REMOVED lines=19> */
	.type		__unnamed_9,@object
	.size		__unnamed_9,(__unnamed_8 - __unnamed_9)
__unnamed_9:
        /* <DEDUP_REMOVED lines=18> */
        /*1b5a*/ 	.byte	0x42, 0x45, 0x41, 0x4d, 0x53, 0x20, 0x3d, 0x20, 0x66, 0x61, 0x6c, 0x73, 0x65, 0x5d, 0x00
	.type		__unnamed_8,@object
	.size		__unnamed_8,(.L_7 - __unnamed_8)
__unnamed_8:
        /* <DEDUP_REMOVED lines=19> */
.L_7:


//--------------------- .nv.shared._ZN4mmha33masked_multihead_attention_kernelItLi192ELi256ELi1ELi32ELi256ELb1ELb1EEEv26Multihead_attention_paramsIT_XT5_EE --------------------------
	.section	.nv.shared._ZN4mmha33masked_multihead_attention_kernelItLi192ELi256ELi1ELi32ELi256ELb1ELb1EEEv26Multihead_attention_paramsIT_XT5_EE,"aw",@nobits
	.sectionflags	@""
	.align	16
.nv.shared._ZN4mmha33masked_multihead_attention_kernelItLi192ELi256ELi1ELi32ELi256ELb1ELb1EEEv26Multihead_attention_paramsIT_XT5_EE:
	.zero		2112


//--------------------- .nv.shared.reserved.0     --------------------------
	.section	.nv.shared.reserved.0,"aw",@nobits
	.weak		__nv_reservedSMEM_offset_0_alias
	.size		__nv_reservedSMEM_offset_0_alias, 0, 64
	.other		__nv_reservedSMEM_offset_0_alias,@"STO_CUDA_RESERVED_SHARED STV_DEFAULT"
__nv_reservedSMEM_offset_0_alias:
	.zero		0
	.zero		64


//--------------------- .nv.shared._ZN4mmha33masked_multihead_attention_kernelItLi192ELi256ELi2ELi32ELi128ELb1ELb1EEEv26Multihead_attention_paramsIT_XT5_EE --------------------------
	.section	.nv.shared._ZN4mmha33masked_multihead_attention_kernelItLi192ELi256ELi2ELi32ELi128ELb1ELb1EEEv26Multihead_attention_paramsIT_XT5_EE,"aw",@nobits
	.sectionflags	@""
	.align	16
.nv.shared._ZN4mmha33masked_multihead_attention_kernelItLi192ELi256ELi2ELi32ELi128ELb1ELb1EEEv26Multihead_attention_paramsIT_XT5_EE:
	.zero		2080


//--------------------- .nv.shared._ZN4mmha33masked_multihead_attention_kernelItLi192ELi256ELi4ELi32ELi64ELb1ELb1EEEv26Multihead_attention_paramsIT_XT5_EE --------------------------
	.section	.nv.shared._ZN4mmha33masked_multihead_attention_kernelItLi192ELi256ELi4ELi32ELi64ELb1ELb1EEEv26Multihead_attention_paramsIT_XT5_EE,"aw",@nobits
	.sectionflags	@""
	.align	16
.nv.shared._ZN4mmha33masked_multihead_attention_kernelItLi192ELi256ELi4ELi32ELi64ELb1ELb1EEEv26Multihead_attention_paramsIT_XT5_EE:
	.zero		2064


//--------------------- .nv.shared._ZN4mmha33masked_multihead_attention_kernelItLi192ELi256ELi1ELi32ELi256ELb1ELb0EEEv26Multihead_attention_paramsIT_XT5_EE --------------------------
	.section	.nv.shared._ZN4mmha33masked_multihead_attention_kernelItLi192ELi256ELi1ELi32ELi256ELb1ELb0EEEv26Multihead_attention_paramsIT_XT5_EE,"aw",@nobits
	.sectionflags	@""
	.align	16
.nv.shared._ZN4mmha33masked_multihead_attention_kernelItLi192ELi256ELi1ELi32ELi256ELb1ELb0EEEv26Multihead_attention_paramsIT_XT5_EE:
	.zero		2112


//--------------------- .nv.shared._ZN4mmha33masked_multihead_attention_kernelItLi192ELi256ELi2ELi32ELi128ELb1ELb0EEEv26Multihead_attention_paramsIT_XT5_EE --------------------------
	.section	.nv.shared._ZN4mmha33masked_multihead_attention_kernelItLi192ELi256ELi2ELi32ELi128ELb1ELb0EEEv26Multihead_attention_paramsIT_XT5_EE,"aw",@nobits
	.sectionflags	@""
	.align	16
.nv.shared._ZN4mmha33masked_multihead_attention_kernelItLi192ELi256ELi2ELi32ELi128ELb1ELb0EEEv26Multihead_attention_paramsIT_XT5_EE:
	.zero		2080


//--------------------- .nv.shared._ZN4mmha33masked_multihead_attention_kernelItLi192ELi256ELi4ELi32ELi64ELb1ELb0EEEv26Multihead_attention_paramsIT_XT5_EE --------------------------
	.section	.nv.shared._ZN4mmha33masked_multihead_attention_kernelItLi192ELi256ELi4ELi32ELi64ELb1ELb0EEEv26Multihead_attention_paramsIT_XT5_EE,"aw",@nobits
	.sectionflags	@""
	.align	16
.nv.shared._ZN4mmha33masked_multihead_attention_kernelItLi192ELi256ELi4ELi32ELi64ELb1ELb0EEEv26Multihead_attention_paramsIT_XT5_EE:
	.zero		2064


//--------------------- .nv.shared._ZN4mmha33masked_multihead_attention_kernelIfLi192ELi256ELi1ELi64ELi256ELb1ELb1EEEv26Multihead_attention_paramsIT_XT5_EE --------------------------
	.section	.nv.shared._ZN4mmha33masked_multihead_attention_kernelIfLi192ELi256ELi1ELi64ELi256ELb1ELb1EEEv26Multihead_attention_paramsIT_XT5_EE,"aw",@nobits
	.sectionflags	@""
	.align	16
.nv.shared._ZN4mmha33masked_multihead_attention_kernelIfLi192ELi256ELi1ELi64ELi256ELb1ELb1EEEv26Multihead_attention_paramsIT_XT5_EE:
	.zero		3136


//--------------------- .nv.shared._ZN4mmha33masked_multihead_attention_kernelIfLi192ELi256ELi2ELi64ELi128ELb1ELb1EEEv26Multihead_attention_paramsIT_XT5_EE --------------------------
	.section	.nv.shared._ZN4mmha33masked_multihead_attention_kernelIfLi192ELi256ELi2ELi64ELi128ELb1ELb1EEEv26Multihead_attention_paramsIT_XT5_EE,"aw",@nobits
	.sectionflags	@""
	.align	16
.nv.shared._ZN4mmha33masked_multihead_attention_kernelIfLi192ELi256ELi2ELi64ELi128ELb1ELb1EEEv26Multihead_attention_paramsIT_XT5_EE:
	.zero		3104


//--------------------- .nv.shared._ZN4mmha33masked_multihead_attention_kernelIfLi192ELi256ELi4ELi64ELi64ELb1ELb1EEEv26Multihead_attention_paramsIT_XT5_EE --------------------------
	.section	.nv.shared._ZN4mmha33masked_multihead_attention_kernelIfLi192ELi256ELi4ELi64ELi64ELb1ELb1EEEv26Multihead_attention_paramsIT_XT5_EE,"aw",@nobits
	.sectionflags	@""
	.align	16
.nv.shared._ZN4mmha33masked_multihead_attention_kernelIfLi192ELi256ELi4ELi64ELi64ELb1ELb1EEEv26Multihead_attention_paramsIT_XT5_EE:
	.zero		3088


//--------------------- .nv.shared._ZN4mmha33masked_multihead_attention_kernelIfLi192ELi256ELi1ELi64ELi256ELb1ELb0EEEv26Multihead_attention_paramsIT_XT5_EE --------------------------
	.section	.nv.shared._ZN4mmha33masked_multihead_attention_kernelIfLi192ELi256ELi1ELi64ELi256ELb1ELb0EEEv26Multihead_attention_paramsIT_XT5_EE,"aw",@nobits
	.sectionflags	@""
	.align	16
.nv.shared._ZN4mmha33masked_multihead_attention_kernelIfLi192ELi256ELi1ELi64ELi256ELb1ELb0EEEv26Multihead_attention_paramsIT_XT5_EE:
	.zero		3136


//--------------------- .nv.shared._ZN4mmha33masked_multihead_attention_kernelIfLi192ELi256ELi2ELi64ELi128ELb1ELb0EEEv26Multihead_attention_paramsIT_XT5_EE --------------------------
	.section	.nv.shared._ZN4mmha33masked_multihead_attention_kernelIfLi192ELi256ELi2ELi64ELi128ELb1ELb0EEEv26Multihead_attention_paramsIT_XT5_EE,"aw",@nobits
	.sectionflags	@""
	.align	16
.nv.shared._ZN4mmha33masked_multihead_attention_kernelIfLi192ELi256ELi2ELi64ELi128ELb1ELb0EEEv26Multihead_attention_paramsIT_XT5_EE:
	.zero		3104


//--------------------- .nv.shared._ZN4mmha33masked_multihead_attention_kernelIfLi192ELi256ELi4ELi64ELi64ELb1ELb0EEEv26Multihead_attention_paramsIT_XT5_EE --------------------------
	.section	.nv.shared._ZN4mmha33masked_multihead_attention_kernelIfLi192ELi256ELi4ELi64ELi64ELb1ELb0EEEv26Multihead_attention_paramsIT_XT5_EE,"aw",@nobits
	.sectionflags	@""
	.align	16
.nv.shared._ZN4mmha33masked_multihead_attention_kernelIfLi192ELi256ELi4ELi64ELi64ELb1ELb0EEEv26Multihead_attention_paramsIT_XT5_EE:
	.zero		3088


//--------------------- .nv.shared._ZN4mmha33masked_multihead_attention_kernelItLi192ELi256ELi1ELi32ELi256ELb0ELb1EEEv26Multihead_attention_paramsIT_XT5_EE --------------------------
	.section	.nv.shared._ZN4mmha33masked_multihead_attention_kernelItLi192ELi256ELi1ELi32ELi256ELb0ELb1EEEv26Multihead_attention_paramsIT_XT5_EE,"aw",@nobits
	.sectionflags	@""
	.align	16
.nv.shared._ZN4mmha33masked_multihead_attention_kernelItLi192ELi256ELi1ELi32ELi256ELb0ELb1EEEv26Multihead_attention_paramsIT_XT5_EE:
	.zero		1600


//--------------------- .nv.shared._ZN4mmha33masked_multihead_attention_kernelItLi192ELi256ELi2ELi32ELi128ELb0ELb1EEEv26Multihead_attention_paramsIT_XT5_EE --------------------------
	.section	.nv.shared._ZN4mmha33masked_multihead_attention_kernelItLi192ELi256ELi2ELi32ELi128ELb0ELb1EEEv26Multihead_attention_paramsIT_XT5_EE,"aw",@nobits
	.sectionflags	@""
	.align	16
.nv.shared._ZN4mmha33masked_multihead_attention_kernelItLi192ELi256ELi2ELi32ELi128ELb0ELb1EEEv26Multihead_attention_paramsIT_XT5_EE:
	.zero		1568


//--------------------- .nv.shared._ZN4mmha33masked_multihead_attention_kernelItLi192ELi256ELi4ELi32ELi64ELb0ELb1EEEv26Multihead_attention_paramsIT_XT5_EE --------------------------
	.section	.nv.shared._ZN4mmha33masked_multihead_attention_kernelItLi192ELi256ELi4ELi32ELi64ELb0ELb1EEEv26Multihead_attention_paramsIT_XT5_EE,"aw",@nobits
	.sectionflags	@""
	.align	16
.nv.shared._ZN4mmha33masked_multihead_attention_kernelItLi192ELi256ELi4ELi32ELi64ELb0ELb1EEEv26Multihead_attention_paramsIT_XT5_EE:
	.zero		1552


//--------------------- .nv.shared._ZN4mmha33masked_multihead_attention_kernelItLi192ELi256ELi1ELi32ELi256ELb0ELb0EEEv26Multihead_attention_paramsIT_XT5_EE --------------------------
	.section	.nv.shared._ZN4mmha33masked_multihead_attention_kernelItLi192ELi256ELi1ELi32ELi256ELb0ELb0EEEv26Multihead_attention_paramsIT_XT5_EE,"aw",@nobits
	.sectionflags	@""
	.align	16
.nv.shared._ZN4mmha33masked_multihead_attention_kernelItLi192ELi256ELi1ELi32ELi256ELb0ELb0EEEv26Multihead_attention_paramsIT_XT5_EE:
	.zero		1600


//--------------------- .nv.shared._ZN4mmha33masked_multihead_attention_kernelItLi192ELi256ELi2ELi32ELi128ELb0ELb0EEEv26Multihead_attention_paramsIT_XT5_EE --------------------------
	.section	.nv.shared._ZN4mmha33masked_multihead_attention_kernelItLi192ELi256ELi2ELi32ELi128ELb0ELb0EEEv26Multihead_attention_paramsIT_XT5_EE,"aw",@nobits
	.sectionflags	@""
	.align	16
.nv.shared._ZN4mmha33masked_multihead_attention_kernelItLi192ELi256ELi2ELi32ELi128ELb0ELb0EEEv26Multihead_attention_paramsIT_XT5_EE:
	.zero		1568


//--------------------- .nv.shared._ZN4mmha33masked_multihead_attention_kernelItLi192ELi256ELi4ELi32ELi64ELb0ELb0EEEv26Multihead_attention_paramsIT_XT5_EE --------------------------
	.section	.nv.shared._ZN4mmha33masked_multihead_attention_kernelItLi192ELi256ELi4ELi32ELi64ELb0ELb0EEEv26Multihead_attention_paramsIT_XT5_EE,"aw",@nobits
	.sectionflags	@""
	.align	16
.nv.shared._ZN4mmha33masked_multihead_attention_kernelItLi192ELi256ELi4ELi32ELi64ELb0ELb0EEEv26Multihead_attention_paramsIT_XT5_EE:
	.zero		1552


//--------------------- .nv.shared._ZN4mmha33masked_multihead_attention_kernelIfLi192ELi256ELi1ELi64ELi256ELb0ELb1EEEv26Multihead_attention_paramsIT_XT5_EE --------------------------
	.section	.nv.shared._ZN4mmha33masked_multihead_attention_kernelIfLi192ELi256ELi1ELi64ELi256ELb0ELb1EEEv26Multihead_attention_paramsIT_XT5_EE,"aw",@nobits
	.sectionflags	@""
	.align	16
.nv.shared._ZN4mmha33masked_multihead_attention_kernelIfLi192ELi256ELi1ELi64ELi256ELb0ELb1EEEv26Multihead_attention_paramsIT_XT5_EE:
	.zero		2112


//--------------------- .nv.shared._ZN4mmha33masked_multihead_attention_kernelIfLi192ELi256ELi2ELi64ELi128ELb0ELb1EEEv26Multihead_attention_paramsIT_XT5_EE --------------------------
	.section	.nv.shared._ZN4mmha33masked_multihead_attention_kernelIfLi192ELi256ELi2ELi64ELi128ELb0ELb1EEEv26Multihead_attention_paramsIT_XT5_EE,"aw",@nobits
	.sectionflags	@""
	.align	16
.nv.shared._ZN4mmha33masked_multihead_attention_kernelIfLi192ELi256ELi2ELi64ELi128ELb0ELb1EEEv26Multihead_attention_paramsIT_XT5_EE:
	.zero		2080


//--------------------- .nv.shared._ZN4mmha33masked_multihead_attention_kernelIfLi192ELi256ELi4ELi64ELi64ELb0ELb1EEEv26Multihead_attention_paramsIT_XT5_EE --------------------------
	.section	.nv.shared._ZN4mmha33masked_multihead_attention_kernelIfLi192ELi256ELi4ELi64ELi64ELb0ELb1EEEv26Multihead_attention_paramsIT_XT5_EE,"aw",@nobits
	.sectionflags	@""
	.align	16
.nv.shared._ZN4mmha33masked_multihead_attention_kernelIfLi192ELi256ELi4ELi64ELi64ELb0ELb1EEEv26Multihead_attention_paramsIT_XT5_EE:
	.zero		2064


//--------------------- .nv.shared._ZN4mmha33masked_multihead_attention_kernelIfLi192ELi256ELi1ELi64ELi256ELb0ELb0EEEv26Multihead_attention_paramsIT_XT5_EE --------------------------
	.section	.nv.shared._ZN4mmha33masked_multihead_attention_kernelIfLi192ELi256ELi1ELi64ELi256ELb0ELb0EEEv26Multihead_attention_paramsIT_XT5_EE,"aw",@nobits
	.sectionflags	@""
	.align	16
.nv.shared._ZN4mmha33masked_multihead_attention_kernelIfLi192ELi256ELi1ELi64ELi256ELb0ELb0EEEv26Multihead_attention_paramsIT_XT5_EE:
	.zero		2112


//--------------------- .nv.shared._ZN4mmha33masked_multihead_attention_kernelIfLi192ELi256ELi2ELi64ELi128ELb0ELb0EEEv26Multihead_attention_paramsIT_XT5_EE --------------------------
	.section	.nv.shared._ZN4mmha33masked_multihead_attention_kernelIfLi192ELi256ELi2ELi64ELi128ELb0ELb0EEEv26Multihead_attention_paramsIT_XT5_EE,"aw",@nobits
	.sectionflags	@""
	.align	16
.nv.shared._ZN4mmha33masked_multihead_attention_kernelIfLi192ELi256ELi2ELi64ELi128ELb0ELb0EEEv26Multihead_attention_paramsIT_XT5_EE:
	.zero		2080


//--------------------- .nv.shared._ZN4mmha33masked_multihead_attention_kernelIfLi192ELi256ELi4ELi64ELi64ELb0ELb0EEEv26Multihead_attention_paramsIT_XT5_EE --------------------------
	.section	.nv.shared._ZN4mmha33masked_multihead_attention_kernelIfLi192ELi256ELi4ELi64ELi64ELb0ELb0EEEv26Multihead_attention_paramsIT_XT5_EE,"aw",@nobits
	.sectionflags	@""
	.align	16
.nv.shared._ZN4mmha33masked_multihead_attention_kernelIfLi192ELi256ELi4ELi64ELi64ELb0ELb0EEEv26Multihead_attention_paramsIT_XT5_EE:
	.zero		2064


//--------------------- .nv.constant0._ZN4mmha33masked_multihead_attention_kernelItLi192ELi256ELi1ELi32ELi256ELb1ELb1EEEv26Multihead_attention_paramsIT_XT5_EE --------------------------
	.section	.nv.constant0._ZN4mmha33masked_multihead_attention_kernelItLi192ELi256ELi1ELi32ELi256ELb1ELb1EEEv26Multihead_attention_paramsIT_XT5_EE,"a",@progbits
	.sectionflags	@""
	.align	4
.nv.constant0._ZN4mmha33masked_multihead_attention_kernelItLi192ELi256ELi1ELi32ELi256ELb1ELb1EEEv26Multihead_attention_paramsIT_XT5_EE:
	.zero		1192


//--------------------- .nv.constant0._ZN4mmha33masked_multihead_attention_kernelItLi192ELi256ELi2ELi32ELi128ELb1ELb1EEEv26Multihead_attention_paramsIT_XT5_EE --------------------------
	.section	.nv.constant0._ZN4mmha33masked_multihead_attention_kernelItLi192ELi256ELi2ELi32ELi128ELb1ELb1EEEv26Multihead_attention_paramsIT_XT5_EE,"a",@progbits
	.sectionflags	@""
	.align	4
.nv.constant0._ZN4mmha33masked_multihead_attention_kernelItLi192ELi256ELi2ELi32ELi128ELb1ELb1EEEv26Multihead_attention_paramsIT_XT5_EE:
	.zero		1192


//--------------------- .nv.constant0._ZN4mmha33masked_multihead_attention_kernelItLi192ELi256ELi4ELi32ELi64ELb1ELb1EEEv26Multihead_attention_paramsIT_XT5_EE --------------------------
	.section	.nv.constant0._ZN4mmha33masked_multihead_attention_kernelItLi192ELi256ELi4ELi32ELi64ELb1ELb1EEEv26Multihead_attention_paramsIT_XT5_EE,"a",@progbits
	.sectionflags	@""
	.align	4
.nv.constant0._ZN4mmha33masked_multihead_attention_kernelItLi192ELi256ELi4ELi32ELi64ELb1ELb1EEEv26Multihead_attention_paramsIT_XT5_EE:
	.zero		1192


//--------------------- .nv.constant0._ZN4mmha33masked_multihead_attention_kernelItLi192ELi256ELi1ELi32ELi256ELb1ELb0EEEv26Multihead_attention_paramsIT_XT5_EE --------------------------
	.section	.nv.constant0._ZN4mmha33masked_multihead_attention_kernelItLi192ELi256ELi1ELi32ELi256ELb1ELb0EEEv26Multihead_attention_paramsIT_XT5_EE,"a",@progbits
	.sectionflags	@""
	.align	4
.nv.constant0._ZN4mmha33masked_multihead_attention_kernelItLi192ELi256ELi1ELi32ELi256ELb1ELb0EEEv26Multihead_attention_paramsIT_XT5_EE:
	.zero		1192


//--------------------- .nv.constant0._ZN4mmha33masked_multihead_attention_kernelItLi192ELi256ELi2ELi32ELi128ELb1ELb0EEEv26Multihead_attention_paramsIT_XT5_EE --------------------------
	.section	.nv.constant0._ZN4mmha33masked_multihead_attention_kernelItLi192ELi256ELi2ELi32ELi128ELb1ELb0EEEv26Multihead_attention_paramsIT_XT5_EE,"a",@progbits
	.sectionflags	@""
	.align	4
.nv.constant0._ZN4mmha33masked_multihead_attention_kernelItLi192ELi256ELi2ELi32ELi128ELb1ELb0EEEv26Multihead_attention_paramsIT_XT5_EE:
	.zero		1192


//--------------------- .nv.constant0._ZN4mmha33masked_multihead_attention_kernelItLi192ELi256ELi4ELi32ELi64ELb1ELb0EEEv26Multihead_attention_paramsIT_XT5_EE --------------------------
	.section	.nv.constant0._ZN4mmha33masked_multihead_attention_kernelItLi192ELi256ELi4ELi32ELi64ELb1ELb0EEEv26Multihead_attention_paramsIT_XT5_EE,"a",@progbits
	.sectionflags	@""
	.align	4
.nv.constant0._ZN4mmha33masked_multihead_attention_kernelItLi192ELi256ELi4ELi32ELi64ELb1ELb0EEEv26Multihead_attention_paramsIT_XT5_EE:
	.zero		1192


//--------------------- .nv.constant0._ZN4mmha33masked_multihead_attention_kernelIfLi192ELi256ELi1ELi64ELi256ELb1ELb1EEEv26Multihead_attention_paramsIT_XT5_EE --------------------------
	.section	.nv.constant0._ZN4mmha33masked_multihead_attention_kernelIfLi192ELi256ELi1ELi64ELi256ELb1ELb1EEEv26Multihead_attention_paramsIT_XT5_EE,"a",@progbits
	.sectionflags	@""
	.align	4
.nv.constant0._ZN4mmha33masked_multihead_attention_kernelIfLi192ELi256ELi1ELi64ELi256ELb1ELb1EEEv26Multihead_attention_paramsIT_XT5_EE:
	.zero		1192


//--------------------- .nv.constant0._ZN4mmha33masked_multihead_attention_kernelIfLi192ELi256ELi2ELi64ELi128ELb1ELb1EEEv26Multihead_attention_paramsIT_XT5_EE --------------------------
	.section	.nv.constant0._ZN4mmha33masked_multihead_attention_kernelIfLi192ELi256ELi2ELi64ELi128ELb1ELb1EEEv26Multihead_attention_paramsIT_XT5_EE,"a",@progbits
	.sectionflags	@""
	.align	4
.nv.constant0._ZN4mmha33masked_multihead_attention_kernelIfLi192ELi256ELi2ELi64ELi128ELb1ELb1EEEv26Multihead_attention_paramsIT_XT5_EE:
	.zero		1192


//--------------------- .nv.constant0._ZN4mmha33masked_multihead_attention_kernelIfLi192ELi256ELi4ELi64ELi64ELb1ELb1EEEv26Multihead_attention_paramsIT_XT5_EE --------------------------
	.section	.nv.constant0._ZN4mmha33masked_multihead_attention_kernelIfLi192ELi256ELi4ELi64ELi64ELb1ELb1EEEv26Multihead_attention_paramsIT_XT5_EE,"a",@progbits
	.sectionflags	@""
	.align	4
.nv.constant0._ZN4mmha33masked_multihead_attention_kernelIfLi192ELi256ELi4ELi64ELi64ELb1ELb1EEEv26Multihead_attention_paramsIT_XT5_EE:
	.zero		1192


//--------------------- .nv.constant0._ZN4mmha33masked_multihead_attention_kernelIfLi192ELi256ELi1ELi64ELi256ELb1ELb0EEEv26Multihead_attention_paramsIT_XT5_EE --------------------------
	.section	.nv.constant0._ZN4mmha33masked_multihead_attention_kernelIfLi192ELi256ELi1ELi64ELi256ELb1ELb0EEEv26Multihead_attention_paramsIT_XT5_EE,"a",@progbits
	.sectionflags	@""
	.align	4
.nv.constant0._ZN4mmha33masked_multihead_attention_kernelIfLi192ELi256ELi1ELi64ELi256ELb1ELb0EEEv26Multihead_attention_paramsIT_XT5_EE:
	.zero		1192


//--------------------- .nv.constant0._ZN4mmha33masked_multihead_attention_kernelIfLi192ELi256ELi2ELi64ELi128ELb1ELb0EEEv26Multihead_attention_paramsIT_XT5_EE --------------------------
	.section	.nv.constant0._ZN4mmha33masked_multihead_attention_kernelIfLi192ELi256ELi2ELi64ELi128ELb1ELb0EEEv26Multihead_attention_paramsIT_XT5_EE,"a",@progbits
	.sectionflags	@""
	.align	4
.nv.constant0._ZN4mmha33masked_multihead_attention_kernelIfLi192ELi256ELi2ELi64ELi128ELb1ELb0EEEv26Multihead_attention_paramsIT_XT5_EE:
	.zero		1192


//--------------------- .nv.constant0._ZN4mmha33masked_multihead_attention_kernelIfLi192ELi256ELi4ELi64ELi64ELb1ELb0EEEv26Multihead_attention_paramsIT_XT5_EE --------------------------
	.section	.nv.constant0._ZN4mmha33masked_multihead_attention_kernelIfLi192ELi256ELi4ELi64ELi64ELb1ELb0EEEv26Multihead_attention_paramsIT_XT5_EE,"a",@progbits
	.sectionflags	@""
	.align	4
.nv.constant0._ZN4mmha33masked_multihead_attention_kernelIfLi192ELi256ELi4ELi64ELi64ELb1ELb0EEEv26Multihead_attention_paramsIT_XT5_EE:
	.zero		1192


//--------------------- .nv.constant0._ZN4mmha33masked_multihead_attention_kernelItLi192ELi256ELi1ELi32ELi256ELb0ELb1EEEv26Multihead_attention_paramsIT_XT5_EE --------------------------
	.section	.nv.constant0._ZN4mmha33masked_multihead_attention_kernelItLi192ELi256ELi1ELi32ELi256ELb0ELb1EEEv26Multihead_attention_paramsIT_XT5_EE,"a",@progbits
	.sectionflags	@""
	.align	4
.nv.constant0._ZN4mmha33masked_multihead_attention_kernelItLi192ELi256ELi1ELi32ELi256ELb0ELb1EEEv26Multihead_attention_paramsIT_XT5_EE:
	.zero		1192


//--------------------- .nv.constant0._ZN4mmha33masked_multihead_attention_kernelItLi192ELi256ELi2ELi32ELi128ELb0ELb1EEEv26Multihead_attention_paramsIT_XT5_EE --------------------------
	.section	.nv.constant0._ZN4mmha33masked_multihead_attention_kernelItLi192ELi256ELi2ELi32ELi128ELb0ELb1EEEv26Multihead_attention_paramsIT_XT5_EE,"a",@progbits
	.sectionflags	@""
	.align	4
.nv.constant0._ZN4mmha33masked_multihead_attention_kernelItLi192ELi256ELi2ELi32ELi128ELb0ELb1EEEv26Multihead_attention_paramsIT_XT5_EE:
	.zero		1192


//--------------------- .nv.constant0._ZN4mmha33masked_multihead_attention_kernelItLi192ELi256ELi4ELi32ELi64ELb0ELb1EEEv26Multihead_attention_paramsIT_XT5_EE --------------------------
	.section	.nv.constant0._ZN4mmha33masked_multihead_attention_kernelItLi192ELi256ELi4ELi32ELi64ELb0ELb1EEEv26Multihead_attention_paramsIT_XT5_EE,"a",@progbits
	.sectionflags	@""
	.align	4
.nv.constant0._ZN4mmha33masked_multihead_attention_kernelItLi192ELi256ELi4ELi32ELi64ELb0ELb1EEEv26Multihead_attention_paramsIT_XT5_EE:
	.zero		1192


//--------------------- .nv.constant0._ZN4mmha33masked_multihead_attention_kernelItLi192ELi256ELi1ELi32ELi256ELb0ELb0EEEv26Multihead_attention_paramsIT_XT5_EE --------------------------
	.section	.nv.constant0._ZN4mmha33masked_multihead_attention_kernelItLi192ELi256ELi1ELi32ELi256ELb0ELb0EEEv26Multihead_attention_paramsIT_XT5_EE,"a",@progbits
	.sectionflags	@""
	.align	4
.nv.constant0._ZN4mmha33masked_multihead_attention_kernelItLi192ELi256ELi1ELi32ELi256ELb0ELb0EEEv26Multihead_attention_paramsIT_XT5_EE:
	.zero		1192


//--------------------- .nv.constant0._ZN4mmha33masked_multihead_attention_kernelItLi192ELi256ELi2ELi32ELi128ELb0ELb0EEEv26Multihead_attention_paramsIT_XT5_EE --------------------------
	.section	.nv.constant0._ZN4mmha33masked_multihead_attention_kernelItLi192ELi256ELi2ELi32ELi128ELb0ELb0EEEv26Multihead_attention_paramsIT_XT5_EE,"a",@progbits
	.sectionflags	@""
	.align	4
.nv.constant0._ZN4mmha33masked_multihead_attention_kernelItLi192ELi256ELi2ELi32ELi128ELb0ELb0EEEv26Multihead_attention_paramsIT_XT5_EE:
	.zero		1192


//--------------------- .nv.constant0._ZN4mmha33masked_multihead_attention_kernelItLi192ELi256ELi4ELi32ELi64ELb0ELb0EEEv26Multihead_attention_paramsIT_XT5_EE --------------------------
	.section	.nv.constant0._ZN4mmha33masked_multihead_attention_kernelItLi192ELi256ELi4ELi32ELi64ELb0ELb0EEEv26Multihead_attention_paramsIT_XT5_EE,"a",@progbits
	.sectionflags	@""
	.align	4
.nv.constant0._ZN4mmha33masked_multihead_attention_kernelItLi192ELi256ELi4ELi32ELi64ELb0ELb0EEEv26Multihead_attention_paramsIT_XT5_EE:
	.zero		1192


//--------------------- .nv.constant0._ZN4mmha33masked_multihead_attention_kernelIfLi192ELi256ELi1ELi64ELi256ELb0ELb1EEEv26Multihead_attention_paramsIT_XT5_EE --------------------------
	.section	.nv.constant0._ZN4mmha33masked_multihead_attention_kernelIfLi192ELi256ELi1ELi64ELi256ELb0ELb1EEEv26Multihead_attention_paramsIT_XT5_EE,"a",@progbits
	.sectionflags	@""
	.align	4
.nv.constant0._ZN4mmha33masked_multihead_attention_kernelIfLi192ELi256ELi1ELi64ELi256ELb0ELb1EEEv26Multihead_attention_paramsIT_XT5_EE:
	.zero		1192


//--------------------- .nv.constant0._ZN4mmha33masked_multihead_attention_kernelIfLi192ELi256ELi2ELi64ELi128ELb0ELb1EEEv26Multihead_attention_paramsIT_XT5_EE --------------------------
	.section	.nv.constant0._ZN4mmha33masked_multihead_attention_kernelIfLi192ELi256ELi2ELi64ELi128ELb0ELb1EEEv26Multihead_attention_paramsIT_XT5_EE,"a",@progbits
	.sectionflags	@""
	.align	4
.nv.constant0._ZN4mmha33masked_multihead_attention_kernelIfLi192ELi256ELi2ELi64ELi128ELb0ELb1EEEv26Multihead_attention_paramsIT_XT5_EE:
	.zero		1192


//--------------------- .nv.constant0._ZN4mmha33masked_multihead_attention_kernelIfLi192ELi256ELi4ELi64ELi64ELb0ELb1EEEv26Multihead_attention_paramsIT_XT5_EE --------------------------
	.section	.nv.constant0._ZN4mmha33masked_multihead_attention_kernelIfLi192ELi256ELi4ELi64ELi64ELb0ELb1EEEv26Multihead_attention_paramsIT_XT5_EE,"a",@progbits
	.sectionflags	@""
	.align	4
.nv.constant0._ZN4mmha33masked_multihead_attention_kernelIfLi192ELi256ELi4ELi64ELi64ELb0ELb1EEEv26Multihead_attention_paramsIT_XT5_EE:
	.zero		1192


//--------------------- .nv.constant0._ZN4mmha33masked_multihead_attention_kernelIfLi192ELi256ELi1ELi64ELi256ELb0ELb0EEEv26Multihead_attention_paramsIT_XT5_EE --------------------------
	.section	.nv.constant0._ZN4mmha33masked_multihead_attention_kernelIfLi192ELi256ELi1ELi64ELi256ELb0ELb0EEEv26Multihead_attention_paramsIT_XT5_EE,"a",@progbits
	.sectionflags	@""
	.align	4
.nv.constant0._ZN4mmha33masked_multihead_attention_kernelIfLi192ELi256ELi1ELi64ELi256ELb0ELb0EEEv26Multihead_attention_paramsIT_XT5_EE:
	.zero		1192


//--------------------- .nv.constant0._ZN4mmha33masked_multihead_attention_kernelIfLi192ELi256ELi2ELi64ELi128ELb0ELb0EEEv26Multihead_attention_paramsIT_XT5_EE --------------------------
	.section	.nv.constant0._ZN4mmha33masked_multihead_attention_kernelIfLi192ELi256ELi2ELi64ELi128ELb0ELb0EEEv26Multihead_attention_paramsIT_XT5_EE,"a",@progbits
	.sectionflags	@""
	.align	4
.nv.constant0._ZN4mmha33masked_multihead_attention_kernelIfLi192ELi256ELi2ELi64ELi128ELb0ELb0EEEv26Multihead_attention_paramsIT_XT5_EE:
	.zero		1192


//--------------------- .nv.constant0._ZN4mmha33masked_multihead_attention_kernelIfLi192ELi256ELi4ELi64ELi64ELb0ELb0EEEv26Multihead_attention_paramsIT_XT5_EE --------------------------
	.section	.nv.constant0._ZN4mmha33masked_multihead_attention_kernelIfLi192ELi256ELi4ELi64ELi64ELb0ELb0EEEv26Multihead_attention_paramsIT_XT5_EE,"a",@progbits
	.sectionflags	@""
	.align	4
.nv.constant0._ZN4mmha33masked_multihead_attention_kernelIfLi192ELi256ELi4ELi64ELi64ELb0ELb0EEEv26Multihead_attention_paramsIT_XT5_EE:
	.zero		1192


//--------------------- SYMBOLS --------------------------

	.type		.nv.reservedSmem.offset0,@object
	.size		.nv.reservedSmem.offset0,0x4
	.type		.nv.reservedSmem.cap,@object
	.size		.nv.reservedSmem.cap,0x4
	.type		__assertfail,@function
